// Copyright (c) 2024, Jay Shah, Ganesh Bikshandi, Ying Zhang, Vijay Thakkar, Pradeep Ramani, Tri Dao.
// Splitting the different template instantiations to different files to speed up compilation.
// This file is auto-generated. See "generate_kernels.py"

#include "flash_fwd_launch_template.h"

#ifndef FLASHATTENTION_DISABLE_HDIM64
template void run_mha_fwd_<90, cutlass::float_e4m3_t, 64, 64, true, false, false, true>(Flash_fwd_params &params, cudaStream_t stream);
#endif


// ===== COMPILED SASS (sm_90a) =====

	.target	sm_90a

	.elftype	@"ET_EXEC"


//--------------------- .note.nv.tkinfo           --------------------------
	.section	.note.nv.tkinfo,"",@"SHT_NOTE"
	.sectionflags	@"SHF_NOTE_NV_TKINFO"
	.tkinfo
        /*0018*/ 	.word	0x00000002
        /*0030*/ 	.string	""
        /*0030*/ 	.string	"ptxas"
        /*0030*/ 	.string	"Cuda compilation tools, release 13.0, V13.0.88"
        /*0030*/ 	.string	"Build cuda_13.0.r13.0/compiler.36424714_0"
        /*0030*/ 	.string	"-arch sm_90a -m 64 "



//--------------------- .note.nv.cuinfo           --------------------------
	.section	.note.nv.cuinfo,"",@"SHT_NOTE"
	.sectionflags	@"SHF_NOTE_NV_CUINFO"
        /*0018*/ 	.short	0x0002
        /*001a*/ 	.short	0x005a
        /*001c*/ 	.short	0x0082
	.zero		2


//--------------------- .nv.info                  --------------------------
	.section	.nv.info,"",@"SHT_CUDA_INFO"
	.align	4


	//----- nvinfo : EIATTR_REGCOUNT
	.align		4
        /*0000*/ 	.byte	0x04, 0x2f
        /*0002*/ 	.short	(.L_21 - .L_20)
	.align		4
.L_20:
        /*0004*/ 	.word	index@(_ZN7cutlass13device_kernelIN5flash11enable_sm90INS1_16FlashAttnFwdSm90INS1_25CollectiveMainloopFwdSm90ILi2EN4cute5tupleIJNS5_1CILi1EEES8_S8_EEENS6_IJNS7_ILi192EEENS7_ILi160EEENS7_ILi64EEEEEELi64ENS_12float_e4m3_tEfNS_4arch4Sm90ELb1ELb0ELb0ELb1ELb0ELb1ELb0ELb1ELb1ELb1ELb1ELb0EEENS1_21CollectiveEpilogueFwdINS6_IJSA_SC_SB_EEES9_NS_10bfloat16_tESG_Li384ELb1ELb1ELb1ELb1EEENS1_36VarlenDynamicPersistentTileSchedulerILi192ELi160ELi384ELi128ELb1ELb1ELb1ELb1ELb1ELb1EEEEEEEEEvNT_6ParamsE)
        /*0008*/ 	.word	0x00000080


	//----- nvinfo : EIATTR_FRAME_SIZE
	.align		4
.L_21:
        /*000c*/ 	.byte	0x04, 0x11
        /*000e*/ 	.short	(.L_23 - .L_22)
	.align		4
.L_22:
        /*0010*/ 	.word	index@(_ZN7cutlass13device_kernelIN5flash11enable_sm90INS1_16FlashAttnFwdSm90INS1_25CollectiveMainloopFwdSm90ILi2EN4cute5tupleIJNS5_1CILi1EEES8_S8_EEENS6_IJNS7_ILi192EEENS7_ILi160EEENS7_ILi64EEEEEELi64ENS_12float_e4m3_tEfNS_4arch4Sm90ELb1ELb0ELb0ELb1ELb0ELb1ELb0ELb1ELb1ELb1ELb1ELb0EEENS1_21CollectiveEpilogueFwdINS6_IJSA_SC_SB_EEES9_NS_10bfloat16_tESG_Li384ELb1ELb1ELb1ELb1EEENS1_36VarlenDynamicPersistentTileSchedulerILi192ELi160ELi384ELi128ELb1ELb1ELb1ELb1ELb1ELb1EEEEEEEEEvNT_6ParamsE)
        /*0014*/ 	.word	0x000000a0


	//----- nvinfo : EIATTR_REGCOUNT
	.align		4
.L_23:
        /*0018*/ 	.byte	0x04, 0x2f
        /*001a*/ 	.short	(.L_25 - .L_24)
	.align		4
.L_24:
        /*001c*/ 	.word	index@(_ZN7cutlass13device_kernelIN5flash11enable_sm90INS1_16FlashAttnFwdSm90INS1_25CollectiveMainloopFwdSm90ILi2EN4cute5tupleIJNS5_1CILi1EEES8_S8_EEENS6_IJNS7_ILi192EEENS7_ILi160EEENS7_ILi64EEEEEELi64ENS_12float_e4m3_tEfNS_4arch4Sm90ELb1ELb0ELb0ELb1ELb0ELb0ELb0ELb1ELb1ELb1ELb1ELb0EEENS1_21CollectiveEpilogueFwdINS6_IJSA_SC_SB_EEES9_NS_10bfloat16_tESG_Li384ELb1ELb1ELb1ELb1EEENS1_36VarlenDynamicPersistentTileSchedulerILi192ELi160ELi384ELi128ELb1ELb1ELb1ELb1ELb1ELb1EEEEEEEEEvNT_6ParamsE)
        /*0020*/ 	.word	0x00000080


	//----- nvinfo : EIATTR_FRAME_SIZE
	.align		4
.L_25:
        /*0024*/ 	.byte	0x04, 0x11
        /*0026*/ 	.short	(.L_27 - .L_26)
	.align		4
.L_26:
        /*0028*/ 	.word	index@(_ZN7cutlass13device_kernelIN5flash11enable_sm90INS1_16FlashAttnFwdSm90INS1_25CollectiveMainloopFwdSm90ILi2EN4cute5tupleIJNS5_1CILi1EEES8_S8_EEENS6_IJNS7_ILi192EEENS7_ILi160EEENS7_ILi64EEEEEELi64ENS_12float_e4m3_tEfNS_4arch4Sm90ELb1ELb0ELb0ELb1ELb0ELb0ELb0ELb1ELb1ELb1ELb1ELb0EEENS1_21CollectiveEpilogueFwdINS6_IJSA_SC_SB_EEES9_NS_10bfloat16_tESG_Li384ELb1ELb1ELb1ELb1EEENS1_36VarlenDynamicPersistentTileSchedulerILi192ELi160ELi384ELi128ELb1ELb1ELb1ELb1ELb1ELb1EEEEEEEEEvNT_6ParamsE)
        /*002c*/ 	.word	0x00000020


	//----- nvinfo : EIATTR_REGCOUNT
	.align		4
.L_27:
        /*0030*/ 	.byte	0x04, 0x2f
        /*0032*/ 	.short	(.L_29 - .L_28)
	.align		4
.L_28:
        /*0034*/ 	.word	index@(_ZN7cutlass13device_kernelIN5flash11enable_sm90INS1_16FlashAttnFwdSm90INS1_25CollectiveMainloopFwdSm90ILi2EN4cute5tupleIJNS5_1CILi1EEES8_S8_EEENS6_IJNS7_ILi192EEENS7_ILi160EEENS7_ILi64EEEEEELi64ENS_12float_e4m3_tEfNS_4arch4Sm90ELb1ELb0ELb0ELb0ELb0ELb0ELb0ELb1ELb1ELb1ELb1ELb0EEENS1_21CollectiveEpilogueFwdINS6_IJSA_SC_SB_EEES9_NS_10bfloat16_tESG_Li384ELb0ELb1ELb1ELb1EEENS1_19SingleTileSchedulerILb0ELb1ELb1ELi192EEEEEEEEEvNT_6ParamsE)
        /*0038*/ 	.word	0x00000080


	//----- nvinfo : EIATTR_FRAME_SIZE
	.align		4
.L_29:
        /*003c*/ 	.byte	0x04, 0x11
        /*003e*/ 	.short	(.L_31 - .L_30)
	.align		4
.L_30:
        /*0040*/ 	.word	index@(_ZN7cutlass13device_kernelIN5flash11enable_sm90INS1_16FlashAttnFwdSm90INS1_25CollectiveMainloopFwdSm90ILi2EN4cute5tupleIJNS5_1CILi1EEES8_S8_EEENS6_IJNS7_ILi192EEENS7_ILi160EEENS7_ILi64EEEEEELi64ENS_12float_e4m3_tEfNS_4arch4Sm90ELb1ELb0ELb0ELb0ELb0ELb0ELb0ELb1ELb1ELb1ELb1ELb0EEENS1_21CollectiveEpilogueFwdINS6_IJSA_SC_SB_EEES9_NS_10bfloat16_tESG_Li384ELb0ELb1ELb1ELb1EEENS1_19SingleTileSchedulerILb0ELb1ELb1ELi192EEEEEEEEEvNT_6ParamsE)
        /*0044*/ 	.word	0x00000000


	//----- nvinfo : EIATTR_REGCOUNT
	.align		4
.L_31:
        /*0048*/ 	.byte	0x04, 0x2f
        /*004a*/ 	.short	(.L_33 - .L_32)
	.align		4
.L_32:
        /*004c*/ 	.word	index@(_ZN7cutlass13device_kernelIN5flash11enable_sm90INS1_16FlashAttnFwdSm90INS1_25CollectiveMainloopFwdSm90ILi2EN4cute5tupleIJNS5_1CILi1EEES8_S8_EEENS6_IJNS7_ILi192EEENS7_ILi160EEENS7_ILi64EEEEEELi64ENS_12float_e4m3_tEfNS_4arch4Sm90ELb0ELb1ELb0ELb1ELb0ELb1ELb0ELb1ELb1ELb1ELb1ELb0EEENS1_21CollectiveEpilogueFwdINS6_IJSA_SC_SB_EEES9_NS_10bfloat16_tESG_Li384ELb1ELb1ELb1ELb1EEENS1_36VarlenDynamicPersistentTileSchedulerILi192ELi160ELi384ELi128ELb1ELb1ELb1ELb1ELb0ELb1EEEEEEEEEvNT_6ParamsE)
        /*0050*/ 	.word	0x00000080


	//----- nvinfo : EIATTR_FRAME_SIZE
	.align		4
.L_33:
        /*0054*/ 	.byte	0x04, 0x11
        /*0056*/ 	.short	(.L_35 - .L_34)
	.align		4
.L_34:
        /*0058*/ 	.word	index@(_ZN7cutlass13device_kernelIN5flash11enable_sm90INS1_16FlashAttnFwdSm90INS1_25CollectiveMainloopFwdSm90ILi2EN4cute5tupleIJNS5_1CILi1EEES8_S8_EEENS6_IJNS7_ILi192EEENS7_ILi160EEENS7_ILi64EEEEEELi64ENS_12float_e4m3_tEfNS_4arch4Sm90ELb0ELb1ELb0ELb1ELb0ELb1ELb0ELb1ELb1ELb1ELb1ELb0EEENS1_21CollectiveEpilogueFwdINS6_IJSA_SC_SB_EEES9_NS_10bfloat16_tESG_Li384ELb1ELb1ELb1ELb1EEENS1_36VarlenDynamicPersistentTileSchedulerILi192ELi160ELi384ELi128ELb1ELb1ELb1ELb1ELb0ELb1EEEEEEEEEvNT_6ParamsE)
        /*005c*/ 	.word	0x00000080


	//----- nvinfo : EIATTR_REGCOUNT
	.align		4
.L_35:
        /*0060*/ 	.byte	0x04, 0x2f
        /*0062*/ 	.short	(.L_37 - .L_36)
	.align		4
.L_36:
        /*0064*/ 	.word	index@(_ZN7cutlass13device_kernelIN5flash11enable_sm90INS1_16FlashAttnFwdSm90INS1_25CollectiveMainloopFwdSm90ILi2EN4cute5tupleIJNS5_1CILi1EEES8_S8_EEENS6_IJNS7_ILi192EEENS7_ILi160EEENS7_ILi64EEEEEELi64ENS_12float_e4m3_tEfNS_4arch4Sm90ELb0ELb1ELb0ELb1ELb0ELb0ELb0ELb1ELb1ELb1ELb1ELb0EEENS1_21CollectiveEpilogueFwdINS6_IJSA_SC_SB_EEES9_NS_10bfloat16_tESG_Li384ELb1ELb1ELb1ELb1EEENS1_36VarlenDynamicPersistentTileSchedulerILi192ELi160ELi384ELi128ELb1ELb1ELb1ELb1ELb0ELb1EEEEEEEEEvNT_6ParamsE)
        /*0068*/ 	.word	0x00000080


	//----- nvinfo : EIATTR_FRAME_SIZE
	.align		4
.L_37:
        /*006c*/ 	.byte	0x04, 0x11
        /*006e*/ 	.short	(.L_39 - .L_38)
	.align		4
.L_38:
        /*0070*/ 	.word	index@(_ZN7cutlass13device_kernelIN5flash11enable_sm90INS1_16FlashAttnFwdSm90INS1_25CollectiveMainloopFwdSm90ILi2EN4cute5tupleIJNS5_1CILi1EEES8_S8_EEENS6_IJNS7_ILi192EEENS7_ILi160EEENS7_ILi64EEEEEELi64ENS_12float_e4m3_tEfNS_4arch4Sm90ELb0ELb1ELb0ELb1ELb0ELb0ELb0ELb1ELb1ELb1ELb1ELb0EEENS1_21CollectiveEpilogueFwdINS6_IJSA_SC_SB_EEES9_NS_10bfloat16_tESG_Li384ELb1ELb1ELb1ELb1EEENS1_36VarlenDynamicPersistentTileSchedulerILi192ELi160ELi384ELi128ELb1ELb1ELb1ELb1ELb0ELb1EEEEEEEEEvNT_6ParamsE)
        /*0074*/ 	.word	0x00000018


	//----- nvinfo : EIATTR_REGCOUNT
	.align		4
.L_39:
        /*0078*/ 	.byte	0x04, 0x2f
        /*007a*/ 	.short	(.L_41 - .L_40)
	.align		4
.L_40:
        /*007c*/ 	.word	index@(_ZN7cutlass13device_kernelIN5flash11enable_sm90INS1_16FlashAttnFwdSm90INS1_25CollectiveMainloopFwdSm90ILi2EN4cute5tupleIJNS5_1CILi1EEES8_S8_EEENS6_IJNS7_ILi192EEENS7_ILi160EEENS7_ILi64EEEEEELi64ENS_12float_e4m3_tEfNS_4arch4Sm90ELb0ELb1ELb0ELb0ELb0ELb0ELb0ELb1ELb1ELb1ELb1ELb0EEENS1_21CollectiveEpilogueFwdINS6_IJSA_SC_SB_EEES9_NS_10bfloat16_tESG_Li384ELb0ELb1ELb1ELb1EEENS1_19SingleTileSchedulerILb0ELb1ELb1ELi192EEEEEEEEEvNT_6ParamsE)
        /*0080*/ 	.word	0x00000080


	//----- nvinfo : EIATTR_FRAME_SIZE
	.align		4
.L_41:
        /*0084*/ 	.byte	0x04, 0x11
        /*0086*/ 	.short	(.L_43 - .L_42)
	.align		4
.L_42:
        /*0088*/ 	.word	index@(_ZN7cutlass13device_kernelIN5flash11enable_sm90INS1_16FlashAttnFwdSm90INS1_25CollectiveMainloopFwdSm90ILi2EN4cute5tupleIJNS5_1CILi1EEES8_S8_EEENS6_IJNS7_ILi192EEENS7_ILi160EEENS7_ILi64EEEEEELi64ENS_12float_e4m3_tEfNS_4arch4Sm90ELb0ELb1ELb0ELb0ELb0ELb0ELb0ELb1ELb1ELb1ELb1ELb0EEENS1_21CollectiveEpilogueFwdINS6_IJSA_SC_SB_EEES9_NS_10bfloat16_tESG_Li384ELb0ELb1ELb1ELb1EEENS1_19SingleTileSchedulerILb0ELb1ELb1ELi192EEEEEEEEEvNT_6ParamsE)
        /*008c*/ 	.word	0x00000000


	//----- nvinfo : EIATTR_REGCOUNT
	.align		4
.L_43:
        /*0090*/ 	.byte	0x04, 0x2f
        /*0092*/ 	.short	(.L_45 - .L_44)
	.align		4
.L_44:
        /*0094*/ 	.word	index@(_ZN7cutlass13device_kernelIN5flash11enable_sm90INS1_16FlashAttnFwdSm90INS1_25CollectiveMainloopFwdSm90ILi2EN4cute5tupleIJNS5_1CILi1EEES8_S8_EEENS6_IJNS7_ILi192EEENS7_ILi160EEENS7_ILi64EEEEEELi64ENS_12float_e4m3_tEfNS_4arch4Sm90ELb0ELb0ELb0ELb1ELb0ELb1ELb0ELb1ELb1ELb1ELb1ELb0EEENS1_21CollectiveEpilogueFwdINS6_IJSA_SC_SB_EEES9_NS_10bfloat16_tESG_Li384ELb1ELb1ELb1ELb1EEENS1_36VarlenDynamicPersistentTileSchedulerILi192ELi160ELi384ELi128ELb1ELb1ELb1ELb0ELb1ELb1EEEEEEEEEvNT_6ParamsE)
        /*0098*/ 	.word	0x00000080


	//----- nvinfo : EIATTR_FRAME_SIZE
	.align		4
.L_45:
        /*009c*/ 	.byte	0x04, 0x11
        /*009e*/ 	.short	(.L_47 - .L_46)
	.align		4
.L_46:
        /*00a0*/ 	.word	index@(_ZN7cutlass13device_kernelIN5flash11enable_sm90INS1_16FlashAttnFwdSm90INS1_25CollectiveMainloopFwdSm90ILi2EN4cute5tupleIJNS5_1CILi1EEES8_S8_EEENS6_IJNS7_ILi192EEENS7_ILi160EEENS7_ILi64EEEEEELi64ENS_12float_e4m3_tEfNS_4arch4Sm90ELb0ELb0ELb0ELb1ELb0ELb1ELb0ELb1ELb1ELb1ELb1ELb0EEENS1_21CollectiveEpilogueFwdINS6_IJSA_SC_SB_EEES9_NS_10bfloat16_tESG_Li384ELb1ELb1ELb1ELb1EEENS1_36VarlenDynamicPersistentTileSchedulerILi192ELi160ELi384ELi128ELb1ELb1ELb1ELb0ELb1ELb1EEEEEEEEEvNT_6ParamsE)
        /*00a4*/ 	.word	0x00000098


	//----- nvinfo : EIATTR_REGCOUNT
	.align		4
.L_47:
        /*00a8*/ 	.byte	0x04, 0x2f
        /*00aa*/ 	.short	(.L_49 - .L_48)
	.align		4
.L_48:
        /*00ac*/ 	.word	index@(_ZN7cutlass13device_kernelIN5flash11enable_sm90INS1_16FlashAttnFwdSm90INS1_25CollectiveMainloopFwdSm90ILi2EN4cute5tupleIJNS5_1CILi1EEES8_S8_EEENS6_IJNS7_ILi192EEENS7_ILi160EEENS7_ILi64EEEEEELi64ENS_12float_e4m3_tEfNS_4arch4Sm90ELb0ELb0ELb0ELb1ELb0ELb0ELb0ELb1ELb1ELb1ELb1ELb0EEENS1_21CollectiveEpilogueFwdINS6_IJSA_SC_SB_EEES9_NS_10bfloat16_tESG_Li384ELb1ELb1ELb1ELb1EEENS1_36VarlenDynamicPersistentTileSchedulerILi192ELi160ELi384ELi128ELb1ELb1ELb1ELb0ELb1ELb1EEEEEEEEEvNT_6ParamsE)
        /*00b0*/ 	.word	0x00000080


	//----- nvinfo : EIATTR_FRAME_SIZE
	.align		4
.L_49:
        /*00b4*/ 	.byte	0x04, 0x11
        /*00b6*/ 	.short	(.L_51 - .L_50)
	.align		4
.L_50:
        /*00b8*/ 	.word	index@(_ZN7cutlass13device_kernelIN5flash11enable_sm90INS1_16FlashAttnFwdSm90INS1_25CollectiveMainloopFwdSm90ILi2EN4cute5tupleIJNS5_1CILi1EEES8_S8_EEENS6_IJNS7_ILi192EEENS7_ILi160EEENS7_ILi64EEEEEELi64ENS_12float_e4m3_tEfNS_4arch4Sm90ELb0ELb0ELb0ELb1ELb0ELb0ELb0ELb1ELb1ELb1ELb1ELb0EEENS1_21CollectiveEpilogueFwdINS6_IJSA_SC_SB_EEES9_NS_10bfloat16_tESG_Li384ELb1ELb1ELb1ELb1EEENS1_36VarlenDynamicPersistentTileSchedulerILi192ELi160ELi384ELi128ELb1ELb1ELb1ELb0ELb1ELb1EEEEEEEEEvNT_6ParamsE)
        /*00bc*/ 	.word	0x00000020


	//----- nvinfo : EIATTR_REGCOUNT
	.align		4
.L_51:
        /*00c0*/ 	.byte	0x04, 0x2f
        /*00c2*/ 	.short	(.L_53 - .L_52)
	.align		4
.L_52:
        /*00c4*/ 	.word	index@(_ZN7cutlass13device_kernelIN5flash11enable_sm90INS1_16FlashAttnFwdSm90INS1_25CollectiveMainloopFwdSm90ILi2EN4cute5tupleIJNS5_1CILi1EEES8_S8_EEENS6_IJNS7_ILi192EEENS7_ILi160EEENS7_ILi64EEEEEELi64ENS_12float_e4m3_tEfNS_4arch4Sm90ELb0ELb0ELb0ELb0ELb0ELb0ELb0ELb1ELb1ELb1ELb1ELb0EEENS1_21CollectiveEpilogueFwdINS6_IJSA_SC_SB_EEES9_NS_10bfloat16_tESG_Li384ELb0ELb1ELb1ELb1EEENS1_19SingleTileSchedulerILb0ELb1ELb1ELi192EEEEEEEEEvNT_6ParamsE)
        /*00c8*/ 	.word	0x00000080


	//----- nvinfo : EIATTR_FRAME_SIZE
	.align		4
.L_53:
        /*00cc*/ 	.byte	0x04, 0x11
        /*00ce*/ 	.short	(.L_55 - .L_54)
	.align		4
.L_54:
        /*00d0*/ 	.word	index@(_ZN7cutlass13device_kernelIN5flash11enable_sm90INS1_16FlashAttnFwdSm90INS1_25CollectiveMainloopFwdSm90ILi2EN4cute5tupleIJNS5_1CILi1EEES8_S8_EEENS6_IJNS7_ILi192EEENS7_ILi160EEENS7_ILi64EEEEEELi64ENS_12float_e4m3_tEfNS_4arch4Sm90ELb0ELb0ELb0ELb0ELb0ELb0ELb0ELb1ELb1ELb1ELb1ELb0EEENS1_21CollectiveEpilogueFwdINS6_IJSA_SC_SB_EEES9_NS_10bfloat16_tESG_Li384ELb0ELb1ELb1ELb1EEENS1_19SingleTileSchedulerILb0ELb1ELb1ELi192EEEEEEEEEvNT_6ParamsE)
        /*00d4*/ 	.word	0x00000000


	//----- nvinfo : EIATTR_MIN_STACK_SIZE
	.align		4
.L_55:
        /*00d8*/ 	.byte	0x04, 0x12
        /*00da*/ 	.short	(.L_57 - .L_56)
	.align		4
.L_56:
        /*00dc*/ 	.word	index@(_ZN7cutlass13device_kernelIN5flash11enable_sm90INS1_16FlashAttnFwdSm90INS1_25CollectiveMainloopFwdSm90ILi2EN4cute5tupleIJNS5_1CILi1EEES8_S8_EEENS6_IJNS7_ILi192EEENS7_ILi160EEENS7_ILi64EEEEEELi64ENS_12float_e4m3_tEfNS_4arch4Sm90ELb0ELb0ELb0ELb0ELb0ELb0ELb0ELb1ELb1ELb1ELb1ELb0EEENS1_21CollectiveEpilogueFwdINS6_IJSA_SC_SB_EEES9_NS_10bfloat16_tESG_Li384ELb0ELb1ELb1ELb1EEENS1_19SingleTileSchedulerILb0ELb1ELb1ELi192EEEEEEEEEvNT_6ParamsE)
        /*00e0*/ 	.word	0x00000000


	//----- nvinfo : EIATTR_MIN_STACK_SIZE
	.align		4
.L_57:
        /*00e4*/ 	.byte	0x04, 0x12
        /*00e6*/ 	.short	(.L_59 - .L_58)
	.align		4
.L_58:
        /*00e8*/ 	.word	index@(_ZN7cutlass13device_kernelIN5flash11enable_sm90INS1_16FlashAttnFwdSm90INS1_25CollectiveMainloopFwdSm90ILi2EN4cute5tupleIJNS5_1CILi1EEES8_S8_EEENS6_IJNS7_ILi192EEENS7_ILi160EEENS7_ILi64EEEEEELi64ENS_12float_e4m3_tEfNS_4arch4Sm90ELb0ELb0ELb0ELb1ELb0ELb0ELb0ELb1ELb1ELb1ELb1ELb0EEENS1_21CollectiveEpilogueFwdINS6_IJSA_SC_SB_EEES9_NS_10bfloat16_tESG_Li384ELb1ELb1ELb1ELb1EEENS1_36VarlenDynamicPersistentTileSchedulerILi192ELi160ELi384ELi128ELb1ELb1ELb1ELb0ELb1ELb1EEEEEEEEEvNT_6ParamsE)
        /*00ec*/ 	.word	0x00000020


	//----- nvinfo : EIATTR_MIN_STACK_SIZE
	.align		4
.L_59:
        /*00f0*/ 	.byte	0x04, 0x12
        /*00f2*/ 	.short	(.L_61 - .L_60)
	.align		4
.L_60:
        /*00f4*/ 	.word	index@(_ZN7cutlass13device_kernelIN5flash11enable_sm90INS1_16FlashAttnFwdSm90INS1_25CollectiveMainloopFwdSm90ILi2EN4cute5tupleIJNS5_1CILi1EEES8_S8_EEENS6_IJNS7_ILi192EEENS7_ILi160EEENS7_ILi64EEEEEELi64ENS_12float_e4m3_tEfNS_4arch4Sm90ELb0ELb0ELb0ELb1ELb0ELb1ELb0ELb1ELb1ELb1ELb1ELb0EEENS1_21CollectiveEpilogueFwdINS6_IJSA_SC_SB_EEES9_NS_10bfloat16_tESG_Li384ELb1ELb1ELb1ELb1EEENS1_36VarlenDynamicPersistentTileSchedulerILi192ELi160ELi384ELi128ELb1ELb1ELb1ELb0ELb1ELb1EEEEEEEEEvNT_6ParamsE)
        /*00f8*/ 	.word	0x00000098


	//----- nvinfo : EIATTR_MIN_STACK_SIZE
	.align		4
.L_61:
        /*00fc*/ 	.byte	0x04, 0x12
        /*00fe*/ 	.short	(.L_63 - .L_62)
	.align		4
.L_62:
        /*0100*/ 	.word	index@(_ZN7cutlass13device_kernelIN5flash11enable_sm90INS1_16FlashAttnFwdSm90INS1_25CollectiveMainloopFwdSm90ILi2EN4cute5tupleIJNS5_1CILi1EEES8_S8_EEENS6_IJNS7_ILi192EEENS7_ILi160EEENS7_ILi64EEEEEELi64ENS_12float_e4m3_tEfNS_4arch4Sm90ELb0ELb1ELb0ELb0ELb0ELb0ELb0ELb1ELb1ELb1ELb1ELb0EEENS1_21CollectiveEpilogueFwdINS6_IJSA_SC_SB_EEES9_NS_10bfloat16_tESG_Li384ELb0ELb1ELb1ELb1EEENS1_19SingleTileSchedulerILb0ELb1ELb1ELi192EEEEEEEEEvNT_6ParamsE)
        /*0104*/ 	.word	0x00000000


	//----- nvinfo : EIATTR_MIN_STACK_SIZE
	.align		4
.L_63:
        /*0108*/ 	.byte	0x04, 0x12
        /*010a*/ 	.short	(.L_65 - .L_64)
	.align		4
.L_64:
        /*010c*/ 	.word	index@(_ZN7cutlass13device_kernelIN5flash11enable_sm90INS1_16FlashAttnFwdSm90INS1_25CollectiveMainloopFwdSm90ILi2EN4cute5tupleIJNS5_1CILi1EEES8_S8_EEENS6_IJNS7_ILi192EEENS7_ILi160EEENS7_ILi64EEEEEELi64ENS_12float_e4m3_tEfNS_4arch4Sm90ELb0ELb1ELb0ELb1ELb0ELb0ELb0ELb1ELb1ELb1ELb1ELb0EEENS1_21CollectiveEpilogueFwdINS6_IJSA_SC_SB_EEES9_NS_10bfloat16_tESG_Li384ELb1ELb1ELb1ELb1EEENS1_36VarlenDynamicPersistentTileSchedulerILi192ELi160ELi384ELi128ELb1ELb1ELb1ELb1ELb0ELb1EEEEEEEEEvNT_6ParamsE)
        /*0110*/ 	.word	0x00000018


	//----- nvinfo : EIATTR_MIN_STACK_SIZE
	.align		4
.L_65:
        /*0114*/ 	.byte	0x04, 0x12
        /*0116*/ 	.short	(.L_67 - .L_66)
	.align		4
.L_66:
        /*0118*/ 	.word	index@(_ZN7cutlass13device_kernelIN5flash11enable_sm90INS1_16FlashAttnFwdSm90INS1_25CollectiveMainloopFwdSm90ILi2EN4cute5tupleIJNS5_1CILi1EEES8_S8_EEENS6_IJNS7_ILi192EEENS7_ILi160EEENS7_ILi64EEEEEELi64ENS_12float_e4m3_tEfNS_4arch4Sm90ELb0ELb1ELb0ELb1ELb0ELb1ELb0ELb1ELb1ELb1ELb1ELb0EEENS1_21CollectiveEpilogueFwdINS6_IJSA_SC_SB_EEES9_NS_10bfloat16_tESG_Li384ELb1ELb1ELb1ELb1EEENS1_36VarlenDynamicPersistentTileSchedulerILi192ELi160ELi384ELi128ELb1ELb1ELb1ELb1ELb0ELb1EEEEEEEEEvNT_6ParamsE)
        /*011c*/ 	.word	0x00000080


	//----- nvinfo : EIATTR_MIN_STACK_SIZE
	.align		4
.L_67:
        /*0120*/ 	.byte	0x04, 0x12
        /*0122*/ 	.short	(.L_69 - .L_68)
	.align		4
.L_68:
        /*0124*/ 	.word	index@(_ZN7cutlass13device_kernelIN5flash11enable_sm90INS1_16FlashAttnFwdSm90INS1_25CollectiveMainloopFwdSm90ILi2EN4cute5tupleIJNS5_1CILi1EEES8_S8_EEENS6_IJNS7_ILi192EEENS7_ILi160EEENS7_ILi64EEEEEELi64ENS_12float_e4m3_tEfNS_4arch4Sm90ELb1ELb0ELb0ELb0ELb0ELb0ELb0ELb1ELb1ELb1ELb1ELb0EEENS1_21CollectiveEpilogueFwdINS6_IJSA_SC_SB_EEES9_NS_10bfloat16_tESG_Li384ELb0ELb1ELb1ELb1EEENS1_19SingleTileSchedulerILb0ELb1ELb1ELi192EEEEEEEEEvNT_6ParamsE)
        /*0128*/ 	.word	0x00000000


	//----- nvinfo : EIATTR_MIN_STACK_SIZE
	.align		4
.L_69:
        /*012c*/ 	.byte	0x04, 0x12
        /*012e*/ 	.short	(.L_71 - .L_70)
	.align		4
.L_70:
        /*0130*/ 	.word	index@(_ZN7cutlass13device_kernelIN5flash11enable_sm90INS1_16FlashAttnFwdSm90INS1_25CollectiveMainloopFwdSm90ILi2EN4cute5tupleIJNS5_1CILi1EEES8_S8_EEENS6_IJNS7_ILi192EEENS7_ILi160EEENS7_ILi64EEEEEELi64ENS_12float_e4m3_tEfNS_4arch4Sm90ELb1ELb0ELb0ELb1ELb0ELb0ELb0ELb1ELb1ELb1ELb1ELb0EEENS1_21CollectiveEpilogueFwdINS6_IJSA_SC_SB_EEES9_NS_10bfloat16_tESG_Li384ELb1ELb1ELb1ELb1EEENS1_36VarlenDynamicPersistentTileSchedulerILi192ELi160ELi384ELi128ELb1ELb1ELb1ELb1ELb1ELb1EEEEEEEEEvNT_6ParamsE)
        /*0134*/ 	.word	0x00000020


	//----- nvinfo : EIATTR_MIN_STACK_SIZE
	.align		4
.L_71:
        /*0138*/ 	.byte	0x04, 0x12
        /*013a*/ 	.short	(.L_73 - .L_72)
	.align		4
.L_72:
        /*013c*/ 	.word	index@(_ZN7cutlass13device_kernelIN5flash11enable_sm90INS1_16FlashAttnFwdSm90INS1_25CollectiveMainloopFwdSm90ILi2EN4cute5tupleIJNS5_1CILi1EEES8_S8_EEENS6_IJNS7_ILi192EEENS7_ILi160EEENS7_ILi64EEEEEELi64ENS_12float_e4m3_tEfNS_4arch4Sm90ELb1ELb0ELb0ELb1ELb0ELb1ELb0ELb1ELb1ELb1ELb1ELb0EEENS1_21CollectiveEpilogueFwdINS6_IJSA_SC_SB_EEES9_NS_10bfloat16_tESG_Li384ELb1ELb1ELb1ELb1EEENS1_36VarlenDynamicPersistentTileSchedulerILi192ELi160ELi384ELi128ELb1ELb1ELb1ELb1ELb1ELb1EEEEEEEEEvNT_6ParamsE)
        /*0140*/ 	.word	0x000000a0
.L_73:


//--------------------- .nv.compat                --------------------------
	.section	.nv.compat,"",@"SHT_CUDA_COMPAT_INFO"
	.align	4
        /*0000*/ 	.byte	0x02, 0x09, 0x01, 0x00, 0x02, 0x02, 0x04, 0x00, 0x02, 0x05, 0x05, 0x00, 0x03, 0x07, 0x01, 0x01
        /*0010*/ 	.byte	0x02, 0x03, 0x01, 0x00, 0x02, 0x06, 0x01, 0x00, 0x04, 0x0b, 0x08, 0x00, 0x00, 0x00, 0x00, 0x00
        /*0020*/ 	.byte	0x00, 0x00, 0x00, 0x00


//--------------------- .nv.info._ZN7cutlass13device_kernelIN5flash11enable_sm90INS1_16FlashAttnFwdSm90INS1_25CollectiveMainloopFwdSm90ILi2EN4cute5tupleIJNS5_1CILi1EEES8_S8_EEENS6_IJNS7_ILi192EEENS7_ILi160EEENS7_ILi64EEEEEELi64ENS_12float_e4m3_tEfNS_4arch4Sm90ELb0ELb0ELb0ELb0ELb0ELb0ELb0ELb1ELb1ELb1ELb1ELb0EEENS1_21CollectiveEpilogueFwdINS6_IJSA_SC_SB_EEES9_NS_10bfloat16_tESG_Li384ELb0ELb1ELb1ELb1EEENS1_19SingleTileSchedulerILb0ELb1ELb1ELi192EEEEEEEEEvNT_6ParamsE --------------------------
	.section	.nv.info._ZN7cutlass13device_kernelIN5flash11enable_sm90INS1_16FlashAttnFwdSm90INS1_25CollectiveMainloopFwdSm90ILi2EN4cute5tupleIJNS5_1CILi1EEES8_S8_EEENS6_IJNS7_ILi192EEENS7_ILi160EEENS7_ILi64EEEEEELi64ENS_12float_e4m3_tEfNS_4arch4Sm90ELb0ELb0ELb0ELb0ELb0ELb0ELb0ELb1ELb1ELb1ELb1ELb0EEENS1_21CollectiveEpilogueFwdINS6_IJSA_SC_SB_EEES9_NS_10bfloat16_tESG_Li384ELb0ELb1ELb1ELb1EEENS1_19SingleTileSchedulerILb0ELb1ELb1ELi192EEEEEEEEEvNT_6ParamsE,"",@"SHT_CUDA_INFO"
	.sectionflags	@""
	.align	4


	//----- nvinfo : EIATTR_CUDA_API_VERSION
	.align		4
        /*0000*/ 	.byte	0x04, 0x37
        /*0002*/ 	.short	(.L_75 - .L_74)
.L_74:
        /*0004*/ 	.word	0x00000082


	//----- nvinfo : EIATTR_KPARAM_INFO
	.align		4
.L_75:
        /*0008*/ 	.byte	0x04, 0x17
        /*000a*/ 	.short	(.L_77 - .L_76)
.L_76:
        /*000c*/ 	.word	0x00000000
        /*0010*/ 	.short	0x0000
        /*0012*/ 	.short	0x0070
        /*0014*/ 	.byte	0x00, 0xf0, 0x01, 0x28


	//----- nvinfo : EIATTR_SPARSE_MMA_MASK
	.align		4
.L_77:
        /*0018*/ 	.byte	0x03, 0x50
        /*001a*/ 	.short	0x0000


	//----- nvinfo : EIATTR_MAXREG_COUNT
	.align		4
        /*001c*/ 	.byte	0x03, 0x1b
        /*001e*/ 	.short	0x0080


	//----- nvinfo : EIATTR_NUM_BARRIERS
	.align		4
        /*0020*/ 	.byte	0x02, 0x4c
        /*0022*/ 	.byte	0x09
	.zero		1


	//----- nvinfo : EIATTR_EXTERNS
	.align		4
        /*0024*/ 	.byte	0x04, 0x0f
        /*0026*/ 	.short	(.L_79 - .L_78)


	//   ....[0]....
	.align		4
.L_78:
        /*0028*/ 	.word	index@(__assertfail)


	//----- nvinfo : EIATTR_MERCURY_ISA_VERSION
	.align		4
.L_79:
        /*002c*/ 	.byte	0x03, 0x5f
        /*002e*/ 	.short	0x0101


	//----- nvinfo : EIATTR_INT_WARP_WIDE_INSTR_OFFSETS
	.align		4
        /*0030*/ 	.byte	0x04, 0x31
        /*0032*/ 	.short	(.L_81 - .L_80)


	//   ....[0]....
.L_80:
        /*0034*/ 	.word	0x00000120


	//   ....[1]....
        /*0038*/ 	.word	0x00000160


	//   ....[2]....
        /*003c*/ 	.word	0x000001d0


	//----- nvinfo : EIATTR_COOP_GROUP_MASK_REGIDS
	.align		4
.L_81:
        /*0040*/ 	.byte	0x04, 0x29
        /*0042*/ 	.short	(.L_83 - .L_82)


	//   ....[0]....
.L_82:
        /*0044*/ 	.word	0xffffffff


	//   ....[1]....
        /*0048*/ 	.word	0xffffffff


	//   ....[2]....
        /*004c*/ 	.word	0xffffffff


	//   ....[3]....
        /*0050*/ 	.word	0xffffffff


	//   ....[4]....
        /*0054*/ 	.word	0xffffffff


	//   ....[5]....
        /*0058*/ 	.word	0xffffffff


	//   ....[6]....
        /*005c*/ 	.word	0xffffffff


	//   ....[7]....
        /*0060*/ 	.word	0xffffffff


	//   ....[8]....
        /*0064*/ 	.word	0xffffffff


	//   ....[9]....
        /*0068*/ 	.word	0xffffffff


	//   ....[10]....
        /*006c*/ 	.word	0xffffffff


	//   ....[11]....
        /*0070*/ 	.word	0xffffffff


	//   ....[12]....
        /*0074*/ 	.word	0xffffffff


	//   ....[13]....
        /*0078*/ 	.word	0xffffffff


	//   ....[14]....
        /*007c*/ 	.word	0xffffffff


	//   ....[15]....
        /*0080*/ 	.word	0xffffffff


	//   ....[16]....
        /*0084*/ 	.word	0xffffffff


	//   ....[17]....
        /*0088*/ 	.word	0xffffffff


	//   ....[18]....
        /*008c*/ 	.word	0xffffffff


	//   ....[19]....
        /*0090*/ 	.word	0xffffffff


	//   ....[20]....
        /*0094*/ 	.word	0xffffffff


	//   ....[21]....
        /*0098*/ 	.word	0xffffffff


	//   ....[22]....
        /*009c*/ 	.word	0xffffffff


	//   ....[23]....
        /*00a0*/ 	.word	0xffffffff


	//   ....[24]....
        /*00a4*/ 	.word	0xffffffff


	//   ....[25]....
        /*00a8*/ 	.word	0xffffffff


	//   ....[26]....
        /*00ac*/ 	.word	0xffffffff


	//   ....[27]....
        /*00b0*/ 	.word	0xffffffff


	//   ....[28]....
        /*00b4*/ 	.word	0xffffffff


	//   ....[29]....
        /*00b8*/ 	.word	0xffffffff


	//   ....[30]....
        /*00bc*/ 	.word	0xffffffff


	//   ....[31]....
        /*00c0*/ 	.word	0xffffffff


	//   ....[32]....
        /*00c4*/ 	.word	0xffffffff


	//   ....[33]....
        /*00c8*/ 	.word	0xffffffff


	//   ....[34]....
        /*00cc*/ 	.word	0xffffffff


	//   ....[35]....
        /*00d0*/ 	.word	0xffffffff


	//   ....[36]....
        /*00d4*/ 	.word	0xffffffff


	//   ....[37]....
        /*00d8*/ 	.word	0xffffffff


	//   ....[38]....
        /*00dc*/ 	.word	0xffffffff


	//   ....[39]....
        /*00e0*/ 	.word	0xffffffff


	//   ....[40]....
        /*00e4*/ 	.word	0xffffffff


	//   ....[41]....
        /*00e8*/ 	.word	0xffffffff


	//   ....[42]....
        /*00ec*/ 	.word	0xffffffff


	//   ....[43]....
        /*00f0*/ 	.word	0xffffffff


	//   ....[44]....
        /*00f4*/ 	.word	0xffffffff


	//   ....[45]....
        /*00f8*/ 	.word	0xffffffff


	//   ....[46]....
        /*00fc*/ 	.word	0xffffffff


	//   ....[47]....
        /*0100*/ 	.word	0xffffffff


	//   ....[48]....
        /*0104*/ 	.word	0xffffffff


	//   ....[49]....
        /*0108*/ 	.word	0xffffffff


	//   ....[50]....
        /*010c*/ 	.word	0xffffffff


	//   ....[51]....
        /*0110*/ 	.word	0xffffffff


	//   ....[52]....
        /*0114*/ 	.word	0xffffffff


	//   ....[53]....
        /*0118*/ 	.word	0xffffffff


	//   ....[54]....
        /*011c*/ 	.word	0xffffffff


	//   ....[55]....
        /*0120*/ 	.word	0xffffffff


	//   ....[56]....
        /*0124*/ 	.word	0xffffffff


	//   ....[57]....
        /*0128*/ 	.word	0xffffffff


	//   ....[58]....
        /*012c*/ 	.word	0xffffffff


	//   ....[59]....
        /*0130*/ 	.word	0xffffffff


	//   ....[60]....
        /*0134*/ 	.word	0xffffffff


	//   ....[61]....
        /*0138*/ 	.word	0xffffffff


	//   ....[62]....
        /*013c*/ 	.word	0xffffffff


	//   ....[63]....
        /*0140*/ 	.word	0xffffffff


	//   ....[64]....
        /*0144*/ 	.word	0xffffffff


	//   ....[65]....
        /*0148*/ 	.word	0xffffffff


	//   ....[66]....
        /*014c*/ 	.word	0xffffffff


	//   ....[67]....
        /*0150*/ 	.word	0xffffffff


	//   ....[68]....
        /*0154*/ 	.word	0xffffffff


	//   ....[69]....
        /*0158*/ 	.word	0xffffffff


	//   ....[70]....
        /*015c*/ 	.word	0xffffffff


	//   ....[71]....
        /*0160*/ 	.word	0xffffffff


	//   ....[72]....
        /*0164*/ 	.word	0xffffffff


	//   ....[73]....
        /*0168*/ 	.word	0xffffffff


	//   ....[74]....
        /*016c*/ 	.word	0xffffffff


	//   ....[75]....
        /*0170*/ 	.word	0x0500000f


	//   ....[76]....
        /*0174*/ 	.word	0x0500000f


	//   ....[77]....
        /*0178*/ 	.word	0x0500000f


	//   ....[78]....
        /*017c*/ 	.word	0x0500000f


	//   ....[79]....
        /*0180*/ 	.word	0x0500000f


	//   ....[80]....
        /*0184*/ 	.word	0x0500000f


	//   ....[81]....
        /*0188*/ 	.word	0x0500000f


	//   ....[82]....
        /*018c*/ 	.word	0x0500000f


	//   ....[83]....
        /*0190*/ 	.word	0x0500000f


	//   ....[84]....
        /*0194*/ 	.word	0x0500000f


	//   ....[85]....
        /*0198*/ 	.word	0x0500000f


	//   ....[86]....
        /*019c*/ 	.word	0x0500000f


	//   ....[87]....
        /*01a0*/ 	.word	0x0500000f


	//----- nvinfo : EIATTR_COOP_GROUP_INSTR_OFFSETS
	.align		4
.L_83:
        /*01a4*/ 	.byte	0x04, 0x28
        /*01a6*/ 	.short	(.L_85 - .L_84)


	//   ....[0]....
.L_84:
        /*01a8*/ 	.word	0x00000050


	//   ....[1]....
        /*01ac*/ 	.word	0x00000130


	//   ....[2]....
        /*01b0*/ 	.word	0x00000180


	//   ....[3]....
        /*01b4*/ 	.word	0x000003b0


	//   ....[4]....
        /*01b8*/ 	.word	0x00000510


	//   ....[5]....
        /*01bc*/ 	.word	0x00000630


	//   ....[6]....
        /*01c0*/ 	.word	0x00000790


	//   ....[7]....
        /*01c4*/ 	.word	0x00001310


	//   ....[8]....
        /*01c8*/ 	.word	0x00002580


	//   ....[9]....
        /*01cc*/ 	.word	0x00002650


	//   ....[10]....
        /*01d0*/ 	.word	0x00002c90


	//   ....[11]....
        /*01d4*/ 	.word	0x00002d40


	//   ....[12]....
        /*01d8*/ 	.word	0x000049d0


	//   ....[13]....
        /*01dc*/ 	.word	0x00004a20


	//   ....[14]....
        /*01e0*/ 	.word	0x00004aa0


	//   ....[15]....
        /*01e4*/ 	.word	0x00004ac0


	//   ....[16]....
        /*01e8*/ 	.word	0x00006500


	//   ....[17]....
        /*01ec*/ 	.word	0x00006510


	//   ....[18]....
        /*01f0*/ 	.word	0x00006590


	//   ....[19]....
        /*01f4*/ 	.word	0x000065b0


	//   ....[20]....
        /*01f8*/ 	.word	0x00007120


	//   ....[21]....
        /*01fc*/ 	.word	0x00007130


	//   ....[22]....
        /*0200*/ 	.word	0x00007140


	//   ....[23]....
        /*0204*/ 	.word	0x00007150


	//   ....[24]....
        /*0208*/ 	.word	0x00007160


	//   ....[25]....
        /*020c*/ 	.word	0x00007170


	//   ....[26]....
        /*0210*/ 	.word	0x00007180


	//   ....[27]....
        /*0214*/ 	.word	0x000071a0


	//   ....[28]....
        /*0218*/ 	.word	0x000071d0


	//   ....[29]....
        /*021c*/ 	.word	0x000071f0


	//   ....[30]....
        /*0220*/ 	.word	0x00007200


	//   ....[31]....
        /*0224*/ 	.word	0x00007230


	//   ....[32]....
        /*0228*/ 	.word	0x00007250


	//   ....[33]....
        /*022c*/ 	.word	0x00007290


	//   ....[34]....
        /*0230*/ 	.word	0x000072a0


	//   ....[35]....
        /*0234*/ 	.word	0x000072d0


	//   ....[36]....
        /*0238*/ 	.word	0x000072f0


	//   ....[37]....
        /*023c*/ 	.word	0x00007330


	//   ....[38]....
        /*0240*/ 	.word	0x00007340


	//   ....[39]....
        /*0244*/ 	.word	0x00007350


	//   ....[40]....
        /*0248*/ 	.word	0x00007360


	//   ....[41]....
        /*024c*/ 	.word	0x00007370


	//   ....[42]....
        /*0250*/ 	.word	0x00007380


	//   ....[43]....
        /*0254*/ 	.word	0x00007390


	//   ....[44]....
        /*0258*/ 	.word	0x000073a0


	//   ....[45]....
        /*025c*/ 	.word	0x000073b0


	//   ....[46]....
        /*0260*/ 	.word	0x000073c0


	//   ....[47]....
        /*0264*/ 	.word	0x000073d0


	//   ....[48]....
        /*0268*/ 	.word	0x000073e0


	//   ....[49]....
        /*026c*/ 	.word	0x000073f0


	//   ....[50]....
        /*0270*/ 	.word	0x00007400


	//   ....[51]....
        /*0274*/ 	.word	0x00007420


	//   ....[52]....
        /*0278*/ 	.word	0x000076b0


	//   ....[53]....
        /*027c*/ 	.word	0x000076f0


	//   ....[54]....
        /*0280*/ 	.word	0x00007720


	//   ....[55]....
        /*0284*/ 	.word	0x00007760


	//   ....[56]....
        /*0288*/ 	.word	0x00007790


	//   ....[57]....
        /*028c*/ 	.word	0x000077c0


	//   ....[58]....
        /*0290*/ 	.word	0x00007b90


	//   ....[59]....
        /*0294*/ 	.word	0x00007bc0


	//   ....[60]....
        /*0298*/ 	.word	0x000083b0


	//   ....[61]....
        /*029c*/ 	.word	0x00009080


	//   ....[62]....
        /*02a0*/ 	.word	0x00009b80


	//   ....[63]....
        /*02a4*/ 	.word	0x00009bb0


	//   ....[64]....
        /*02a8*/ 	.word	0x00009be0


	//   ....[65]....
        /*02ac*/ 	.word	0x00009c00


	//   ....[66]....
        /*02b0*/ 	.word	0x00009c10


	//   ....[67]....
        /*02b4*/ 	.word	0x00009c20


	//   ....[68]....
        /*02b8*/ 	.word	0x00009c70


	//   ....[69]....
        /*02bc*/ 	.word	0x00009cf0


	//   ....[70]....
        /*02c0*/ 	.word	0x00009d50


	//   ....[71]....
        /*02c4*/ 	.word	0x00009d80


	//   ....[72]....
        /*02c8*/ 	.word	0x00009db0


	//   ....[73]....
        /*02cc*/ 	.word	0x00009df0


	//   ....[74]....
        /*02d0*/ 	.word	0x0000afc0


	//   ....[75]....
        /*02d4*/ 	.word	0x0000b4b0


	//   ....[76]....
        /*02d8*/ 	.word	0x0000b680


	//   ....[77]....
        /*02dc*/ 	.word	0x0000b6e0


	//   ....[78]....
        /*02e0*/ 	.word	0x0000b7a0


	//   ....[79]....
        /*02e4*/ 	.word	0x0000b850


	//   ....[80]....
        /*02e8*/ 	.word	0x0000b8b0


	//   ....[81]....
        /*02ec*/ 	.word	0x0000b970


	//   ....[82]....
        /*02f0*/ 	.word	0x0000b9e0


	//   ....[83]....
        /*02f4*/ 	.word	0x0000ba90


	//   ....[84]....
        /*02f8*/ 	.word	0x0000bb20


	//   ....[85]....
        /*02fc*/ 	.word	0x0000bbe0


	//   ....[86]....
        /*0300*/ 	.word	0x0000bc50


	//   ....[87]....
        /*0304*/ 	.word	0x0000bd00


	//----- nvinfo : EIATTR_REG_RECONFIG
	.align		4
.L_85:
        /*0308*/ 	.byte	0x01, 0x54
	.zero		2


	//----- nvinfo : EIATTR_SYSCALL_OFFSETS
	.align		4
        /*030c*/ 	.byte	0x04, 0x46
        /*030e*/ 	.short	(.L_87 - .L_86)


	//   ....[0]....
.L_86:
        /*0310*/ 	.word	0x000014d0


	//   ....[1]....
        /*0314*/ 	.word	0x00008ab0


	//   ....[2]....
        /*0318*/ 	.word	0x00008bf0


	//   ....[3]....
        /*031c*/ 	.word	0x00008d30


	//   ....[4]....
        /*0320*/ 	.word	0x00008e50


	//   ....[5]....
        /*0324*/ 	.word	0x00009720


	//----- nvinfo : EIATTR_MBARRIER_INSTR_OFFSETS
	.align		4
.L_87:
        /*0328*/ 	.byte	0x04, 0x39
        /*032a*/ 	.short	(.L_89 - .L_88)


	//   ....[0]....
.L_88:
        /*032c*/ 	.word	0x00000260
        /*0330*/ 	.word	0x000000ff
        /*0334*/ 	.word	0x00012400
        /*0338*/ 	.short	0x0100
        /*033a*/ 	.byte	0x08
	.zero		1


	//   ....[1]....
        /*033c*/ 	.word	0x00000270
        /*0340*/ 	.word	0x000000ff
        /*0344*/ 	.word	0x00012420
        /*0348*/ 	.short	0x0100
        /*034a*/ 	.byte	0x08
	.zero		1


	//   ....[2]....
        /*034c*/ 	.word	0x00000360
        /*0350*/ 	.word	0x000000ff
        /*0354*/ 	.word	0x00012430
        /*0358*/ 	.short	0x0100
        /*035a*/ 	.byte	0x08
	.zero		1


	//   ....[3]....
        /*035c*/ 	.word	0x00000370
        /*0360*/ 	.word	0x000000ff
        /*0364*/ 	.word	0x00012440
        /*0368*/ 	.short	0x0100
        /*036a*/ 	.byte	0x08
	.zero		1


	//   ....[4]....
        /*036c*/ 	.word	0x00000380
        /*0370*/ 	.word	0x000000ff
        /*0374*/ 	.word	0x00012438
        /*0378*/ 	.short	0x0100
        /*037a*/ 	.byte	0x08
	.zero		1


	//   ....[5]....
        /*037c*/ 	.word	0x00000390
        /*0380*/ 	.word	0x000000ff
        /*0384*/ 	.word	0x00012448
        /*0388*/ 	.short	0x0100
        /*038a*/ 	.byte	0x08
	.zero		1


	//   ....[6]....
        /*038c*/ 	.word	0x000004c0
        /*0390*/ 	.word	0x000000ff
        /*0394*/ 	.word	0x00012450
        /*0398*/ 	.short	0x0100
        /*039a*/ 	.byte	0x08
	.zero		1


	//   ....[7]....
        /*039c*/ 	.word	0x000004d0
        /*03a0*/ 	.word	0x000000ff
        /*03a4*/ 	.word	0x00012460
        /*03a8*/ 	.short	0x0100
        /*03aa*/ 	.byte	0x08
	.zero		1


	//   ....[8]....
        /*03ac*/ 	.word	0x000004e0
        /*03b0*/ 	.word	0x000000ff
        /*03b4*/ 	.word	0x00012458
        /*03b8*/ 	.short	0x0100
        /*03ba*/ 	.byte	0x08
	.zero		1


	//   ....[9]....
        /*03bc*/ 	.word	0x000004f0
        /*03c0*/ 	.word	0x000000ff
        /*03c4*/ 	.word	0x00012468
        /*03c8*/ 	.short	0x0100
        /*03ca*/ 	.byte	0x08
	.zero		1


	//   ....[10]....
        /*03cc*/ 	.word	0x000005e0
        /*03d0*/ 	.word	0x000000ff
        /*03d4*/ 	.word	0x00012470
        /*03d8*/ 	.short	0x0100
        /*03da*/ 	.byte	0x06
	.zero		1


	//   ....[11]....
        /*03dc*/ 	.word	0x000005f0
        /*03e0*/ 	.word	0x000000ff
        /*03e4*/ 	.word	0x00012480
        /*03e8*/ 	.short	0x0100
        /*03ea*/ 	.byte	0x06
	.zero		1


	//   ....[12]....
        /*03ec*/ 	.word	0x00000600
        /*03f0*/ 	.word	0x000000ff
        /*03f4*/ 	.word	0x00012478
        /*03f8*/ 	.short	0x0100
        /*03fa*/ 	.byte	0x06
	.zero		1


	//   ....[13]....
        /*03fc*/ 	.word	0x00000610
        /*0400*/ 	.word	0x000000ff
        /*0404*/ 	.word	0x00012488
        /*0408*/ 	.short	0x0100
        /*040a*/ 	.byte	0x06
	.zero		1


	//   ....[14]....
        /*040c*/ 	.word	0x00000740
        /*0410*/ 	.word	0x000000ff
        /*0414*/ 	.word	0x00012490
        /*0418*/ 	.short	0x0100
        /*041a*/ 	.byte	0x08
	.zero		1


	//   ....[15]....
        /*041c*/ 	.word	0x00000750
        /*0420*/ 	.word	0x000000ff
        /*0424*/ 	.word	0x000124a0
        /*0428*/ 	.short	0x0100
        /*042a*/ 	.byte	0x08
	.zero		1


	//   ....[16]....
        /*042c*/ 	.word	0x00000760
        /*0430*/ 	.word	0x000000ff
        /*0434*/ 	.word	0x00012498
        /*0438*/ 	.short	0x0100
        /*043a*/ 	.byte	0x08
	.zero		1


	//   ....[17]....
        /*043c*/ 	.word	0x00000770
        /*0440*/ 	.word	0x000000ff
        /*0444*/ 	.word	0x000124a8
        /*0448*/ 	.short	0x0100
        /*044a*/ 	.byte	0x08
	.zero		1


	//   ....[18]....
        /*044c*/ 	.word	0x000008a0
        /*0450*/ 	.word	0x000000ff
        /*0454*/ 	.word	0x000124b0
        /*0458*/ 	.short	0x0100
        /*045a*/ 	.byte	0x08
	.zero		1


	//   ....[19]....
        /*045c*/ 	.word	0x000008b0
        /*0460*/ 	.word	0x000000ff
        /*0464*/ 	.word	0x000124c0
        /*0468*/ 	.short	0x0100
        /*046a*/ 	.byte	0x08
	.zero		1


	//   ....[20]....
        /*046c*/ 	.word	0x000008c0
        /*0470*/ 	.word	0x000000ff
        /*0474*/ 	.word	0x000124b8
        /*0478*/ 	.short	0x0100
        /*047a*/ 	.byte	0x08
	.zero		1


	//   ....[21]....
        /*047c*/ 	.word	0x000008d0
        /*0480*/ 	.word	0x000000ff
        /*0484*/ 	.word	0x000124c8
        /*0488*/ 	.short	0x0100
        /*048a*/ 	.byte	0x08
	.zero		1


	//   ....[22]....
        /*048c*/ 	.word	0x000014f0
        /*0490*/ 	.word	0x000000ff
        /*0494*/ 	.word	0x00012400
        /*0498*/ 	.short	0x010a
        /*049a*/ 	.byte	0x26
	.zero		1


	//   ....[23]....
        /*049c*/ 	.word	0x00001560
        /*04a0*/ 	.word	0x000000ff
        /*04a4*/ 	.word	0x00012430
        /*04a8*/ 	.short	0x010a
        /*04aa*/ 	.byte	0x26
	.zero		1


	//   ....[24]....
        /*04ac*/ 	.word	0x000015c0
        /*04b0*/ 	.word	0x000000ff
        /*04b4*/ 	.word	0x00012430
        /*04b8*/ 	.short	0x010a
        /*04ba*/ 	.byte	0x26
	.zero		1


	//   ....[25]....
        /*04bc*/ 	.word	0x000030e0
        /*04c0*/ 	.word	0x0000004a
        /*04c4*/ 	.word	0x00000000
        /*04c8*/ 	.short	0x0101
        /*04ca*/ 	.byte	0x3f
	.zero		1


	//   ....[26]....
        /*04cc*/ 	.word	0x00003f70
        /*04d0*/ 	.word	0x000000ff
        /*04d4*/ 	.word	0x00012430
        /*04d8*/ 	.short	0x010a
        /*04da*/ 	.byte	0x22
	.zero		1


	//   ....[27]....
        /*04dc*/ 	.word	0x00003fb0
        /*04e0*/ 	.word	0x000000ff
        /*04e4*/ 	.word	0x00012430
        /*04e8*/ 	.short	0x010a
        /*04ea*/ 	.byte	0x22
	.zero		1


	//   ....[28]....
        /*04ec*/ 	.word	0x00004450
        /*04f0*/ 	.word	0x000000ff
        /*04f4*/ 	.word	0x00012450
        /*04f8*/ 	.short	0x010a
        /*04fa*/ 	.byte	0x08
	.zero		1


	//   ....[29]....
        /*04fc*/ 	.word	0x00004980
        /*0500*/ 	.word	0x000000ff
        /*0504*/ 	.word	0x00012450
        /*0508*/ 	.short	0x010a
        /*050a*/ 	.byte	0x08
	.zero		1


	//   ....[30]....
        /*050c*/ 	.word	0x00005a50
        /*0510*/ 	.word	0x00000007
        /*0514*/ 	.word	0x00000000
        /*0518*/ 	.short	0x0101
        /*051a*/ 	.byte	0x3f
	.zero		1


	//   ....[31]....
        /*051c*/ 	.word	0x00005d20
        /*0520*/ 	.word	0x000000ff
        /*0524*/ 	.word	0x00000000
        /*0528*/ 	.short	0x0101
        /*052a*/ 	.byte	0x06
	.zero		1


	//   ....[32]....
        /*052c*/ 	.word	0x000061c0
        /*0530*/ 	.word	0x000000ff
        /*0534*/ 	.word	0x00012450
        /*0538*/ 	.short	0x010a
        /*053a*/ 	.byte	0x10
	.zero		1


	//   ....[33]....
        /*053c*/ 	.word	0x00006200
        /*0540*/ 	.word	0x000000ff
        /*0544*/ 	.word	0x00012450
        /*0548*/ 	.short	0x010a
        /*054a*/ 	.byte	0x10
	.zero		1


	//   ....[34]....
        /*054c*/ 	.word	0x00006890
        /*0550*/ 	.word	0x000000ff
        /*0554*/ 	.word	0x00000000
        /*0558*/ 	.short	0x0101
        /*055a*/ 	.byte	0x04
	.zero		1


	//   ....[35]....
        /*055c*/ 	.word	0x000077b0
        /*0560*/ 	.word	0x000000ff
        /*0564*/ 	.word	0x00000000
        /*0568*/ 	.short	0x0101
        /*056a*/ 	.byte	0x04
	.zero		1


	//   ....[36]....
        /*056c*/ 	.word	0x000092a0
        /*0570*/ 	.word	0x000000ff
        /*0574*/ 	.word	0x00012480
        /*0578*/ 	.short	0x010a
        /*057a*/ 	.byte	0x27
	.zero		1


	//   ....[37]....
        /*057c*/ 	.word	0x00009400
        /*0580*/ 	.word	0x000000ff
        /*0584*/ 	.word	0x00012440
        /*0588*/ 	.short	0x010a
        /*058a*/ 	.byte	0x27
	.zero		1


	//   ....[38]....
        /*058c*/ 	.word	0x00009f00
        /*0590*/ 	.word	0x000000ff
        /*0594*/ 	.word	0x00012400
        /*0598*/ 	.short	0x0107
        /*059a*/ 	.byte	0x27
	.zero		1


	//   ....[39]....
        /*059c*/ 	.word	0x00009f40
        /*05a0*/ 	.word	0x000000ff
        /*05a4*/ 	.word	0x00012400
        /*05a8*/ 	.short	0x0101
        /*05aa*/ 	.byte	0x27
	.zero		1


	//   ....[40]....
        /*05ac*/ 	.word	0x00009f50
        /*05b0*/ 	.word	0x000000ff
        /*05b4*/ 	.word	0x00012420
        /*05b8*/ 	.short	0x010a
        /*05ba*/ 	.byte	0x27
	.zero		1


	//   ....[41]....
        /*05bc*/ 	.word	0x0000a240
        /*05c0*/ 	.word	0x00000007
        /*05c4*/ 	.word	0x00012480
        /*05c8*/ 	.short	0x010a
        /*05ca*/ 	.byte	0x3f
	.zero		1


	//   ....[42]....
        /*05cc*/ 	.word	0x0000a440
        /*05d0*/ 	.word	0x00000007
        /*05d4*/ 	.word	0x00012440
        /*05d8*/ 	.short	0x010a
        /*05da*/ 	.byte	0x3f
	.zero		1


	//   ....[43]....
        /*05dc*/ 	.word	0x0000a6b0
        /*05e0*/ 	.word	0x00000014
        /*05e4*/ 	.word	0x00012470
        /*05e8*/ 	.short	0x010a
        /*05ea*/ 	.byte	0x3f
	.zero		1


	//   ....[44]....
        /*05ec*/ 	.word	0x0000a710
        /*05f0*/ 	.word	0x00000014
        /*05f4*/ 	.word	0x00012460
        /*05f8*/ 	.short	0x010a
        /*05fa*/ 	.byte	0x3f
	.zero		1


	//   ....[45]....
        /*05fc*/ 	.word	0x0000a9d0
        /*0600*/ 	.word	0x00000014
        /*0604*/ 	.word	0x00012450
        /*0608*/ 	.short	0x0101
        /*060a*/ 	.byte	0x3f
	.zero		1


	//   ....[46]....
        /*060c*/ 	.word	0x0000aa40
        /*0610*/ 	.word	0x00000004
        /*0614*/ 	.word	0x00000000
        /*0618*/ 	.short	0x0101
        /*061a*/ 	.byte	0x3f
	.zero		1


	//   ....[47]....
        /*061c*/ 	.word	0x0000ab40
        /*0620*/ 	.word	0x0000000c
        /*0624*/ 	.word	0x00012470
        /*0628*/ 	.short	0x010a
        /*062a*/ 	.byte	0x3f
	.zero		1


	//   ....[48]....
        /*062c*/ 	.word	0x0000abe0
        /*0630*/ 	.word	0x0000000c
        /*0634*/ 	.word	0x00012460
        /*0638*/ 	.short	0x010a
        /*063a*/ 	.byte	0x3f
	.zero		1


	//   ....[49]....
        /*063c*/ 	.word	0x0000aea0
        /*0640*/ 	.word	0x0000000c
        /*0644*/ 	.word	0x00012450
        /*0648*/ 	.short	0x0101
        /*064a*/ 	.byte	0x3f
	.zero		1


	//   ....[50]....
        /*064c*/ 	.word	0x0000af00
        /*0650*/ 	.word	0x00000004
        /*0654*/ 	.word	0x00000000
        /*0658*/ 	.short	0x0101
        /*065a*/ 	.byte	0x3f
	.zero		1


	//   ....[51]....
        /*065c*/ 	.word	0x0000afa0
        /*0660*/ 	.word	0x00000009
        /*0664*/ 	.word	0x00012420
        /*0668*/ 	.short	0x010a
        /*066a*/ 	.byte	0x3f
	.zero		1


	//   ....[52]....
        /*066c*/ 	.word	0x0000b0b0
        /*0670*/ 	.word	0x00000007
        /*0674*/ 	.word	0x00000000
        /*0678*/ 	.short	0x010a
        /*067a*/ 	.byte	0x3f
	.zero		1


	//   ....[53]....
        /*067c*/ 	.word	0x0000b120
        /*0680*/ 	.word	0x00000005
        /*0684*/ 	.word	0x00000000
        /*0688*/ 	.short	0x010a
        /*068a*/ 	.byte	0x3f
	.zero		1


	//   ....[54]....
        /*068c*/ 	.word	0x0000b170
        /*0690*/ 	.word	0x00000003
        /*0694*/ 	.word	0x00012460
        /*0698*/ 	.short	0x010a
        /*069a*/ 	.byte	0x3f
	.zero		1


	//   ....[55]....
        /*069c*/ 	.word	0x0000b1c0
        /*06a0*/ 	.word	0x00000005
        /*06a4*/ 	.word	0x00012460
        /*06a8*/ 	.short	0x010a
        /*06aa*/ 	.byte	0x3f
	.zero		1


	//   ....[56]....
        /*06ac*/ 	.word	0x0000b200
        /*06b0*/ 	.word	0x00000003
        /*06b4*/ 	.word	0x00012480
        /*06b8*/ 	.short	0x010a
        /*06ba*/ 	.byte	0x3f
	.zero		1


	//   ....[57]....
        /*06bc*/ 	.word	0x0000b220
        /*06c0*/ 	.word	0x00000005
        /*06c4*/ 	.word	0x00012480
        /*06c8*/ 	.short	0x010a
        /*06ca*/ 	.byte	0x3f
	.zero		1


	//   ....[58]....
        /*06cc*/ 	.word	0x0000b290
        /*06d0*/ 	.word	0x00000003
        /*06d4*/ 	.word	0x00012400
        /*06d8*/ 	.short	0x010a
        /*06da*/ 	.byte	0x3f
	.zero		1


	//   ....[59]....
        /*06dc*/ 	.word	0x0000b2f0
        /*06e0*/ 	.word	0x00000003
        /*06e4*/ 	.word	0x00012430
        /*06e8*/ 	.short	0x010a
        /*06ea*/ 	.byte	0x3f
	.zero		1


	//   ....[60]....
        /*06ec*/ 	.word	0x0000b350
        /*06f0*/ 	.word	0x00000009
        /*06f4*/ 	.word	0x00012430
        /*06f8*/ 	.short	0x010a
        /*06fa*/ 	.byte	0x3f
	.zero		1


	//   ....[61]....
        /*06fc*/ 	.word	0x0000b3b0
        /*0700*/ 	.word	0x00000009
        /*0704*/ 	.word	0x00012450
        /*0708*/ 	.short	0x010a
        /*070a*/ 	.byte	0x3f
	.zero		1


	//   ....[62]....
        /*070c*/ 	.word	0x0000b410
        /*0710*/ 	.word	0x00000003
        /*0714*/ 	.word	0x00012450
        /*0718*/ 	.short	0x010a
        /*071a*/ 	.byte	0x3f
	.zero		1


	//   ....[63]....
        /*071c*/ 	.word	0x0000b570
        /*0720*/ 	.word	0x00000005
        /*0724*/ 	.word	0x00012480
        /*0728*/ 	.short	0x010a
        /*072a*/ 	.byte	0x3f
	.zero		1


	//   ....[64]....
        /*072c*/ 	.word	0x0000b5d0
        /*0730*/ 	.word	0x00000005
        /*0734*/ 	.word	0x00012440
        /*0738*/ 	.short	0x010a
        /*073a*/ 	.byte	0x3f
	.zero		1


	//   ....[65]....
        /*073c*/ 	.word	0x0000bd40
        /*0740*/ 	.word	0x00000003
        /*0744*/ 	.word	0x00012420
        /*0748*/ 	.short	0x010a
        /*074a*/ 	.byte	0x3f
	.zero		1


	//   ....[66]....
        /*074c*/ 	.word	0x0000bd90
        /*0750*/ 	.word	0x00000007
        /*0754*/ 	.word	0x00012480
        /*0758*/ 	.short	0x010a
        /*075a*/ 	.byte	0x3f
	.zero		1


	//   ....[67]....
        /*075c*/ 	.word	0x0000bde0
        /*0760*/ 	.word	0x00000007
        /*0764*/ 	.word	0x00012440
        /*0768*/ 	.short	0x010a
        /*076a*/ 	.byte	0x3f
	.zero		1


	//   ....[68]....
        /*076c*/ 	.word	0x0000be30
        /*0770*/ 	.word	0x00000014
        /*0774*/ 	.word	0x00012470
        /*0778*/ 	.short	0x010a
        /*077a*/ 	.byte	0x3f
	.zero		1


	//   ....[69]....
        /*077c*/ 	.word	0x0000be80
        /*0780*/ 	.word	0x00000014
        /*0784*/ 	.word	0x00012460
        /*0788*/ 	.short	0x010a
        /*078a*/ 	.byte	0x3f
	.zero		1


	//   ....[70]....
        /*078c*/ 	.word	0x0000bed0
        /*0790*/ 	.word	0x0000000c
        /*0794*/ 	.word	0x00012470
        /*0798*/ 	.short	0x010a
        /*079a*/ 	.byte	0x3f
	.zero		1


	//   ....[71]....
        /*079c*/ 	.word	0x0000bf20
        /*07a0*/ 	.word	0x0000000c
        /*07a4*/ 	.word	0x00012460
        /*07a8*/ 	.short	0x010a
        /*07aa*/ 	.byte	0x3f
	.zero		1


	//   ....[72]....
        /*07ac*/ 	.word	0x0000bf70
        /*07b0*/ 	.word	0x00000009
        /*07b4*/ 	.word	0x00012420
        /*07b8*/ 	.short	0x010a
        /*07ba*/ 	.byte	0x3f
	.zero		1


	//   ....[73]....
        /*07bc*/ 	.word	0x0000bfc0
        /*07c0*/ 	.word	0x00000007
        /*07c4*/ 	.word	0x00000000
        /*07c8*/ 	.short	0x010a
        /*07ca*/ 	.byte	0x3f
	.zero		1


	//   ....[74]....
        /*07cc*/ 	.word	0x0000c010
        /*07d0*/ 	.word	0x00000005
        /*07d4*/ 	.word	0x00000000
        /*07d8*/ 	.short	0x010a
        /*07da*/ 	.byte	0x3f
	.zero		1


	//   ....[75]....
        /*07dc*/ 	.word	0x0000c060
        /*07e0*/ 	.word	0x00000003
        /*07e4*/ 	.word	0x00012460
        /*07e8*/ 	.short	0x010a
        /*07ea*/ 	.byte	0x3f
	.zero		1


	//   ....[76]....
        /*07ec*/ 	.word	0x0000c0b0
        /*07f0*/ 	.word	0x00000005
        /*07f4*/ 	.word	0x00012460
        /*07f8*/ 	.short	0x010a
        /*07fa*/ 	.byte	0x3f
	.zero		1


	//   ....[77]....
        /*07fc*/ 	.word	0x0000c100
        /*0800*/ 	.word	0x00000003
        /*0804*/ 	.word	0x00012480
        /*0808*/ 	.short	0x010a
        /*080a*/ 	.byte	0x3f
	.zero		1


	//----- nvinfo : EIATTR_NUM_MBARRIERS
	.align		4
.L_89:
        /*080c*/ 	.byte	0x03, 0x38
        /*080e*/ 	.short	0x0016


	//----- nvinfo : EIATTR_EXIT_INSTR_OFFSETS
	.align		4
        /*0810*/ 	.byte	0x04, 0x1c
        /*0812*/ 	.short	(.L_91 - .L_90)


	//   ....[0]....
.L_90:
        /*0814*/ 	.word	0x0000b270


	//----- nvinfo : EIATTR_MAX_THREADS
	.align		4
.L_91:
        /*0818*/ 	.byte	0x04, 0x05
        /*081a*/ 	.short	(.L_93 - .L_92)
.L_92:
        /*081c*/ 	.word	0x00000200
        /*0820*/ 	.word	0x00000001
        /*0824*/ 	.word	0x00000001


	//----- nvinfo : EIATTR_CRS_STACK_SIZE
	.align		4
.L_93:
        /*0828*/ 	.byte	0x04, 0x1e
        /*082a*/ 	.short	(.L_95 - .L_94)
.L_94:
        /*082c*/ 	.word	0x00000000


	//----- nvinfo : EIATTR_CBANK_PARAM_SIZE
	.align		4
.L_95:
        /*0830*/ 	.byte	0x03, 0x19
        /*0832*/ 	.short	0x0a70


	//----- nvinfo : EIATTR_PARAM_CBANK
	.align		4
        /*0834*/ 	.byte	0x04, 0x0a
        /*0836*/ 	.short	(.L_97 - .L_96)
	.align		4
.L_96:
        /*0838*/ 	.word	index@(.nv.constant0._ZN7cutlass13device_kernelIN5flash11enable_sm90INS1_16FlashAttnFwdSm90INS1_25CollectiveMainloopFwdSm90ILi2EN4cute5tupleIJNS5_1CILi1EEES8_S8_EEENS6_IJNS7_ILi192EEENS7_ILi160EEENS7_ILi64EEEEEELi64ENS_12float_e4m3_tEfNS_4arch4Sm90ELb0ELb0ELb0ELb0ELb0ELb0ELb0ELb1ELb1ELb1ELb1ELb0EEENS1_21CollectiveEpilogueFwdINS6_IJSA_SC_SB_EEES9_NS_10bfloat16_tESG_Li384ELb0ELb1ELb1ELb1EEENS1_19SingleTileSchedulerILb0ELb1ELb1ELi192EEEEEEEEEvNT_6ParamsE)
        /*083c*/ 	.short	0x0210
        /*083e*/ 	.short	0x0a70


	//----- nvinfo : EIATTR_SW_WAR
	.align		4
.L_97:
        /*0840*/ 	.byte	0x04, 0x36
        /*0842*/ 	.short	(.L_99 - .L_98)
.L_98:
        /*0844*/ 	.word	0x00000008
.L_99:


//--------------------- .nv.info._ZN7cutlass13device_kernelIN5flash11enable_sm90INS1_16FlashAttnFwdSm90INS1_25CollectiveMainloopFwdSm90ILi2EN4cute5tupleIJNS5_1CILi1EEES8_S8_EEENS6_IJNS7_ILi192EEENS7_ILi160EEENS7_ILi64EEEEEELi64ENS_12float_e4m3_tEfNS_4arch4Sm90ELb0ELb0ELb0ELb1ELb0ELb0ELb0ELb1ELb1ELb1ELb1ELb0EEENS1_21CollectiveEpilogueFwdINS6_IJSA_SC_SB_EEES9_NS_10bfloat16_tESG_Li384ELb1ELb1ELb1ELb1EEENS1_36VarlenDynamicPersistentTileSchedulerILi192ELi160ELi384ELi128ELb1ELb1ELb1ELb0ELb1ELb1EEEEEEEEEvNT_6ParamsE --------------------------
	.section	.nv.info._ZN7cutlass13device_kernelIN5flash11enable_sm90INS1_16FlashAttnFwdSm90INS1_25CollectiveMainloopFwdSm90ILi2EN4cute5tupleIJNS5_1CILi1EEES8_S8_EEENS6_IJNS7_ILi192EEENS7_ILi160EEENS7_ILi64EEEEEELi64ENS_12float_e4m3_tEfNS_4arch4Sm90ELb0ELb0ELb0ELb1ELb0ELb0ELb0ELb1ELb1ELb1ELb1ELb0EEENS1_21CollectiveEpilogueFwdINS6_IJSA_SC_SB_EEES9_NS_10bfloat16_tESG_Li384ELb1ELb1ELb1ELb1EEENS1_36VarlenDynamicPersistentTileSchedulerILi192ELi160ELi384ELi128ELb1ELb1ELb1ELb0ELb1ELb1EEEEEEEEEvNT_6ParamsE,"",@"SHT_CUDA_INFO"
	.sectionflags	@""
	.align	4


	//----- nvinfo : EIATTR_CUDA_API_VERSION
	.align		4
        /*0000*/ 	.byte	0x04, 0x37
        /*0002*/ 	.short	(.L_101 - .L_100)
.L_100:
        /*0004*/ 	.word	0x00000082


	//----- nvinfo : EIATTR_KPARAM_INFO
	.align		4
.L_101:
        /*0008*/ 	.byte	0x04, 0x17
        /*000a*/ 	.short	(.L_103 - .L_102)
.L_102:
        /*000c*/ 	.word	0x00000000
        /*0010*/ 	.short	0x0000
        /*0012*/ 	.short	0x0070
        /*0014*/ 	.byte	0x00, 0xf0, 0x01, 0x2a


	//----- nvinfo : EIATTR_SPARSE_MMA_MASK
	.align		4
.L_103:
        /*0018*/ 	.byte	0x03, 0x50
        /*001a*/ 	.short	0x0000


	//----- nvinfo : EIATTR_MAXREG_COUNT
	.align		4
        /*001c*/ 	.byte	0x03, 0x1b
        /*001e*/ 	.short	0x0080


	//----- nvinfo : EIATTR_NUM_BARRIERS
	.align		4
        /*0020*/ 	.byte	0x02, 0x4c
        /*0022*/ 	.byte	0x09
	.zero		1


	//----- nvinfo : EIATTR_EXTERNS
	.align		4
        /*0024*/ 	.byte	0x04, 0x0f
        /*0026*/ 	.short	(.L_105 - .L_104)


	//   ....[0]....
	.align		4
.L_104:
        /*0028*/ 	.word	index@(__assertfail)


	//----- nvinfo : EIATTR_ANNOTATIONS
	.align		4
.L_105:
        /*002c*/ 	.byte	0x04, 0x55
        /*002e*/ 	.short	(.L_107 - .L_106)


	//   ....[0]....
.L_106:
        /*0030*/ 	.word	0x00000001
        /*0034*/ 	.byte	0x00, 0x0d, 0x00, 0x00, 0x01, 0x00, 0x00, 0x00, 0x70, 0x0d, 0x00, 0x00, 0x01, 0x00, 0x00, 0x00
        /* <DEDUP_REMOVED lines=11> */
        /*00f4*/ 	.byte	0x80, 0xca, 0x00, 0x00, 0x01, 0x00, 0x00, 0x00, 0xe0, 0xe7, 0x00, 0x00


	//----- nvinfo : EIATTR_MERCURY_ISA_VERSION
	.align		4
.L_107:
        /*0100*/ 	.byte	0x03, 0x5f
        /*0102*/ 	.short	0x0101


	//----- nvinfo : EIATTR_UNUSED_LOAD_BYTE_OFFSET
	.align		4
        /*0104*/ 	.byte	0x04, 0x44
        /*0106*/ 	.short	(.L_109 - .L_108)


	//   ....[0]....
.L_108:
        /*0108*/ 	.word	0x00000a00
        /*010c*/ 	.word	0x0000fff0


	//   ....[1]....
        /*0110*/ 	.word	0x00007110
        /*0114*/ 	.word	0x0000fff0


	//----- nvinfo : EIATTR_INT_WARP_WIDE_INSTR_OFFSETS
	.align		4
.L_109:
        /*0118*/ 	.byte	0x04, 0x31
        /*011a*/ 	.short	(.L_111 - .L_110)


	//   ....[0]....
.L_110:
        /*011c*/ 	.word	0x00000130


	//   ....[1]....
        /*0120*/ 	.word	0x00000170


	//   ....[2]....
        /*0124*/ 	.word	0x000001e0


	//   ....[3]....
        /*0128*/ 	.word	0x0000b310


	//   ....[4]....
        /*012c*/ 	.word	0x0000b3a0


	//   ....[5]....
        /*0130*/ 	.word	0x0000d700


	//   ....[6]....
        /*0134*/ 	.word	0x0000d790


	//----- nvinfo : EIATTR_COOP_GROUP_MASK_REGIDS
	.align		4
.L_111:
        /*0138*/ 	.byte	0x04, 0x29
        /*013a*/ 	.short	(.L_113 - .L_112)


	//   ....[0]....
.L_112:
        /*013c*/ 	.word	0xffffffff


	//   ....[1]....
        /*0140*/ 	.word	0xffffffff


	//   ....[2]....
        /*0144*/ 	.word	0xffffffff


	//   ....[3]....
        /*0148*/ 	.word	0xffffffff


	//   ....[4]....
        /*014c*/ 	.word	0xffffffff


	//   ....[5]....
        /*0150*/ 	.word	0xffffffff


	//   ....[6]....
        /*0154*/ 	.word	0xffffffff


	//   ....[7]....
        /*0158*/ 	.word	0xffffffff


	//   ....[8]....
        /*015c*/ 	.word	0xffffffff


	//   ....[9]....
        /*0160*/ 	.word	0xffffffff


	//   ....[10]....
        /*0164*/ 	.word	0xffffffff


	//   ....[11]....
        /*0168*/ 	.word	0xffffffff


	//   ....[12]....
        /*016c*/ 	.word	0xffffffff


	//   ....[13]....
        /*0170*/ 	.word	0xffffffff


	//   ....[14]....
        /*0174*/ 	.word	0xffffffff


	//   ....[15]....
        /*0178*/ 	.word	0xffffffff


	//   ....[16]....
        /*017c*/ 	.word	0xffffffff


	//   ....[17]....
        /*0180*/ 	.word	0xffffffff


	//   ....[18]....
        /*0184*/ 	.word	0xffffffff


	//   ....[19]....
        /*0188*/ 	.word	0xffffffff


	//   ....[20]....
        /*018c*/ 	.word	0xffffffff


	//   ....[21]....
        /*0190*/ 	.word	0xffffffff


	//   ....[22]....
        /*0194*/ 	.word	0xffffffff


	//   ....[23]....
        /*0198*/ 	.word	0xffffffff


	//   ....[24]....
        /*019c*/ 	.word	0xffffffff


	//   ....[25]....
        /*01a0*/ 	.word	0xffffffff


	//   ....[26]....
        /*01a4*/ 	.word	0xffffffff


	//   ....[27]....
        /*01a8*/ 	.word	0xffffffff


	//   ....[28]....
        /*01ac*/ 	.word	0xffffffff


	//   ....[29]....
        /*01b0*/ 	.word	0xffffffff


	//   ....[30]....
        /*01b4*/ 	.word	0xffffffff


	//   ....[31]....
        /*01b8*/ 	.word	0xffffffff


	//   ....[32]....
        /*01bc*/ 	.word	0xffffffff


	//   ....[33]....
        /*01c0*/ 	.word	0xffffffff


	//   ....[34]....
        /*01c4*/ 	.word	0xffffffff


	//   ....[35]....
        /*01c8*/ 	.word	0xffffffff


	//   ....[36]....
        /*01cc*/ 	.word	0xffffffff


	//   ....[37]....
        /*01d0*/ 	.word	0xffffffff


	//   ....[38]....
        /*01d4*/ 	.word	0xffffffff


	//   ....[39]....
        /*01d8*/ 	.word	0xffffffff


	//   ....[40]....
        /*01dc*/ 	.word	0xffffffff


	//   ....[41]....
        /*01e0*/ 	.word	0xffffffff


	//   ....[42]....
        /*01e4*/ 	.word	0xffffffff


	//   ....[43]....
        /*01e8*/ 	.word	0xffffffff


	//   ....[44]....
        /*01ec*/ 	.word	0xffffffff


	//   ....[45]....
        /*01f0*/ 	.word	0xffffffff


	//   ....[46]....
        /*01f4*/ 	.word	0xffffffff


	//   ....[47]....
        /*01f8*/ 	.word	0xffffffff


	//   ....[48]....
        /*01fc*/ 	.word	0xffffffff


	//   ....[49]....
        /*0200*/ 	.word	0xffffffff


	//   ....[50]....
        /*0204*/ 	.word	0xffffffff


	//   ....[51]....
        /*0208*/ 	.word	0xffffffff


	//   ....[52]....
        /*020c*/ 	.word	0xffffffff


	//   ....[53]....
        /*0210*/ 	.word	0xffffffff


	//   ....[54]....
        /*0214*/ 	.word	0xffffffff


	//   ....[55]....
        /*0218*/ 	.word	0xffffffff


	//   ....[56]....
        /*021c*/ 	.word	0xffffffff


	//   ....[57]....
        /*0220*/ 	.word	0xffffffff


	//   ....[58]....
        /*0224*/ 	.word	0xffffffff


	//   ....[59]....
        /*0228*/ 	.word	0xffffffff


	//   ....[60]....
        /*022c*/ 	.word	0xffffffff


	//   ....[61]....
        /*0230*/ 	.word	0xffffffff


	//   ....[62]....
        /*0234*/ 	.word	0xffffffff


	//   ....[63]....
        /*0238*/ 	.word	0xffffffff


	//   ....[64]....
        /*023c*/ 	.word	0xffffffff


	//   ....[65]....
        /*0240*/ 	.word	0xffffffff


	//   ....[66]....
        /*0244*/ 	.word	0xffffffff


	//   ....[67]....
        /*0248*/ 	.word	0xffffffff


	//   ....[68]....
        /*024c*/ 	.word	0xffffffff


	//   ....[69]....
        /*0250*/ 	.word	0xffffffff


	//   ....[70]....
        /*0254*/ 	.word	0xffffffff


	//   ....[71]....
        /*0258*/ 	.word	0xffffffff


	//   ....[72]....
        /*025c*/ 	.word	0xffffffff


	//   ....[73]....
        /*0260*/ 	.word	0xffffffff


	//   ....[74]....
        /*0264*/ 	.word	0xffffffff


	//   ....[75]....
        /*0268*/ 	.word	0xffffffff


	//   ....[76]....
        /*026c*/ 	.word	0xffffffff


	//   ....[77]....
        /*0270*/ 	.word	0xffffffff


	//   ....[78]....
        /*0274*/ 	.word	0xffffffff


	//   ....[79]....
        /*0278*/ 	.word	0xffffffff


	//   ....[80]....
        /*027c*/ 	.word	0xffffffff


	//   ....[81]....
        /*0280*/ 	.word	0xffffffff


	//   ....[82]....
        /*0284*/ 	.word	0xffffffff


	//   ....[83]....
        /*0288*/ 	.word	0xffffffff


	//   ....[84]....
        /*028c*/ 	.word	0xffffffff


	//   ....[85]....
        /*0290*/ 	.word	0xffffffff


	//   ....[86]....
        /*0294*/ 	.word	0xffffffff


	//   ....[87]....
        /*0298*/ 	.word	0xffffffff


	//   ....[88]....
        /*029c*/ 	.word	0xffffffff


	//   ....[89]....
        /*02a0*/ 	.word	0xffffffff


	//   ....[90]....
        /*02a4*/ 	.word	0xffffffff


	//   ....[91]....
        /*02a8*/ 	.word	0xffffffff


	//   ....[92]....
        /*02ac*/ 	.word	0xffffffff


	//   ....[93]....
        /*02b0*/ 	.word	0xffffffff


	//   ....[94]....
        /*02b4*/ 	.word	0xffffffff


	//   ....[95]....
        /*02b8*/ 	.word	0xffffffff


	//   ....[96]....
        /*02bc*/ 	.word	0xffffffff


	//   ....[97]....
        /*02c0*/ 	.word	0xffffffff


	//   ....[98]....
        /*02c4*/ 	.word	0xffffffff


	//   ....[99]....
        /*02c8*/ 	.word	0xffffffff


	//   ....[100]....
        /*02cc*/ 	.word	0xffffffff


	//   ....[101]....
        /*02d0*/ 	.word	0xffffffff


	//   ....[102]....
        /*02d4*/ 	.word	0xffffffff


	//   ....[103]....
        /*02d8*/ 	.word	0xffffffff


	//   ....[104]....
        /*02dc*/ 	.word	0xffffffff


	//   ....[105]....
        /*02e0*/ 	.word	0xffffffff


	//   ....[106]....
        /*02e4*/ 	.word	0xffffffff


	//   ....[107]....
        /*02e8*/ 	.word	0xffffffff


	//   ....[108]....
        /*02ec*/ 	.word	0xffffffff


	//   ....[109]....
        /*02f0*/ 	.word	0xffffffff


	//   ....[110]....
        /*02f4*/ 	.word	0xffffffff


	//   ....[111]....
        /*02f8*/ 	.word	0xffffffff


	//   ....[112]....
        /*02fc*/ 	.word	0xffffffff


	//   ....[113]....
        /*0300*/ 	.word	0xffffffff


	//   ....[114]....
        /*0304*/ 	.word	0xffffffff


	//   ....[115]....
        /*0308*/ 	.word	0xffffffff


	//   ....[116]....
        /*030c*/ 	.word	0xffffffff


	//   ....[117]....
        /*0310*/ 	.word	0xffffffff


	//   ....[118]....
        /*0314*/ 	.word	0xffffffff


	//   ....[119]....
        /*0318*/ 	.word	0xffffffff


	//   ....[120]....
        /*031c*/ 	.word	0xffffffff


	//   ....[121]....
        /*0320*/ 	.word	0xffffffff


	//   ....[122]....
        /*0324*/ 	.word	0xffffffff


	//   ....[123]....
        /*0328*/ 	.word	0xffffffff


	//   ....[124]....
        /*032c*/ 	.word	0xffffffff


	//   ....[125]....
        /*0330*/ 	.word	0x0500000f


	//   ....[126]....
        /*0334*/ 	.word	0x0500000f


	//   ....[127]....
        /*0338*/ 	.word	0x0500000f


	//   ....[128]....
        /*033c*/ 	.word	0x0500000f


	//   ....[129]....
        /*0340*/ 	.word	0x0500000f


	//   ....[130]....
        /*0344*/ 	.word	0x0500000f


	//   ....[131]....
        /*0348*/ 	.word	0x0500000f


	//   ....[132]....
        /*034c*/ 	.word	0x0500000f


	//   ....[133]....
        /*0350*/ 	.word	0x0500000f


	//   ....[134]....
        /*0354*/ 	.word	0x0500000f


	//   ....[135]....
        /*0358*/ 	.word	0x0500000f


	//   ....[136]....
        /*035c*/ 	.word	0x0500000f


	//   ....[137]....
        /*0360*/ 	.word	0x0500000f


	//   ....[138]....
        /*0364*/ 	.word	0x0500000f


	//----- nvinfo : EIATTR_COOP_GROUP_INSTR_OFFSETS
	.align		4
.L_113:
        /*0368*/ 	.byte	0x04, 0x28
        /*036a*/ 	.short	(.L_115 - .L_114)


	//   ....[0]....
.L_114:
        /*036c*/ 	.word	0x00000060


	//   ....[1]....
        /*0370*/ 	.word	0x00000140


	//   ....[2]....
        /*0374*/ 	.word	0x00000190


	//   ....[3]....
        /*0378*/ 	.word	0x000003c0


	//   ....[4]....
        /*037c*/ 	.word	0x00000520


	//   ....[5]....
        /*0380*/ 	.word	0x00000640


	//   ....[6]....
        /*0384*/ 	.word	0x000007a0


	//   ....[7]....
        /*0388*/ 	.word	0x000019b0


	//   ....[8]....
        /*038c*/ 	.word	0x00002bc0


	//   ....[9]....
        /*0390*/ 	.word	0x00002cd0


	//   ....[10]....
        /*0394*/ 	.word	0x000032e0


	//   ....[11]....
        /*0398*/ 	.word	0x00003340


	//   ....[12]....
        /*039c*/ 	.word	0x00005100


	//   ....[13]....
        /*03a0*/ 	.word	0x00005110


	//   ....[14]....
        /*03a4*/ 	.word	0x00005140


	//   ....[15]....
        /*03a8*/ 	.word	0x00005150


	//   ....[16]....
        /*03ac*/ 	.word	0x00006b30


	//   ....[17]....
        /*03b0*/ 	.word	0x00006b40


	//   ....[18]....
        /*03b4*/ 	.word	0x00006be0


	//   ....[19]....
        /*03b8*/ 	.word	0x00006bf0


	//   ....[20]....
        /*03bc*/ 	.word	0x00007610


	//   ....[21]....
        /*03c0*/ 	.word	0x00007630


	//   ....[22]....
        /*03c4*/ 	.word	0x00007640


	//   ....[23]....
        /*03c8*/ 	.word	0x00007650


	//   ....[24]....
        /*03cc*/ 	.word	0x00007660


	//   ....[25]....
        /*03d0*/ 	.word	0x00007670


	//   ....[26]....
        /*03d4*/ 	.word	0x00007680


	//   ....[27]....
        /*03d8*/ 	.word	0x00007690


	//   ....[28]....
        /*03dc*/ 	.word	0x000076a0


	//   ....[29]....
        /*03e0*/ 	.word	0x000076b0


	//   ....[30]....
        /*03e4*/ 	.word	0x000076c0


	//   ....[31]....
        /*03e8*/ 	.word	0x000076d0


	//   ....[32]....
        /*03ec*/ 	.word	0x000076e0


	//   ....[33]....
        /*03f0*/ 	.word	0x000076f0


	//   ....[34]....
        /*03f4*/ 	.word	0x00007700


	//   ....[35]....
        /*03f8*/ 	.word	0x00007710


	//   ....[36]....
        /*03fc*/ 	.word	0x00007720


	//   ....[37]....
        /*0400*/ 	.word	0x00007730


	//   ....[38]....
        /*0404*/ 	.word	0x00007740


	//   ....[39]....
        /*0408*/ 	.word	0x00007750


	//   ....[40]....
        /*040c*/ 	.word	0x00007760


	//   ....[41]....
        /*0410*/ 	.word	0x00007770


	//   ....[42]....
        /*0414*/ 	.word	0x00007780


	//   ....[43]....
        /*0418*/ 	.word	0x00007790


	//   ....[44]....
        /*041c*/ 	.word	0x000077a0


	//   ....[45]....
        /*0420*/ 	.word	0x000077b0


	//   ....[46]....
        /*0424*/ 	.word	0x000077c0


	//   ....[47]....
        /*0428*/ 	.word	0x000077d0


	//   ....[48]....
        /*042c*/ 	.word	0x000077e0


	//   ....[49]....
        /*0430*/ 	.word	0x000077f0


	//   ....[50]....
        /*0434*/ 	.word	0x00007800


	//   ....[51]....
        /*0438*/ 	.word	0x00007810


	//   ....[52]....
        /*043c*/ 	.word	0x00008050


	//   ....[53]....
        /*0440*/ 	.word	0x00008060


	//   ....[54]....
        /*0444*/ 	.word	0x00008070


	//   ....[55]....
        /*0448*/ 	.word	0x000080b0


	//   ....[56]....
        /*044c*/ 	.word	0x000086d0


	//   ....[57]....
        /*0450*/ 	.word	0x00008710


	//   ....[58]....
        /*0454*/ 	.word	0x00008730


	//   ....[59]....
        /*0458*/ 	.word	0x00008770


	//   ....[60]....
        /*045c*/ 	.word	0x00008790


	//   ....[61]....
        /*0460*/ 	.word	0x000087a0


	//   ....[62]....
        /*0464*/ 	.word	0x000087c0


	//   ....[63]....
        /*0468*/ 	.word	0x000087e0


	//   ....[64]....
        /*046c*/ 	.word	0x00008c30


	//   ....[65]....
        /*0470*/ 	.word	0x00008c40


	//   ....[66]....
        /*0474*/ 	.word	0x00008e80


	//   ....[67]....
        /*0478*/ 	.word	0x00008e90


	//   ....[68]....
        /*047c*/ 	.word	0x000099d0


	//   ....[69]....
        /*0480*/ 	.word	0x00009a00


	//   ....[70]....
        /*0484*/ 	.word	0x00009a40


	//   ....[71]....
        /*0488*/ 	.word	0x00009a70


	//   ....[72]....
        /*048c*/ 	.word	0x00009a80


	//   ....[73]....
        /*0490*/ 	.word	0x00009a90


	//   ....[74]....
        /*0494*/ 	.word	0x00009aa0


	//   ....[75]....
        /*0498*/ 	.word	0x00009ac0


	//   ....[76]....
        /*049c*/ 	.word	0x00009c10


	//   ....[77]....
        /*04a0*/ 	.word	0x00009e20


	//   ....[78]....
        /*04a4*/ 	.word	0x00009e50


	//   ....[79]....
        /*04a8*/ 	.word	0x00009e80


	//   ....[80]....
        /*04ac*/ 	.word	0x00009eb0


	//   ....[81]....
        /*04b0*/ 	.word	0x00009ee0


	//   ....[82]....
        /*04b4*/ 	.word	0x00009f20


	//   ....[83]....
        /*04b8*/ 	.word	0x0000a0c0


	//   ....[84]....
        /*04bc*/ 	.word	0x0000a0f0


	//   ....[85]....
        /*04c0*/ 	.word	0x0000a120


	//   ....[86]....
        /*04c4*/ 	.word	0x0000a150


	//   ....[87]....
        /*04c8*/ 	.word	0x0000a180


	//   ....[88]....
        /*04cc*/ 	.word	0x0000a1b0


	//   ....[89]....
        /*04d0*/ 	.word	0x0000a240


	//   ....[90]....
        /*04d4*/ 	.word	0x0000a290


	//   ....[91]....
        /*04d8*/ 	.word	0x0000a2a0


	//   ....[92]....
        /*04dc*/ 	.word	0x0000a350


	//   ....[93]....
        /*04e0*/ 	.word	0x0000ba60


	//   ....[94]....
        /*04e4*/ 	.word	0x0000c670


	//   ....[95]....
        /*04e8*/ 	.word	0x0000c6a0


	//   ....[96]....
        /*04ec*/ 	.word	0x0000c710


	//   ....[97]....
        /*04f0*/ 	.word	0x0000c750


	//   ....[98]....
        /*04f4*/ 	.word	0x0000c790


	//   ....[99]....
        /*04f8*/ 	.word	0x0000c7c0


	//   ....[100]....
        /*04fc*/ 	.word	0x0000c7d0


	//   ....[101]....
        /*0500*/ 	.word	0x0000c7e0


	//   ....[102]....
        /*0504*/ 	.word	0x0000c7f0


	//   ....[103]....
        /*0508*/ 	.word	0x0000c810


	//   ....[104]....
        /*050c*/ 	.word	0x0000c860


	//   ....[105]....
        /*0510*/ 	.word	0x0000c8d0


	//   ....[106]....
        /*0514*/ 	.word	0x0000de50


	//   ....[107]....
        /*0518*/ 	.word	0x0000de80


	//   ....[108]....
        /*051c*/ 	.word	0x0000deb0


	//   ....[109]....
        /*0520*/ 	.word	0x0000dec0


	//   ....[110]....
        /*0524*/ 	.word	0x0000dee0


	//   ....[111]....
        /*0528*/ 	.word	0x0000df00


	//   ....[112]....
        /*052c*/ 	.word	0x0000df40


	//   ....[113]....
        /*0530*/ 	.word	0x0000df70


	//   ....[114]....
        /*0534*/ 	.word	0x0000e0e0


	//   ....[115]....
        /*0538*/ 	.word	0x0000e110


	//   ....[116]....
        /*053c*/ 	.word	0x0000e140


	//   ....[117]....
        /*0540*/ 	.word	0x0000e170


	//   ....[118]....
        /*0544*/ 	.word	0x0000e1a0


	//   ....[119]....
        /*0548*/ 	.word	0x0000e1e0


	//   ....[120]....
        /*054c*/ 	.word	0x0000e260


	//   ....[121]....
        /*0550*/ 	.word	0x0000e2b0


	//   ....[122]....
        /*0554*/ 	.word	0x0000e2c0


	//   ....[123]....
        /*0558*/ 	.word	0x0000e350


	//   ....[124]....
        /*055c*/ 	.word	0x0000e900


	//   ....[125]....
        /*0560*/ 	.word	0x0000ede0


	//   ....[126]....
        /*0564*/ 	.word	0x0000efa0


	//   ....[127]....
        /*0568*/ 	.word	0x0000f010


	//   ....[128]....
        /*056c*/ 	.word	0x0000f090


	//   ....[129]....
        /*0570*/ 	.word	0x0000f140


	//   ....[130]....
        /*0574*/ 	.word	0x0000f1c0


	//   ....[131]....
        /*0578*/ 	.word	0x0000f260


	//   ....[132]....
        /*057c*/ 	.word	0x0000f2e0


	//   ....[133]....
        /*0580*/ 	.word	0x0000f390


	//   ....[134]....
        /*0584*/ 	.word	0x0000f3f0


	//   ....[135]....
        /*0588*/ 	.word	0x0000f4a0


	//   ....[136]....
        /*058c*/ 	.word	0x0000f520


	//   ....[137]....
        /*0590*/ 	.word	0x0000f5c0


	//   ....[138]....
        /*0594*/ 	.word	0x0000f900


	//----- nvinfo : EIATTR_REG_RECONFIG
	.align		4
.L_115:
        /*0598*/ 	.byte	0x01, 0x54
	.zero		2


	//----- nvinfo : EIATTR_SYSCALL_OFFSETS
	.align		4
        /*059c*/ 	.byte	0x04, 0x46
        /*059e*/ 	.short	(.L_117 - .L_116)


	//   ....[0]....
.L_116:
        /*05a0*/ 	.word	0x00001b60


	//   ....[1]....
        /*05a4*/ 	.word	0x0000b500


	//   ....[2]....
        /*05a8*/ 	.word	0x0000b670


	//   ....[3]....
        /*05ac*/ 	.word	0x0000b7c0


	//   ....[4]....
        /*05b0*/ 	.word	0x0000b900


	//   ....[5]....
        /*05b4*/ 	.word	0x0000c1f0


	//----- nvinfo : EIATTR_MBARRIER_INSTR_OFFSETS
	.align		4
.L_117:
        /*05b8*/ 	.byte	0x04, 0x39
        /*05ba*/ 	.short	(.L_119 - .L_118)


	//   ....[0]....
.L_118:
        /*05bc*/ 	.word	0x00000270
        /*05c0*/ 	.word	0x000000ff
        /*05c4*/ 	.word	0x00013200
        /*05c8*/ 	.short	0x0100
        /*05ca*/ 	.byte	0x08
	.zero		1


	//   ....[1]....
        /*05cc*/ 	.word	0x00000280
        /*05d0*/ 	.word	0x000000ff
        /*05d4*/ 	.word	0x00013220
        /*05d8*/ 	.short	0x0100
        /*05da*/ 	.byte	0x08
	.zero		1


	//   ....[2]....
        /*05dc*/ 	.word	0x00000370
        /*05e0*/ 	.word	0x000000ff
        /*05e4*/ 	.word	0x00013230
        /*05e8*/ 	.short	0x0100
        /*05ea*/ 	.byte	0x08
	.zero		1


	//   ....[3]....
        /*05ec*/ 	.word	0x00000380
        /*05f0*/ 	.word	0x000000ff
        /*05f4*/ 	.word	0x00013240
        /*05f8*/ 	.short	0x0100
        /*05fa*/ 	.byte	0x08
	.zero		1


	//   ....[4]....
        /*05fc*/ 	.word	0x00000390
        /*0600*/ 	.word	0x000000ff
        /*0604*/ 	.word	0x00013238
        /*0608*/ 	.short	0x0100
        /*060a*/ 	.byte	0x08
	.zero		1


	//   ....[5]....
        /*060c*/ 	.word	0x000003a0
        /*0610*/ 	.word	0x000000ff
        /*0614*/ 	.word	0x00013248
        /*0618*/ 	.short	0x0100
        /*061a*/ 	.byte	0x08
	.zero		1


	//   ....[6]....
        /*061c*/ 	.word	0x000004d0
        /*0620*/ 	.word	0x000000ff
        /*0624*/ 	.word	0x00013250
        /*0628*/ 	.short	0x0100
        /*062a*/ 	.byte	0x08
	.zero		1


	//   ....[7]....
        /*062c*/ 	.word	0x000004e0
        /*0630*/ 	.word	0x000000ff
        /*0634*/ 	.word	0x00013260
        /*0638*/ 	.short	0x0100
        /*063a*/ 	.byte	0x08
	.zero		1


	//   ....[8]....
        /*063c*/ 	.word	0x000004f0
        /*0640*/ 	.word	0x000000ff
        /*0644*/ 	.word	0x00013258
        /*0648*/ 	.short	0x0100
        /*064a*/ 	.byte	0x08
	.zero		1


	//   ....[9]....
        /*064c*/ 	.word	0x00000500
        /*0650*/ 	.word	0x000000ff
        /*0654*/ 	.word	0x00013268
        /*0658*/ 	.short	0x0100
        /*065a*/ 	.byte	0x08
	.zero		1


	//   ....[10]....
        /*065c*/ 	.word	0x000005f0
        /*0660*/ 	.word	0x000000ff
        /*0664*/ 	.word	0x00013270
        /*0668*/ 	.short	0x0100
        /*066a*/ 	.byte	0x06
	.zero		1


	//   ....[11]....
        /*066c*/ 	.word	0x00000600
        /*0670*/ 	.word	0x000000ff
        /*0674*/ 	.word	0x00013280
        /*0678*/ 	.short	0x0100
        /*067a*/ 	.byte	0x06
	.zero		1


	//   ....[12]....
        /*067c*/ 	.word	0x00000610
        /*0680*/ 	.word	0x000000ff
        /*0684*/ 	.word	0x00013278
        /*0688*/ 	.short	0x0100
        /*068a*/ 	.byte	0x06
	.zero		1


	//   ....[13]....
        /*068c*/ 	.word	0x00000620
        /*0690*/ 	.word	0x000000ff
        /*0694*/ 	.word	0x00013288
        /*0698*/ 	.short	0x0100
        /*069a*/ 	.byte	0x06
	.zero		1


	//   ....[14]....
        /*069c*/ 	.word	0x00000750
        /*06a0*/ 	.word	0x000000ff
        /*06a4*/ 	.word	0x00013290
        /*06a8*/ 	.short	0x0100
        /*06aa*/ 	.byte	0x08
	.zero		1


	//   ....[15]....
        /*06ac*/ 	.word	0x00000760
        /*06b0*/ 	.word	0x000000ff
        /*06b4*/ 	.word	0x000132a0
        /*06b8*/ 	.short	0x0100
        /*06ba*/ 	.byte	0x08
	.zero		1


	//   ....[16]....
        /*06bc*/ 	.word	0x00000770
        /*06c0*/ 	.word	0x000000ff
        /*06c4*/ 	.word	0x00013298
        /*06c8*/ 	.short	0x0100
        /*06ca*/ 	.byte	0x08
	.zero		1


	//   ....[17]....
        /*06cc*/ 	.word	0x00000780
        /*06d0*/ 	.word	0x000000ff
        /*06d4*/ 	.word	0x000132a8
        /*06d8*/ 	.short	0x0100
        /*06da*/ 	.byte	0x08
	.zero		1


	//   ....[18]....
        /*06dc*/ 	.word	0x000008b0
        /*06e0*/ 	.word	0x000000ff
        /*06e4*/ 	.word	0x000132b0
        /*06e8*/ 	.short	0x0100
        /*06ea*/ 	.byte	0x08
	.zero		1


	//   ....[19]....
        /*06ec*/ 	.word	0x000008c0
        /*06f0*/ 	.word	0x000000ff
        /*06f4*/ 	.word	0x000132c0
        /*06f8*/ 	.short	0x0100
        /*06fa*/ 	.byte	0x08
	.zero		1


	//   ....[20]....
        /*06fc*/ 	.word	0x000008d0
        /*0700*/ 	.word	0x000000ff
        /*0704*/ 	.word	0x000132b8
        /*0708*/ 	.short	0x0100
        /*070a*/ 	.byte	0x08
	.zero		1


	//   ....[21]....
        /*070c*/ 	.word	0x000008e0
        /*0710*/ 	.word	0x000000ff
        /*0714*/ 	.word	0x000132c8
        /*0718*/ 	.short	0x0100
        /*071a*/ 	.byte	0x08
	.zero		1


	//   ....[22]....
        /*071c*/ 	.word	0x00001c10
        /*0720*/ 	.word	0x00000000
        /*0724*/ 	.word	0x00013200
        /*0728*/ 	.short	0x010a
        /*072a*/ 	.byte	0x3f
	.zero		1


	//   ....[23]....
        /*072c*/ 	.word	0x00001ca0
        /*0730*/ 	.word	0x00000007
        /*0734*/ 	.word	0x00013230
        /*0738*/ 	.short	0x010a
        /*073a*/ 	.byte	0x3f
	.zero		1


	//   ....[24]....
        /*073c*/ 	.word	0x00001d30
        /*0740*/ 	.word	0x00000007
        /*0744*/ 	.word	0x00013230
        /*0748*/ 	.short	0x010a
        /*074a*/ 	.byte	0x3f
	.zero		1


	//   ....[25]....
        /*074c*/ 	.word	0x000036b0
        /*0750*/ 	.word	0x0000002e
        /*0754*/ 	.word	0x00000000
        /*0758*/ 	.short	0x0101
        /*075a*/ 	.byte	0x3f
	.zero		1


	//   ....[26]....
        /*075c*/ 	.word	0x000045e0
        /*0760*/ 	.word	0x0000000b
        /*0764*/ 	.word	0x00013230
        /*0768*/ 	.short	0x010a
        /*076a*/ 	.byte	0x3f
	.zero		1


	//   ....[27]....
        /*076c*/ 	.word	0x00004620
        /*0770*/ 	.word	0x0000000b
        /*0774*/ 	.word	0x00013230
        /*0778*/ 	.short	0x010a
        /*077a*/ 	.byte	0x3f
	.zero		1


	//   ....[28]....
        /*077c*/ 	.word	0x00004a80
        /*0780*/ 	.word	0x000000ff
        /*0784*/ 	.word	0x00013250
        /*0788*/ 	.short	0x010a
        /*078a*/ 	.byte	0x0b
	.zero		1


	//   ....[29]....
        /*078c*/ 	.word	0x00004ac0
        /*0790*/ 	.word	0x000000ff
        /*0794*/ 	.word	0x00013250
        /*0798*/ 	.short	0x010a
        /*079a*/ 	.byte	0x0b
	.zero		1


	//   ....[30]....
        /*079c*/ 	.word	0x00006080
        /*07a0*/ 	.word	0x00000007
        /*07a4*/ 	.word	0x00000000
        /*07a8*/ 	.short	0x0101
        /*07aa*/ 	.byte	0x3f
	.zero		1


	//   ....[31]....
        /*07ac*/ 	.word	0x000063c0
        /*07b0*/ 	.word	0x000000ff
        /*07b4*/ 	.word	0x00000000
        /*07b8*/ 	.short	0x0101
        /*07ba*/ 	.byte	0x06
	.zero		1


	//   ....[32]....
        /*07bc*/ 	.word	0x00006800
        /*07c0*/ 	.word	0x00000014
        /*07c4*/ 	.word	0x00013250
        /*07c8*/ 	.short	0x010a
        /*07ca*/ 	.byte	0x3f
	.zero		1


	//   ....[33]....
        /*07cc*/ 	.word	0x00006840
        /*07d0*/ 	.word	0x00000014
        /*07d4*/ 	.word	0x00013250
        /*07d8*/ 	.short	0x010a
        /*07da*/ 	.byte	0x3f
	.zero		1


	//   ....[34]....
        /*07dc*/ 	.word	0x00006e90
        /*07e0*/ 	.word	0x00000003
        /*07e4*/ 	.word	0x00000000
        /*07e8*/ 	.short	0x0101
        /*07ea*/ 	.byte	0x3f
	.zero		1


	//   ....[35]....
        /*07ec*/ 	.word	0x000085d0
        /*07f0*/ 	.word	0x00000000
        /*07f4*/ 	.word	0x00000000
        /*07f8*/ 	.short	0x0101
        /*07fa*/ 	.byte	0x3f
	.zero		1


	//   ....[36]....
        /*07fc*/ 	.word	0x00008c20
        /*0800*/ 	.word	0x00000006
        /*0804*/ 	.word	0x00000000
        /*0808*/ 	.short	0x0101
        /*080a*/ 	.byte	0x3f
	.zero		1


	//   ....[37]....
        /*080c*/ 	.word	0x0000bcb0
        /*0810*/ 	.word	0x00000002
        /*0814*/ 	.word	0x00013280
        /*0818*/ 	.short	0x010a
        /*081a*/ 	.byte	0x3f
	.zero		1


	//   ....[38]....
        /*081c*/ 	.word	0x0000be40
        /*0820*/ 	.word	0x00000002
        /*0824*/ 	.word	0x00013240
        /*0828*/ 	.short	0x010a
        /*082a*/ 	.byte	0x3f
	.zero		1


	//   ....[39]....
        /*082c*/ 	.word	0x0000c990
        /*0830*/ 	.word	0x00000010
        /*0834*/ 	.word	0x00013200
        /*0838*/ 	.short	0x0107
        /*083a*/ 	.byte	0x3f
	.zero		1


	//   ....[40]....
        /*083c*/ 	.word	0x0000ca90
        /*0840*/ 	.word	0x00000010
        /*0844*/ 	.word	0x00013200
        /*0848*/ 	.short	0x0101
        /*084a*/ 	.byte	0x3f
	.zero		1


	//   ....[41]....
        /*084c*/ 	.word	0x0000cab0
        /*0850*/ 	.word	0x00000010
        /*0854*/ 	.word	0x00013220
        /*0858*/ 	.short	0x010a
        /*085a*/ 	.byte	0x3f
	.zero		1


	//   ....[42]....
        /*085c*/ 	.word	0x0000cd70
        /*0860*/ 	.word	0x00000004
        /*0864*/ 	.word	0x00013280
        /*0868*/ 	.short	0x010a
        /*086a*/ 	.byte	0x3f
	.zero		1


	//   ....[43]....
        /*086c*/ 	.word	0x0000cfc0
        /*0870*/ 	.word	0x00000004
        /*0874*/ 	.word	0x00013240
        /*0878*/ 	.short	0x010a
        /*087a*/ 	.byte	0x3f
	.zero		1


	//   ....[44]....
        /*087c*/ 	.word	0x0000d280
        /*0880*/ 	.word	0x00000003
        /*0884*/ 	.word	0x00013270
        /*0888*/ 	.short	0x010a
        /*088a*/ 	.byte	0x3f
	.zero		1


	//   ....[45]....
        /*088c*/ 	.word	0x0000d300
        /*0890*/ 	.word	0x00000003
        /*0894*/ 	.word	0x00013260
        /*0898*/ 	.short	0x010a
        /*089a*/ 	.byte	0x3f
	.zero		1


	//   ....[46]....
        /*089c*/ 	.word	0x0000d5e0
        /*08a0*/ 	.word	0x00000003
        /*08a4*/ 	.word	0x00013250
        /*08a8*/ 	.short	0x0101
        /*08aa*/ 	.byte	0x3f
	.zero		1


	//   ....[47]....
        /*08ac*/ 	.word	0x0000d660
        /*08b0*/ 	.word	0x00000002
        /*08b4*/ 	.word	0x00000000
        /*08b8*/ 	.short	0x0101
        /*08ba*/ 	.byte	0x3f
	.zero		1


	//   ....[48]....
        /*08bc*/ 	.word	0x0000d850
        /*08c0*/ 	.word	0x00000002
        /*08c4*/ 	.word	0x00013270
        /*08c8*/ 	.short	0x010a
        /*08ca*/ 	.byte	0x3f
	.zero		1


	//   ....[49]....
        /*08cc*/ 	.word	0x0000d8d0
        /*08d0*/ 	.word	0x00000002
        /*08d4*/ 	.word	0x00013260
        /*08d8*/ 	.short	0x010a
        /*08da*/ 	.byte	0x3f
	.zero		1


	//   ....[50]....
        /*08dc*/ 	.word	0x0000dba0
        /*08e0*/ 	.word	0x00000002
        /*08e4*/ 	.word	0x00013250
        /*08e8*/ 	.short	0x0101
        /*08ea*/ 	.byte	0x3f
	.zero		1


	//   ....[51]....
        /*08ec*/ 	.word	0x0000dbf0
        /*08f0*/ 	.word	0x00000000
        /*08f4*/ 	.word	0x00000000
        /*08f8*/ 	.short	0x0101
        /*08fa*/ 	.byte	0x3f
	.zero		1


	//   ....[52]....
        /*08fc*/ 	.word	0x0000e880
        /*0900*/ 	.word	0x00000007
        /*0904*/ 	.word	0x00013220
        /*0908*/ 	.short	0x010a
        /*090a*/ 	.byte	0x3f
	.zero		1


	//   ....[53]....
        /*090c*/ 	.word	0x0000ea20
        /*0910*/ 	.word	0x00000005
        /*0914*/ 	.word	0x00000000
        /*0918*/ 	.short	0x010a
        /*091a*/ 	.byte	0x3f
	.zero		1


	//   ....[54]....
        /*091c*/ 	.word	0x0000ea90
        /*0920*/ 	.word	0x00000003
        /*0924*/ 	.word	0x00000000
        /*0928*/ 	.short	0x010a
        /*092a*/ 	.byte	0x3f
	.zero		1


	//   ....[55]....
        /*092c*/ 	.word	0x0000eae0
        /*0930*/ 	.word	0x00000003
        /*0934*/ 	.word	0x00013260
        /*0938*/ 	.short	0x010a
        /*093a*/ 	.byte	0x3f
	.zero		1


	//   ....[56]....
        /*093c*/ 	.word	0x0000eb30
        /*0940*/ 	.word	0x00000005
        /*0944*/ 	.word	0x00013260
        /*0948*/ 	.short	0x010a
        /*094a*/ 	.byte	0x3f
	.zero		1


	//   ....[57]....
        /*094c*/ 	.word	0x0000eb70
        /*0950*/ 	.word	0x00000003
        /*0954*/ 	.word	0x00013280
        /*0958*/ 	.short	0x010a
        /*095a*/ 	.byte	0x3f
	.zero		1


	//   ....[58]....
        /*095c*/ 	.word	0x0000eb90
        /*0960*/ 	.word	0x00000005
        /*0964*/ 	.word	0x00013280
        /*0968*/ 	.short	0x010a
        /*096a*/ 	.byte	0x3f
	.zero		1


	//   ....[59]....
        /*096c*/ 	.word	0x0000ebf0
        /*0970*/ 	.word	0x00000000
        /*0974*/ 	.word	0x00013200
        /*0978*/ 	.short	0x010a
        /*097a*/ 	.byte	0x3f
	.zero		1


	//   ....[60]....
        /*097c*/ 	.word	0x0000ec40
        /*0980*/ 	.word	0x00000007
        /*0984*/ 	.word	0x00013230
        /*0988*/ 	.short	0x010a
        /*098a*/ 	.byte	0x3f
	.zero		1


	//   ....[61]....
        /*098c*/ 	.word	0x0000ec90
        /*0990*/ 	.word	0x0000000b
        /*0994*/ 	.word	0x00013230
        /*0998*/ 	.short	0x010a
        /*099a*/ 	.byte	0x3f
	.zero		1


	//   ....[62]....
        /*099c*/ 	.word	0x0000ecf0
        /*09a0*/ 	.word	0x00000006
        /*09a4*/ 	.word	0x00013250
        /*09a8*/ 	.short	0x010a
        /*09aa*/ 	.byte	0x3f
	.zero		1


	//   ....[63]....
        /*09ac*/ 	.word	0x0000ed40
        /*09b0*/ 	.word	0x00000014
        /*09b4*/ 	.word	0x00013250
        /*09b8*/ 	.short	0x010a
        /*09ba*/ 	.byte	0x3f
	.zero		1


	//   ....[64]....
        /*09bc*/ 	.word	0x0000ee90
        /*09c0*/ 	.word	0x00000002
        /*09c4*/ 	.word	0x00013280
        /*09c8*/ 	.short	0x010a
        /*09ca*/ 	.byte	0x3f
	.zero		1


	//   ....[65]....
        /*09cc*/ 	.word	0x0000eee0
        /*09d0*/ 	.word	0x00000002
        /*09d4*/ 	.word	0x00013240
        /*09d8*/ 	.short	0x010a
        /*09da*/ 	.byte	0x3f
	.zero		1


	//   ....[66]....
        /*09dc*/ 	.word	0x0000f5f0
        /*09e0*/ 	.word	0x00000010
        /*09e4*/ 	.word	0x00013220
        /*09e8*/ 	.short	0x010a
        /*09ea*/ 	.byte	0x3f
	.zero		1


	//   ....[67]....
        /*09ec*/ 	.word	0x0000f640
        /*09f0*/ 	.word	0x00000004
        /*09f4*/ 	.word	0x00013280
        /*09f8*/ 	.short	0x010a
        /*09fa*/ 	.byte	0x3f
	.zero		1


	//   ....[68]....
        /*09fc*/ 	.word	0x0000f690
        /*0a00*/ 	.word	0x00000004
        /*0a04*/ 	.word	0x00013240
        /*0a08*/ 	.short	0x010a
        /*0a0a*/ 	.byte	0x3f
	.zero		1


	//   ....[69]....
        /*0a0c*/ 	.word	0x0000f6e0
        /*0a10*/ 	.word	0x00000003
        /*0a14*/ 	.word	0x00013270
        /*0a18*/ 	.short	0x010a
        /*0a1a*/ 	.byte	0x3f
	.zero		1


	//   ....[70]....
        /*0a1c*/ 	.word	0x0000f730
        /*0a20*/ 	.word	0x00000003
        /*0a24*/ 	.word	0x00013260
        /*0a28*/ 	.short	0x010a
        /*0a2a*/ 	.byte	0x3f
	.zero		1


	//   ....[71]....
        /*0a2c*/ 	.word	0x0000f780
        /*0a30*/ 	.word	0x00000002
        /*0a34*/ 	.word	0x00013270
        /*0a38*/ 	.short	0x010a
        /*0a3a*/ 	.byte	0x3f
	.zero		1


	//   ....[72]....
        /*0a3c*/ 	.word	0x0000f7d0
        /*0a40*/ 	.word	0x00000002
        /*0a44*/ 	.word	0x00013260
        /*0a48*/ 	.short	0x010a
        /*0a4a*/ 	.byte	0x3f
	.zero		1


	//   ....[73]....
        /*0a4c*/ 	.word	0x0000f820
        /*0a50*/ 	.word	0x00000007
        /*0a54*/ 	.word	0x00013220
        /*0a58*/ 	.short	0x010a
        /*0a5a*/ 	.byte	0x3f
	.zero		1


	//   ....[74]....
        /*0a5c*/ 	.word	0x0000f9c0
        /*0a60*/ 	.word	0x00000005
        /*0a64*/ 	.word	0x00000000
        /*0a68*/ 	.short	0x010a
        /*0a6a*/ 	.byte	0x3f
	.zero		1


	//   ....[75]....
        /*0a6c*/ 	.word	0x0000fa10
        /*0a70*/ 	.word	0x00000003
        /*0a74*/ 	.word	0x00000000
        /*0a78*/ 	.short	0x010a
        /*0a7a*/ 	.byte	0x3f
	.zero		1


	//   ....[76]....
        /*0a7c*/ 	.word	0x0000fa60
        /*0a80*/ 	.word	0x00000003
        /*0a84*/ 	.word	0x00013260
        /*0a88*/ 	.short	0x010a
        /*0a8a*/ 	.byte	0x3f
	.zero		1


	//   ....[77]....
        /*0a8c*/ 	.word	0x0000fab0
        /*0a90*/ 	.word	0x00000005
        /*0a94*/ 	.word	0x00013260
        /*0a98*/ 	.short	0x010a
        /*0a9a*/ 	.byte	0x3f
	.zero		1


	//   ....[78]....
        /*0a9c*/ 	.word	0x0000fb00
        /*0aa0*/ 	.word	0x00000003
        /*0aa4*/ 	.word	0x00013280
        /*0aa8*/ 	.short	0x010a
        /*0aaa*/ 	.byte	0x3f
	.zero		1


	//----- nvinfo : EIATTR_NUM_MBARRIERS
	.align		4
.L_119:
        /*0aac*/ 	.byte	0x03, 0x38
        /*0aae*/ 	.short	0x0016


	//----- nvinfo : EIATTR_EXIT_INSTR_OFFSETS
	.align		4
        /*0ab0*/ 	.byte	0x04, 0x1c
        /*0ab2*/ 	.short	(.L_121 - .L_120)


	//   ....[0]....
.L_120:
        /*0ab4*/ 	.word	0x00000a40


	//   ....[1]....
        /*0ab8*/ 	.word	0x00009bc0


	//   ....[2]....
        /*0abc*/ 	.word	0x0000ebe0


	//----- nvinfo : EIATTR_MAX_THREADS
	.align		4
.L_121:
        /*0ac0*/ 	.byte	0x04, 0x05
        /*0ac2*/ 	.short	(.L_123 - .L_122)
.L_122:
        /*0ac4*/ 	.word	0x00000200
        /*0ac8*/ 	.word	0x00000001
        /*0acc*/ 	.word	0x00000001


	//----- nvinfo : EIATTR_CRS_STACK_SIZE
	.align		4
.L_123:
        /*0ad0*/ 	.byte	0x04, 0x1e
        /*0ad2*/ 	.short	(.L_125 - .L_124)
.L_124:
        /*0ad4*/ 	.word	0x00000000


	//----- nvinfo : EIATTR_CBANK_PARAM_SIZE
	.align		4
.L_125:
        /*0ad8*/ 	.byte	0x03, 0x19
        /*0ada*/ 	.short	0x0af0


	//----- nvinfo : EIATTR_PARAM_CBANK
	.align		4
        /*0adc*/ 	.byte	0x04, 0x0a
        /*0ade*/ 	.short	(.L_127 - .L_126)
	.align		4
.L_126:
        /*0ae0*/ 	.word	index@(.nv.constant0._ZN7cutlass13device_kernelIN5flash11enable_sm90INS1_16FlashAttnFwdSm90INS1_25CollectiveMainloopFwdSm90ILi2EN4cute5tupleIJNS5_1CILi1EEES8_S8_EEENS6_IJNS7_ILi192EEENS7_ILi160EEENS7_ILi64EEEEEELi64ENS_12float_e4m3_tEfNS_4arch4Sm90ELb0ELb0ELb0ELb1ELb0ELb0ELb0ELb1ELb1ELb1ELb1ELb0EEENS1_21CollectiveEpilogueFwdINS6_IJSA_SC_SB_EEES9_NS_10bfloat16_tESG_Li384ELb1ELb1ELb1ELb1EEENS1_36VarlenDynamicPersistentTileSchedulerILi192ELi160ELi384ELi128ELb1ELb1ELb1ELb0ELb1ELb1EEEEEEEEEvNT_6ParamsE)
        /*0ae4*/ 	.short	0x0210
        /*0ae6*/ 	.short	0x0af0


	//----- nvinfo : EIATTR_SW_WAR
	.align		4
.L_127:
        /*0ae8*/ 	.byte	0x04, 0x36
        /*0aea*/ 	.short	(.L_129 - .L_128)
.L_128:
        /*0aec*/ 	.word	0x00000008
.L_129:


//--------------------- .nv.info._ZN7cutlass13device_kernelIN5flash11enable_sm90INS1_16FlashAttnFwdSm90INS1_25CollectiveMainloopFwdSm90ILi2EN4cute5tupleIJNS5_1CILi1EEES8_S8_EEENS6_IJNS7_ILi192EEENS7_ILi160EEENS7_ILi64EEEEEELi64ENS_12float_e4m3_tEfNS_4arch4Sm90ELb0ELb0ELb0ELb1ELb0ELb1ELb0ELb1ELb1ELb1ELb1ELb0EEENS1_21CollectiveEpilogueFwdINS6_IJSA_SC_SB_EEES9_NS_10bfloat16_tESG_Li384ELb1ELb1ELb1ELb1EEENS1_36VarlenDynamicPersistentTileSchedulerILi192ELi160ELi384ELi128ELb1ELb1ELb1ELb0ELb1ELb1EEEEEEEEEvNT_6ParamsE --------------------------
	.section	.nv.info._ZN7cutlass13device_kernelIN5flash11enable_sm90INS1_16FlashAttnFwdSm90INS1_25CollectiveMainloopFwdSm90ILi2EN4cute5tupleIJNS5_1CILi1EEES8_S8_EEENS6_IJNS7_ILi192EEENS7_ILi160EEENS7_ILi64EEEEEELi64ENS_12float_e4m3_tEfNS_4arch4Sm90ELb0ELb0ELb0ELb1ELb0ELb1ELb0ELb1ELb1ELb1ELb1ELb0EEENS1_21CollectiveEpilogueFwdINS6_IJSA_SC_SB_EEES9_NS_10bfloat16_tESG_Li384ELb1ELb1ELb1ELb1EEENS1_36VarlenDynamicPersistentTileSchedulerILi192ELi160ELi384ELi128ELb1ELb1ELb1ELb0ELb1ELb1EEEEEEEEEvNT_6ParamsE,"",@"SHT_CUDA_INFO"
	.sectionflags	@""
	.align	4


	//----- nvinfo : EIATTR_CUDA_API_VERSION
	.align		4
        /*0000*/ 	.byte	0x04, 0x37
        /*0002*/ 	.short	(.L_131 - .L_130)
.L_130:
        /*0004*/ 	.word	0x00000082


	//----- nvinfo : EIATTR_KPARAM_INFO
	.align		4
.L_131:
        /*0008*/ 	.byte	0x04, 0x17
        /*000a*/ 	.short	(.L_133 - .L_132)
.L_132:
        /*000c*/ 	.word	0x00000000
        /*0010*/ 	.short	0x0000
        /*0012*/ 	.short	0x0070
        /*0014*/ 	.byte	0x00, 0xf0, 0x01, 0x2a


	//----- nvinfo : EIATTR_SPARSE_MMA_MASK
	.align		4
.L_133:
        /*0018*/ 	.byte	0x03, 0x50
        /*001a*/ 	.short	0x0000


	//----- nvinfo : EIATTR_MAXREG_COUNT
	.align		4
        /*001c*/ 	.byte	0x03, 0x1b
        /*001e*/ 	.short	0x0080


	//----- nvinfo : EIATTR_NUM_BARRIERS
	.align		4
        /*0020*/ 	.byte	0x02, 0x4c
        /*0022*/ 	.byte	0x10
	.zero		1


	//----- nvinfo : EIATTR_EXTERNS
	.align		4
        /*0024*/ 	.byte	0x04, 0x0f
        /*0026*/ 	.short	(.L_135 - .L_134)


	//   ....[0]....
	.align		4
.L_134:
        /*0028*/ 	.word	index@(__assertfail)


	//----- nvinfo : EIATTR_ANNOTATIONS
	.align		4
.L_135:
        /*002c*/ 	.byte	0x04, 0x55
        /*002e*/ 	.short	(.L_137 - .L_136)


	//   ....[0]....
.L_136:
        /* <DEDUP_REMOVED lines=93> */
        /*05f4*/ 	.byte	0x90, 0x71, 0x01, 0x00


	//----- nvinfo : EIATTR_MERCURY_ISA_VERSION
	.align		4
.L_137:
        /*05f8*/ 	.byte	0x03, 0x5f
        /*05fa*/ 	.short	0x0101


	//----- nvinfo : EIATTR_UNUSED_LOAD_BYTE_OFFSET
	.align		4
        /*05fc*/ 	.byte	0x04, 0x44
        /*05fe*/ 	.short	(.L_139 - .L_138)


	//   ....[0]....
.L_138:
        /*0600*/ 	.word	0x00000a90
        /*0604*/ 	.word	0x0000fff0


	//   ....[1]....
        /*0608*/ 	.word	0x0000dae0
        /*060c*/ 	.word	0x0000fff0


	//----- nvinfo : EIATTR_INT_WARP_WIDE_INSTR_OFFSETS
	.align		4
.L_139:
        /*0610*/ 	.byte	0x04, 0x31
        /*0612*/ 	.short	(.L_141 - .L_140)


	//   ....[0]....
.L_140:
        /*0614*/ 	.word	0x00000180


	//   ....[1]....
        /*0618*/ 	.word	0x00000220


	//   ....[2]....
        /*061c*/ 	.word	0x00000290


	//   ....[3]....
        /*0620*/ 	.word	0x00012b50


	//   ....[4]....
        /*0624*/ 	.word	0x00012be0


	//   ....[5]....
        /*0628*/ 	.word	0x000150b0


	//   ....[6]....
        /*062c*/ 	.word	0x00015140


	//----- nvinfo : EIATTR_COOP_GROUP_MASK_REGIDS
	.align		4
.L_141:
        /*0630*/ 	.byte	0x04, 0x29
        /*0632*/ 	.short	(.L_143 - .L_142)


	//   ....[0]....
.L_142:
        /*0634*/ 	.word	0xffffffff


	//   ....[1]....
        /*0638*/ 	.word	0xffffffff


	//   ....[2]....
        /*063c*/ 	.word	0xffffffff


	//   ....[3]....
        /*0640*/ 	.word	0xffffffff


	//   ....[4]....
        /*0644*/ 	.word	0xffffffff


	//   ....[5]....
        /*0648*/ 	.word	0xffffffff


	//   ....[6]....
        /*064c*/ 	.word	0xffffffff


	//   ....[7]....
        /*0650*/ 	.word	0xffffffff


	//   ....[8]....
        /*0654*/ 	.word	0xffffffff


	//   ....[9]....
        /*0658*/ 	.word	0xffffffff


	//   ....[10]....
        /*065c*/ 	.word	0xffffffff


	//   ....[11]....
        /*0660*/ 	.word	0xffffffff


	//   ....[12]....
        /*0664*/ 	.word	0xffffffff


	//   ....[13]....
        /*0668*/ 	.word	0xffffffff


	//   ....[14]....
        /*066c*/ 	.word	0xffffffff


	//   ....[15]....
        /*0670*/ 	.word	0xffffffff


	//   ....[16]....
        /*0674*/ 	.word	0xffffffff


	//   ....[17]....
        /*0678*/ 	.word	0xffffffff


	//   ....[18]....
        /*067c*/ 	.word	0xffffffff


	//   ....[19]....
        /*0680*/ 	.word	0xffffffff


	//   ....[20]....
        /*0684*/ 	.word	0xffffffff


	//   ....[21]....
        /*0688*/ 	.word	0xffffffff


	//   ....[22]....
        /*068c*/ 	.word	0xffffffff


	//   ....[23]....
        /*0690*/ 	.word	0xffffffff


	//   ....[24]....
        /*0694*/ 	.word	0xffffffff


	//   ....[25]....
        /*0698*/ 	.word	0xffffffff


	//   ....[26]....
        /*069c*/ 	.word	0xffffffff


	//   ....[27]....
        /*06a0*/ 	.word	0xffffffff


	//   ....[28]....
        /*06a4*/ 	.word	0xffffffff


	//   ....[29]....
        /*06a8*/ 	.word	0xffffffff


	//   ....[30]....
        /*06ac*/ 	.word	0xffffffff


	//   ....[31]....
        /*06b0*/ 	.word	0xffffffff


	//   ....[32]....
        /*06b4*/ 	.word	0xffffffff


	//   ....[33]....
        /*06b8*/ 	.word	0xffffffff


	//   ....[34]....
        /*06bc*/ 	.word	0xffffffff


	//   ....[35]....
        /*06c0*/ 	.word	0xffffffff


	//   ....[36]....
        /*06c4*/ 	.word	0xffffffff


	//   ....[37]....
        /*06c8*/ 	.word	0xffffffff


	//   ....[38]....
        /*06cc*/ 	.word	0xffffffff


	//   ....[39]....
        /*06d0*/ 	.word	0xffffffff


	//   ....[40]....
        /*06d4*/ 	.word	0xffffffff


	//   ....[41]....
        /*06d8*/ 	.word	0xffffffff


	//   ....[42]....
        /*06dc*/ 	.word	0xffffffff


	//   ....[43]....
        /*06e0*/ 	.word	0xffffffff


	//   ....[44]....
        /*06e4*/ 	.word	0xffffffff


	//   ....[45]....
        /*06e8*/ 	.word	0xffffffff


	//   ....[46]....
        /*06ec*/ 	.word	0xffffffff


	//   ....[47]....
        /*06f0*/ 	.word	0xffffffff


	//   ....[48]....
        /*06f4*/ 	.word	0xffffffff


	//   ....[49]....
        /*06f8*/ 	.word	0xffffffff


	//   ....[50]....
        /*06fc*/ 	.word	0xffffffff


	//   ....[51]....
        /*0700*/ 	.word	0xffffffff


	//   ....[52]....
        /*0704*/ 	.word	0xffffffff


	//   ....[53]....
        /*0708*/ 	.word	0xffffffff


	//   ....[54]....
        /*070c*/ 	.word	0xffffffff


	//   ....[55]....
        /*0710*/ 	.word	0xffffffff


	//   ....[56]....
        /*0714*/ 	.word	0xffffffff


	//   ....[57]....
        /*0718*/ 	.word	0xffffffff


	//   ....[58]....
        /*071c*/ 	.word	0xffffffff


	//   ....[59]....
        /*0720*/ 	.word	0xffffffff


	//   ....[60]....
        /*0724*/ 	.word	0xffffffff


	//   ....[61]....
        /*0728*/ 	.word	0xffffffff


	//   ....[62]....
        /*072c*/ 	.word	0xffffffff


	//   ....[63]....
        /*0730*/ 	.word	0xffffffff


	//   ....[64]....
        /*0734*/ 	.word	0xffffffff


	//   ....[65]....
        /*0738*/ 	.word	0xffffffff


	//   ....[66]....
        /*073c*/ 	.word	0xffffffff


	//   ....[67]....
        /*0740*/ 	.word	0xffffffff


	//   ....[68]....
        /*0744*/ 	.word	0xffffffff


	//   ....[69]....
        /*0748*/ 	.word	0xffffffff


	//   ....[70]....
        /*074c*/ 	.word	0xffffffff


	//   ....[71]....
        /*0750*/ 	.word	0xffffffff


	//   ....[72]....
        /*0754*/ 	.word	0xffffffff


	//   ....[73]....
        /*0758*/ 	.word	0xffffffff


	//   ....[74]....
        /*075c*/ 	.word	0xffffffff


	//   ....[75]....
        /*0760*/ 	.word	0xffffffff


	//   ....[76]....
        /*0764*/ 	.word	0xffffffff


	//   ....[77]....
        /*0768*/ 	.word	0xffffffff


	//   ....[78]....
        /*076c*/ 	.word	0xffffffff


	//   ....[79]....
        /*0770*/ 	.word	0xffffffff


	//   ....[80]....
        /*0774*/ 	.word	0xffffffff


	//   ....[81]....
        /*0778*/ 	.word	0xffffffff


	//   ....[82]....
        /*077c*/ 	.word	0xffffffff


	//   ....[83]....
        /*0780*/ 	.word	0xffffffff


	//   ....[84]....
        /*0784*/ 	.word	0xffffffff


	//   ....[85]....
        /*0788*/ 	.word	0xffffffff


	//   ....[86]....
        /*078c*/ 	.word	0xffffffff


	//   ....[87]....
        /*0790*/ 	.word	0xffffffff


	//   ....[88]....
        /*0794*/ 	.word	0xffffffff


	//   ....[89]....
        /*0798*/ 	.word	0xffffffff


	//   ....[90]....
        /*079c*/ 	.word	0xffffffff


	//   ....[91]....
        /*07a0*/ 	.word	0xffffffff


	//   ....[92]....
        /*07a4*/ 	.word	0xffffffff


	//   ....[93]....
        /*07a8*/ 	.word	0xffffffff


	//   ....[94]....
        /*07ac*/ 	.word	0xffffffff


	//   ....[95]....
        /*07b0*/ 	.word	0xffffffff


	//   ....[96]....
        /*07b4*/ 	.word	0xffffffff


	//   ....[97]....
        /*07b8*/ 	.word	0xffffffff


	//   ....[98]....
        /*07bc*/ 	.word	0xffffffff


	//   ....[99]....
        /*07c0*/ 	.word	0xffffffff


	//   ....[100]....
        /*07c4*/ 	.word	0xffffffff


	//   ....[101]....
        /*07c8*/ 	.word	0xffffffff


	//   ....[102]....
        /*07cc*/ 	.word	0xffffffff


	//   ....[103]....
        /*07d0*/ 	.word	0xffffffff


	//   ....[104]....
        /*07d4*/ 	.word	0xffffffff


	//   ....[105]....
        /*07d8*/ 	.word	0xffffffff


	//   ....[106]....
        /*07dc*/ 	.word	0xffffffff


	//   ....[107]....
        /*07e0*/ 	.word	0xffffffff


	//   ....[108]....
        /*07e4*/ 	.word	0xffffffff


	//   ....[109]....
        /*07e8*/ 	.word	0xffffffff


	//   ....[110]....
        /*07ec*/ 	.word	0xffffffff


	//   ....[111]....
        /*07f0*/ 	.word	0xffffffff


	//   ....[112]....
        /*07f4*/ 	.word	0xffffffff


	//   ....[113]....
        /*07f8*/ 	.word	0xffffffff


	//   ....[114]....
        /*07fc*/ 	.word	0xffffffff


	//   ....[115]....
        /*0800*/ 	.word	0xffffffff


	//   ....[116]....
        /*0804*/ 	.word	0xffffffff


	//   ....[117]....
        /*0808*/ 	.word	0xffffffff


	//   ....[118]....
        /*080c*/ 	.word	0xffffffff


	//   ....[119]....
        /*0810*/ 	.word	0xffffffff


	//   ....[120]....
        /*0814*/ 	.word	0xffffffff


	//   ....[121]....
        /*0818*/ 	.word	0xffffffff


	//   ....[122]....
        /*081c*/ 	.word	0xffffffff


	//   ....[123]....
        /*0820*/ 	.word	0xffffffff


	//   ....[124]....
        /*0824*/ 	.word	0xffffffff


	//   ....[125]....
        /*0828*/ 	.word	0xffffffff


	//   ....[126]....
        /*082c*/ 	.word	0xffffffff


	//   ....[127]....
        /*0830*/ 	.word	0xffffffff


	//   ....[128]....
        /*0834*/ 	.word	0xffffffff


	//   ....[129]....
        /*0838*/ 	.word	0xffffffff


	//   ....[130]....
        /*083c*/ 	.word	0xffffffff


	//   ....[131]....
        /*0840*/ 	.word	0xffffffff


	//   ....[132]....
        /*0844*/ 	.word	0xffffffff


	//   ....[133]....
        /*0848*/ 	.word	0xffffffff


	//   ....[134]....
        /*084c*/ 	.word	0x0500000f


	//   ....[135]....
        /*0850*/ 	.word	0x0500000f


	//   ....[136]....
        /*0854*/ 	.word	0x0500000f


	//   ....[137]....
        /*0858*/ 	.word	0x0500000f


	//   ....[138]....
        /*085c*/ 	.word	0x0500000f


	//   ....[139]....
        /*0860*/ 	.word	0x0500000f


	//   ....[140]....
        /*0864*/ 	.word	0x0500000f


	//   ....[141]....
        /*0868*/ 	.word	0x0500000f


	//   ....[142]....
        /*086c*/ 	.word	0x0500000f


	//   ....[143]....
        /*0870*/ 	.word	0x0500000f


	//   ....[144]....
        /*0874*/ 	.word	0x0500000f


	//   ....[145]....
        /*0878*/ 	.word	0x0500000f


	//   ....[146]....
        /*087c*/ 	.word	0x0500000f


	//   ....[147]....
        /*0880*/ 	.word	0x0500000f


	//   ....[148]....
        /*0884*/ 	.word	0x0500000f


	//   ....[149]....
        /*0888*/ 	.word	0x0500000f


	//   ....[150]....
        /*088c*/ 	.word	0x0500000f


	//   ....[151]....
        /*0890*/ 	.word	0x0500000f


	//   ....[152]....
        /*0894*/ 	.word	0x0500000f


	//   ....[153]....
        /*0898*/ 	.word	0x0500000f


	//   ....[154]....
        /*089c*/ 	.word	0x0500000f


	//   ....[155]....
        /*08a0*/ 	.word	0x0500000f


	//   ....[156]....
        /*08a4*/ 	.word	0x0500000f


	//   ....[157]....
        /*08a8*/ 	.word	0x0500000f


	//   ....[158]....
        /*08ac*/ 	.word	0x0500000f


	//   ....[159]....
        /*08b0*/ 	.word	0x0500000f


	//   ....[160]....
        /*08b4*/ 	.word	0x0500000f


	//   ....[161]....
        /*08b8*/ 	.word	0x0500000f


	//   ....[162]....
        /*08bc*/ 	.word	0x0500000f


	//   ....[163]....
        /*08c0*/ 	.word	0x0500000f


	//   ....[164]....
        /*08c4*/ 	.word	0x0500000f


	//   ....[165]....
        /*08c8*/ 	.word	0x0500000f


	//   ....[166]....
        /*08cc*/ 	.word	0x0500000f


	//   ....[167]....
        /*08d0*/ 	.word	0x0500000f


	//   ....[168]....
        /*08d4*/ 	.word	0x0500000f


	//   ....[169]....
        /*08d8*/ 	.word	0x0500000f


	//   ....[170]....
        /*08dc*/ 	.word	0x0500000f


	//   ....[171]....
        /*08e0*/ 	.word	0x0500000f


	//   ....[172]....
        /*08e4*/ 	.word	0x0500000f


	//   ....[173]....
        /*08e8*/ 	.word	0x0500000f


	//   ....[174]....
        /*08ec*/ 	.word	0x0500000f


	//----- nvinfo : EIATTR_COOP_GROUP_INSTR_OFFSETS
	.align		4
.L_143:
        /*08f0*/ 	.byte	0x04, 0x28
        /*08f2*/ 	.short	(.L_145 - .L_144)


	//   ....[0]....
.L_144:
        /*08f4*/ 	.word	0x00000060


	//   ....[1]....
        /*08f8*/ 	.word	0x00000190


	//   ....[2]....
        /*08fc*/ 	.word	0x00000240


	//   ....[3]....
        /*0900*/ 	.word	0x00000400


	//   ....[4]....
        /*0904*/ 	.word	0x00000560


	//   ....[5]....
        /*0908*/ 	.word	0x00000680


	//   ....[6]....
        /*090c*/ 	.word	0x000007e0


	//   ....[7]....
        /*0910*/ 	.word	0x00005560


	//   ....[8]....
        /*0914*/ 	.word	0x00005aa0


	//   ....[9]....
        /*0918*/ 	.word	0x00005ab0


	//   ....[10]....
        /*091c*/ 	.word	0x00005ac0


	//   ....[11]....
        /*0920*/ 	.word	0x00005ad0


	//   ....[12]....
        /*0924*/ 	.word	0x00006dd0


	//   ....[13]....
        /*0928*/ 	.word	0x00006de0


	//   ....[14]....
        /*092c*/ 	.word	0x00006df0


	//   ....[15]....
        /*0930*/ 	.word	0x00006e00


	//   ....[16]....
        /*0934*/ 	.word	0x000091d0


	//   ....[17]....
        /*0938*/ 	.word	0x000092d0


	//   ....[18]....
        /*093c*/ 	.word	0x00009930


	//   ....[19]....
        /*0940*/ 	.word	0x00009980


	//   ....[20]....
        /*0944*/ 	.word	0x0000ba00


	//   ....[21]....
        /*0948*/ 	.word	0x0000ba30


	//   ....[22]....
        /*094c*/ 	.word	0x0000ba80


	//   ....[23]....
        /*0950*/ 	.word	0x0000ba90


	//   ....[24]....
        /*0954*/ 	.word	0x0000d440


	//   ....[25]....
        /*0958*/ 	.word	0x0000d450


	//   ....[26]....
        /*095c*/ 	.word	0x0000d4f0


	//   ....[27]....
        /*0960*/ 	.word	0x0000d500


	//   ....[28]....
        /*0964*/ 	.word	0x0000e010


	//   ....[29]....
        /*0968*/ 	.word	0x0000e040


	//   ....[30]....
        /*096c*/ 	.word	0x0000e070


	//   ....[31]....
        /*0970*/ 	.word	0x0000e080


	//   ....[32]....
        /*0974*/ 	.word	0x0000e090


	//   ....[33]....
        /*0978*/ 	.word	0x0000e0a0


	//   ....[34]....
        /*097c*/ 	.word	0x0000e0c0


	//   ....[35]....
        /*0980*/ 	.word	0x0000e0d0


	//   ....[36]....
        /*0984*/ 	.word	0x0000e0e0


	//   ....[37]....
        /*0988*/ 	.word	0x0000e0f0


	//   ....[38]....
        /*098c*/ 	.word	0x0000e100


	//   ....[39]....
        /*0990*/ 	.word	0x0000e110


	//   ....[40]....
        /*0994*/ 	.word	0x0000e120


	//   ....[41]....
        /*0998*/ 	.word	0x0000e130


	//   ....[42]....
        /*099c*/ 	.word	0x0000e140


	//   ....[43]....
        /*09a0*/ 	.word	0x0000e160


	//   ....[44]....
        /*09a4*/ 	.word	0x0000e170


	//   ....[45]....
        /*09a8*/ 	.word	0x0000e180


	//   ....[46]....
        /*09ac*/ 	.word	0x0000e190


	//   ....[47]....
        /*09b0*/ 	.word	0x0000e1a0


	//   ....[48]....
        /*09b4*/ 	.word	0x0000e1b0


	//   ....[49]....
        /*09b8*/ 	.word	0x0000e1c0


	//   ....[50]....
        /*09bc*/ 	.word	0x0000e1d0


	//   ....[51]....
        /*09c0*/ 	.word	0x0000e1e0


	//   ....[52]....
        /*09c4*/ 	.word	0x0000e1f0


	//   ....[53]....
        /*09c8*/ 	.word	0x0000e200


	//   ....[54]....
        /*09cc*/ 	.word	0x0000e210


	//   ....[55]....
        /*09d0*/ 	.word	0x0000e220


	//   ....[56]....
        /*09d4*/ 	.word	0x0000e230


	//   ....[57]....
        /*09d8*/ 	.word	0x0000e240


	//   ....[58]....
        /*09dc*/ 	.word	0x0000e250


	//   ....[59]....
        /*09e0*/ 	.word	0x0000e260


	//   ....[60]....
        /*09e4*/ 	.word	0x0000ea00


	//   ....[61]....
        /*09e8*/ 	.word	0x0000ea10


	//   ....[62]....
        /*09ec*/ 	.word	0x0000ea20


	//   ....[63]....
        /*09f0*/ 	.word	0x0000ea60


	//   ....[64]....
        /*09f4*/ 	.word	0x0000efc0


	//   ....[65]....
        /*09f8*/ 	.word	0x0000f000


	//   ....[66]....
        /*09fc*/ 	.word	0x0000f020


	//   ....[67]....
        /*0a00*/ 	.word	0x0000f060


	//   ....[68]....
        /*0a04*/ 	.word	0x0000f080


	//   ....[69]....
        /*0a08*/ 	.word	0x0000f0a0


	//   ....[70]....
        /*0a0c*/ 	.word	0x0000f0d0


	//   ....[71]....
        /*0a10*/ 	.word	0x0000f100


	//   ....[72]....
        /*0a14*/ 	.word	0x0000f530


	//   ....[73]....
        /*0a18*/ 	.word	0x0000f540


	//   ....[74]....
        /*0a1c*/ 	.word	0x0000f7d0


	//   ....[75]....
        /*0a20*/ 	.word	0x0000f7e0


	//   ....[76]....
        /*0a24*/ 	.word	0x00010280


	//   ....[77]....
        /*0a28*/ 	.word	0x000102b0


	//   ....[78]....
        /*0a2c*/ 	.word	0x000102f0


	//   ....[79]....
        /*0a30*/ 	.word	0x00010320


	//   ....[80]....
        /*0a34*/ 	.word	0x00010340


	//   ....[81]....
        /*0a38*/ 	.word	0x00010350


	//   ....[82]....
        /*0a3c*/ 	.word	0x00010360


	//   ....[83]....
        /*0a40*/ 	.word	0x00010380


	//   ....[84]....
        /*0a44*/ 	.word	0x000104e0


	//   ....[85]....
        /*0a48*/ 	.word	0x000106e0


	//   ....[86]....
        /*0a4c*/ 	.word	0x00010710


	//   ....[87]....
        /*0a50*/ 	.word	0x00010740


	//   ....[88]....
        /*0a54*/ 	.word	0x00010770


	//   ....[89]....
        /*0a58*/ 	.word	0x000107a0


	//   ....[90]....
        /*0a5c*/ 	.word	0x000107d0


	//   ....[91]....
        /*0a60*/ 	.word	0x00010950


	//   ....[92]....
        /*0a64*/ 	.word	0x00010980


	//   ....[93]....
        /*0a68*/ 	.word	0x000109b0


	//   ....[94]....
        /*0a6c*/ 	.word	0x000109e0


	//   ....[95]....
        /*0a70*/ 	.word	0x00010a10


	//   ....[96]....
        /*0a74*/ 	.word	0x00010a40


	//   ....[97]....
        /*0a78*/ 	.word	0x00010ad0


	//   ....[98]....
        /*0a7c*/ 	.word	0x00010b00


	//   ....[99]....
        /*0a80*/ 	.word	0x00010b10


	//   ....[100]....
        /*0a84*/ 	.word	0x00010bb0


	//   ....[101]....
        /*0a88*/ 	.word	0x00011c90


	//   ....[102]....
        /*0a8c*/ 	.word	0x00013290


	//   ....[103]....
        /*0a90*/ 	.word	0x00013f50


	//   ....[104]....
        /*0a94*/ 	.word	0x00013f60


	//   ....[105]....
        /*0a98*/ 	.word	0x00013f70


	//   ....[106]....
        /*0a9c*/ 	.word	0x00013f90


	//   ....[107]....
        /*0aa0*/ 	.word	0x00014020


	//   ....[108]....
        /*0aa4*/ 	.word	0x00014040


	//   ....[109]....
        /*0aa8*/ 	.word	0x000140c0


	//   ....[110]....
        /*0aac*/ 	.word	0x000140e0


	//   ....[111]....
        /*0ab0*/ 	.word	0x000140f0


	//   ....[112]....
        /*0ab4*/ 	.word	0x00014160


	//   ....[113]....
        /*0ab8*/ 	.word	0x000141b0


	//   ....[114]....
        /*0abc*/ 	.word	0x000141c0


	//   ....[115]....
        /*0ac0*/ 	.word	0x000157b0


	//   ....[116]....
        /*0ac4*/ 	.word	0x000157e0


	//   ....[117]....
        /*0ac8*/ 	.word	0x00015850


	//   ....[118]....
        /*0acc*/ 	.word	0x00015880


	//   ....[119]....
        /*0ad0*/ 	.word	0x000158b0


	//   ....[120]....
        /*0ad4*/ 	.word	0x000158e0


	//   ....[121]....
        /*0ad8*/ 	.word	0x00015910


	//   ....[122]....
        /*0adc*/ 	.word	0x00015940


	//   ....[123]....
        /*0ae0*/ 	.word	0x00015ae0


	//   ....[124]....
        /*0ae4*/ 	.word	0x00015b10


	//   ....[125]....
        /*0ae8*/ 	.word	0x00015b40


	//   ....[126]....
        /*0aec*/ 	.word	0x00015b70


	//   ....[127]....
        /*0af0*/ 	.word	0x00015ba0


	//   ....[128]....
        /*0af4*/ 	.word	0x00015bd0


	//   ....[129]....
        /*0af8*/ 	.word	0x00015c90


	//   ....[130]....
        /*0afc*/ 	.word	0x00015cb0


	//   ....[131]....
        /*0b00*/ 	.word	0x00015cc0


	//   ....[132]....
        /*0b04*/ 	.word	0x00015d20


	//   ....[133]....
        /*0b08*/ 	.word	0x00016340


	//   ....[134]....
        /*0b0c*/ 	.word	0x000167c0


	//   ....[135]....
        /*0b10*/ 	.word	0x00016850


	//   ....[136]....
        /*0b14*/ 	.word	0x000168a0


	//   ....[137]....
        /*0b18*/ 	.word	0x000168f0


	//   ....[138]....
        /*0b1c*/ 	.word	0x000169d0


	//   ....[139]....
        /*0b20*/ 	.word	0x00016a60


	//   ....[140]....
        /*0b24*/ 	.word	0x00016ab0


	//   ....[141]....
        /*0b28*/ 	.word	0x00016b00


	//   ....[142]....
        /*0b2c*/ 	.word	0x00016d50


	//   ....[143]....
        /*0b30*/ 	.word	0x00017030


	//   ....[144]....
        /*0b34*/ 	.word	0x00017230


	//   ....[145]....
        /*0b38*/ 	.word	0x00017280


	//   ....[146]....
        /*0b3c*/ 	.word	0x000172e0


	//   ....[147]....
        /*0b40*/ 	.word	0x000173d0


	//   ....[148]....
        /*0b44*/ 	.word	0x00017430


	//   ....[149]....
        /*0b48*/ 	.word	0x00017530


	//   ....[150]....
        /*0b4c*/ 	.word	0x00017590


	//   ....[151]....
        /*0b50*/ 	.word	0x00017640


	//   ....[152]....
        /*0b54*/ 	.word	0x000176f0


	//   ....[153]....
        /*0b58*/ 	.word	0x000177d0


	//   ....[154]....
        /*0b5c*/ 	.word	0x00017830


	//   ....[155]....
        /*0b60*/ 	.word	0x000178f0


	//   ....[156]....
        /*0b64*/ 	.word	0x00017bc0


	//   ....[157]....
        /*0b68*/ 	.word	0x00017c60


	//   ....[158]....
        /*0b6c*/ 	.word	0x00017df0


	//   ....[159]....
        /*0b70*/ 	.word	0x00017e60


	//   ....[160]....
        /*0b74*/ 	.word	0x00017ed0


	//   ....[161]....
        /*0b78*/ 	.word	0x00017f40


	//   ....[162]....
        /*0b7c*/ 	.word	0x00017fb0


	//   ....[163]....
        /*0b80*/ 	.word	0x00018030


	//   ....[164]....
        /*0b84*/ 	.word	0x000180c0


	//   ....[165]....
        /*0b88*/ 	.word	0x00018160


	//   ....[166]....
        /*0b8c*/ 	.word	0x000181d0


	//   ....[167]....
        /*0b90*/ 	.word	0x00018240


	//   ....[168]....
        /*0b94*/ 	.word	0x000182b0


	//   ....[169]....
        /*0b98*/ 	.word	0x00018330


	//   ....[170]....
        /*0b9c*/ 	.word	0x000183a0


	//   ....[171]....
        /*0ba0*/ 	.word	0x00018440


	//   ....[172]....
        /*0ba4*/ 	.word	0x00018490


	//   ....[173]....
        /*0ba8*/ 	.word	0x00018520


	//   ....[174]....
        /*0bac*/ 	.word	0x00018650


	//----- nvinfo : EIATTR_REG_RECONFIG
	.align		4
.L_145:
        /*0bb0*/ 	.byte	0x01, 0x54
	.zero		2


	//----- nvinfo : EIATTR_SYSCALL_OFFSETS
	.align		4
        /*0bb4*/ 	.byte	0x04, 0x46
        /*0bb6*/ 	.short	(.L_147 - .L_146)


	//   ....[0]....
.L_146:
        /*0bb8*/ 	.word	0x00001c40


	//   ....[1]....
        /*0bbc*/ 	.word	0x00001d90


	//   ....[2]....
        /*0bc0*/ 	.word	0x000056d0


	//   ....[3]....
        /*0bc4*/ 	.word	0x00005a10


	//   ....[4]....
        /*0bc8*/ 	.word	0x00012d40


	//   ....[5]....
        /*0bcc*/ 	.word	0x00012eb0


	//   ....[6]....
        /*0bd0*/ 	.word	0x00013000


	//   ....[7]....
        /*0bd4*/ 	.word	0x00013140


	//   ....[8]....
        /*0bd8*/ 	.word	0x00013aa0


	//----- nvinfo : EIATTR_MBARRIER_INSTR_OFFSETS
	.align		4
.L_147:
        /*0bdc*/ 	.byte	0x04, 0x39
        /*0bde*/ 	.short	(.L_149 - .L_148)


	//   ....[0]....
.L_148:
        /*0be0*/ 	.word	0x000002b0
        /*0be4*/ 	.word	0x000000ff
        /*0be8*/ 	.word	0x00013200
        /*0bec*/ 	.short	0x0100
        /*0bee*/ 	.byte	0x08
	.zero		1


	//   ....[1]....
        /*0bf0*/ 	.word	0x000002c0
        /*0bf4*/ 	.word	0x000000ff
        /*0bf8*/ 	.word	0x00013220
        /*0bfc*/ 	.short	0x0100
        /*0bfe*/ 	.byte	0x08
	.zero		1


	//   ....[2]....
        /*0c00*/ 	.word	0x000003b0
        /*0c04*/ 	.word	0x000000ff
        /*0c08*/ 	.word	0x00013230
        /*0c0c*/ 	.short	0x0100
        /*0c0e*/ 	.byte	0x08
	.zero		1


	//   ....[3]....
        /*0c10*/ 	.word	0x000003c0
        /*0c14*/ 	.word	0x000000ff
        /*0c18*/ 	.word	0x00013240
        /*0c1c*/ 	.short	0x0100
        /*0c1e*/ 	.byte	0x08
	.zero		1


	//   ....[4]....
        /*0c20*/ 	.word	0x000003d0
        /*0c24*/ 	.word	0x000000ff
        /*0c28*/ 	.word	0x00013238
        /*0c2c*/ 	.short	0x0100
        /*0c2e*/ 	.byte	0x08
	.zero		1


	//   ....[5]....
        /*0c30*/ 	.word	0x000003e0
        /*0c34*/ 	.word	0x000000ff
        /*0c38*/ 	.word	0x00013248
        /*0c3c*/ 	.short	0x0100
        /*0c3e*/ 	.byte	0x08
	.zero		1


	//   ....[6]....
        /*0c40*/ 	.word	0x00000510
        /*0c44*/ 	.word	0x000000ff
        /*0c48*/ 	.word	0x00013250
        /*0c4c*/ 	.short	0x0100
        /*0c4e*/ 	.byte	0x08
	.zero		1


	//   ....[7]....
        /*0c50*/ 	.word	0x00000520
        /*0c54*/ 	.word	0x000000ff
        /*0c58*/ 	.word	0x00013260
        /*0c5c*/ 	.short	0x0100
        /*0c5e*/ 	.byte	0x08
	.zero		1


	//   ....[8]....
        /*0c60*/ 	.word	0x00000530
        /*0c64*/ 	.word	0x000000ff
        /*0c68*/ 	.word	0x00013258
        /*0c6c*/ 	.short	0x0100
        /*0c6e*/ 	.byte	0x08
	.zero		1


	//   ....[9]....
        /*0c70*/ 	.word	0x00000540
        /*0c74*/ 	.word	0x000000ff
        /*0c78*/ 	.word	0x00013268
        /*0c7c*/ 	.short	0x0100
        /*0c7e*/ 	.byte	0x08
	.zero		1


	//   ....[10]....
        /*0c80*/ 	.word	0x00000630
        /*0c84*/ 	.word	0x000000ff
        /*0c88*/ 	.word	0x00013270
        /*0c8c*/ 	.short	0x0100
        /*0c8e*/ 	.byte	0x06
	.zero		1


	//   ....[11]....
        /*0c90*/ 	.word	0x00000640
        /*0c94*/ 	.word	0x000000ff
        /*0c98*/ 	.word	0x00013280
        /*0c9c*/ 	.short	0x0100
        /*0c9e*/ 	.byte	0x06
	.zero		1


	//   ....[12]....
        /*0ca0*/ 	.word	0x00000650
        /*0ca4*/ 	.word	0x000000ff
        /*0ca8*/ 	.word	0x00013278
        /*0cac*/ 	.short	0x0100
        /*0cae*/ 	.byte	0x06
	.zero		1


	//   ....[13]....
        /*0cb0*/ 	.word	0x00000660
        /*0cb4*/ 	.word	0x000000ff
        /*0cb8*/ 	.word	0x00013288
        /*0cbc*/ 	.short	0x0100
        /*0cbe*/ 	.byte	0x06
	.zero		1


	//   ....[14]....
        /*0cc0*/ 	.word	0x00000790
        /*0cc4*/ 	.word	0x000000ff
        /*0cc8*/ 	.word	0x00013290
        /*0ccc*/ 	.short	0x0100
        /*0cce*/ 	.byte	0x08
	.zero		1


	//   ....[15]....
        /*0cd0*/ 	.word	0x000007a0
        /*0cd4*/ 	.word	0x000000ff
        /*0cd8*/ 	.word	0x000132a0
        /*0cdc*/ 	.short	0x0100
        /*0cde*/ 	.byte	0x08
	.zero		1


	//   ....[16]....
        /*0ce0*/ 	.word	0x000007b0
        /*0ce4*/ 	.word	0x000000ff
        /*0ce8*/ 	.word	0x00013298
        /*0cec*/ 	.short	0x0100
        /*0cee*/ 	.byte	0x08
	.zero		1


	//   ....[17]....
        /*0cf0*/ 	.word	0x000007c0
        /*0cf4*/ 	.word	0x000000ff
        /*0cf8*/ 	.word	0x000132a8
        /*0cfc*/ 	.short	0x0100
        /*0cfe*/ 	.byte	0x08
	.zero		1


	//   ....[18]....
        /*0d00*/ 	.word	0x000008f0
        /*0d04*/ 	.word	0x000000ff
        /*0d08*/ 	.word	0x000132b0
        /*0d0c*/ 	.short	0x0100
        /*0d0e*/ 	.byte	0x08
	.zero		1


	//   ....[19]....
        /*0d10*/ 	.word	0x00000900
        /*0d14*/ 	.word	0x000000ff
        /*0d18*/ 	.word	0x000132c0
        /*0d1c*/ 	.short	0x0100
        /*0d1e*/ 	.byte	0x08
	.zero		1


	//   ....[20]....
        /*0d20*/ 	.word	0x00000910
        /*0d24*/ 	.word	0x000000ff
        /*0d28*/ 	.word	0x000132b8
        /*0d2c*/ 	.short	0x0100
        /*0d2e*/ 	.byte	0x08
	.zero		1


	//   ....[21]....
        /*0d30*/ 	.word	0x00000920
        /*0d34*/ 	.word	0x000000ff
        /*0d38*/ 	.word	0x000132c8
        /*0d3c*/ 	.short	0x0100
        /*0d3e*/ 	.byte	0x08
	.zero		1


	//   ....[22]....
        /*0d40*/ 	.word	0x000028e0
        /*0d44*/ 	.word	0x0000004b
        /*0d48*/ 	.word	0x00013290
        /*0d4c*/ 	.short	0x010a
        /*0d4e*/ 	.byte	0x3f
	.zero		1


	//   ....[23]....
        /*0d50*/ 	.word	0x00003980
        /*0d54*/ 	.word	0x0000004b
        /*0d58*/ 	.word	0x00013290
        /*0d5c*/ 	.short	0x010a
        /*0d5e*/ 	.byte	0x3f
	.zero		1


	//   ....[24]....
        /*0d60*/ 	.word	0x00004a00
        /*0d64*/ 	.word	0x0000004b
        /*0d68*/ 	.word	0x00013290
        /*0d6c*/ 	.short	0x010a
        /*0d6e*/ 	.byte	0x3f
	.zero		1


	//   ....[25]....
        /*0d70*/ 	.word	0x00004b80
        /*0d74*/ 	.word	0x00000004
        /*0d78*/ 	.word	0x00000000
        /*0d7c*/ 	.short	0x0101
        /*0d7e*/ 	.byte	0x3f
	.zero		1


	//   ....[26]....
        /*0d80*/ 	.word	0x00004bc0
        /*0d84*/ 	.word	0x0000004b
        /*0d88*/ 	.word	0x000132b0
        /*0d8c*/ 	.short	0x010a
        /*0d8e*/ 	.byte	0x3f
	.zero		1


	//   ....[27]....
        /*0d90*/ 	.word	0x00004e40
        /*0d94*/ 	.word	0x0000004b
        /*0d98*/ 	.word	0x00000000
        /*0d9c*/ 	.short	0x0101
        /*0d9e*/ 	.byte	0x3f
	.zero		1


	//   ....[28]....
        /*0da0*/ 	.word	0x00005770
        /*0da4*/ 	.word	0x00000010
        /*0da8*/ 	.word	0x00013200
        /*0dac*/ 	.short	0x010a
        /*0dae*/ 	.byte	0x3f
	.zero		1


	//   ....[29]....
        /*0db0*/ 	.word	0x000057c0
        /*0db4*/ 	.word	0x00000010
        /*0db8*/ 	.word	0x00013200
        /*0dbc*/ 	.short	0x010a
        /*0dbe*/ 	.byte	0x3f
	.zero		1


	//   ....[30]....
        /*0dc0*/ 	.word	0x00005d30
        /*0dc4*/ 	.word	0x00000010
        /*0dc8*/ 	.word	0x00013200
        /*0dcc*/ 	.short	0x010a
        /*0dce*/ 	.byte	0x3f
	.zero		1


	//   ....[31]....
        /*0dd0*/ 	.word	0x00006fc0
        /*0dd4*/ 	.word	0x00000010
        /*0dd8*/ 	.word	0x00013200
        /*0ddc*/ 	.short	0x010a
        /*0dde*/ 	.byte	0x3f
	.zero		1


	//   ....[32]....
        /*0de0*/ 	.word	0x00008120
        /*0de4*/ 	.word	0x00000003
        /*0de8*/ 	.word	0x00013230
        /*0dec*/ 	.short	0x010a
        /*0dee*/ 	.byte	0x3f
	.zero		1


	//   ....[33]....
        /*0df0*/ 	.word	0x000081d0
        /*0df4*/ 	.word	0x00000003
        /*0df8*/ 	.word	0x00013230
        /*0dfc*/ 	.short	0x010a
        /*0dfe*/ 	.byte	0x3f
	.zero		1


	//   ....[34]....
        /*0e00*/ 	.word	0x00009cb0
        /*0e04*/ 	.word	0x00000047
        /*0e08*/ 	.word	0x00000000
        /*0e0c*/ 	.short	0x0101
        /*0e0e*/ 	.byte	0x3f
	.zero		1


	//   ....[35]....
        /*0e10*/ 	.word	0x0000ac30
        /*0e14*/ 	.word	0x0000000b
        /*0e18*/ 	.word	0x00013230
        /*0e1c*/ 	.short	0x010a
        /*0e1e*/ 	.byte	0x3f
	.zero		1


	//   ....[36]....
        /*0e20*/ 	.word	0x0000acc0
        /*0e24*/ 	.word	0x0000000b
        /*0e28*/ 	.word	0x00013230
        /*0e2c*/ 	.short	0x010a
        /*0e2e*/ 	.byte	0x3f
	.zero		1


	//   ....[37]....
        /*0e30*/ 	.word	0x0000b280
        /*0e34*/ 	.word	0x0000000e
        /*0e38*/ 	.word	0x00013250
        /*0e3c*/ 	.short	0x010a
        /*0e3e*/ 	.byte	0x3f
	.zero		1


	//   ....[38]....
        /*0e40*/ 	.word	0x0000b2d0
        /*0e44*/ 	.word	0x0000000e
        /*0e48*/ 	.word	0x00013250
        /*0e4c*/ 	.short	0x010a
        /*0e4e*/ 	.byte	0x3f
	.zero		1


	//   ....[39]....
        /*0e50*/ 	.word	0x0000c240
        /*0e54*/ 	.word	0x0000000b
        /*0e58*/ 	.word	0x00000000
        /*0e5c*/ 	.short	0x0101
        /*0e5e*/ 	.byte	0x3f
	.zero		1


	//   ....[40]....
        /*0e60*/ 	.word	0x0000cb80
        /*0e64*/ 	.word	0x0000000e
        /*0e68*/ 	.word	0x00000000
        /*0e6c*/ 	.short	0x0101
        /*0e6e*/ 	.byte	0x3f
	.zero		1


	//   ....[41]....
        /*0e70*/ 	.word	0x0000d0d0
        /*0e74*/ 	.word	0x00000003
        /*0e78*/ 	.word	0x00013250
        /*0e7c*/ 	.short	0x010a
        /*0e7e*/ 	.byte	0x3f
	.zero		1


	//   ....[42]....
        /*0e80*/ 	.word	0x0000d120
        /*0e84*/ 	.word	0x00000003
        /*0e88*/ 	.word	0x00013250
        /*0e8c*/ 	.short	0x010a
        /*0e8e*/ 	.byte	0x3f
	.zero		1


	//   ....[43]....
        /*0e90*/ 	.word	0x0000d960
        /*0e94*/ 	.word	0x00000003
        /*0e98*/ 	.word	0x00000000
        /*0e9c*/ 	.short	0x0101
        /*0e9e*/ 	.byte	0x3f
	.zero		1


	//   ....[44]....
        /*0ea0*/ 	.word	0x0000f090
        /*0ea4*/ 	.word	0x00000015
        /*0ea8*/ 	.word	0x00000000
        /*0eac*/ 	.short	0x0101
        /*0eae*/ 	.byte	0x3f
	.zero		1


	//   ....[45]....
        /*0eb0*/ 	.word	0x0000f520
        /*0eb4*/ 	.word	0x00000004
        /*0eb8*/ 	.word	0x00000000
        /*0ebc*/ 	.short	0x0101
        /*0ebe*/ 	.byte	0x3f
	.zero		1


	//   ....[46]....
        /*0ec0*/ 	.word	0x00011d70
        /*0ec4*/ 	.word	0x00000012
        /*0ec8*/ 	.word	0x00013220
        /*0ecc*/ 	.short	0x010a
        /*0ece*/ 	.byte	0x3f
	.zero		1


	//   ....[47]....
        /*0ed0*/ 	.word	0x00011e00
        /*0ed4*/ 	.word	0x00000007
        /*0ed8*/ 	.word	0x000132a0
        /*0edc*/ 	.short	0x010a
        /*0ede*/ 	.byte	0x3f
	.zero		1


	//   ....[48]....
        /*0ee0*/ 	.word	0x00012050
        /*0ee4*/ 	.word	0x00000007
        /*0ee8*/ 	.word	0x000132c0
        /*0eec*/ 	.short	0x010a
        /*0eee*/ 	.byte	0x3f
	.zero		1


	//   ....[49]....
        /*0ef0*/ 	.word	0x000123a0
        /*0ef4*/ 	.word	0x00000007
        /*0ef8*/ 	.word	0x000132a0
        /*0efc*/ 	.short	0x010a
        /*0efe*/ 	.byte	0x3f
	.zero		1


	//   ....[50]....
        /*0f00*/ 	.word	0x000125c0
        /*0f04*/ 	.word	0x00000007
        /*0f08*/ 	.word	0x000132c0
        /*0f0c*/ 	.short	0x010a
        /*0f0e*/ 	.byte	0x3f
	.zero		1


	//   ....[51]....
        /*0f10*/ 	.word	0x000134c0
        /*0f14*/ 	.word	0x00000004
        /*0f18*/ 	.word	0x00013280
        /*0f1c*/ 	.short	0x010a
        /*0f1e*/ 	.byte	0x3f
	.zero		1


	//   ....[52]....
        /*0f20*/ 	.word	0x00013680
        /*0f24*/ 	.word	0x00000004
        /*0f28*/ 	.word	0x00013240
        /*0f2c*/ 	.short	0x010a
        /*0f2e*/ 	.byte	0x3f
	.zero		1


	//   ....[53]....
        /*0f30*/ 	.word	0x000142e0
        /*0f34*/ 	.word	0x00000012
        /*0f38*/ 	.word	0x00013200
        /*0f3c*/ 	.short	0x0107
        /*0f3e*/ 	.byte	0x3f
	.zero		1


	//   ....[54]....
        /*0f40*/ 	.word	0x000143d0
        /*0f44*/ 	.word	0x00000012
        /*0f48*/ 	.word	0x00013200
        /*0f4c*/ 	.short	0x0101
        /*0f4e*/ 	.byte	0x3f
	.zero		1


	//   ....[55]....
        /*0f50*/ 	.word	0x000143f0
        /*0f54*/ 	.word	0x00000012
        /*0f58*/ 	.word	0x00013220
        /*0f5c*/ 	.short	0x010a
        /*0f5e*/ 	.byte	0x3f
	.zero		1


	//   ....[56]....
        /*0f60*/ 	.word	0x000146d0
        /*0f64*/ 	.word	0x00000004
        /*0f68*/ 	.word	0x00013280
        /*0f6c*/ 	.short	0x010a
        /*0f6e*/ 	.byte	0x3f
	.zero		1


	//   ....[57]....
        /*0f70*/ 	.word	0x00014920
        /*0f74*/ 	.word	0x00000004
        /*0f78*/ 	.word	0x00013240
        /*0f7c*/ 	.short	0x010a
        /*0f7e*/ 	.byte	0x3f
	.zero		1


	//   ....[58]....
        /*0f80*/ 	.word	0x00014be0
        /*0f84*/ 	.word	0x00000003
        /*0f88*/ 	.word	0x00013270
        /*0f8c*/ 	.short	0x010a
        /*0f8e*/ 	.byte	0x3f
	.zero		1


	//   ....[59]....
        /*0f90*/ 	.word	0x00014c60
        /*0f94*/ 	.word	0x00000003
        /*0f98*/ 	.word	0x00013260
        /*0f9c*/ 	.short	0x010a
        /*0f9e*/ 	.byte	0x3f
	.zero		1


	//   ....[60]....
        /*0fa0*/ 	.word	0x00014f60
        /*0fa4*/ 	.word	0x00000003
        /*0fa8*/ 	.word	0x00013250
        /*0fac*/ 	.short	0x0101
        /*0fae*/ 	.byte	0x3f
	.zero		1


	//   ....[61]....
        /*0fb0*/ 	.word	0x00014ff0
        /*0fb4*/ 	.word	0x00000003
        /*0fb8*/ 	.word	0x00000000
        /*0fbc*/ 	.short	0x0101
        /*0fbe*/ 	.byte	0x3f
	.zero		1


	//   ....[62]....
        /*0fc0*/ 	.word	0x000151e0
        /*0fc4*/ 	.word	0x00000003
        /*0fc8*/ 	.word	0x00013270
        /*0fcc*/ 	.short	0x010a
        /*0fce*/ 	.byte	0x3f
	.zero		1


	//   ....[63]....
        /*0fd0*/ 	.word	0x00015250
        /*0fd4*/ 	.word	0x00000003
        /*0fd8*/ 	.word	0x00013260
        /*0fdc*/ 	.short	0x010a
        /*0fde*/ 	.byte	0x3f
	.zero		1


	//   ....[64]....
        /*0fe0*/ 	.word	0x00015550
        /*0fe4*/ 	.word	0x00000003
        /*0fe8*/ 	.word	0x00013250
        /*0fec*/ 	.short	0x0101
        /*0fee*/ 	.byte	0x3f
	.zero		1


	//   ....[65]....
        /*0ff0*/ 	.word	0x000155a0
        /*0ff4*/ 	.word	0x00000000
        /*0ff8*/ 	.word	0x00000000
        /*0ffc*/ 	.short	0x0101
        /*0ffe*/ 	.byte	0x3f
	.zero		1


	//   ....[66]....
        /*1000*/ 	.word	0x000162c0
        /*1004*/ 	.word	0x00000006
        /*1008*/ 	.word	0x00013220
        /*100c*/ 	.short	0x010a
        /*100e*/ 	.byte	0x3f
	.zero		1


	//   ....[67]....
        /*1010*/ 	.word	0x00016450
        /*1014*/ 	.word	0x00000005
        /*1018*/ 	.word	0x00000000
        /*101c*/ 	.short	0x010a
        /*101e*/ 	.byte	0x3f
	.zero		1


	//   ....[68]....
        /*1020*/ 	.word	0x000164c0
        /*1024*/ 	.word	0x00000009
        /*1028*/ 	.word	0x00000000
        /*102c*/ 	.short	0x010a
        /*102e*/ 	.byte	0x3f
	.zero		1


	//   ....[69]....
        /*1030*/ 	.word	0x00016510
        /*1034*/ 	.word	0x00000013
        /*1038*/ 	.word	0x00013260
        /*103c*/ 	.short	0x010a
        /*103e*/ 	.byte	0x3f
	.zero		1


	//   ....[70]....
        /*1040*/ 	.word	0x00016560
        /*1044*/ 	.word	0x00000007
        /*1048*/ 	.word	0x00013260
        /*104c*/ 	.short	0x010a
        /*104e*/ 	.byte	0x3f
	.zero		1


	//   ....[71]....
        /*1050*/ 	.word	0x000165a0
        /*1054*/ 	.word	0x00000013
        /*1058*/ 	.word	0x00013280
        /*105c*/ 	.short	0x010a
        /*105e*/ 	.byte	0x3f
	.zero		1


	//   ....[72]....
        /*1060*/ 	.word	0x000165c0
        /*1064*/ 	.word	0x00000007
        /*1068*/ 	.word	0x00013280
        /*106c*/ 	.short	0x010a
        /*106e*/ 	.byte	0x3f
	.zero		1


	//   ....[73]....
        /*1070*/ 	.word	0x00016620
        /*1074*/ 	.word	0x0000004b
        /*1078*/ 	.word	0x00013290
        /*107c*/ 	.short	0x010a
        /*107e*/ 	.byte	0x3f
	.zero		1


	//   ....[74]....
        /*1080*/ 	.word	0x00016670
        /*1084*/ 	.word	0x0000004b
        /*1088*/ 	.word	0x00013290
        /*108c*/ 	.short	0x010a
        /*108e*/ 	.byte	0x3f
	.zero		1


	//   ....[75]....
        /*1090*/ 	.word	0x000166c0
        /*1094*/ 	.word	0x0000004b
        /*1098*/ 	.word	0x00013290
        /*109c*/ 	.short	0x010a
        /*109e*/ 	.byte	0x3f
	.zero		1


	//   ....[76]....
        /*10a0*/ 	.word	0x00016710
        /*10a4*/ 	.word	0x0000004b
        /*10a8*/ 	.word	0x000132b0
        /*10ac*/ 	.short	0x010a
        /*10ae*/ 	.byte	0x3f
	.zero		1


	//   ....[77]....
        /*10b0*/ 	.word	0x00016920
        /*10b4*/ 	.word	0x00000010
        /*10b8*/ 	.word	0x00013200
        /*10bc*/ 	.short	0x010a
        /*10be*/ 	.byte	0x3f
	.zero		1


	//   ....[78]....
        /*10c0*/ 	.word	0x00016b30
        /*10c4*/ 	.word	0x00000010
        /*10c8*/ 	.word	0x00013200
        /*10cc*/ 	.short	0x010a
        /*10ce*/ 	.byte	0x3f
	.zero		1


	//   ....[79]....
        /*10d0*/ 	.word	0x00016b80
        /*10d4*/ 	.word	0x00000003
        /*10d8*/ 	.word	0x00013230
        /*10dc*/ 	.short	0x010a
        /*10de*/ 	.byte	0x3f
	.zero		1


	//   ....[80]....
        /*10e0*/ 	.word	0x00016bd0
        /*10e4*/ 	.word	0x0000000b
        /*10e8*/ 	.word	0x00013230
        /*10ec*/ 	.short	0x010a
        /*10ee*/ 	.byte	0x3f
	.zero		1


	//   ....[81]....
        /*10f0*/ 	.word	0x00016c20
        /*10f4*/ 	.word	0x0000000e
        /*10f8*/ 	.word	0x00013250
        /*10fc*/ 	.short	0x010a
        /*10fe*/ 	.byte	0x3f
	.zero		1


	//   ....[82]....
        /*1100*/ 	.word	0x00016c70
        /*1104*/ 	.word	0x00000003
        /*1108*/ 	.word	0x00013250
        /*110c*/ 	.short	0x010a
        /*110e*/ 	.byte	0x3f
	.zero		1


	//   ....[83]....
        /*1110*/ 	.word	0x00016e10
        /*1114*/ 	.word	0x00000012
        /*1118*/ 	.word	0x00013220
        /*111c*/ 	.short	0x010a
        /*111e*/ 	.byte	0x3f
	.zero		1


	//   ....[84]....
        /*1120*/ 	.word	0x00016e60
        /*1124*/ 	.word	0x00000007
        /*1128*/ 	.word	0x000132a0
        /*112c*/ 	.short	0x010a
        /*112e*/ 	.byte	0x3f
	.zero		1


	//   ....[85]....
        /*1130*/ 	.word	0x00016eb0
        /*1134*/ 	.word	0x00000007
        /*1138*/ 	.word	0x000132c0
        /*113c*/ 	.short	0x010a
        /*113e*/ 	.byte	0x3f
	.zero		1


	//   ....[86]....
        /*1140*/ 	.word	0x00016f00
        /*1144*/ 	.word	0x00000007
        /*1148*/ 	.word	0x000132a0
        /*114c*/ 	.short	0x010a
        /*114e*/ 	.byte	0x3f
	.zero		1


	//   ....[87]....
        /*1150*/ 	.word	0x00016f50
        /*1154*/ 	.word	0x00000007
        /*1158*/ 	.word	0x000132c0
        /*115c*/ 	.short	0x010a
        /*115e*/ 	.byte	0x3f
	.zero		1


	//   ....[88]....
        /*1160*/ 	.word	0x000170f0
        /*1164*/ 	.word	0x00000004
        /*1168*/ 	.word	0x00013280
        /*116c*/ 	.short	0x010a
        /*116e*/ 	.byte	0x3f
	.zero		1


	//   ....[89]....
        /*1170*/ 	.word	0x00017140
        /*1174*/ 	.word	0x00000004
        /*1178*/ 	.word	0x00013240
        /*117c*/ 	.short	0x010a
        /*117e*/ 	.byte	0x3f
	.zero		1


	//   ....[90]....
        /*1180*/ 	.word	0x00017930
        /*1184*/ 	.word	0x00000012
        /*1188*/ 	.word	0x00013220
        /*118c*/ 	.short	0x010a
        /*118e*/ 	.byte	0x3f
	.zero		1


	//   ....[91]....
        /*1190*/ 	.word	0x00017980
        /*1194*/ 	.word	0x00000004
        /*1198*/ 	.word	0x00013280
        /*119c*/ 	.short	0x010a
        /*119e*/ 	.byte	0x3f
	.zero		1


	//   ....[92]....
        /*11a0*/ 	.word	0x000179d0
        /*11a4*/ 	.word	0x00000004
        /*11a8*/ 	.word	0x00013240
        /*11ac*/ 	.short	0x010a
        /*11ae*/ 	.byte	0x3f
	.zero		1


	//   ....[93]....
        /*11b0*/ 	.word	0x00017a20
        /*11b4*/ 	.word	0x00000003
        /*11b8*/ 	.word	0x00013270
        /*11bc*/ 	.short	0x010a
        /*11be*/ 	.byte	0x3f
	.zero		1


	//   ....[94]....
        /*11c0*/ 	.word	0x00017a70
        /*11c4*/ 	.word	0x00000003
        /*11c8*/ 	.word	0x00013260
        /*11cc*/ 	.short	0x010a
        /*11ce*/ 	.byte	0x3f
	.zero		1


	//   ....[95]....
        /*11d0*/ 	.word	0x00017ac0
        /*11d4*/ 	.word	0x00000003
        /*11d8*/ 	.word	0x00013270
        /*11dc*/ 	.short	0x010a
        /*11de*/ 	.byte	0x3f
	.zero		1


	//   ....[96]....
        /*11e0*/ 	.word	0x00017b10
        /*11e4*/ 	.word	0x00000003
        /*11e8*/ 	.word	0x00013260
        /*11ec*/ 	.short	0x010a
        /*11ee*/ 	.byte	0x3f
	.zero		1


	//   ....[97]....
        /*11f0*/ 	.word	0x00018570
        /*11f4*/ 	.word	0x00000006
        /*11f8*/ 	.word	0x00013220
        /*11fc*/ 	.short	0x010a
        /*11fe*/ 	.byte	0x3f
	.zero		1


	//   ....[98]....
        /*1200*/ 	.word	0x00018710
        /*1204*/ 	.word	0x00000005
        /*1208*/ 	.word	0x00000000
        /*120c*/ 	.short	0x010a
        /*120e*/ 	.byte	0x3f
	.zero		1


	//   ....[99]....
        /*1210*/ 	.word	0x00018760
        /*1214*/ 	.word	0x00000009
        /*1218*/ 	.word	0x00000000
        /*121c*/ 	.short	0x010a
        /*121e*/ 	.byte	0x3f
	.zero		1


	//   ....[100]....
        /*1220*/ 	.word	0x000187b0
        /*1224*/ 	.word	0x00000013
        /*1228*/ 	.word	0x00013260
        /*122c*/ 	.short	0x010a
        /*122e*/ 	.byte	0x3f
	.zero		1


	//   ....[101]....
        /*1230*/ 	.word	0x00018800
        /*1234*/ 	.word	0x00000007
        /*1238*/ 	.word	0x00013260
        /*123c*/ 	.short	0x010a
        /*123e*/ 	.byte	0x3f
	.zero		1


	//   ....[102]....
        /*1240*/ 	.word	0x00018850
        /*1244*/ 	.word	0x00000013
        /*1248*/ 	.word	0x00013280
        /*124c*/ 	.short	0x010a
        /*124e*/ 	.byte	0x3f
	.zero		1


	//----- nvinfo : EIATTR_NUM_MBARRIERS
	.align		4
.L_149:
        /*1250*/ 	.byte	0x03, 0x38
        /*1252*/ 	.short	0x0016


	//----- nvinfo : EIATTR_EXIT_INSTR_OFFSETS
	.align		4
        /*1254*/ 	.byte	0x04, 0x1c
        /*1256*/ 	.short	(.L_151 - .L_150)


	//   ....[0]....
.L_150:
        /*1258*/ 	.word	0x00016610


	//----- nvinfo : EIATTR_MAX_THREADS
	.align		4
.L_151:
        /*125c*/ 	.byte	0x04, 0x05
        /*125e*/ 	.short	(.L_153 - .L_152)
.L_152:
        /*1260*/ 	.word	0x00000200
        /*1264*/ 	.word	0x00000001
        /*1268*/ 	.word	0x00000001


	//----- nvinfo : EIATTR_CRS_STACK_SIZE
	.align		4
.L_153:
        /*126c*/ 	.byte	0x04, 0x1e
        /*126e*/ 	.short	(.L_155 - .L_154)
.L_154:
        /*1270*/ 	.word	0x00000000


	//----- nvinfo : EIATTR_CBANK_PARAM_SIZE
	.align		4
.L_155:
        /*1274*/ 	.byte	0x03, 0x19
        /*1276*/ 	.short	0x0af0


	//----- nvinfo : EIATTR_PARAM_CBANK
	.align		4
        /*1278*/ 	.byte	0x04, 0x0a
        /*127a*/ 	.short	(.L_157 - .L_156)
	.align		4
.L_156:
        /*127c*/ 	.word	index@(.nv.constant0._ZN7cutlass13device_kernelIN5flash11enable_sm90INS1_16FlashAttnFwdSm90INS1_25CollectiveMainloopFwdSm90ILi2EN4cute5tupleIJNS5_1CILi1EEES8_S8_EEENS6_IJNS7_ILi192EEENS7_ILi160EEENS7_ILi64EEEEEELi64ENS_12float_e4m3_tEfNS_4arch4Sm90ELb0ELb0ELb0ELb1ELb0ELb1ELb0ELb1ELb1ELb1ELb1ELb0EEENS1_21CollectiveEpilogueFwdINS6_IJSA_SC_SB_EEES9_NS_10bfloat16_tESG_Li384ELb1ELb1ELb1ELb1EEENS1_36VarlenDynamicPersistentTileSchedulerILi192ELi160ELi384ELi128ELb1ELb1ELb1ELb0ELb1ELb1EEEEEEEEEvNT_6ParamsE)
        /*1280*/ 	.short	0x0210
        /*1282*/ 	.short	0x0af0


	//----- nvinfo : EIATTR_SW_WAR
	.align		4
.L_157:
        /*1284*/ 	.byte	0x04, 0x36
        /*1286*/ 	.short	(.L_159 - .L_158)
.L_158:
        /*1288*/ 	.word	0x00000008
.L_159:


//--------------------- .nv.info._ZN7cutlass13device_kernelIN5flash11enable_sm90INS1_16FlashAttnFwdSm90INS1_25CollectiveMainloopFwdSm90ILi2EN4cute5tupleIJNS5_1CILi1EEES8_S8_EEENS6_IJNS7_ILi192EEENS7_ILi160EEENS7_ILi64EEEEEELi64ENS_12float_e4m3_tEfNS_4arch4Sm90ELb0ELb1ELb0ELb0ELb0ELb0ELb0ELb1ELb1ELb1ELb1ELb0EEENS1_21CollectiveEpilogueFwdINS6_IJSA_SC_SB_EEES9_NS_10bfloat16_tESG_Li384ELb0ELb1ELb1ELb1EEENS1_19SingleTileSchedulerILb0ELb1ELb1ELi192EEEEEEEEEvNT_6ParamsE --------------------------
	.section	.nv.info._ZN7cutlass13device_kernelIN5flash11enable_sm90INS1_16FlashAttnFwdSm90INS1_25CollectiveMainloopFwdSm90ILi2EN4cute5tupleIJNS5_1CILi1EEES8_S8_EEENS6_IJNS7_ILi192EEENS7_ILi160EEENS7_ILi64EEEEEELi64ENS_12float_e4m3_tEfNS_4arch4Sm90ELb0ELb1ELb0ELb0ELb0ELb0ELb0ELb1ELb1ELb1ELb1ELb0EEENS1_21CollectiveEpilogueFwdINS6_IJSA_SC_SB_EEES9_NS_10bfloat16_tESG_Li384ELb0ELb1ELb1ELb1EEENS1_19SingleTileSchedulerILb0ELb1ELb1ELi192EEEEEEEEEvNT_6ParamsE,"",@"SHT_CUDA_INFO"
	.sectionflags	@""
	.align	4


	//----- nvinfo : EIATTR_CUDA_API_VERSION
	.align		4
        /*0000*/ 	.byte	0x04, 0x37
        /*0002*/ 	.short	(.L_161 - .L_160)
.L_160:
        /*0004*/ 	.word	0x00000082


	//----- nvinfo : EIATTR_KPARAM_INFO
	.align		4
.L_161:
        /*0008*/ 	.byte	0x04, 0x17
        /*000a*/ 	.short	(.L_163 - .L_162)
.L_162:
        /*000c*/ 	.word	0x00000000
        /*0010*/ 	.short	0x0000
        /*0012*/ 	.short	0x0070
        /*0014*/ 	.byte	0x00, 0xf0, 0x01, 0x28


	//----- nvinfo : EIATTR_SPARSE_MMA_MASK
	.align		4
.L_163:
        /*0018*/ 	.byte	0x03, 0x50
        /*001a*/ 	.short	0x0000


	//----- nvinfo : EIATTR_MAXREG_COUNT
	.align		4
        /*001c*/ 	.byte	0x03, 0x1b
        /*001e*/ 	.short	0x0080


	//----- nvinfo : EIATTR_NUM_BARRIERS
	.align		4
        /*0020*/ 	.byte	0x02, 0x4c
        /*0022*/ 	.byte	0x09
	.zero		1


	//----- nvinfo : EIATTR_EXTERNS
	.align		4
        /*0024*/ 	.byte	0x04, 0x0f
        /*0026*/ 	.short	(.L_165 - .L_164)


	//   ....[0]....
	.align		4
.L_164:
        /*0028*/ 	.word	index@(__assertfail)


	//----- nvinfo : EIATTR_MERCURY_ISA_VERSION
	.align		4
.L_165:
        /*002c*/ 	.byte	0x03, 0x5f
        /*002e*/ 	.short	0x0101


	//----- nvinfo : EIATTR_INT_WARP_WIDE_INSTR_OFFSETS
	.align		4
        /*0030*/ 	.byte	0x04, 0x31
        /*0032*/ 	.short	(.L_167 - .L_166)


	//   ....[0]....
.L_166:
        /*0034*/ 	.word	0x00000120


	//   ....[1]....
        /*0038*/ 	.word	0x00000160


	//   ....[2]....
        /*003c*/ 	.word	0x000001d0


	//----- nvinfo : EIATTR_COOP_GROUP_MASK_REGIDS
	.align		4
.L_167:
        /*0040*/ 	.byte	0x04, 0x29
        /*0042*/ 	.short	(.L_169 - .L_168)


	//   ....[0]....
.L_168:
        /*0044*/ 	.word	0xffffffff


	//   ....[1]....
        /*0048*/ 	.word	0xffffffff


	//   ....[2]....
        /*004c*/ 	.word	0xffffffff


	//   ....[3]....
        /*0050*/ 	.word	0xffffffff


	//   ....[4]....
        /*0054*/ 	.word	0xffffffff


	//   ....[5]....
        /*0058*/ 	.word	0xffffffff


	//   ....[6]....
        /*005c*/ 	.word	0xffffffff


	//   ....[7]....
        /*0060*/ 	.word	0xffffffff


	//   ....[8]....
        /*0064*/ 	.word	0xffffffff


	//   ....[9]....
        /*0068*/ 	.word	0xffffffff


	//   ....[10]....
        /*006c*/ 	.word	0xffffffff


	//   ....[11]....
        /*0070*/ 	.word	0xffffffff


	//   ....[12]....
        /*0074*/ 	.word	0xffffffff


	//   ....[13]....
        /*0078*/ 	.word	0xffffffff


	//   ....[14]....
        /*007c*/ 	.word	0xffffffff


	//   ....[15]....
        /*0080*/ 	.word	0xffffffff


	//   ....[16]....
        /*0084*/ 	.word	0xffffffff


	//   ....[17]....
        /*0088*/ 	.word	0xffffffff


	//   ....[18]....
        /*008c*/ 	.word	0xffffffff


	//   ....[19]....
        /*0090*/ 	.word	0xffffffff


	//   ....[20]....
        /*0094*/ 	.word	0xffffffff


	//   ....[21]....
        /*0098*/ 	.word	0xffffffff


	//   ....[22]....
        /*009c*/ 	.word	0xffffffff


	//   ....[23]....
        /*00a0*/ 	.word	0xffffffff


	//   ....[24]....
        /*00a4*/ 	.word	0xffffffff


	//   ....[25]....
        /*00a8*/ 	.word	0xffffffff


	//   ....[26]....
        /*00ac*/ 	.word	0xffffffff


	//   ....[27]....
        /*00b0*/ 	.word	0xffffffff


	//   ....[28]....
        /*00b4*/ 	.word	0xffffffff


	//   ....[29]....
        /*00b8*/ 	.word	0xffffffff


	//   ....[30]....
        /*00bc*/ 	.word	0xffffffff


	//   ....[31]....
        /*00c0*/ 	.word	0xffffffff


	//   ....[32]....
        /*00c4*/ 	.word	0xffffffff


	//   ....[33]....
        /*00c8*/ 	.word	0xffffffff


	//   ....[34]....
        /*00cc*/ 	.word	0xffffffff


	//   ....[35]....
        /*00d0*/ 	.word	0xffffffff


	//   ....[36]....
        /*00d4*/ 	.word	0xffffffff


	//   ....[37]....
        /*00d8*/ 	.word	0xffffffff


	//   ....[38]....
        /*00dc*/ 	.word	0xffffffff


	//   ....[39]....
        /*00e0*/ 	.word	0xffffffff


	//   ....[40]....
        /*00e4*/ 	.word	0xffffffff


	//   ....[41]....
        /*00e8*/ 	.word	0xffffffff


	//   ....[42]....
        /*00ec*/ 	.word	0xffffffff


	//   ....[43]....
        /*00f0*/ 	.word	0xffffffff


	//   ....[44]....
        /*00f4*/ 	.word	0xffffffff


	//   ....[45]....
        /*00f8*/ 	.word	0xffffffff


	//   ....[46]....
        /*00fc*/ 	.word	0xffffffff


	//   ....[47]....
        /*0100*/ 	.word	0xffffffff


	//   ....[48]....
        /*0104*/ 	.word	0xffffffff


	//   ....[49]....
        /*0108*/ 	.word	0xffffffff


	//   ....[50]....
        /*010c*/ 	.word	0xffffffff


	//   ....[51]....
        /*0110*/ 	.word	0xffffffff


	//   ....[52]....
        /*0114*/ 	.word	0xffffffff


	//   ....[53]....
        /*0118*/ 	.word	0xffffffff


	//   ....[54]....
        /*011c*/ 	.word	0xffffffff


	//   ....[55]....
        /*0120*/ 	.word	0xffffffff


	//   ....[56]....
        /*0124*/ 	.word	0xffffffff


	//   ....[57]....
        /*0128*/ 	.word	0xffffffff


	//   ....[58]....
        /*012c*/ 	.word	0xffffffff


	//   ....[59]....
        /*0130*/ 	.word	0xffffffff


	//   ....[60]....
        /*0134*/ 	.word	0xffffffff


	//   ....[61]....
        /*0138*/ 	.word	0xffffffff


	//   ....[62]....
        /*013c*/ 	.word	0xffffffff


	//   ....[63]....
        /*0140*/ 	.word	0xffffffff


	//   ....[64]....
        /*0144*/ 	.word	0xffffffff


	//   ....[65]....
        /*0148*/ 	.word	0xffffffff


	//   ....[66]....
        /*014c*/ 	.word	0xffffffff


	//   ....[67]....
        /*0150*/ 	.word	0xffffffff


	//   ....[68]....
        /*0154*/ 	.word	0xffffffff


	//   ....[69]....
        /*0158*/ 	.word	0xffffffff


	//   ....[70]....
        /*015c*/ 	.word	0xffffffff


	//   ....[71]....
        /*0160*/ 	.word	0xffffffff


	//   ....[72]....
        /*0164*/ 	.word	0xffffffff


	//   ....[73]....
        /*0168*/ 	.word	0xffffffff


	//   ....[74]....
        /*016c*/ 	.word	0xffffffff


	//   ....[75]....
        /*0170*/ 	.word	0xffffffff


	//   ....[76]....
        /*0174*/ 	.word	0xffffffff


	//   ....[77]....
        /*0178*/ 	.word	0xffffffff


	//   ....[78]....
        /*017c*/ 	.word	0xffffffff


	//   ....[79]....
        /*0180*/ 	.word	0xffffffff


	//   ....[80]....
        /*0184*/ 	.word	0xffffffff


	//   ....[81]....
        /*0188*/ 	.word	0xffffffff


	//   ....[82]....
        /*018c*/ 	.word	0xffffffff


	//   ....[83]....
        /*0190*/ 	.word	0xffffffff


	//   ....[84]....
        /*0194*/ 	.word	0xffffffff


	//   ....[85]....
        /*0198*/ 	.word	0xffffffff


	//   ....[86]....
        /*019c*/ 	.word	0xffffffff


	//   ....[87]....
        /*01a0*/ 	.word	0xffffffff


	//   ....[88]....
        /*01a4*/ 	.word	0xffffffff


	//   ....[89]....
        /*01a8*/ 	.word	0x0500000f


	//   ....[90]....
        /*01ac*/ 	.word	0x0500000f


	//   ....[91]....
        /*01b0*/ 	.word	0x0500000f


	//   ....[92]....
        /*01b4*/ 	.word	0x0500000f


	//   ....[93]....
        /*01b8*/ 	.word	0x0500000f


	//   ....[94]....
        /*01bc*/ 	.word	0x0500000f


	//   ....[95]....
        /*01c0*/ 	.word	0x0500000f


	//   ....[96]....
        /*01c4*/ 	.word	0x0500000f


	//   ....[97]....
        /*01c8*/ 	.word	0x0500000f


	//   ....[98]....
        /*01cc*/ 	.word	0x0500000f


	//   ....[99]....
        /*01d0*/ 	.word	0x0500000f


	//   ....[100]....
        /*01d4*/ 	.word	0x0500000f


	//   ....[101]....
        /*01d8*/ 	.word	0x0500000f


	//----- nvinfo : EIATTR_COOP_GROUP_INSTR_OFFSETS
	.align		4
.L_169:
        /*01dc*/ 	.byte	0x04, 0x28
        /*01de*/ 	.short	(.L_171 - .L_170)


	//   ....[0]....
.L_170:
        /*01e0*/ 	.word	0x00000050


	//   ....[1]....
        /*01e4*/ 	.word	0x00000130


	//   ....[2]....
        /*01e8*/ 	.word	0x00000180


	//   ....[3]....
        /*01ec*/ 	.word	0x000003b0


	//   ....[4]....
        /*01f0*/ 	.word	0x00000510


	//   ....[5]....
        /*01f4*/ 	.word	0x00000630


	//   ....[6]....
        /*01f8*/ 	.word	0x00000790


	//   ....[7]....
        /*01fc*/ 	.word	0x00001780


	//   ....[8]....
        /*0200*/ 	.word	0x00001fd0


	//   ....[9]....
        /*0204*/ 	.word	0x00003290


	//   ....[10]....
        /*0208*/ 	.word	0x00003ae0


	//   ....[11]....
        /*020c*/ 	.word	0x00003bf0


	//   ....[12]....
        /*0210*/ 	.word	0x000047f0


	//   ....[13]....
        /*0214*/ 	.word	0x00004860


	//   ....[14]....
        /*0218*/ 	.word	0x00006260


	//   ....[15]....
        /*021c*/ 	.word	0x00006480


	//   ....[16]....
        /*0220*/ 	.word	0x00007ad0


	//   ....[17]....
        /*0224*/ 	.word	0x00007be0


	//   ....[18]....
        /*0228*/ 	.word	0x00008730


	//   ....[19]....
        /*022c*/ 	.word	0x00008790


	//   ....[20]....
        /*0230*/ 	.word	0x0000a700


	//   ....[21]....
        /*0234*/ 	.word	0x0000a730


	//   ....[22]....
        /*0238*/ 	.word	0x0000a7c0


	//   ....[23]....
        /*023c*/ 	.word	0x0000a7d0


	//   ....[24]....
        /*0240*/ 	.word	0x0000c700


	//   ....[25]....
        /*0244*/ 	.word	0x0000d720


	//   ....[26]....
        /*0248*/ 	.word	0x0000df60


	//   ....[27]....
        /*024c*/ 	.word	0x0000e070


	//   ....[28]....
        /*0250*/ 	.word	0x0000ebc0


	//   ....[29]....
        /*0254*/ 	.word	0x0000ec20


	//   ....[30]....
        /*0258*/ 	.word	0x00010140


	//   ....[31]....
        /*025c*/ 	.word	0x00010150


	//   ....[32]....
        /*0260*/ 	.word	0x000101d0


	//   ....[33]....
        /*0264*/ 	.word	0x000101f0


	//   ....[34]....
        /*0268*/ 	.word	0x00010d40


	//   ....[35]....
        /*026c*/ 	.word	0x00010d50


	//   ....[36]....
        /*0270*/ 	.word	0x00010d60


	//   ....[37]....
        /*0274*/ 	.word	0x00010d70


	//   ....[38]....
        /*0278*/ 	.word	0x00010d80


	//   ....[39]....
        /*027c*/ 	.word	0x00010d90


	//   ....[40]....
        /*0280*/ 	.word	0x00010db0


	//   ....[41]....
        /*0284*/ 	.word	0x00010dc0


	//   ....[42]....
        /*0288*/ 	.word	0x00010df0


	//   ....[43]....
        /*028c*/ 	.word	0x00010e00


	//   ....[44]....
        /*0290*/ 	.word	0x00010e10


	//   ....[45]....
        /*0294*/ 	.word	0x00010e40


	//   ....[46]....
        /*0298*/ 	.word	0x00010e60


	//   ....[47]....
        /*029c*/ 	.word	0x00010e70


	//   ....[48]....
        /*02a0*/ 	.word	0x00010e90


	//   ....[49]....
        /*02a4*/ 	.word	0x00010ea0


	//   ....[50]....
        /*02a8*/ 	.word	0x00010eb0


	//   ....[51]....
        /*02ac*/ 	.word	0x00010ec0


	//   ....[52]....
        /*02b0*/ 	.word	0x00010ed0


	//   ....[53]....
        /*02b4*/ 	.word	0x00010ee0


	//   ....[54]....
        /*02b8*/ 	.word	0x00010f10


	//   ....[55]....
        /*02bc*/ 	.word	0x00010f70


	//   ....[56]....
        /*02c0*/ 	.word	0x00010fa0


	//   ....[57]....
        /*02c4*/ 	.word	0x00010fc0


	//   ....[58]....
        /*02c8*/ 	.word	0x00010ff0


	//   ....[59]....
        /*02cc*/ 	.word	0x00011000


	//   ....[60]....
        /*02d0*/ 	.word	0x00011010


	//   ....[61]....
        /*02d4*/ 	.word	0x00011020


	//   ....[62]....
        /*02d8*/ 	.word	0x00011030


	//   ....[63]....
        /*02dc*/ 	.word	0x00011040


	//   ....[64]....
        /*02e0*/ 	.word	0x00011060


	//   ....[65]....
        /*02e4*/ 	.word	0x00011070


	//   ....[66]....
        /*02e8*/ 	.word	0x00011310


	//   ....[67]....
        /*02ec*/ 	.word	0x00011350


	//   ....[68]....
        /*02f0*/ 	.word	0x00011380


	//   ....[69]....
        /*02f4*/ 	.word	0x000113c0


	//   ....[70]....
        /*02f8*/ 	.word	0x000113f0


	//   ....[71]....
        /*02fc*/ 	.word	0x00011420


	//   ....[72]....
        /*0300*/ 	.word	0x000117e0


	//   ....[73]....
        /*0304*/ 	.word	0x00011810


	//   ....[74]....
        /*0308*/ 	.word	0x00012010


	//   ....[75]....
        /*030c*/ 	.word	0x00013140


	//   ....[76]....
        /*0310*/ 	.word	0x00013c00


	//   ....[77]....
        /*0314*/ 	.word	0x00013c40


	//   ....[78]....
        /*0318*/ 	.word	0x00013c70


	//   ....[79]....
        /*031c*/ 	.word	0x00013c80


	//   ....[80]....
        /*0320*/ 	.word	0x00013c90


	//   ....[81]....
        /*0324*/ 	.word	0x00013cb0


	//   ....[82]....
        /*0328*/ 	.word	0x00013cf0


	//   ....[83]....
        /*032c*/ 	.word	0x00013d70


	//   ....[84]....
        /*0330*/ 	.word	0x00013d90


	//   ....[85]....
        /*0334*/ 	.word	0x00013df0


	//   ....[86]....
        /*0338*/ 	.word	0x00013e30


	//   ....[87]....
        /*033c*/ 	.word	0x00013e60


	//   ....[88]....
        /*0340*/ 	.word	0x00015020


	//   ....[89]....
        /*0344*/ 	.word	0x00015690


	//   ....[90]....
        /*0348*/ 	.word	0x00015860


	//   ....[91]....
        /*034c*/ 	.word	0x000158b0


	//   ....[92]....
        /*0350*/ 	.word	0x000159e0


	//   ....[93]....
        /*0354*/ 	.word	0x00015a40


	//   ....[94]....
        /*0358*/ 	.word	0x00015aa0


	//   ....[95]....
        /*035c*/ 	.word	0x00015b60


	//   ....[96]....
        /*0360*/ 	.word	0x00015bc0


	//   ....[97]....
        /*0364*/ 	.word	0x00015c80


	//   ....[98]....
        /*0368*/ 	.word	0x00015d10


	//   ....[99]....
        /*036c*/ 	.word	0x00015dd0


	//   ....[100]....
        /*0370*/ 	.word	0x00015e40


	//   ....[101]....
        /*0374*/ 	.word	0x00015ef0


	//----- nvinfo : EIATTR_REG_RECONFIG
	.align		4
.L_171:
        /*0378*/ 	.byte	0x01, 0x54
	.zero		2


	//----- nvinfo : EIATTR_SYSCALL_OFFSETS
	.align		4
        /*037c*/ 	.byte	0x04, 0x46
        /*037e*/ 	.short	(.L_173 - .L_172)


	//   ....[0]....
.L_172:
        /*0380*/ 	.word	0x00001950


	//   ....[1]....
        /*0384*/ 	.word	0x00012b70


	//   ....[2]....
        /*0388*/ 	.word	0x00012cb0


	//   ....[3]....
        /*038c*/ 	.word	0x00012df0


	//   ....[4]....
        /*0390*/ 	.word	0x00012f10


	//   ....[5]....
        /*0394*/ 	.word	0x000137d0


	//----- nvinfo : EIATTR_MBARRIER_INSTR_OFFSETS
	.align		4
.L_173:
        /*0398*/ 	.byte	0x04, 0x39
        /*039a*/ 	.short	(.L_175 - .L_174)


	//   ....[0]....
.L_174:
        /*039c*/ 	.word	0x00000260
        /*03a0*/ 	.word	0x000000ff
        /*03a4*/ 	.word	0x00012400
        /*03a8*/ 	.short	0x0100
        /*03aa*/ 	.byte	0x08
	.zero		1


	//   ....[1]....
        /*03ac*/ 	.word	0x00000270
        /*03b0*/ 	.word	0x000000ff
        /*03b4*/ 	.word	0x00012420
        /*03b8*/ 	.short	0x0100
        /*03ba*/ 	.byte	0x08
	.zero		1


	//   ....[2]....
        /*03bc*/ 	.word	0x00000360
        /*03c0*/ 	.word	0x000000ff
        /*03c4*/ 	.word	0x00012430
        /*03c8*/ 	.short	0x0100
        /*03ca*/ 	.byte	0x08
	.zero		1


	//   ....[3]....
        /*03cc*/ 	.word	0x00000370
        /*03d0*/ 	.word	0x000000ff
        /*03d4*/ 	.word	0x00012440
        /*03d8*/ 	.short	0x0100
        /*03da*/ 	.byte	0x08
	.zero		1


	//   ....[4]....
        /*03dc*/ 	.word	0x00000380
        /*03e0*/ 	.word	0x000000ff
        /*03e4*/ 	.word	0x00012438
        /*03e8*/ 	.short	0x0100
        /*03ea*/ 	.byte	0x08
	.zero		1


	//   ....[5]....
        /*03ec*/ 	.word	0x00000390
        /*03f0*/ 	.word	0x000000ff
        /*03f4*/ 	.word	0x00012448
        /*03f8*/ 	.short	0x0100
        /*03fa*/ 	.byte	0x08
	.zero		1


	//   ....[6]....
        /*03fc*/ 	.word	0x000004c0
        /*0400*/ 	.word	0x000000ff
        /*0404*/ 	.word	0x00012450
        /*0408*/ 	.short	0x0100
        /*040a*/ 	.byte	0x08
	.zero		1


	//   ....[7]....
        /*040c*/ 	.word	0x000004d0
        /*0410*/ 	.word	0x000000ff
        /*0414*/ 	.word	0x00012460
        /*0418*/ 	.short	0x0100
        /*041a*/ 	.byte	0x08
	.zero		1


	//   ....[8]....
        /*041c*/ 	.word	0x000004e0
        /*0420*/ 	.word	0x000000ff
        /*0424*/ 	.word	0x00012458
        /*0428*/ 	.short	0x0100
        /*042a*/ 	.byte	0x08
	.zero		1


	//   ....[9]....
        /*042c*/ 	.word	0x000004f0
        /*0430*/ 	.word	0x000000ff
        /*0434*/ 	.word	0x00012468
        /*0438*/ 	.short	0x0100
        /*043a*/ 	.byte	0x08
	.zero		1


	//   ....[10]....
        /*043c*/ 	.word	0x000005e0
        /*0440*/ 	.word	0x000000ff
        /*0444*/ 	.word	0x00012470
        /*0448*/ 	.short	0x0100
        /*044a*/ 	.byte	0x06
	.zero		1


	//   ....[11]....
        /*044c*/ 	.word	0x000005f0
        /*0450*/ 	.word	0x000000ff
        /*0454*/ 	.word	0x00012480
        /*0458*/ 	.short	0x0100
        /*045a*/ 	.byte	0x06
	.zero		1


	//   ....[12]....
        /*045c*/ 	.word	0x00000600
        /*0460*/ 	.word	0x000000ff
        /*0464*/ 	.word	0x00012478
        /*0468*/ 	.short	0x0100
        /*046a*/ 	.byte	0x06
	.zero		1


	//   ....[13]....
        /*046c*/ 	.word	0x00000610
        /*0470*/ 	.word	0x000000ff
        /*0474*/ 	.word	0x00012488
        /*0478*/ 	.short	0x0100
        /*047a*/ 	.byte	0x06
	.zero		1


	//   ....[14]....
        /*047c*/ 	.word	0x00000740
        /*0480*/ 	.word	0x000000ff
        /*0484*/ 	.word	0x00012490
        /*0488*/ 	.short	0x0100
        /*048a*/ 	.byte	0x08
	.zero		1


	//   ....[15]....
        /*048c*/ 	.word	0x00000750
        /*0490*/ 	.word	0x000000ff
        /*0494*/ 	.word	0x000124a0
        /*0498*/ 	.short	0x0100
        /*049a*/ 	.byte	0x08
	.zero		1


	//   ....[16]....
        /*049c*/ 	.word	0x00000760
        /*04a0*/ 	.word	0x000000ff
        /*04a4*/ 	.word	0x00012498
        /*04a8*/ 	.short	0x0100
        /*04aa*/ 	.byte	0x08
	.zero		1


	//   ....[17]....
        /*04ac*/ 	.word	0x00000770
        /*04b0*/ 	.word	0x000000ff
        /*04b4*/ 	.word	0x000124a8
        /*04b8*/ 	.short	0x0100
        /*04ba*/ 	.byte	0x08
	.zero		1


	//   ....[18]....
        /*04bc*/ 	.word	0x000008a0
        /*04c0*/ 	.word	0x000000ff
        /*04c4*/ 	.word	0x000124b0
        /*04c8*/ 	.short	0x0100
        /*04ca*/ 	.byte	0x08
	.zero		1


	//   ....[19]....
        /*04cc*/ 	.word	0x000008b0
        /*04d0*/ 	.word	0x000000ff
        /*04d4*/ 	.word	0x000124c0
        /*04d8*/ 	.short	0x0100
        /*04da*/ 	.byte	0x08
	.zero		1


	//   ....[20]....
        /*04dc*/ 	.word	0x000008c0
        /*04e0*/ 	.word	0x000000ff
        /*04e4*/ 	.word	0x000124b8
        /*04e8*/ 	.short	0x0100
        /*04ea*/ 	.byte	0x08
	.zero		1


	//   ....[21]....
        /*04ec*/ 	.word	0x000008d0
        /*04f0*/ 	.word	0x000000ff
        /*04f4*/ 	.word	0x000124c8
        /*04f8*/ 	.short	0x0100
        /*04fa*/ 	.byte	0x08
	.zero		1


	//   ....[22]....
        /*04fc*/ 	.word	0x00001970
        /*0500*/ 	.word	0x000000ff
        /*0504*/ 	.word	0x00012400
        /*0508*/ 	.short	0x010a
        /*050a*/ 	.byte	0x2f
	.zero		1


	//   ....[23]....
        /*050c*/ 	.word	0x000019e0
        /*0510*/ 	.word	0x000000ff
        /*0514*/ 	.word	0x00012430
        /*0518*/ 	.short	0x010a
        /*051a*/ 	.byte	0x2f
	.zero		1


	//   ....[24]....
        /*051c*/ 	.word	0x00001a50
        /*0520*/ 	.word	0x000000ff
        /*0524*/ 	.word	0x00012430
        /*0528*/ 	.short	0x010a
        /*052a*/ 	.byte	0x2f
	.zero		1


	//   ....[25]....
        /*052c*/ 	.word	0x000022a0
        /*0530*/ 	.word	0x00000004
        /*0534*/ 	.word	0x00000000
        /*0538*/ 	.short	0x0101
        /*053a*/ 	.byte	0x3f
	.zero		1


	//   ....[26]....
        /*053c*/ 	.word	0x00005ab0
        /*0540*/ 	.word	0x000000ff
        /*0544*/ 	.word	0x00012430
        /*0548*/ 	.short	0x010a
        /*054a*/ 	.byte	0x15
	.zero		1


	//   ....[27]....
        /*054c*/ 	.word	0x00005af0
        /*0550*/ 	.word	0x000000ff
        /*0554*/ 	.word	0x00012430
        /*0558*/ 	.short	0x010a
        /*055a*/ 	.byte	0x15
	.zero		1


	//   ....[28]....
        /*055c*/ 	.word	0x00005f40
        /*0560*/ 	.word	0x000000ff
        /*0564*/ 	.word	0x00012450
        /*0568*/ 	.short	0x010a
        /*056a*/ 	.byte	0x0d
	.zero		1


	//   ....[29]....
        /*056c*/ 	.word	0x00005f80
        /*0570*/ 	.word	0x000000ff
        /*0574*/ 	.word	0x00012450
        /*0578*/ 	.short	0x010a
        /*057a*/ 	.byte	0x0d
	.zero		1


	//   ....[30]....
        /*057c*/ 	.word	0x00006280
        /*0580*/ 	.word	0x0000000a
        /*0584*/ 	.word	0x00000000
        /*0588*/ 	.short	0x0101
        /*058a*/ 	.byte	0x3f
	.zero		1


	//   ....[31]....
        /*058c*/ 	.word	0x000094b0
        /*0590*/ 	.word	0x000000ff
        /*0594*/ 	.word	0x00000000
        /*0598*/ 	.short	0x0101
        /*059a*/ 	.byte	0x0a
	.zero		1


	//   ....[32]....
        /*059c*/ 	.word	0x00009ce0
        /*05a0*/ 	.word	0x000000ff
        /*05a4*/ 	.word	0x00012430
        /*05a8*/ 	.short	0x010a
        /*05aa*/ 	.byte	0x15
	.zero		1


	//   ....[33]....
        /*05ac*/ 	.word	0x00009d20
        /*05b0*/ 	.word	0x000000ff
        /*05b4*/ 	.word	0x00012430
        /*05b8*/ 	.short	0x010a
        /*05ba*/ 	.byte	0x15
	.zero		1


	//   ....[34]....
        /*05bc*/ 	.word	0x0000a160
        /*05c0*/ 	.word	0x000000ff
        /*05c4*/ 	.word	0x00012450
        /*05c8*/ 	.short	0x010a
        /*05ca*/ 	.byte	0x0d
	.zero		1


	//   ....[35]....
        /*05cc*/ 	.word	0x0000a690
        /*05d0*/ 	.word	0x000000ff
        /*05d4*/ 	.word	0x00012450
        /*05d8*/ 	.short	0x010a
        /*05da*/ 	.byte	0x0d
	.zero		1


	//   ....[36]....
        /*05dc*/ 	.word	0x0000b720
        /*05e0*/ 	.word	0x00000006
        /*05e4*/ 	.word	0x00000000
        /*05e8*/ 	.short	0x0101
        /*05ea*/ 	.byte	0x3f
	.zero		1


	//   ....[37]....
        /*05ec*/ 	.word	0x0000baa0
        /*05f0*/ 	.word	0x000000ff
        /*05f4*/ 	.word	0x00000000
        /*05f8*/ 	.short	0x0101
        /*05fa*/ 	.byte	0x0a
	.zero		1


	//   ....[38]....
        /*05fc*/ 	.word	0x0000bf60
        /*0600*/ 	.word	0x000000ff
        /*0604*/ 	.word	0x00012430
        /*0608*/ 	.short	0x010a
        /*060a*/ 	.byte	0x19
	.zero		1


	//   ....[39]....
        /*060c*/ 	.word	0x0000bfa0
        /*0610*/ 	.word	0x000000ff
        /*0614*/ 	.word	0x00012430
        /*0618*/ 	.short	0x010a
        /*061a*/ 	.byte	0x19
	.zero		1


	//   ....[40]....
        /*061c*/ 	.word	0x0000c3e0
        /*0620*/ 	.word	0x000000ff
        /*0624*/ 	.word	0x00012450
        /*0628*/ 	.short	0x010a
        /*062a*/ 	.byte	0x0c
	.zero		1


	//   ....[41]....
        /*062c*/ 	.word	0x0000c420
        /*0630*/ 	.word	0x000000ff
        /*0634*/ 	.word	0x00012450
        /*0638*/ 	.short	0x010a
        /*063a*/ 	.byte	0x0c
	.zero		1


	//   ....[42]....
        /*063c*/ 	.word	0x0000c760
        /*0640*/ 	.word	0x0000000a
        /*0644*/ 	.word	0x00000000
        /*0648*/ 	.short	0x0101
        /*064a*/ 	.byte	0x3f
	.zero		1


	//   ....[43]....
        /*064c*/ 	.word	0x0000f940
        /*0650*/ 	.word	0x000000ff
        /*0654*/ 	.word	0x00000000
        /*0658*/ 	.short	0x0101
        /*065a*/ 	.byte	0x04
	.zero		1


	//   ....[44]....
        /*065c*/ 	.word	0x0000fe20
        /*0660*/ 	.word	0x000000ff
        /*0664*/ 	.word	0x00012450
        /*0668*/ 	.short	0x010a
        /*066a*/ 	.byte	0x10
	.zero		1


	//   ....[45]....
        /*066c*/ 	.word	0x0000fe60
        /*0670*/ 	.word	0x000000ff
        /*0674*/ 	.word	0x00012450
        /*0678*/ 	.short	0x010a
        /*067a*/ 	.byte	0x10
	.zero		1


	//   ....[46]....
        /*067c*/ 	.word	0x000104d0
        /*0680*/ 	.word	0x000000ff
        /*0684*/ 	.word	0x00000000
        /*0688*/ 	.short	0x0101
        /*068a*/ 	.byte	0x04
	.zero		1


	//   ....[47]....
        /*068c*/ 	.word	0x00011410
        /*0690*/ 	.word	0x000000ff
        /*0694*/ 	.word	0x00000000
        /*0698*/ 	.short	0x0101
        /*069a*/ 	.byte	0x04
	.zero		1


	//   ....[48]....
        /*069c*/ 	.word	0x00013350
        /*06a0*/ 	.word	0x000000ff
        /*06a4*/ 	.word	0x00012480
        /*06a8*/ 	.short	0x010a
        /*06aa*/ 	.byte	0x26
	.zero		1


	//   ....[49]....
        /*06ac*/ 	.word	0x000134b0
        /*06b0*/ 	.word	0x000000ff
        /*06b4*/ 	.word	0x00012440
        /*06b8*/ 	.short	0x010a
        /*06ba*/ 	.byte	0x26
	.zero		1


	//   ....[50]....
        /*06bc*/ 	.word	0x00013f80
        /*06c0*/ 	.word	0x000000ff
        /*06c4*/ 	.word	0x00012400
        /*06c8*/ 	.short	0x0107
        /*06ca*/ 	.byte	0x26
	.zero		1


	//   ....[51]....
        /*06cc*/ 	.word	0x00013fc0
        /*06d0*/ 	.word	0x000000ff
        /*06d4*/ 	.word	0x00012400
        /*06d8*/ 	.short	0x0101
        /*06da*/ 	.byte	0x26
	.zero		1


	//   ....[52]....
        /*06dc*/ 	.word	0x00013ff0
        /*06e0*/ 	.word	0x000000ff
        /*06e4*/ 	.word	0x00012420
        /*06e8*/ 	.short	0x010a
        /*06ea*/ 	.byte	0x26
	.zero		1


	//   ....[53]....
        /*06ec*/ 	.word	0x000142a0
        /*06f0*/ 	.word	0x00000007
        /*06f4*/ 	.word	0x00012480
        /*06f8*/ 	.short	0x010a
        /*06fa*/ 	.byte	0x3f
	.zero		1


	//   ....[54]....
        /*06fc*/ 	.word	0x000144a0
        /*0700*/ 	.word	0x00000007
        /*0704*/ 	.word	0x00012440
        /*0708*/ 	.short	0x010a
        /*070a*/ 	.byte	0x3f
	.zero		1


	//   ....[55]....
        /*070c*/ 	.word	0x00014710
        /*0710*/ 	.word	0x00000014
        /*0714*/ 	.word	0x00012470
        /*0718*/ 	.short	0x010a
        /*071a*/ 	.byte	0x3f
	.zero		1


	//   ....[56]....
        /*071c*/ 	.word	0x00014770
        /*0720*/ 	.word	0x00000014
        /*0724*/ 	.word	0x00012460
        /*0728*/ 	.short	0x010a
        /*072a*/ 	.byte	0x3f
	.zero		1


	//   ....[57]....
        /*072c*/ 	.word	0x00014a30
        /*0730*/ 	.word	0x00000014
        /*0734*/ 	.word	0x00012450
        /*0738*/ 	.short	0x0101
        /*073a*/ 	.byte	0x3f
	.zero		1


	//   ....[58]....
        /*073c*/ 	.word	0x00014aa0
        /*0740*/ 	.word	0x00000004
        /*0744*/ 	.word	0x00000000
        /*0748*/ 	.short	0x0101
        /*074a*/ 	.byte	0x3f
	.zero		1


	//   ....[59]....
        /*074c*/ 	.word	0x00014ba0
        /*0750*/ 	.word	0x0000000c
        /*0754*/ 	.word	0x00012470
        /*0758*/ 	.short	0x010a
        /*075a*/ 	.byte	0x3f
	.zero		1


	//   ....[60]....
        /*075c*/ 	.word	0x00014c40
        /*0760*/ 	.word	0x0000000c
        /*0764*/ 	.word	0x00012460
        /*0768*/ 	.short	0x010a
        /*076a*/ 	.byte	0x3f
	.zero		1


	//   ....[61]....
        /*076c*/ 	.word	0x00014f00
        /*0770*/ 	.word	0x0000000c
        /*0774*/ 	.word	0x00012450
        /*0778*/ 	.short	0x0101
        /*077a*/ 	.byte	0x3f
	.zero		1


	//   ....[62]....
        /*077c*/ 	.word	0x00014f70
        /*0780*/ 	.word	0x00000002
        /*0784*/ 	.word	0x00000000
        /*0788*/ 	.short	0x0101
        /*078a*/ 	.byte	0x3f
	.zero		1


	//   ....[63]....
        /*078c*/ 	.word	0x00015000
        /*0790*/ 	.word	0x00000009
        /*0794*/ 	.word	0x00012420
        /*0798*/ 	.short	0x010a
        /*079a*/ 	.byte	0x3f
	.zero		1


	//   ....[64]....
        /*079c*/ 	.word	0x00015110
        /*07a0*/ 	.word	0x00000007
        /*07a4*/ 	.word	0x00000000
        /*07a8*/ 	.short	0x010a
        /*07aa*/ 	.byte	0x3f
	.zero		1


	//   ....[65]....
        /*07ac*/ 	.word	0x00015180
        /*07b0*/ 	.word	0x00000005
        /*07b4*/ 	.word	0x00000000
        /*07b8*/ 	.short	0x010a
        /*07ba*/ 	.byte	0x3f
	.zero		1


	//   ....[66]....
        /*07bc*/ 	.word	0x000151d0
        /*07c0*/ 	.word	0x00000003
        /*07c4*/ 	.word	0x00012460
        /*07c8*/ 	.short	0x010a
        /*07ca*/ 	.byte	0x3f
	.zero		1


	//   ....[67]....
        /*07cc*/ 	.word	0x00015220
        /*07d0*/ 	.word	0x00000005
        /*07d4*/ 	.word	0x00012460
        /*07d8*/ 	.short	0x010a
        /*07da*/ 	.byte	0x3f
	.zero		1


	//   ....[68]....
        /*07dc*/ 	.word	0x00015260
        /*07e0*/ 	.word	0x00000003
        /*07e4*/ 	.word	0x00012480
        /*07e8*/ 	.short	0x010a
        /*07ea*/ 	.byte	0x3f
	.zero		1


	//   ....[69]....
        /*07ec*/ 	.word	0x00015280
        /*07f0*/ 	.word	0x00000005
        /*07f4*/ 	.word	0x00012480
        /*07f8*/ 	.short	0x010a
        /*07fa*/ 	.byte	0x3f
	.zero		1


	//   ....[70]....
        /*07fc*/ 	.word	0x000152f0
        /*0800*/ 	.word	0x00000003
        /*0804*/ 	.word	0x00012400
        /*0808*/ 	.short	0x010a
        /*080a*/ 	.byte	0x3f
	.zero		1


	//   ....[71]....
        /*080c*/ 	.word	0x00015350
        /*0810*/ 	.word	0x00000003
        /*0814*/ 	.word	0x00012430
        /*0818*/ 	.short	0x010a
        /*081a*/ 	.byte	0x3f
	.zero		1


	//   ....[72]....
        /*081c*/ 	.word	0x000153b0
        /*0820*/ 	.word	0x0000000b
        /*0824*/ 	.word	0x00012430
        /*0828*/ 	.short	0x010a
        /*082a*/ 	.byte	0x3f
	.zero		1


	//   ....[73]....
        /*082c*/ 	.word	0x00015410
        /*0830*/ 	.word	0x0000000b
        /*0834*/ 	.word	0x00012450
        /*0838*/ 	.short	0x010a
        /*083a*/ 	.byte	0x3f
	.zero		1


	//   ....[74]....
        /*083c*/ 	.word	0x00015470
        /*0840*/ 	.word	0x00000008
        /*0844*/ 	.word	0x00012430
        /*0848*/ 	.short	0x010a
        /*084a*/ 	.byte	0x3f
	.zero		1


	//   ....[75]....
        /*084c*/ 	.word	0x000154d0
        /*0850*/ 	.word	0x00000008
        /*0854*/ 	.word	0x00012450
        /*0858*/ 	.short	0x010a
        /*085a*/ 	.byte	0x3f
	.zero		1


	//   ....[76]....
        /*085c*/ 	.word	0x00015530
        /*0860*/ 	.word	0x0000000b
        /*0864*/ 	.word	0x00012430
        /*0868*/ 	.short	0x010a
        /*086a*/ 	.byte	0x3f
	.zero		1


	//   ....[77]....
        /*086c*/ 	.word	0x00015590
        /*0870*/ 	.word	0x0000000b
        /*0874*/ 	.word	0x00012450
        /*0878*/ 	.short	0x010a
        /*087a*/ 	.byte	0x3f
	.zero		1


	//   ....[78]....
        /*087c*/ 	.word	0x000155f0
        /*0880*/ 	.word	0x00000003
        /*0884*/ 	.word	0x00012450
        /*0888*/ 	.short	0x010a
        /*088a*/ 	.byte	0x3f
	.zero		1


	//   ....[79]....
        /*088c*/ 	.word	0x00015750
        /*0890*/ 	.word	0x00000005
        /*0894*/ 	.word	0x00012480
        /*0898*/ 	.short	0x010a
        /*089a*/ 	.byte	0x3f
	.zero		1


	//   ....[80]....
        /*089c*/ 	.word	0x000157b0
        /*08a0*/ 	.word	0x00000005
        /*08a4*/ 	.word	0x00012440
        /*08a8*/ 	.short	0x010a
        /*08aa*/ 	.byte	0x3f
	.zero		1


	//   ....[81]....
        /*08ac*/ 	.word	0x00015f30
        /*08b0*/ 	.word	0x00000003
        /*08b4*/ 	.word	0x00012420
        /*08b8*/ 	.short	0x010a
        /*08ba*/ 	.byte	0x3f
	.zero		1


	//   ....[82]....
        /*08bc*/ 	.word	0x00015f80
        /*08c0*/ 	.word	0x00000007
        /*08c4*/ 	.word	0x00012480
        /*08c8*/ 	.short	0x010a
        /*08ca*/ 	.byte	0x3f
	.zero		1


	//   ....[83]....
        /*08cc*/ 	.word	0x00015fd0
        /*08d0*/ 	.word	0x00000007
        /*08d4*/ 	.word	0x00012440
        /*08d8*/ 	.short	0x010a
        /*08da*/ 	.byte	0x3f
	.zero		1


	//   ....[84]....
        /*08dc*/ 	.word	0x00016020
        /*08e0*/ 	.word	0x00000014
        /*08e4*/ 	.word	0x00012470
        /*08e8*/ 	.short	0x010a
        /*08ea*/ 	.byte	0x3f
	.zero		1


	//   ....[85]....
        /*08ec*/ 	.word	0x00016070
        /*08f0*/ 	.word	0x00000014
        /*08f4*/ 	.word	0x00012460
        /*08f8*/ 	.short	0x010a
        /*08fa*/ 	.byte	0x3f
	.zero		1


	//   ....[86]....
        /*08fc*/ 	.word	0x000160c0
        /*0900*/ 	.word	0x0000000c
        /*0904*/ 	.word	0x00012470
        /*0908*/ 	.short	0x010a
        /*090a*/ 	.byte	0x3f
	.zero		1


	//   ....[87]....
        /*090c*/ 	.word	0x00016110
        /*0910*/ 	.word	0x0000000c
        /*0914*/ 	.word	0x00012460
        /*0918*/ 	.short	0x010a
        /*091a*/ 	.byte	0x3f
	.zero		1


	//   ....[88]....
        /*091c*/ 	.word	0x00016160
        /*0920*/ 	.word	0x00000009
        /*0924*/ 	.word	0x00012420
        /*0928*/ 	.short	0x010a
        /*092a*/ 	.byte	0x3f
	.zero		1


	//   ....[89]....
        /*092c*/ 	.word	0x000161b0
        /*0930*/ 	.word	0x00000007
        /*0934*/ 	.word	0x00000000
        /*0938*/ 	.short	0x010a
        /*093a*/ 	.byte	0x3f
	.zero		1


	//   ....[90]....
        /*093c*/ 	.word	0x00016200
        /*0940*/ 	.word	0x00000005
        /*0944*/ 	.word	0x00000000
        /*0948*/ 	.short	0x010a
        /*094a*/ 	.byte	0x3f
	.zero		1


	//   ....[91]....
        /*094c*/ 	.word	0x00016250
        /*0950*/ 	.word	0x00000003
        /*0954*/ 	.word	0x00012460
        /*0958*/ 	.short	0x010a
        /*095a*/ 	.byte	0x3f
	.zero		1


	//   ....[92]....
        /*095c*/ 	.word	0x000162a0
        /*0960*/ 	.word	0x00000005
        /*0964*/ 	.word	0x00012460
        /*0968*/ 	.short	0x010a
        /*096a*/ 	.byte	0x3f
	.zero		1


	//   ....[93]....
        /*096c*/ 	.word	0x000162f0
        /*0970*/ 	.word	0x00000003
        /*0974*/ 	.word	0x00012480
        /*0978*/ 	.short	0x010a
        /*097a*/ 	.byte	0x3f
	.zero		1


	//----- nvinfo : EIATTR_NUM_MBARRIERS
	.align		4
.L_175:
        /*097c*/ 	.byte	0x03, 0x38
        /*097e*/ 	.short	0x0016


	//----- nvinfo : EIATTR_EXIT_INSTR_OFFSETS
	.align		4
        /*0980*/ 	.byte	0x04, 0x1c
        /*0982*/ 	.short	(.L_177 - .L_176)


	//   ....[0]....
.L_176:
        /*0984*/ 	.word	0x000152d0


	//----- nvinfo : EIATTR_MAX_THREADS
	.align		4
.L_177:
        /*0988*/ 	.byte	0x04, 0x05
        /*098a*/ 	.short	(.L_179 - .L_178)
.L_178:
        /*098c*/ 	.word	0x00000200
        /*0990*/ 	.word	0x00000001
        /*0994*/ 	.word	0x00000001


	//----- nvinfo : EIATTR_CRS_STACK_SIZE
	.align		4
.L_179:
        /*0998*/ 	.byte	0x04, 0x1e
        /*099a*/ 	.short	(.L_181 - .L_180)
.L_180:
        /*099c*/ 	.word	0x00000000


	//----- nvinfo : EIATTR_CBANK_PARAM_SIZE
	.align		4
.L_181:
        /*09a0*/ 	.byte	0x03, 0x19
        /*09a2*/ 	.short	0x0a70


	//----- nvinfo : EIATTR_PARAM_CBANK
	.align		4
        /*09a4*/ 	.byte	0x04, 0x0a
        /*09a6*/ 	.short	(.L_183 - .L_182)
	.align		4
.L_182:
        /*09a8*/ 	.word	index@(.nv.constant0._ZN7cutlass13device_kernelIN5flash11enable_sm90INS1_16FlashAttnFwdSm90INS1_25CollectiveMainloopFwdSm90ILi2EN4cute5tupleIJNS5_1CILi1EEES8_S8_EEENS6_IJNS7_ILi192EEENS7_ILi160EEENS7_ILi64EEEEEELi64ENS_12float_e4m3_tEfNS_4arch4Sm90ELb0ELb1ELb0ELb0ELb0ELb0ELb0ELb1ELb1ELb1ELb1ELb0EEENS1_21CollectiveEpilogueFwdINS6_IJSA_SC_SB_EEES9_NS_10bfloat16_tESG_Li384ELb0ELb1ELb1ELb1EEENS1_19SingleTileSchedulerILb0ELb1ELb1ELi192EEEEEEEEEvNT_6ParamsE)
        /*09ac*/ 	.short	0x0210
        /*09ae*/ 	.short	0x0a70


	//----- nvinfo : EIATTR_SW_WAR
	.align		4
.L_183:
        /*09b0*/ 	.byte	0x04, 0x36
        /*09b2*/ 	.short	(.L_185 - .L_184)
.L_184:
        /*09b4*/ 	.word	0x00000008
.L_185:


//--------------------- .nv.info._ZN7cutlass13device_kernelIN5flash11enable_sm90INS1_16FlashAttnFwdSm90INS1_25CollectiveMainloopFwdSm90ILi2EN4cute5tupleIJNS5_1CILi1EEES8_S8_EEENS6_IJNS7_ILi192EEENS7_ILi160EEENS7_ILi64EEEEEELi64ENS_12float_e4m3_tEfNS_4arch4Sm90ELb0ELb1ELb0ELb1ELb0ELb0ELb0ELb1ELb1ELb1ELb1ELb0EEENS1_21CollectiveEpilogueFwdINS6_IJSA_SC_SB_EEES9_NS_10bfloat16_tESG_Li384ELb1ELb1ELb1ELb1EEENS1_36VarlenDynamicPersistentTileSchedulerILi192ELi160ELi384ELi128ELb1ELb1ELb1ELb1ELb0ELb1EEEEEEEEEvNT_6ParamsE --------------------------
	.section	.nv.info._ZN7cutlass13device_kernelIN5flash11enable_sm90INS1_16FlashAttnFwdSm90INS1_25CollectiveMainloopFwdSm90ILi2EN4cute5tupleIJNS5_1CILi1EEES8_S8_EEENS6_IJNS7_ILi192EEENS7_ILi160EEENS7_ILi64EEEEEELi64ENS_12float_e4m3_tEfNS_4arch4Sm90ELb0ELb1ELb0ELb1ELb0ELb0ELb0ELb1ELb1ELb1ELb1ELb0EEENS1_21CollectiveEpilogueFwdINS6_IJSA_SC_SB_EEES9_NS_10bfloat16_tESG_Li384ELb1ELb1ELb1ELb1EEENS1_36VarlenDynamicPersistentTileSchedulerILi192ELi160ELi384ELi128ELb1ELb1ELb1ELb1ELb0ELb1EEEEEEEEEvNT_6ParamsE,"",@"SHT_CUDA_INFO"
	.sectionflags	@""
	.align	4


	//----- nvinfo : EIATTR_CUDA_API_VERSION
	.align		4
        /*0000*/ 	.byte	0x04, 0x37
        /*0002*/ 	.short	(.L_187 - .L_186)
.L_186:
        /*0004*/ 	.word	0x00000082


	//----- nvinfo : EIATTR_KPARAM_INFO
	.align		4
.L_187:
        /*0008*/ 	.byte	0x04, 0x17
        /*000a*/ 	.short	(.L_189 - .L_188)
.L_188:
        /*000c*/ 	.word	0x00000000
        /*0010*/ 	.short	0x0000
        /*0012*/ 	.short	0x0070
        /*0014*/ 	.byte	0x00, 0xf0, 0x01, 0x2a


	//----- nvinfo : EIATTR_SPARSE_MMA_MASK
	.align		4
.L_189:
        /*0018*/ 	.byte	0x03, 0x50
        /*001a*/ 	.short	0x0000


	//----- nvinfo : EIATTR_MAXREG_COUNT
	.align		4
        /*001c*/ 	.byte	0x03, 0x1b
        /*001e*/ 	.short	0x0080


	//----- nvinfo : EIATTR_NUM_BARRIERS
	.align		4
        /*0020*/ 	.byte	0x02, 0x4c
        /*0022*/ 	.byte	0x09
	.zero		1


	//----- nvinfo : EIATTR_EXTERNS
	.align		4
        /*0024*/ 	.byte	0x04, 0x0f
        /*0026*/ 	.short	(.L_191 - .L_190)


	//   ....[0]....
	.align		4
.L_190:
        /*0028*/ 	.word	index@(__assertfail)


	//----- nvinfo : EIATTR_ANNOTATIONS
	.align		4
.L_191:
        /*002c*/ 	.byte	0x04, 0x55
        /*002e*/ 	.short	(.L_193 - .L_192)


	//   ....[0]....
.L_192:
        /* <DEDUP_REMOVED lines=12> */


	//----- nvinfo : EIATTR_MERCURY_ISA_VERSION
	.align		4
.L_193:
        /*00e0*/ 	.byte	0x03, 0x5f
        /*00e2*/ 	.short	0x0101


	//----- nvinfo : EIATTR_UNUSED_LOAD_BYTE_OFFSET
	.align		4
        /*00e4*/ 	.byte	0x04, 0x44
        /*00e6*/ 	.short	(.L_195 - .L_194)


	//   ....[0]....
.L_194:
        /*00e8*/ 	.word	0x00000a00
        /*00ec*/ 	.word	0x0000fff0


	//   ....[1]....
        /*00f0*/ 	.word	0x000109a0
        /*00f4*/ 	.word	0x0000fff0


	//----- nvinfo : EIATTR_INT_WARP_WIDE_INSTR_OFFSETS
	.align		4
.L_195:
        /*00f8*/ 	.byte	0x04, 0x31
        /*00fa*/ 	.short	(.L_197 - .L_196)


	//   ....[0]....
.L_196:
        /*00fc*/ 	.word	0x00000130


	//   ....[1]....
        /*0100*/ 	.word	0x00000170


	//   ....[2]....
        /*0104*/ 	.word	0x000001e0


	//   ....[3]....
        /*0108*/ 	.word	0x00015500


	//   ....[4]....
        /*010c*/ 	.word	0x00015590


	//   ....[5]....
        /*0110*/ 	.word	0x00017940


	//   ....[6]....
        /*0114*/ 	.word	0x000179d0


	//----- nvinfo : EIATTR_COOP_GROUP_MASK_REGIDS
	.align		4
.L_197:
        /*0118*/ 	.byte	0x04, 0x29
        /*011a*/ 	.short	(.L_199 - .L_198)


	//   ....[0]....
.L_198:
        /*011c*/ 	.word	0xffffffff


	//   ....[1]....
        /*0120*/ 	.word	0xffffffff


	//   ....[2]....
        /*0124*/ 	.word	0xffffffff


	//   ....[3]....
        /*0128*/ 	.word	0xffffffff


	//   ....[4]....
        /*012c*/ 	.word	0xffffffff


	//   ....[5]....
        /*0130*/ 	.word	0xffffffff


	//   ....[6]....
        /*0134*/ 	.word	0xffffffff


	//   ....[7]....
        /*0138*/ 	.word	0xffffffff


	//   ....[8]....
        /*013c*/ 	.word	0xffffffff


	//   ....[9]....
        /*0140*/ 	.word	0xffffffff


	//   ....[10]....
        /*0144*/ 	.word	0xffffffff


	//   ....[11]....
        /*0148*/ 	.word	0xffffffff


	//   ....[12]....
        /*014c*/ 	.word	0xffffffff


	//   ....[13]....
        /*0150*/ 	.word	0xffffffff


	//   ....[14]....
        /*0154*/ 	.word	0xffffffff


	//   ....[15]....
        /*0158*/ 	.word	0xffffffff


	//   ....[16]....
        /*015c*/ 	.word	0xffffffff


	//   ....[17]....
        /*0160*/ 	.word	0xffffffff


	//   ....[18]....
        /*0164*/ 	.word	0xffffffff


	//   ....[19]....
        /*0168*/ 	.word	0xffffffff


	//   ....[20]....
        /*016c*/ 	.word	0xffffffff


	//   ....[21]....
        /*0170*/ 	.word	0xffffffff


	//   ....[22]....
        /*0174*/ 	.word	0xffffffff


	//   ....[23]....
        /*0178*/ 	.word	0xffffffff


	//   ....[24]....
        /*017c*/ 	.word	0xffffffff


	//   ....[25]....
        /*0180*/ 	.word	0xffffffff


	//   ....[26]....
        /*0184*/ 	.word	0xffffffff


	//   ....[27]....
        /*0188*/ 	.word	0xffffffff


	//   ....[28]....
        /*018c*/ 	.word	0xffffffff


	//   ....[29]....
        /*0190*/ 	.word	0xffffffff


	//   ....[30]....
        /*0194*/ 	.word	0xffffffff


	//   ....[31]....
        /*0198*/ 	.word	0xffffffff


	//   ....[32]....
        /*019c*/ 	.word	0xffffffff


	//   ....[33]....
        /*01a0*/ 	.word	0xffffffff


	//   ....[34]....
        /*01a4*/ 	.word	0xffffffff


	//   ....[35]....
        /*01a8*/ 	.word	0xffffffff


	//   ....[36]....
        /*01ac*/ 	.word	0xffffffff


	//   ....[37]....
        /*01b0*/ 	.word	0xffffffff


	//   ....[38]....
        /*01b4*/ 	.word	0xffffffff


	//   ....[39]....
        /*01b8*/ 	.word	0xffffffff


	//   ....[40]....
        /*01bc*/ 	.word	0xffffffff


	//   ....[41]....
        /*01c0*/ 	.word	0xffffffff


	//   ....[42]....
        /*01c4*/ 	.word	0xffffffff


	//   ....[43]....
        /*01c8*/ 	.word	0xffffffff


	//   ....[44]....
        /*01cc*/ 	.word	0xffffffff


	//   ....[45]....
        /*01d0*/ 	.word	0xffffffff


	//   ....[46]....
        /*01d4*/ 	.word	0xffffffff


	//   ....[47]....
        /*01d8*/ 	.word	0xffffffff


	//   ....[48]....
        /*01dc*/ 	.word	0xffffffff


	//   ....[49]....
        /*01e0*/ 	.word	0xffffffff


	//   ....[50]....
        /*01e4*/ 	.word	0xffffffff


	//   ....[51]....
        /*01e8*/ 	.word	0xffffffff


	//   ....[52]....
        /*01ec*/ 	.word	0xffffffff


	//   ....[53]....
        /*01f0*/ 	.word	0xffffffff


	//   ....[54]....
        /*01f4*/ 	.word	0xffffffff


	//   ....[55]....
        /*01f8*/ 	.word	0xffffffff


	//   ....[56]....
        /*01fc*/ 	.word	0xffffffff


	//   ....[57]....
        /*0200*/ 	.word	0xffffffff


	//   ....[58]....
        /*0204*/ 	.word	0xffffffff


	//   ....[59]....
        /*0208*/ 	.word	0xffffffff


	//   ....[60]....
        /*020c*/ 	.word	0xffffffff


	//   ....[61]....
        /*0210*/ 	.word	0xffffffff


	//   ....[62]....
        /*0214*/ 	.word	0xffffffff


	//   ....[63]....
        /*0218*/ 	.word	0xffffffff


	//   ....[64]....
        /*021c*/ 	.word	0xffffffff


	//   ....[65]....
        /*0220*/ 	.word	0xffffffff


	//   ....[66]....
        /*0224*/ 	.word	0xffffffff


	//   ....[67]....
        /*0228*/ 	.word	0xffffffff


	//   ....[68]....
        /*022c*/ 	.word	0xffffffff


	//   ....[69]....
        /*0230*/ 	.word	0xffffffff


	//   ....[70]....
        /*0234*/ 	.word	0xffffffff


	//   ....[71]....
        /*0238*/ 	.word	0xffffffff


	//   ....[72]....
        /*023c*/ 	.word	0xffffffff


	//   ....[73]....
        /*0240*/ 	.word	0xffffffff


	//   ....[74]....
        /*0244*/ 	.word	0xffffffff


	//   ....[75]....
        /*0248*/ 	.word	0xffffffff


	//   ....[76]....
        /*024c*/ 	.word	0xffffffff


	//   ....[77]....
        /*0250*/ 	.word	0xffffffff


	//   ....[78]....
        /*0254*/ 	.word	0xffffffff


	//   ....[79]....
        /*0258*/ 	.word	0xffffffff


	//   ....[80]....
        /*025c*/ 	.word	0xffffffff


	//   ....[81]....
        /*0260*/ 	.word	0xffffffff


	//   ....[82]....
        /*0264*/ 	.word	0xffffffff


	//   ....[83]....
        /*0268*/ 	.word	0xffffffff


	//   ....[84]....
        /*026c*/ 	.word	0xffffffff


	//   ....[85]....
        /*0270*/ 	.word	0xffffffff


	//   ....[86]....
        /*0274*/ 	.word	0xffffffff


	//   ....[87]....
        /*0278*/ 	.word	0xffffffff


	//   ....[88]....
        /*027c*/ 	.word	0xffffffff


	//   ....[89]....
        /*0280*/ 	.word	0xffffffff


	//   ....[90]....
        /*0284*/ 	.word	0xffffffff


	//   ....[91]....
        /*0288*/ 	.word	0xffffffff


	//   ....[92]....
        /*028c*/ 	.word	0xffffffff


	//   ....[93]....
        /*0290*/ 	.word	0xffffffff


	//   ....[94]....
        /*0294*/ 	.word	0xffffffff


	//   ....[95]....
        /*0298*/ 	.word	0xffffffff


	//   ....[96]....
        /*029c*/ 	.word	0xffffffff


	//   ....[97]....
        /*02a0*/ 	.word	0xffffffff


	//   ....[98]....
        /*02a4*/ 	.word	0xffffffff


	//   ....[99]....
        /*02a8*/ 	.word	0xffffffff


	//   ....[100]....
        /*02ac*/ 	.word	0xffffffff


	//   ....[101]....
        /*02b0*/ 	.word	0xffffffff


	//   ....[102]....
        /*02b4*/ 	.word	0xffffffff


	//   ....[103]....
        /*02b8*/ 	.word	0xffffffff


	//   ....[104]....
        /*02bc*/ 	.word	0xffffffff


	//   ....[105]....
        /*02c0*/ 	.word	0xffffffff


	//   ....[106]....
        /*02c4*/ 	.word	0xffffffff


	//   ....[107]....
        /*02c8*/ 	.word	0xffffffff


	//   ....[108]....
        /*02cc*/ 	.word	0xffffffff


	//   ....[109]....
        /*02d0*/ 	.word	0xffffffff


	//   ....[110]....
        /*02d4*/ 	.word	0xffffffff


	//   ....[111]....
        /*02d8*/ 	.word	0xffffffff


	//   ....[112]....
        /*02dc*/ 	.word	0xffffffff


	//   ....[113]....
        /*02e0*/ 	.word	0xffffffff


	//   ....[114]....
        /*02e4*/ 	.word	0xffffffff


	//   ....[115]....
        /*02e8*/ 	.word	0xffffffff


	//   ....[116]....
        /*02ec*/ 	.word	0xffffffff


	//   ....[117]....
        /*02f0*/ 	.word	0xffffffff


	//   ....[118]....
        /*02f4*/ 	.word	0xffffffff


	//   ....[119]....
        /*02f8*/ 	.word	0xffffffff


	//   ....[120]....
        /*02fc*/ 	.word	0xffffffff


	//   ....[121]....
        /*0300*/ 	.word	0xffffffff


	//   ....[122]....
        /*0304*/ 	.word	0xffffffff


	//   ....[123]....
        /*0308*/ 	.word	0xffffffff


	//   ....[124]....
        /*030c*/ 	.word	0xffffffff


	//   ....[125]....
        /*0310*/ 	.word	0xffffffff


	//   ....[126]....
        /*0314*/ 	.word	0xffffffff


	//   ....[127]....
        /*0318*/ 	.word	0xffffffff


	//   ....[128]....
        /*031c*/ 	.word	0xffffffff


	//   ....[129]....
        /*0320*/ 	.word	0xffffffff


	//   ....[130]....
        /*0324*/ 	.word	0xffffffff


	//   ....[131]....
        /*0328*/ 	.word	0xffffffff


	//   ....[132]....
        /*032c*/ 	.word	0xffffffff


	//   ....[133]....
        /*0330*/ 	.word	0xffffffff


	//   ....[134]....
        /*0334*/ 	.word	0xffffffff


	//   ....[135]....
        /*0338*/ 	.word	0xffffffff


	//   ....[136]....
        /*033c*/ 	.word	0xffffffff


	//   ....[137]....
        /*0340*/ 	.word	0xffffffff


	//   ....[138]....
        /*0344*/ 	.word	0xffffffff


	//   ....[139]....
        /*0348*/ 	.word	0x0500000f


	//   ....[140]....
        /*034c*/ 	.word	0x0500000f


	//   ....[141]....
        /*0350*/ 	.word	0x0500000f


	//   ....[142]....
        /*0354*/ 	.word	0x0500000f


	//   ....[143]....
        /*0358*/ 	.word	0x0500000f


	//   ....[144]....
        /*035c*/ 	.word	0x0500000f


	//   ....[145]....
        /*0360*/ 	.word	0x0500000f


	//   ....[146]....
        /*0364*/ 	.word	0x0500000f


	//   ....[147]....
        /*0368*/ 	.word	0x0500000f


	//   ....[148]....
        /*036c*/ 	.word	0x0500000f


	//   ....[149]....
        /*0370*/ 	.word	0x0500000f


	//   ....[150]....
        /*0374*/ 	.word	0x0500000f


	//   ....[151]....
        /*0378*/ 	.word	0x0500000f


	//   ....[152]....
        /*037c*/ 	.word	0x0500000f


	//----- nvinfo : EIATTR_COOP_GROUP_INSTR_OFFSETS
	.align		4
.L_199:
        /*0380*/ 	.byte	0x04, 0x28
        /*0382*/ 	.short	(.L_201 - .L_200)


	//   ....[0]....
.L_200:
        /*0384*/ 	.word	0x00000060


	//   ....[1]....
        /*0388*/ 	.word	0x00000140


	//   ....[2]....
        /*038c*/ 	.word	0x00000190


	//   ....[3]....
        /*0390*/ 	.word	0x000003c0


	//   ....[4]....
        /*0394*/ 	.word	0x00000520


	//   ....[5]....
        /*0398*/ 	.word	0x00000640


	//   ....[6]....
        /*039c*/ 	.word	0x000007a0


	//   ....[7]....
        /*03a0*/ 	.word	0x00001c80


	//   ....[8]....
        /*03a4*/ 	.word	0x00002550


	//   ....[9]....
        /*03a8*/ 	.word	0x000035f0


	//   ....[10]....
        /*03ac*/ 	.word	0x00003f00


	//   ....[11]....
        /*03b0*/ 	.word	0x00004010


	//   ....[12]....
        /*03b4*/ 	.word	0x00004b00


	//   ....[13]....
        /*03b8*/ 	.word	0x00004b90


	//   ....[14]....
        /*03bc*/ 	.word	0x00006570


	//   ....[15]....
        /*03c0*/ 	.word	0x00006780


	//   ....[16]....
        /*03c4*/ 	.word	0x00007db0


	//   ....[17]....
        /*03c8*/ 	.word	0x00007ed0


	//   ....[18]....
        /*03cc*/ 	.word	0x00008a10


	//   ....[19]....
        /*03d0*/ 	.word	0x00008a90


	//   ....[20]....
        /*03d4*/ 	.word	0x0000a9b0


	//   ....[21]....
        /*03d8*/ 	.word	0x0000a9d0


	//   ....[22]....
        /*03dc*/ 	.word	0x0000aa80


	//   ....[23]....
        /*03e0*/ 	.word	0x0000aa90


	//   ....[24]....
        /*03e4*/ 	.word	0x0000c9e0


	//   ....[25]....
        /*03e8*/ 	.word	0x0000cbf0


	//   ....[26]....
        /*03ec*/ 	.word	0x0000e220


	//   ....[27]....
        /*03f0*/ 	.word	0x0000e340


	//   ....[28]....
        /*03f4*/ 	.word	0x0000ee80


	//   ....[29]....
        /*03f8*/ 	.word	0x0000ef00


	//   ....[30]....
        /*03fc*/ 	.word	0x000103d0


	//   ....[31]....
        /*0400*/ 	.word	0x000103e0


	//   ....[32]....
        /*0404*/ 	.word	0x00010460


	//   ....[33]....
        /*0408*/ 	.word	0x00010470


	//   ....[34]....
        /*040c*/ 	.word	0x00010fd0


	//   ....[35]....
        /*0410*/ 	.word	0x00010fe0


	//   ....[36]....
        /*0414*/ 	.word	0x00010ff0


	//   ....[37]....
        /*0418*/ 	.word	0x00011000


	//   ....[38]....
        /*041c*/ 	.word	0x00011010


	//   ....[39]....
        /*0420*/ 	.word	0x00011020


	//   ....[40]....
        /*0424*/ 	.word	0x00011030


	//   ....[41]....
        /*0428*/ 	.word	0x00011040


	//   ....[42]....
        /*042c*/ 	.word	0x00011070


	//   ....[43]....
        /*0430*/ 	.word	0x00011080


	//   ....[44]....
        /*0434*/ 	.word	0x000110a0


	//   ....[45]....
        /*0438*/ 	.word	0x000110b0


	//   ....[46]....
        /*043c*/ 	.word	0x000110c0


	//   ....[47]....
        /*0440*/ 	.word	0x000110f0


	//   ....[48]....
        /*0444*/ 	.word	0x00011120


	//   ....[49]....
        /*0448*/ 	.word	0x00011140


	//   ....[50]....
        /*044c*/ 	.word	0x00011160


	//   ....[51]....
        /*0450*/ 	.word	0x00011180


	//   ....[52]....
        /*0454*/ 	.word	0x00011190


	//   ....[53]....
        /*0458*/ 	.word	0x000111a0


	//   ....[54]....
        /*045c*/ 	.word	0x000111b0


	//   ....[55]....
        /*0460*/ 	.word	0x000111c0


	//   ....[56]....
        /*0464*/ 	.word	0x000111e0


	//   ....[57]....
        /*0468*/ 	.word	0x000111f0


	//   ....[58]....
        /*046c*/ 	.word	0x00011200


	//   ....[59]....
        /*0470*/ 	.word	0x00011210


	//   ....[60]....
        /*0474*/ 	.word	0x00011220


	//   ....[61]....
        /*0478*/ 	.word	0x00011230


	//   ....[62]....
        /*047c*/ 	.word	0x00011240


	//   ....[63]....
        /*0480*/ 	.word	0x00011250


	//   ....[64]....
        /*0484*/ 	.word	0x00011270


	//   ....[65]....
        /*0488*/ 	.word	0x00011280


	//   ....[66]....
        /*048c*/ 	.word	0x00011b00


	//   ....[67]....
        /*0490*/ 	.word	0x00011b40


	//   ....[68]....
        /*0494*/ 	.word	0x00011b60


	//   ....[69]....
        /*0498*/ 	.word	0x00011b80


	//   ....[70]....
        /*049c*/ 	.word	0x00012090


	//   ....[71]....
        /*04a0*/ 	.word	0x000120d0


	//   ....[72]....
        /*04a4*/ 	.word	0x000120f0


	//   ....[73]....
        /*04a8*/ 	.word	0x00012120


	//   ....[74]....
        /*04ac*/ 	.word	0x00012140


	//   ....[75]....
        /*04b0*/ 	.word	0x00012160


	//   ....[76]....
        /*04b4*/ 	.word	0x00012180


	//   ....[77]....
        /*04b8*/ 	.word	0x000121a0


	//   ....[78]....
        /*04bc*/ 	.word	0x00012650


	//   ....[79]....
        /*04c0*/ 	.word	0x00012670


	//   ....[80]....
        /*04c4*/ 	.word	0x000128b0


	//   ....[81]....
        /*04c8*/ 	.word	0x000128c0


	//   ....[82]....
        /*04cc*/ 	.word	0x000133d0


	//   ....[83]....
        /*04d0*/ 	.word	0x00013400


	//   ....[84]....
        /*04d4*/ 	.word	0x00013440


	//   ....[85]....
        /*04d8*/ 	.word	0x00013470


	//   ....[86]....
        /*04dc*/ 	.word	0x000134a0


	//   ....[87]....
        /*04e0*/ 	.word	0x000134b0


	//   ....[88]....
        /*04e4*/ 	.word	0x000134c0


	//   ....[89]....
        /*04e8*/ 	.word	0x000134e0


	//   ....[90]....
        /*04ec*/ 	.word	0x00013650


	//   ....[91]....
        /*04f0*/ 	.word	0x00013840


	//   ....[92]....
        /*04f4*/ 	.word	0x00013870


	//   ....[93]....
        /*04f8*/ 	.word	0x000138a0


	//   ....[94]....
        /*04fc*/ 	.word	0x000138d0


	//   ....[95]....
        /*0500*/ 	.word	0x00013900


	//   ....[96]....
        /*0504*/ 	.word	0x00013950


	//   ....[97]....
        /*0508*/ 	.word	0x00013ae0


	//   ....[98]....
        /*050c*/ 	.word	0x00013b10


	//   ....[99]....
        /*0510*/ 	.word	0x00013b40


	//   ....[100]....
        /*0514*/ 	.word	0x00013b70


	//   ....[101]....
        /*0518*/ 	.word	0x00013ba0


	//   ....[102]....
        /*051c*/ 	.word	0x00013bd0


	//   ....[103]....
        /*0520*/ 	.word	0x00013c80


	//   ....[104]....
        /*0524*/ 	.word	0x00013ce0


	//   ....[105]....
        /*0528*/ 	.word	0x00013cf0


	//   ....[106]....
        /*052c*/ 	.word	0x00013d40


	//   ....[107]....
        /*0530*/ 	.word	0x00015c60


	//   ....[108]....
        /*0534*/ 	.word	0x000168d0


	//   ....[109]....
        /*0538*/ 	.word	0x000168e0


	//   ....[110]....
        /*053c*/ 	.word	0x00016900


	//   ....[111]....
        /*0540*/ 	.word	0x000169a0


	//   ....[112]....
        /*0544*/ 	.word	0x000169c0


	//   ....[113]....
        /*0548*/ 	.word	0x00016a20


	//   ....[114]....
        /*054c*/ 	.word	0x00016a40


	//   ....[115]....
        /*0550*/ 	.word	0x00016a50


	//   ....[116]....
        /*0554*/ 	.word	0x00016aa0


	//   ....[117]....
        /*0558*/ 	.word	0x00016ad0


	//   ....[118]....
        /*055c*/ 	.word	0x00016ae0


	//   ....[119]....
        /*0560*/ 	.word	0x00016af0


	//   ....[120]....
        /*0564*/ 	.word	0x000180a0


	//   ....[121]....
        /*0568*/ 	.word	0x000180d0


	//   ....[122]....
        /*056c*/ 	.word	0x00018100


	//   ....[123]....
        /*0570*/ 	.word	0x00018120


	//   ....[124]....
        /*0574*/ 	.word	0x00018140


	//   ....[125]....
        /*0578*/ 	.word	0x00018170


	//   ....[126]....
        /*057c*/ 	.word	0x000181a0


	//   ....[127]....
        /*0580*/ 	.word	0x000181b0


	//   ....[128]....
        /*0584*/ 	.word	0x00018320


	//   ....[129]....
        /*0588*/ 	.word	0x00018350


	//   ....[130]....
        /*058c*/ 	.word	0x00018380


	//   ....[131]....
        /*0590*/ 	.word	0x000183c0


	//   ....[132]....
        /*0594*/ 	.word	0x000183f0


	//   ....[133]....
        /*0598*/ 	.word	0x00018420


	//   ....[134]....
        /*059c*/ 	.word	0x000184a0


	//   ....[135]....
        /*05a0*/ 	.word	0x000184f0


	//   ....[136]....
        /*05a4*/ 	.word	0x00018500


	//   ....[137]....
        /*05a8*/ 	.word	0x00018540


	//   ....[138]....
        /*05ac*/ 	.word	0x00018f60


	//   ....[139]....
        /*05b0*/ 	.word	0x000195f0


	//   ....[140]....
        /*05b4*/ 	.word	0x00019800


	//   ....[141]....
        /*05b8*/ 	.word	0x00019850


	//   ....[142]....
        /*05bc*/ 	.word	0x000198b0


	//   ....[143]....
        /*05c0*/ 	.word	0x00019990


	//   ....[144]....
        /*05c4*/ 	.word	0x000199f0


	//   ....[145]....
        /*05c8*/ 	.word	0x00019ab0


	//   ....[146]....
        /*05cc*/ 	.word	0x00019b10


	//   ....[147]....
        /*05d0*/ 	.word	0x00019be0


	//   ....[148]....
        /*05d4*/ 	.word	0x00019c40


	//   ....[149]....
        /*05d8*/ 	.word	0x00019cf0


	//   ....[150]....
        /*05dc*/ 	.word	0x00019d70


	//   ....[151]....
        /*05e0*/ 	.word	0x00019e20


	//   ....[152]....
        /*05e4*/ 	.word	0x0001a160


	//----- nvinfo : EIATTR_REG_RECONFIG
	.align		4
.L_201:
        /*05e8*/ 	.byte	0x01, 0x54
	.zero		2


	//----- nvinfo : EIATTR_SYSCALL_OFFSETS
	.align		4
        /*05ec*/ 	.byte	0x04, 0x46
        /*05ee*/ 	.short	(.L_203 - .L_202)


	//   ....[0]....
.L_202:
        /*05f0*/ 	.word	0x00001e30


	//   ....[1]....
        /*05f4*/ 	.word	0x000156f0


	//   ....[2]....
        /*05f8*/ 	.word	0x00015860


	//   ....[3]....
        /*05fc*/ 	.word	0x000159b0


	//   ....[4]....
        /*0600*/ 	.word	0x00015af0


	//   ....[5]....
        /*0604*/ 	.word	0x000163f0


	//----- nvinfo : EIATTR_MBARRIER_INSTR_OFFSETS
	.align		4
.L_203:
        /*0608*/ 	.byte	0x04, 0x39
        /*060a*/ 	.short	(.L_205 - .L_204)


	//   ....[0]....
.L_204:
        /*060c*/ 	.word	0x00000270
        /*0610*/ 	.word	0x000000ff
        /*0614*/ 	.word	0x00013200
        /*0618*/ 	.short	0x0100
        /*061a*/ 	.byte	0x08
	.zero		1


	//   ....[1]....
        /*061c*/ 	.word	0x00000280
        /*0620*/ 	.word	0x000000ff
        /*0624*/ 	.word	0x00013220
        /*0628*/ 	.short	0x0100
        /*062a*/ 	.byte	0x08
	.zero		1


	//   ....[2]....
        /*062c*/ 	.word	0x00000370
        /*0630*/ 	.word	0x000000ff
        /*0634*/ 	.word	0x00013230
        /*0638*/ 	.short	0x0100
        /*063a*/ 	.byte	0x08
	.zero		1


	//   ....[3]....
        /*063c*/ 	.word	0x00000380
        /*0640*/ 	.word	0x000000ff
        /*0644*/ 	.word	0x00013240
        /*0648*/ 	.short	0x0100
        /*064a*/ 	.byte	0x08
	.zero		1


	//   ....[4]....
        /*064c*/ 	.word	0x00000390
        /*0650*/ 	.word	0x000000ff
        /*0654*/ 	.word	0x00013238
        /*0658*/ 	.short	0x0100
        /*065a*/ 	.byte	0x08
	.zero		1


	//   ....[5]....
        /*065c*/ 	.word	0x000003a0
        /*0660*/ 	.word	0x000000ff
        /*0664*/ 	.word	0x00013248
        /*0668*/ 	.short	0x0100
        /*066a*/ 	.byte	0x08
	.zero		1


	//   ....[6]....
        /*066c*/ 	.word	0x000004d0
        /*0670*/ 	.word	0x000000ff
        /*0674*/ 	.word	0x00013250
        /*0678*/ 	.short	0x0100
        /*067a*/ 	.byte	0x08
	.zero		1


	//   ....[7]....
        /*067c*/ 	.word	0x000004e0
        /*0680*/ 	.word	0x000000ff
        /*0684*/ 	.word	0x00013260
        /*0688*/ 	.short	0x0100
        /*068a*/ 	.byte	0x08
	.zero		1


	//   ....[8]....
        /*068c*/ 	.word	0x000004f0
        /*0690*/ 	.word	0x000000ff
        /*0694*/ 	.word	0x00013258
        /*0698*/ 	.short	0x0100
        /*069a*/ 	.byte	0x08
	.zero		1


	//   ....[9]....
        /*069c*/ 	.word	0x00000500
        /*06a0*/ 	.word	0x000000ff
        /*06a4*/ 	.word	0x00013268
        /*06a8*/ 	.short	0x0100
        /*06aa*/ 	.byte	0x08
	.zero		1


	//   ....[10]....
        /*06ac*/ 	.word	0x000005f0
        /*06b0*/ 	.word	0x000000ff
        /*06b4*/ 	.word	0x00013270
        /*06b8*/ 	.short	0x0100
        /*06ba*/ 	.byte	0x06
	.zero		1


	//   ....[11]....
        /*06bc*/ 	.word	0x00000600
        /*06c0*/ 	.word	0x000000ff
        /*06c4*/ 	.word	0x00013280
        /*06c8*/ 	.short	0x0100
        /*06ca*/ 	.byte	0x06
	.zero		1


	//   ....[12]....
        /*06cc*/ 	.word	0x00000610
        /*06d0*/ 	.word	0x000000ff
        /*06d4*/ 	.word	0x00013278
        /*06d8*/ 	.short	0x0100
        /*06da*/ 	.byte	0x06
	.zero		1


	//   ....[13]....
        /*06dc*/ 	.word	0x00000620
        /*06e0*/ 	.word	0x000000ff
        /*06e4*/ 	.word	0x00013288
        /*06e8*/ 	.short	0x0100
        /*06ea*/ 	.byte	0x06
	.zero		1


	//   ....[14]....
        /*06ec*/ 	.word	0x00000750
        /*06f0*/ 	.word	0x000000ff
        /*06f4*/ 	.word	0x00013290
        /*06f8*/ 	.short	0x0100
        /*06fa*/ 	.byte	0x08
	.zero		1


	//   ....[15]....
        /*06fc*/ 	.word	0x00000760
        /*0700*/ 	.word	0x000000ff
        /*0704*/ 	.word	0x000132a0
        /*0708*/ 	.short	0x0100
        /*070a*/ 	.byte	0x08
	.zero		1


	//   ....[16]....
        /*070c*/ 	.word	0x00000770
        /*0710*/ 	.word	0x000000ff
        /*0714*/ 	.word	0x00013298
        /*0718*/ 	.short	0x0100
        /*071a*/ 	.byte	0x08
	.zero		1


	//   ....[17]....
        /*071c*/ 	.word	0x00000780
        /*0720*/ 	.word	0x000000ff
        /*0724*/ 	.word	0x000132a8
        /*0728*/ 	.short	0x0100
        /*072a*/ 	.byte	0x08
	.zero		1


	//   ....[18]....
        /*072c*/ 	.word	0x000008b0
        /*0730*/ 	.word	0x000000ff
        /*0734*/ 	.word	0x000132b0
        /*0738*/ 	.short	0x0100
        /*073a*/ 	.byte	0x08
	.zero		1


	//   ....[19]....
        /*073c*/ 	.word	0x000008c0
        /*0740*/ 	.word	0x000000ff
        /*0744*/ 	.word	0x000132c0
        /*0748*/ 	.short	0x0100
        /*074a*/ 	.byte	0x08
	.zero		1


	//   ....[20]....
        /*074c*/ 	.word	0x000008d0
        /*0750*/ 	.word	0x000000ff
        /*0754*/ 	.word	0x000132b8
        /*0758*/ 	.short	0x0100
        /*075a*/ 	.byte	0x08
	.zero		1


	//   ....[21]....
        /*075c*/ 	.word	0x000008e0
        /*0760*/ 	.word	0x000000ff
        /*0764*/ 	.word	0x000132c8
        /*0768*/ 	.short	0x0100
        /*076a*/ 	.byte	0x08
	.zero		1


	//   ....[22]....
        /*076c*/ 	.word	0x00001eb0
        /*0770*/ 	.word	0x000000ff
        /*0774*/ 	.word	0x00013200
        /*0778*/ 	.short	0x010a
        /*077a*/ 	.byte	0x2d
	.zero		1


	//   ....[23]....
        /*077c*/ 	.word	0x00001f30
        /*0780*/ 	.word	0x00000003
        /*0784*/ 	.word	0x00013230
        /*0788*/ 	.short	0x010a
        /*078a*/ 	.byte	0x3f
	.zero		1


	//   ....[24]....
        /*078c*/ 	.word	0x00001f70
        /*0790*/ 	.word	0x00000003
        /*0794*/ 	.word	0x00013230
        /*0798*/ 	.short	0x010a
        /*079a*/ 	.byte	0x3f
	.zero		1


	//   ....[25]....
        /*079c*/ 	.word	0x00002620
        /*07a0*/ 	.word	0x00000000
        /*07a4*/ 	.word	0x00000000
        /*07a8*/ 	.short	0x0101
        /*07aa*/ 	.byte	0x3f
	.zero		1


	//   ....[26]....
        /*07ac*/ 	.word	0x00005db0
        /*07b0*/ 	.word	0x000000ff
        /*07b4*/ 	.word	0x00013230
        /*07b8*/ 	.short	0x010a
        /*07ba*/ 	.byte	0x17
	.zero		1


	//   ....[27]....
        /*07bc*/ 	.word	0x00005df0
        /*07c0*/ 	.word	0x000000ff
        /*07c4*/ 	.word	0x00013230
        /*07c8*/ 	.short	0x010a
        /*07ca*/ 	.byte	0x17
	.zero		1


	//   ....[28]....
        /*07cc*/ 	.word	0x00006240
        /*07d0*/ 	.word	0x000000ff
        /*07d4*/ 	.word	0x00013250
        /*07d8*/ 	.short	0x010a
        /*07da*/ 	.byte	0x0b
	.zero		1


	//   ....[29]....
        /*07dc*/ 	.word	0x00006280
        /*07e0*/ 	.word	0x000000ff
        /*07e4*/ 	.word	0x00013250
        /*07e8*/ 	.short	0x010a
        /*07ea*/ 	.byte	0x0b
	.zero		1


	//   ....[30]....
        /*07ec*/ 	.word	0x00006590
        /*07f0*/ 	.word	0x00000007
        /*07f4*/ 	.word	0x00000000
        /*07f8*/ 	.short	0x0101
        /*07fa*/ 	.byte	0x3f
	.zero		1


	//   ....[31]....
        /*07fc*/ 	.word	0x000097a0
        /*0800*/ 	.word	0x000000ff
        /*0804*/ 	.word	0x00000000
        /*0808*/ 	.short	0x0101
        /*080a*/ 	.byte	0x06
	.zero		1


	//   ....[32]....
        /*080c*/ 	.word	0x00009f90
        /*0810*/ 	.word	0x000000ff
        /*0814*/ 	.word	0x00013230
        /*0818*/ 	.short	0x010a
        /*081a*/ 	.byte	0x14
	.zero		1


	//   ....[33]....
        /*081c*/ 	.word	0x00009fd0
        /*0820*/ 	.word	0x000000ff
        /*0824*/ 	.word	0x00013230
        /*0828*/ 	.short	0x010a
        /*082a*/ 	.byte	0x14
	.zero		1


	//   ....[34]....
        /*082c*/ 	.word	0x0000a420
        /*0830*/ 	.word	0x000000ff
        /*0834*/ 	.word	0x00013250
        /*0838*/ 	.short	0x010a
        /*083a*/ 	.byte	0x0b
	.zero		1


	//   ....[35]....
        /*083c*/ 	.word	0x0000a960
        /*0840*/ 	.word	0x000000ff
        /*0844*/ 	.word	0x00013250
        /*0848*/ 	.short	0x010a
        /*084a*/ 	.byte	0x0b
	.zero		1


	//   ....[36]....
        /*084c*/ 	.word	0x0000ba30
        /*0850*/ 	.word	0x00000005
        /*0854*/ 	.word	0x00000000
        /*0858*/ 	.short	0x0101
        /*085a*/ 	.byte	0x3f
	.zero		1


	//   ....[37]....
        /*085c*/ 	.word	0x0000bce0
        /*0860*/ 	.word	0x000000ff
        /*0864*/ 	.word	0x00000000
        /*0868*/ 	.short	0x0101
        /*086a*/ 	.byte	0x06
	.zero		1


	//   ....[38]....
        /*086c*/ 	.word	0x0000c210
        /*0870*/ 	.word	0x000000ff
        /*0874*/ 	.word	0x00013230
        /*0878*/ 	.short	0x010a
        /*087a*/ 	.byte	0x06
	.zero		1


	//   ....[39]....
        /*087c*/ 	.word	0x0000c250
        /*0880*/ 	.word	0x000000ff
        /*0884*/ 	.word	0x00013230
        /*0888*/ 	.short	0x010a
        /*088a*/ 	.byte	0x06
	.zero		1


	//   ....[40]....
        /*088c*/ 	.word	0x0000c6a0
        /*0890*/ 	.word	0x000000ff
        /*0894*/ 	.word	0x00013250
        /*0898*/ 	.short	0x010a
        /*089a*/ 	.byte	0x0b
	.zero		1


	//   ....[41]....
        /*089c*/ 	.word	0x0000c6e0
        /*08a0*/ 	.word	0x000000ff
        /*08a4*/ 	.word	0x00013250
        /*08a8*/ 	.short	0x010a
        /*08aa*/ 	.byte	0x0b
	.zero		1


	//   ....[42]....
        /*08ac*/ 	.word	0x0000ca00
        /*08b0*/ 	.word	0x00000007
        /*08b4*/ 	.word	0x00000000
        /*08b8*/ 	.short	0x0101
        /*08ba*/ 	.byte	0x3f
	.zero		1


	//   ....[43]....
        /*08bc*/ 	.word	0x0000fc10
        /*08c0*/ 	.word	0x000000ff
        /*08c4*/ 	.word	0x00000000
        /*08c8*/ 	.short	0x0101
        /*08ca*/ 	.byte	0x06
	.zero		1


	//   ....[44]....
        /*08cc*/ 	.word	0x000100f0
        /*08d0*/ 	.word	0x000000ff
        /*08d4*/ 	.word	0x00013250
        /*08d8*/ 	.short	0x010a
        /*08da*/ 	.byte	0x0e
	.zero		1


	//   ....[45]....
        /*08dc*/ 	.word	0x00010130
        /*08e0*/ 	.word	0x000000ff
        /*08e4*/ 	.word	0x00013250
        /*08e8*/ 	.short	0x010a
        /*08ea*/ 	.byte	0x0e
	.zero		1


	//   ....[46]....
        /*08ec*/ 	.word	0x00010750
        /*08f0*/ 	.word	0x000000ff
        /*08f4*/ 	.word	0x00000000
        /*08f8*/ 	.short	0x0101
        /*08fa*/ 	.byte	0x04
	.zero		1


	//   ....[47]....
        /*08fc*/ 	.word	0x000121d0
        /*0900*/ 	.word	0x00000007
        /*0904*/ 	.word	0x00000000
        /*0908*/ 	.short	0x0101
        /*090a*/ 	.byte	0x3f
	.zero		1


	//   ....[48]....
        /*090c*/ 	.word	0x000123a0
        /*0910*/ 	.word	0x00000008
        /*0914*/ 	.word	0x00000000
        /*0918*/ 	.short	0x0101
        /*091a*/ 	.byte	0x3f
	.zero		1


	//   ....[49]....
        /*091c*/ 	.word	0x00015eb0
        /*0920*/ 	.word	0x00000002
        /*0924*/ 	.word	0x00013280
        /*0928*/ 	.short	0x010a
        /*092a*/ 	.byte	0x3f
	.zero		1


	//   ....[50]....
        /*092c*/ 	.word	0x00016030
        /*0930*/ 	.word	0x00000002
        /*0934*/ 	.word	0x00013240
        /*0938*/ 	.short	0x010a
        /*093a*/ 	.byte	0x3f
	.zero		1


	//   ....[51]....
        /*093c*/ 	.word	0x00016bf0
        /*0940*/ 	.word	0x00000012
        /*0944*/ 	.word	0x00013200
        /*0948*/ 	.short	0x0107
        /*094a*/ 	.byte	0x3f
	.zero		1


	//   ....[52]....
        /*094c*/ 	.word	0x00016cf0
        /*0950*/ 	.word	0x00000012
        /*0954*/ 	.word	0x00013200
        /*0958*/ 	.short	0x0101
        /*095a*/ 	.byte	0x3f
	.zero		1


	//   ....[53]....
        /*095c*/ 	.word	0x00016d10
        /*0960*/ 	.word	0x00000012
        /*0964*/ 	.word	0x00013220
        /*0968*/ 	.short	0x010a
        /*096a*/ 	.byte	0x3f
	.zero		1


	//   ....[54]....
        /*096c*/ 	.word	0x00016fe0
        /*0970*/ 	.word	0x00000004
        /*0974*/ 	.word	0x00013280
        /*0978*/ 	.short	0x010a
        /*097a*/ 	.byte	0x3f
	.zero		1


	//   ....[55]....
        /*097c*/ 	.word	0x00017200
        /*0980*/ 	.word	0x00000004
        /*0984*/ 	.word	0x00013240
        /*0988*/ 	.short	0x010a
        /*098a*/ 	.byte	0x3f
	.zero		1


	//   ....[56]....
        /*098c*/ 	.word	0x000174c0
        /*0990*/ 	.word	0x00000003
        /*0994*/ 	.word	0x00013270
        /*0998*/ 	.short	0x010a
        /*099a*/ 	.byte	0x3f
	.zero		1


	//   ....[57]....
        /*099c*/ 	.word	0x00017540
        /*09a0*/ 	.word	0x00000003
        /*09a4*/ 	.word	0x00013260
        /*09a8*/ 	.short	0x010a
        /*09aa*/ 	.byte	0x3f
	.zero		1


	//   ....[58]....
        /*09ac*/ 	.word	0x00017820
        /*09b0*/ 	.word	0x00000003
        /*09b4*/ 	.word	0x00013250
        /*09b8*/ 	.short	0x0101
        /*09ba*/ 	.byte	0x3f
	.zero		1


	//   ....[59]....
        /*09bc*/ 	.word	0x000178a0
        /*09c0*/ 	.word	0x00000002
        /*09c4*/ 	.word	0x00000000
        /*09c8*/ 	.short	0x0101
        /*09ca*/ 	.byte	0x3f
	.zero		1


	//   ....[60]....
        /*09cc*/ 	.word	0x00017a90
        /*09d0*/ 	.word	0x00000002
        /*09d4*/ 	.word	0x00013270
        /*09d8*/ 	.short	0x010a
        /*09da*/ 	.byte	0x3f
	.zero		1


	//   ....[61]....
        /*09dc*/ 	.word	0x00017b10
        /*09e0*/ 	.word	0x00000002
        /*09e4*/ 	.word	0x00013260
        /*09e8*/ 	.short	0x010a
        /*09ea*/ 	.byte	0x3f
	.zero		1


	//   ....[62]....
        /*09ec*/ 	.word	0x00017de0
        /*09f0*/ 	.word	0x00000002
        /*09f4*/ 	.word	0x00013250
        /*09f8*/ 	.short	0x0101
        /*09fa*/ 	.byte	0x3f
	.zero		1


	//   ....[63]....
        /*09fc*/ 	.word	0x00017e30
        /*0a00*/ 	.word	0x00000000
        /*0a04*/ 	.word	0x00000000
        /*0a08*/ 	.short	0x0101
        /*0a0a*/ 	.byte	0x3f
	.zero		1


	//   ....[64]....
        /*0a0c*/ 	.word	0x00018ee0
        /*0a10*/ 	.word	0x00000006
        /*0a14*/ 	.word	0x00013220
        /*0a18*/ 	.short	0x010a
        /*0a1a*/ 	.byte	0x3f
	.zero		1


	//   ....[65]....
        /*0a1c*/ 	.word	0x00019080
        /*0a20*/ 	.word	0x00000005
        /*0a24*/ 	.word	0x00000000
        /*0a28*/ 	.short	0x010a
        /*0a2a*/ 	.byte	0x3f
	.zero		1


	//   ....[66]....
        /*0a2c*/ 	.word	0x000190f0
        /*0a30*/ 	.word	0x00000009
        /*0a34*/ 	.word	0x00000000
        /*0a38*/ 	.short	0x010a
        /*0a3a*/ 	.byte	0x3f
	.zero		1


	//   ....[67]....
        /*0a3c*/ 	.word	0x00019140
        /*0a40*/ 	.word	0x00000013
        /*0a44*/ 	.word	0x00013260
        /*0a48*/ 	.short	0x010a
        /*0a4a*/ 	.byte	0x3f
	.zero		1


	//   ....[68]....
        /*0a4c*/ 	.word	0x00019190
        /*0a50*/ 	.word	0x00000007
        /*0a54*/ 	.word	0x00013260
        /*0a58*/ 	.short	0x010a
        /*0a5a*/ 	.byte	0x3f
	.zero		1


	//   ....[69]....
        /*0a5c*/ 	.word	0x000191d0
        /*0a60*/ 	.word	0x00000013
        /*0a64*/ 	.word	0x00013280
        /*0a68*/ 	.short	0x010a
        /*0a6a*/ 	.byte	0x3f
	.zero		1


	//   ....[70]....
        /*0a6c*/ 	.word	0x000191f0
        /*0a70*/ 	.word	0x00000007
        /*0a74*/ 	.word	0x00013280
        /*0a78*/ 	.short	0x010a
        /*0a7a*/ 	.byte	0x3f
	.zero		1


	//   ....[71]....
        /*0a7c*/ 	.word	0x00019260
        /*0a80*/ 	.word	0x00000003
        /*0a84*/ 	.word	0x00013200
        /*0a88*/ 	.short	0x010a
        /*0a8a*/ 	.byte	0x3f
	.zero		1


	//   ....[72]....
        /*0a8c*/ 	.word	0x000192b0
        /*0a90*/ 	.word	0x00000003
        /*0a94*/ 	.word	0x00013230
        /*0a98*/ 	.short	0x010a
        /*0a9a*/ 	.byte	0x3f
	.zero		1


	//   ....[73]....
        /*0a9c*/ 	.word	0x00019310
        /*0aa0*/ 	.word	0x00000008
        /*0aa4*/ 	.word	0x00013230
        /*0aa8*/ 	.short	0x010a
        /*0aaa*/ 	.byte	0x3f
	.zero		1


	//   ....[74]....
        /*0aac*/ 	.word	0x00019370
        /*0ab0*/ 	.word	0x00000008
        /*0ab4*/ 	.word	0x00013250
        /*0ab8*/ 	.short	0x010a
        /*0aba*/ 	.byte	0x3f
	.zero		1


	//   ....[75]....
        /*0abc*/ 	.word	0x000193d0
        /*0ac0*/ 	.word	0x00000004
        /*0ac4*/ 	.word	0x00013230
        /*0ac8*/ 	.short	0x010a
        /*0aca*/ 	.byte	0x3f
	.zero		1


	//   ....[76]....
        /*0acc*/ 	.word	0x00019430
        /*0ad0*/ 	.word	0x00000004
        /*0ad4*/ 	.word	0x00013250
        /*0ad8*/ 	.short	0x010a
        /*0ada*/ 	.byte	0x3f
	.zero		1


	//   ....[77]....
        /*0adc*/ 	.word	0x00019490
        /*0ae0*/ 	.word	0x00000008
        /*0ae4*/ 	.word	0x00013230
        /*0ae8*/ 	.short	0x010a
        /*0aea*/ 	.byte	0x3f
	.zero		1


	//   ....[78]....
        /*0aec*/ 	.word	0x000194f0
        /*0af0*/ 	.word	0x00000008
        /*0af4*/ 	.word	0x00013250
        /*0af8*/ 	.short	0x010a
        /*0afa*/ 	.byte	0x3f
	.zero		1


	//   ....[79]....
        /*0afc*/ 	.word	0x00019550
        /*0b00*/ 	.word	0x00000007
        /*0b04*/ 	.word	0x00013250
        /*0b08*/ 	.short	0x010a
        /*0b0a*/ 	.byte	0x3f
	.zero		1


	//   ....[80]....
        /*0b0c*/ 	.word	0x000196a0
        /*0b10*/ 	.word	0x00000002
        /*0b14*/ 	.word	0x00013280
        /*0b18*/ 	.short	0x010a
        /*0b1a*/ 	.byte	0x3f
	.zero		1


	//   ....[81]....
        /*0b1c*/ 	.word	0x000196f0
        /*0b20*/ 	.word	0x00000002
        /*0b24*/ 	.word	0x00013240
        /*0b28*/ 	.short	0x010a
        /*0b2a*/ 	.byte	0x3f
	.zero		1


	//   ....[82]....
        /*0b2c*/ 	.word	0x00019e50
        /*0b30*/ 	.word	0x00000012
        /*0b34*/ 	.word	0x00013220
        /*0b38*/ 	.short	0x010a
        /*0b3a*/ 	.byte	0x3f
	.zero		1


	//   ....[83]....
        /*0b3c*/ 	.word	0x00019ea0
        /*0b40*/ 	.word	0x00000004
        /*0b44*/ 	.word	0x00013280
        /*0b48*/ 	.short	0x010a
        /*0b4a*/ 	.byte	0x3f
	.zero		1


	//   ....[84]....
        /*0b4c*/ 	.word	0x00019ef0
        /*0b50*/ 	.word	0x00000004
        /*0b54*/ 	.word	0x00013240
        /*0b58*/ 	.short	0x010a
        /*0b5a*/ 	.byte	0x3f
	.zero		1


	//   ....[85]....
        /*0b5c*/ 	.word	0x00019f40
        /*0b60*/ 	.word	0x00000003
        /*0b64*/ 	.word	0x00013270
        /*0b68*/ 	.short	0x010a
        /*0b6a*/ 	.byte	0x3f
	.zero		1


	//   ....[86]....
        /*0b6c*/ 	.word	0x00019f90
        /*0b70*/ 	.word	0x00000003
        /*0b74*/ 	.word	0x00013260
        /*0b78*/ 	.short	0x010a
        /*0b7a*/ 	.byte	0x3f
	.zero		1


	//   ....[87]....
        /*0b7c*/ 	.word	0x00019fe0
        /*0b80*/ 	.word	0x00000002
        /*0b84*/ 	.word	0x00013270
        /*0b88*/ 	.short	0x010a
        /*0b8a*/ 	.byte	0x3f
	.zero		1


	//   ....[88]....
        /*0b8c*/ 	.word	0x0001a030
        /*0b90*/ 	.word	0x00000002
        /*0b94*/ 	.word	0x00013260
        /*0b98*/ 	.short	0x010a
        /*0b9a*/ 	.byte	0x3f
	.zero		1


	//   ....[89]....
        /*0b9c*/ 	.word	0x0001a080
        /*0ba0*/ 	.word	0x00000006
        /*0ba4*/ 	.word	0x00013220
        /*0ba8*/ 	.short	0x010a
        /*0baa*/ 	.byte	0x3f
	.zero		1


	//   ....[90]....
        /*0bac*/ 	.word	0x0001a220
        /*0bb0*/ 	.word	0x00000005
        /*0bb4*/ 	.word	0x00000000
        /*0bb8*/ 	.short	0x010a
        /*0bba*/ 	.byte	0x3f
	.zero		1


	//   ....[91]....
        /*0bbc*/ 	.word	0x0001a270
        /*0bc0*/ 	.word	0x00000009
        /*0bc4*/ 	.word	0x00000000
        /*0bc8*/ 	.short	0x010a
        /*0bca*/ 	.byte	0x3f
	.zero		1


	//   ....[92]....
        /*0bcc*/ 	.word	0x0001a2c0
        /*0bd0*/ 	.word	0x00000013
        /*0bd4*/ 	.word	0x00013260
        /*0bd8*/ 	.short	0x010a
        /*0bda*/ 	.byte	0x3f
	.zero		1


	//   ....[93]....
        /*0bdc*/ 	.word	0x0001a310
        /*0be0*/ 	.word	0x00000007
        /*0be4*/ 	.word	0x00013260
        /*0be8*/ 	.short	0x010a
        /*0bea*/ 	.byte	0x3f
	.zero		1


	//   ....[94]....
        /*0bec*/ 	.word	0x0001a360
        /*0bf0*/ 	.word	0x00000013
        /*0bf4*/ 	.word	0x00013280
        /*0bf8*/ 	.short	0x010a
        /*0bfa*/ 	.byte	0x3f
	.zero		1


	//----- nvinfo : EIATTR_NUM_MBARRIERS
	.align		4
.L_205:
        /*0bfc*/ 	.byte	0x03, 0x38
        /*0bfe*/ 	.short	0x0016


	//----- nvinfo : EIATTR_EXIT_INSTR_OFFSETS
	.align		4
        /*0c00*/ 	.byte	0x04, 0x1c
        /*0c02*/ 	.short	(.L_207 - .L_206)


	//   ....[0]....
.L_206:
        /*0c04*/ 	.word	0x00000a40


	//   ....[1]....
        /*0c08*/ 	.word	0x000135f0


	//   ....[2]....
        /*0c0c*/ 	.word	0x00019240


	//----- nvinfo : EIATTR_MAX_THREADS
	.align		4
.L_207:
        /*0c10*/ 	.byte	0x04, 0x05
        /*0c12*/ 	.short	(.L_209 - .L_208)
.L_208:
        /*0c14*/ 	.word	0x00000200
        /*0c18*/ 	.word	0x00000001
        /*0c1c*/ 	.word	0x00000001


	//----- nvinfo : EIATTR_CRS_STACK_SIZE
	.align		4
.L_209:
        /*0c20*/ 	.byte	0x04, 0x1e
        /*0c22*/ 	.short	(.L_211 - .L_210)
.L_210:
        /*0c24*/ 	.word	0x00000000


	//----- nvinfo : EIATTR_CBANK_PARAM_SIZE
	.align		4
.L_211:
        /*0c28*/ 	.byte	0x03, 0x19
        /*0c2a*/ 	.short	0x0af0


	//----- nvinfo : EIATTR_PARAM_CBANK
	.align		4
        /*0c2c*/ 	.byte	0x04, 0x0a
        /*0c2e*/ 	.short	(.L_213 - .L_212)
	.align		4
.L_212:
        /*0c30*/ 	.word	index@(.nv.constant0._ZN7cutlass13device_kernelIN5flash11enable_sm90INS1_16FlashAttnFwdSm90INS1_25CollectiveMainloopFwdSm90ILi2EN4cute5tupleIJNS5_1CILi1EEES8_S8_EEENS6_IJNS7_ILi192EEENS7_ILi160EEENS7_ILi64EEEEEELi64ENS_12float_e4m3_tEfNS_4arch4Sm90ELb0ELb1ELb0ELb1ELb0ELb0ELb0ELb1ELb1ELb1ELb1ELb0EEENS1_21CollectiveEpilogueFwdINS6_IJSA_SC_SB_EEES9_NS_10bfloat16_tESG_Li384ELb1ELb1ELb1ELb1EEENS1_36VarlenDynamicPersistentTileSchedulerILi192ELi160ELi384ELi128ELb1ELb1ELb1ELb1ELb0ELb1EEEEEEEEEvNT_6ParamsE)
        /*0c34*/ 	.short	0x0210
        /*0c36*/ 	.short	0x0af0


	//----- nvinfo : EIATTR_SW_WAR
	.align		4
.L_213:
        /*0c38*/ 	.byte	0x04, 0x36
        /*0c3a*/ 	.short	(.L_215 - .L_214)
.L_214:
        /*0c3c*/ 	.word	0x00000008
.L_215:


//--------------------- .nv.info._ZN7cutlass13device_kernelIN5flash11enable_sm90INS1_16FlashAttnFwdSm90INS1_25CollectiveMainloopFwdSm90ILi2EN4cute5tupleIJNS5_1CILi1EEES8_S8_EEENS6_IJNS7_ILi192EEENS7_ILi160EEENS7_ILi64EEEEEELi64ENS_12float_e4m3_tEfNS_4arch4Sm90ELb0ELb1ELb0ELb1ELb0ELb1ELb0ELb1ELb1ELb1ELb1ELb0EEENS1_21CollectiveEpilogueFwdINS6_IJSA_SC_SB_EEES9_NS_10bfloat16_tESG_Li384ELb1ELb1ELb1ELb1EEENS1_36VarlenDynamicPersistentTileSchedulerILi192ELi160ELi384ELi128ELb1ELb1ELb1ELb1ELb0ELb1EEEEEEEEEvNT_6ParamsE --------------------------
	.section	.nv.info._ZN7cutlass13device_kernelIN5flash11enable_sm90INS1_16FlashAttnFwdSm90INS1_25CollectiveMainloopFwdSm90ILi2EN4cute5tupleIJNS5_1CILi1EEES8_S8_EEENS6_IJNS7_ILi192EEENS7_ILi160EEENS7_ILi64EEEEEELi64ENS_12float_e4m3_tEfNS_4arch4Sm90ELb0ELb1ELb0ELb1ELb0ELb1ELb0ELb1ELb1ELb1ELb1ELb0EEENS1_21CollectiveEpilogueFwdINS6_IJSA_SC_SB_EEES9_NS_10bfloat16_tESG_Li384ELb1ELb1ELb1ELb1EEENS1_36VarlenDynamicPersistentTileSchedulerILi192ELi160ELi384ELi128ELb1ELb1ELb1ELb1ELb0ELb1EEEEEEEEEvNT_6ParamsE,"",@"SHT_CUDA_INFO"
	.sectionflags	@""
	.align	4


	//----- nvinfo : EIATTR_CUDA_API_VERSION
	.align		4
        /*0000*/ 	.byte	0x04, 0x37
        /*0002*/ 	.short	(.L_217 - .L_216)
.L_216:
        /*0004*/ 	.word	0x00000082


	//----- nvinfo : EIATTR_KPARAM_INFO
	.align		4
.L_217:
        /*0008*/ 	.byte	0x04, 0x17
        /*000a*/ 	.short	(.L_219 - .L_218)
.L_218:
        /*000c*/ 	.word	0x00000000
        /*0010*/ 	.short	0x0000
        /*0012*/ 	.short	0x0070
        /*0014*/ 	.byte	0x00, 0xf0, 0x01, 0x2a


	//----- nvinfo : EIATTR_SPARSE_MMA_MASK
	.align		4
.L_219:
        /*0018*/ 	.byte	0x03, 0x50
        /*001a*/ 	.short	0x0000


	//----- nvinfo : EIATTR_MAXREG_COUNT
	.align		4
        /*001c*/ 	.byte	0x03, 0x1b
        /*001e*/ 	.short	0x0080


	//----- nvinfo : EIATTR_NUM_BARRIERS
	.align		4
        /*0020*/ 	.byte	0x02, 0x4c
        /*0022*/ 	.byte	0x10
	.zero		1


	//----- nvinfo : EIATTR_EXTERNS
	.align		4
        /*0024*/ 	.byte	0x04, 0x0f
        /*0026*/ 	.short	(.L_221 - .L_220)


	//   ....[0]....
	.align		4
.L_220:
        /*0028*/ 	.word	index@(__assertfail)


	//----- nvinfo : EIATTR_ANNOTATIONS
	.align		4
.L_221:
        /*002c*/ 	.byte	0x04, 0x55
        /*002e*/ 	.short	(.L_223 - .L_222)


	//   ....[0]....
.L_222:
        /* <DEDUP_REMOVED lines=104> */


	//----- nvinfo : EIATTR_MERCURY_ISA_VERSION
	.align		4
.L_223:
        /*0698*/ 	.byte	0x03, 0x5f
        /*069a*/ 	.short	0x0101


	//----- nvinfo : EIATTR_UNUSED_LOAD_BYTE_OFFSET
	.align		4
        /*069c*/ 	.byte	0x04, 0x44
        /*069e*/ 	.short	(.L_225 - .L_224)


	//   ....[0]....
.L_224:
        /*06a0*/ 	.word	0x00000a90
        /*06a4*/ 	.word	0x0000fff0


	//   ....[1]....
        /*06a8*/ 	.word	0x00018740
        /*06ac*/ 	.word	0x0000fff0


	//----- nvinfo : EIATTR_INT_WARP_WIDE_INSTR_OFFSETS
	.align		4
.L_225:
        /*06b0*/ 	.byte	0x04, 0x31
        /*06b2*/ 	.short	(.L_227 - .L_226)


	//   ....[0]....
.L_226:
        /*06b4*/ 	.word	0x00000180


	//   ....[1]....
        /*06b8*/ 	.word	0x000001c0


	//   ....[2]....
        /*06bc*/ 	.word	0x00000280


	//   ....[3]....
        /*06c0*/ 	.word	0x0001e450


	//   ....[4]....
        /*06c4*/ 	.word	0x0001e4e0


	//   ....[5]....
        /*06c8*/ 	.word	0x00020970


	//   ....[6]....
        /*06cc*/ 	.word	0x00020a00


	//----- nvinfo : EIATTR_COOP_GROUP_MASK_REGIDS
	.align		4
.L_227:
        /*06d0*/ 	.byte	0x04, 0x29
        /*06d2*/ 	.short	(.L_229 - .L_228)


	//   ....[0]....
.L_228:
        /*06d4*/ 	.word	0xffffffff


	//   ....[1]....
        /*06d8*/ 	.word	0xffffffff


	//   ....[2]....
        /*06dc*/ 	.word	0xffffffff


	//   ....[3]....
        /*06e0*/ 	.word	0xffffffff


	//   ....[4]....
        /*06e4*/ 	.word	0xffffffff


	//   ....[5]....
        /*06e8*/ 	.word	0xffffffff


	//   ....[6]....
        /*06ec*/ 	.word	0xffffffff


	//   ....[7]....
        /*06f0*/ 	.word	0xffffffff


	//   ....[8]....
        /*06f4*/ 	.word	0xffffffff


	//   ....[9]....
        /*06f8*/ 	.word	0xffffffff


	//   ....[10]....
        /*06fc*/ 	.word	0xffffffff


	//   ....[11]....
        /*0700*/ 	.word	0xffffffff


	//   ....[12]....
        /*0704*/ 	.word	0xffffffff


	//   ....[13]....
        /*0708*/ 	.word	0xffffffff


	//   ....[14]....
        /*070c*/ 	.word	0xffffffff


	//   ....[15]....
        /*0710*/ 	.word	0xffffffff


	//   ....[16]....
        /*0714*/ 	.word	0xffffffff


	//   ....[17]....
        /*0718*/ 	.word	0xffffffff


	//   ....[18]....
        /*071c*/ 	.word	0xffffffff


	//   ....[19]....
        /*0720*/ 	.word	0xffffffff


	//   ....[20]....
        /*0724*/ 	.word	0xffffffff


	//   ....[21]....
        /*0728*/ 	.word	0xffffffff


	//   ....[22]....
        /*072c*/ 	.word	0xffffffff


	//   ....[23]....
        /*0730*/ 	.word	0xffffffff


	//   ....[24]....
        /*0734*/ 	.word	0xffffffff


	//   ....[25]....
        /*0738*/ 	.word	0xffffffff


	//   ....[26]....
        /*073c*/ 	.word	0xffffffff


	//   ....[27]....
        /*0740*/ 	.word	0xffffffff


	//   ....[28]....
        /*0744*/ 	.word	0xffffffff


	//   ....[29]....
        /*0748*/ 	.word	0xffffffff


	//   ....[30]....
        /*074c*/ 	.word	0xffffffff


	//   ....[31]....
        /*0750*/ 	.word	0xffffffff


	//   ....[32]....
        /*0754*/ 	.word	0xffffffff


	//   ....[33]....
        /*0758*/ 	.word	0xffffffff


	//   ....[34]....
        /*075c*/ 	.word	0xffffffff


	//   ....[35]....
        /*0760*/ 	.word	0xffffffff


	//   ....[36]....
        /*0764*/ 	.word	0xffffffff


	//   ....[37]....
        /*0768*/ 	.word	0xffffffff


	//   ....[38]....
        /*076c*/ 	.word	0xffffffff


	//   ....[39]....
        /*0770*/ 	.word	0xffffffff


	//   ....[40]....
        /*0774*/ 	.word	0xffffffff


	//   ....[41]....
        /*0778*/ 	.word	0xffffffff


	//   ....[42]....
        /*077c*/ 	.word	0xffffffff


	//   ....[43]....
        /*0780*/ 	.word	0xffffffff


	//   ....[44]....
        /*0784*/ 	.word	0xffffffff


	//   ....[45]....
        /*0788*/ 	.word	0xffffffff


	//   ....[46]....
        /*078c*/ 	.word	0xffffffff


	//   ....[47]....
        /*0790*/ 	.word	0xffffffff


	//   ....[48]....
        /*0794*/ 	.word	0xffffffff


	//   ....[49]....
        /*0798*/ 	.word	0xffffffff


	//   ....[50]....
        /*079c*/ 	.word	0xffffffff


	//   ....[51]....
        /*07a0*/ 	.word	0xffffffff


	//   ....[52]....
        /*07a4*/ 	.word	0xffffffff


	//   ....[53]....
        /*07a8*/ 	.word	0xffffffff


	//   ....[54]....
        /*07ac*/ 	.word	0xffffffff


	//   ....[55]....
        /*07b0*/ 	.word	0xffffffff


	//   ....[56]....
        /*07b4*/ 	.word	0xffffffff


	//   ....[57]....
        /*07b8*/ 	.word	0xffffffff


	//   ....[58]....
        /*07bc*/ 	.word	0xffffffff


	//   ....[59]....
        /*07c0*/ 	.word	0xffffffff


	//   ....[60]....
        /*07c4*/ 	.word	0xffffffff


	//   ....[61]....
        /*07c8*/ 	.word	0xffffffff


	//   ....[62]....
        /*07cc*/ 	.word	0xffffffff


	//   ....[63]....
        /*07d0*/ 	.word	0xffffffff


	//   ....[64]....
        /*07d4*/ 	.word	0xffffffff


	//   ....[65]....
        /*07d8*/ 	.word	0xffffffff


	//   ....[66]....
        /*07dc*/ 	.word	0xffffffff


	//   ....[67]....
        /*07e0*/ 	.word	0xffffffff


	//   ....[68]....
        /*07e4*/ 	.word	0xffffffff


	//   ....[69]....
        /*07e8*/ 	.word	0xffffffff


	//   ....[70]....
        /*07ec*/ 	.word	0xffffffff


	//   ....[71]....
        /*07f0*/ 	.word	0xffffffff


	//   ....[72]....
        /*07f4*/ 	.word	0xffffffff


	//   ....[73]....
        /*07f8*/ 	.word	0xffffffff


	//   ....[74]....
        /*07fc*/ 	.word	0xffffffff


	//   ....[75]....
        /*0800*/ 	.word	0xffffffff


	//   ....[76]....
        /*0804*/ 	.word	0xffffffff


	//   ....[77]....
        /*0808*/ 	.word	0xffffffff


	//   ....[78]....
        /*080c*/ 	.word	0xffffffff


	//   ....[79]....
        /*0810*/ 	.word	0xffffffff


	//   ....[80]....
        /*0814*/ 	.word	0xffffffff


	//   ....[81]....
        /*0818*/ 	.word	0xffffffff


	//   ....[82]....
        /*081c*/ 	.word	0xffffffff


	//   ....[83]....
        /*0820*/ 	.word	0xffffffff


	//   ....[84]....
        /*0824*/ 	.word	0xffffffff


	//   ....[85]....
        /*0828*/ 	.word	0xffffffff


	//   ....[86]....
        /*082c*/ 	.word	0xffffffff


	//   ....[87]....
        /*0830*/ 	.word	0xffffffff


	//   ....[88]....
        /*0834*/ 	.word	0xffffffff


	//   ....[89]....
        /*0838*/ 	.word	0xffffffff


	//   ....[90]....
        /*083c*/ 	.word	0xffffffff


	//   ....[91]....
        /*0840*/ 	.word	0xffffffff


	//   ....[92]....
        /*0844*/ 	.word	0xffffffff


	//   ....[93]....
        /*0848*/ 	.word	0xffffffff


	//   ....[94]....
        /*084c*/ 	.word	0xffffffff


	//   ....[95]....
        /*0850*/ 	.word	0xffffffff


	//   ....[96]....
        /*0854*/ 	.word	0xffffffff


	//   ....[97]....
        /*0858*/ 	.word	0xffffffff


	//   ....[98]....
        /*085c*/ 	.word	0xffffffff


	//   ....[99]....
        /*0860*/ 	.word	0xffffffff


	//   ....[100]....
        /*0864*/ 	.word	0xffffffff


	//   ....[101]....
        /*0868*/ 	.word	0xffffffff


	//   ....[102]....
        /*086c*/ 	.word	0xffffffff


	//   ....[103]....
        /*0870*/ 	.word	0xffffffff


	//   ....[104]....
        /*0874*/ 	.word	0xffffffff


	//   ....[105]....
        /*0878*/ 	.word	0xffffffff


	//   ....[106]....
        /*087c*/ 	.word	0xffffffff


	//   ....[107]....
        /*0880*/ 	.word	0xffffffff


	//   ....[108]....
        /*0884*/ 	.word	0xffffffff


	//   ....[109]....
        /*0888*/ 	.word	0xffffffff


	//   ....[110]....
        /*088c*/ 	.word	0xffffffff


	//   ....[111]....
        /*0890*/ 	.word	0xffffffff


	//   ....[112]....
        /*0894*/ 	.word	0xffffffff


	//   ....[113]....
        /*0898*/ 	.word	0xffffffff


	//   ....[114]....
        /*089c*/ 	.word	0xffffffff


	//   ....[115]....
        /*08a0*/ 	.word	0xffffffff


	//   ....[116]....
        /*08a4*/ 	.word	0xffffffff


	//   ....[117]....
        /*08a8*/ 	.word	0xffffffff


	//   ....[118]....
        /*08ac*/ 	.word	0xffffffff


	//   ....[119]....
        /*08b0*/ 	.word	0xffffffff


	//   ....[120]....
        /*08b4*/ 	.word	0xffffffff


	//   ....[121]....
        /*08b8*/ 	.word	0xffffffff


	//   ....[122]....
        /*08bc*/ 	.word	0xffffffff


	//   ....[123]....
        /*08c0*/ 	.word	0xffffffff


	//   ....[124]....
        /*08c4*/ 	.word	0xffffffff


	//   ....[125]....
        /*08c8*/ 	.word	0xffffffff


	//   ....[126]....
        /*08cc*/ 	.word	0xffffffff


	//   ....[127]....
        /*08d0*/ 	.word	0xffffffff


	//   ....[128]....
        /*08d4*/ 	.word	0xffffffff


	//   ....[129]....
        /*08d8*/ 	.word	0xffffffff


	//   ....[130]....
        /*08dc*/ 	.word	0xffffffff


	//   ....[131]....
        /*08e0*/ 	.word	0xffffffff


	//   ....[132]....
        /*08e4*/ 	.word	0xffffffff


	//   ....[133]....
        /*08e8*/ 	.word	0xffffffff


	//   ....[134]....
        /*08ec*/ 	.word	0xffffffff


	//   ....[135]....
        /*08f0*/ 	.word	0xffffffff


	//   ....[136]....
        /*08f4*/ 	.word	0xffffffff


	//   ....[137]....
        /*08f8*/ 	.word	0xffffffff


	//   ....[138]....
        /*08fc*/ 	.word	0xffffffff


	//   ....[139]....
        /*0900*/ 	.word	0xffffffff


	//   ....[140]....
        /*0904*/ 	.word	0xffffffff


	//   ....[141]....
        /*0908*/ 	.word	0xffffffff


	//   ....[142]....
        /*090c*/ 	.word	0xffffffff


	//   ....[143]....
        /*0910*/ 	.word	0xffffffff


	//   ....[144]....
        /*0914*/ 	.word	0xffffffff


	//   ....[145]....
        /*0918*/ 	.word	0xffffffff


	//   ....[146]....
        /*091c*/ 	.word	0xffffffff


	//   ....[147]....
        /*0920*/ 	.word	0xffffffff


	//   ....[148]....
        /*0924*/ 	.word	0x0500000f


	//   ....[149]....
        /*0928*/ 	.word	0x0500000f


	//   ....[150]....
        /*092c*/ 	.word	0x0500000f


	//   ....[151]....
        /*0930*/ 	.word	0x0500000f


	//   ....[152]....
        /*0934*/ 	.word	0x0500000f


	//   ....[153]....
        /*0938*/ 	.word	0x0500000f


	//   ....[154]....
        /*093c*/ 	.word	0x0500000f


	//   ....[155]....
        /*0940*/ 	.word	0x0500000f


	//   ....[156]....
        /*0944*/ 	.word	0x0500000f


	//   ....[157]....
        /*0948*/ 	.word	0x0500000f


	//   ....[158]....
        /*094c*/ 	.word	0x0500000f


	//   ....[159]....
        /*0950*/ 	.word	0x0500000f


	//   ....[160]....
        /*0954*/ 	.word	0x0500000f


	//   ....[161]....
        /*0958*/ 	.word	0x0500000f


	//   ....[162]....
        /*095c*/ 	.word	0x0500000f


	//   ....[163]....
        /*0960*/ 	.word	0x0500000f


	//   ....[164]....
        /*0964*/ 	.word	0x0500000f


	//   ....[165]....
        /*0968*/ 	.word	0x0500000f


	//   ....[166]....
        /*096c*/ 	.word	0x0500000f


	//   ....[167]....
        /*0970*/ 	.word	0x0500000f


	//   ....[168]....
        /*0974*/ 	.word	0x0500000f


	//   ....[169]....
        /*0978*/ 	.word	0x0500000f


	//   ....[170]....
        /*097c*/ 	.word	0x0500000f


	//   ....[171]....
        /*0980*/ 	.word	0x0500000f


	//   ....[172]....
        /*0984*/ 	.word	0x0500000f


	//   ....[173]....
        /*0988*/ 	.word	0x0500000f


	//   ....[174]....
        /*098c*/ 	.word	0x0500000f


	//   ....[175]....
        /*0990*/ 	.word	0x0500000f


	//   ....[176]....
        /*0994*/ 	.word	0x0500000f


	//   ....[177]....
        /*0998*/ 	.word	0x0500000f


	//   ....[178]....
        /*099c*/ 	.word	0x0500000f


	//   ....[179]....
        /*09a0*/ 	.word	0x0500000f


	//   ....[180]....
        /*09a4*/ 	.word	0x0500000f


	//   ....[181]....
        /*09a8*/ 	.word	0x0500000f


	//   ....[182]....
        /*09ac*/ 	.word	0x0500000f


	//   ....[183]....
        /*09b0*/ 	.word	0x0500000f


	//   ....[184]....
        /*09b4*/ 	.word	0x0500000f


	//   ....[185]....
        /*09b8*/ 	.word	0x0500000f


	//   ....[186]....
        /*09bc*/ 	.word	0x0500000f


	//   ....[187]....
        /*09c0*/ 	.word	0x0500000f


	//   ....[188]....
        /*09c4*/ 	.word	0x0500000f


	//----- nvinfo : EIATTR_COOP_GROUP_INSTR_OFFSETS
	.align		4
.L_229:
        /*09c8*/ 	.byte	0x04, 0x28
        /*09ca*/ 	.short	(.L_231 - .L_230)


	//   ....[0]....
.L_230:
        /*09cc*/ 	.word	0x00000060


	//   ....[1]....
        /*09d0*/ 	.word	0x00000190


	//   ....[2]....
        /*09d4*/ 	.word	0x00000290


	//   ....[3]....
        /*09d8*/ 	.word	0x00000400


	//   ....[4]....
        /*09dc*/ 	.word	0x00000560


	//   ....[5]....
        /*09e0*/ 	.word	0x00000680


	//   ....[6]....
        /*09e4*/ 	.word	0x000007e0


	//   ....[7]....
        /*09e8*/ 	.word	0x00005de0


	//   ....[8]....
        /*09ec*/ 	.word	0x00006500


	//   ....[9]....
        /*09f0*/ 	.word	0x00006510


	//   ....[10]....
        /*09f4*/ 	.word	0x00006520


	//   ....[11]....
        /*09f8*/ 	.word	0x00006530


	//   ....[12]....
        /*09fc*/ 	.word	0x00007a50


	//   ....[13]....
        /*0a00*/ 	.word	0x00007a60


	//   ....[14]....
        /*0a04*/ 	.word	0x00007a70


	//   ....[15]....
        /*0a08*/ 	.word	0x00007a80


	//   ....[16]....
        /*0a0c*/ 	.word	0x000095c0


	//   ....[17]....
        /*0a10*/ 	.word	0x00009880


	//   ....[18]....
        /*0a14*/ 	.word	0x0000af50


	//   ....[19]....
        /*0a18*/ 	.word	0x0000b070


	//   ....[20]....
        /*0a1c*/ 	.word	0x0000b9f0


	//   ....[21]....
        /*0a20*/ 	.word	0x0000baa0


	//   ....[22]....
        /*0a24*/ 	.word	0x0000d990


	//   ....[23]....
        /*0a28*/ 	.word	0x0000db40


	//   ....[24]....
        /*0a2c*/ 	.word	0x0000f470


	//   ....[25]....
        /*0a30*/ 	.word	0x0000f590


	//   ....[26]....
        /*0a34*/ 	.word	0x0000fee0


	//   ....[27]....
        /*0a38*/ 	.word	0x0000ff40


	//   ....[28]....
        /*0a3c*/ 	.word	0x00012190


	//   ....[29]....
        /*0a40*/ 	.word	0x000122f0


	//   ....[30]....
        /*0a44*/ 	.word	0x00012310


	//   ....[31]....
        /*0a48*/ 	.word	0x00012320


	//   ....[32]....
        /*0a4c*/ 	.word	0x00014570


	//   ....[33]....
        /*0a50*/ 	.word	0x00014740


	//   ....[34]....
        /*0a54*/ 	.word	0x00016070


	//   ....[35]....
        /*0a58*/ 	.word	0x00016190


	//   ....[36]....
        /*0a5c*/ 	.word	0x00016ae0


	//   ....[37]....
        /*0a60*/ 	.word	0x00016b40


	//   ....[38]....
        /*0a64*/ 	.word	0x000180d0


	//   ....[39]....
        /*0a68*/ 	.word	0x000180e0


	//   ....[40]....
        /*0a6c*/ 	.word	0x00018180


	//   ....[41]....
        /*0a70*/ 	.word	0x00018190


	//   ....[42]....
        /*0a74*/ 	.word	0x00018d70


	//   ....[43]....
        /*0a78*/ 	.word	0x00018d80


	//   ....[44]....
        /*0a7c*/ 	.word	0x00018d90


	//   ....[45]....
        /*0a80*/ 	.word	0x00018da0


	//   ....[46]....
        /*0a84*/ 	.word	0x00018db0


	//   ....[47]....
        /*0a88*/ 	.word	0x00018dc0


	//   ....[48]....
        /*0a8c*/ 	.word	0x00018dd0


	//   ....[49]....
        /*0a90*/ 	.word	0x00018de0


	//   ....[50]....
        /*0a94*/ 	.word	0x00018df0


	//   ....[51]....
        /*0a98*/ 	.word	0x00018e00


	//   ....[52]....
        /*0a9c*/ 	.word	0x00018e10


	//   ....[53]....
        /*0aa0*/ 	.word	0x00018e20


	//   ....[54]....
        /*0aa4*/ 	.word	0x00018e30


	//   ....[55]....
        /*0aa8*/ 	.word	0x00018e40


	//   ....[56]....
        /*0aac*/ 	.word	0x00018e50


	//   ....[57]....
        /*0ab0*/ 	.word	0x00018e60


	//   ....[58]....
        /*0ab4*/ 	.word	0x00018e70


	//   ....[59]....
        /*0ab8*/ 	.word	0x00018e80


	//   ....[60]....
        /*0abc*/ 	.word	0x00018e90


	//   ....[61]....
        /*0ac0*/ 	.word	0x00018ea0


	//   ....[62]....
        /*0ac4*/ 	.word	0x00018eb0


	//   ....[63]....
        /*0ac8*/ 	.word	0x00018ec0


	//   ....[64]....
        /*0acc*/ 	.word	0x00018ed0


	//   ....[65]....
        /*0ad0*/ 	.word	0x00018ee0


	//   ....[66]....
        /*0ad4*/ 	.word	0x00018ef0


	//   ....[67]....
        /*0ad8*/ 	.word	0x00018f00


	//   ....[68]....
        /*0adc*/ 	.word	0x00018f10


	//   ....[69]....
        /*0ae0*/ 	.word	0x00018f20


	//   ....[70]....
        /*0ae4*/ 	.word	0x00018f30


	//   ....[71]....
        /*0ae8*/ 	.word	0x00018f40


	//   ....[72]....
        /*0aec*/ 	.word	0x00018f50


	//   ....[73]....
        /*0af0*/ 	.word	0x00018f60


	//   ....[74]....
        /*0af4*/ 	.word	0x000197f0


	//   ....[75]....
        /*0af8*/ 	.word	0x00019830


	//   ....[76]....
        /*0afc*/ 	.word	0x00019850


	//   ....[77]....
        /*0b00*/ 	.word	0x00019870


	//   ....[78]....
        /*0b04*/ 	.word	0x00019d30


	//   ....[79]....
        /*0b08*/ 	.word	0x00019d70


	//   ....[80]....
        /*0b0c*/ 	.word	0x00019d90


	//   ....[81]....
        /*0b10*/ 	.word	0x00019dd0


	//   ....[82]....
        /*0b14*/ 	.word	0x00019df0


	//   ....[83]....
        /*0b18*/ 	.word	0x00019e10


	//   ....[84]....
        /*0b1c*/ 	.word	0x00019e30


	//   ....[85]....
        /*0b20*/ 	.word	0x00019e60


	//   ....[86]....
        /*0b24*/ 	.word	0x0001a210


	//   ....[87]....
        /*0b28*/ 	.word	0x0001a220


	//   ....[88]....
        /*0b2c*/ 	.word	0x0001a540


	//   ....[89]....
        /*0b30*/ 	.word	0x0001a550


	//   ....[90]....
        /*0b34*/ 	.word	0x0001af70


	//   ....[91]....
        /*0b38*/ 	.word	0x0001afa0


	//   ....[92]....
        /*0b3c*/ 	.word	0x0001afe0


	//   ....[93]....
        /*0b40*/ 	.word	0x0001b010


	//   ....[94]....
        /*0b44*/ 	.word	0x0001b030


	//   ....[95]....
        /*0b48*/ 	.word	0x0001b040


	//   ....[96]....
        /*0b4c*/ 	.word	0x0001b050


	//   ....[97]....
        /*0b50*/ 	.word	0x0001b070


	//   ....[98]....
        /*0b54*/ 	.word	0x0001b1e0


	//   ....[99]....
        /*0b58*/ 	.word	0x0001b3e0


	//   ....[100]....
        /*0b5c*/ 	.word	0x0001b410


	//   ....[101]....
        /*0b60*/ 	.word	0x0001b440


	//   ....[102]....
        /*0b64*/ 	.word	0x0001b470


	//   ....[103]....
        /*0b68*/ 	.word	0x0001b4a0


	//   ....[104]....
        /*0b6c*/ 	.word	0x0001b4d0


	//   ....[105]....
        /*0b70*/ 	.word	0x0001b660


	//   ....[106]....
        /*0b74*/ 	.word	0x0001b690


	//   ....[107]....
        /*0b78*/ 	.word	0x0001b6c0


	//   ....[108]....
        /*0b7c*/ 	.word	0x0001b6f0


	//   ....[109]....
        /*0b80*/ 	.word	0x0001b720


	//   ....[110]....
        /*0b84*/ 	.word	0x0001b750


	//   ....[111]....
        /*0b88*/ 	.word	0x0001b7e0


	//   ....[112]....
        /*0b8c*/ 	.word	0x0001b810


	//   ....[113]....
        /*0b90*/ 	.word	0x0001b820


	//   ....[114]....
        /*0b94*/ 	.word	0x0001b860


	//   ....[115]....
        /*0b98*/ 	.word	0x0001d160


	//   ....[116]....
        /*0b9c*/ 	.word	0x0001eb90


	//   ....[117]....
        /*0ba0*/ 	.word	0x0001f860


	//   ....[118]....
        /*0ba4*/ 	.word	0x0001f880


	//   ....[119]....
        /*0ba8*/ 	.word	0x0001f920


	//   ....[120]....
        /*0bac*/ 	.word	0x0001f930


	//   ....[121]....
        /*0bb0*/ 	.word	0x0001f9a0


	//   ....[122]....
        /*0bb4*/ 	.word	0x0001f9b0


	//   ....[123]....
        /*0bb8*/ 	.word	0x0001f9c0


	//   ....[124]....
        /*0bbc*/ 	.word	0x0001fa00


	//   ....[125]....
        /*0bc0*/ 	.word	0x0001fa20


	//   ....[126]....
        /*0bc4*/ 	.word	0x0001fa30


	//   ....[127]....
        /*0bc8*/ 	.word	0x0001fa80


	//   ....[128]....
        /*0bcc*/ 	.word	0x0001fa90


	//   ....[129]....
        /*0bd0*/ 	.word	0x00021080


	//   ....[130]....
        /*0bd4*/ 	.word	0x000210b0


	//   ....[131]....
        /*0bd8*/ 	.word	0x00021110


	//   ....[132]....
        /*0bdc*/ 	.word	0x00021140


	//   ....[133]....
        /*0be0*/ 	.word	0x00021170


	//   ....[134]....
        /*0be4*/ 	.word	0x000211a0


	//   ....[135]....
        /*0be8*/ 	.word	0x000211d0


	//   ....[136]....
        /*0bec*/ 	.word	0x00021200


	//   ....[137]....
        /*0bf0*/ 	.word	0x000213a0


	//   ....[138]....
        /*0bf4*/ 	.word	0x000213d0


	//   ....[139]....
        /*0bf8*/ 	.word	0x00021400


	//   ....[140]....
        /*0bfc*/ 	.word	0x00021430


	//   ....[141]....
        /*0c00*/ 	.word	0x00021460


	//   ....[142]....
        /*0c04*/ 	.word	0x00021490


	//   ....[143]....
        /*0c08*/ 	.word	0x00021550


	//   ....[144]....
        /*0c0c*/ 	.word	0x00021570


	//   ....[145]....
        /*0c10*/ 	.word	0x00021590


	//   ....[146]....
        /*0c14*/ 	.word	0x000215f0


	//   ....[147]....
        /*0c18*/ 	.word	0x00022020


	//   ....[148]....
        /*0c1c*/ 	.word	0x00022490


	//   ....[149]....
        /*0c20*/ 	.word	0x00022520


	//   ....[150]....
        /*0c24*/ 	.word	0x00022570


	//   ....[151]....
        /*0c28*/ 	.word	0x000225c0


	//   ....[152]....
        /*0c2c*/ 	.word	0x00022690


	//   ....[153]....
        /*0c30*/ 	.word	0x00022720


	//   ....[154]....
        /*0c34*/ 	.word	0x00022770


	//   ....[155]....
        /*0c38*/ 	.word	0x000227c0


	//   ....[156]....
        /*0c3c*/ 	.word	0x00022b50


	//   ....[157]....
        /*0c40*/ 	.word	0x00022e30


	//   ....[158]....
        /*0c44*/ 	.word	0x00023060


	//   ....[159]....
        /*0c48*/ 	.word	0x000230b0


	//   ....[160]....
        /*0c4c*/ 	.word	0x00023110


	//   ....[161]....
        /*0c50*/ 	.word	0x000231e0


	//   ....[162]....
        /*0c54*/ 	.word	0x00023240


	//   ....[163]....
        /*0c58*/ 	.word	0x00023320


	//   ....[164]....
        /*0c5c*/ 	.word	0x00023380


	//   ....[165]....
        /*0c60*/ 	.word	0x00023460


	//   ....[166]....
        /*0c64*/ 	.word	0x000234c0


	//   ....[167]....
        /*0c68*/ 	.word	0x000235a0


	//   ....[168]....
        /*0c6c*/ 	.word	0x00023600


	//   ....[169]....
        /*0c70*/ 	.word	0x000236d0


	//   ....[170]....
        /*0c74*/ 	.word	0x000239a0


	//   ....[171]....
        /*0c78*/ 	.word	0x00023a40


	//   ....[172]....
        /*0c7c*/ 	.word	0x00023bc0


	//   ....[173]....
        /*0c80*/ 	.word	0x00023c30


	//   ....[174]....
        /*0c84*/ 	.word	0x00023ca0


	//   ....[175]....
        /*0c88*/ 	.word	0x00023d10


	//   ....[176]....
        /*0c8c*/ 	.word	0x00023d80


	//   ....[177]....
        /*0c90*/ 	.word	0x00023e00


	//   ....[178]....
        /*0c94*/ 	.word	0x00023e90


	//   ....[179]....
        /*0c98*/ 	.word	0x00023f30


	//   ....[180]....
        /*0c9c*/ 	.word	0x00023fa0


	//   ....[181]....
        /*0ca0*/ 	.word	0x00024010


	//   ....[182]....
        /*0ca4*/ 	.word	0x00024080


	//   ....[183]....
        /*0ca8*/ 	.word	0x00024100


	//   ....[184]....
        /*0cac*/ 	.word	0x00024170


	//   ....[185]....
        /*0cb0*/ 	.word	0x00024220


	//   ....[186]....
        /*0cb4*/ 	.word	0x00024270


	//   ....[187]....
        /*0cb8*/ 	.word	0x00024300


	//   ....[188]....
        /*0cbc*/ 	.word	0x00024430


	//----- nvinfo : EIATTR_REG_RECONFIG
	.align		4
.L_231:
        /*0cc0*/ 	.byte	0x01, 0x54
	.zero		2


	//----- nvinfo : EIATTR_SYSCALL_OFFSETS
	.align		4
        /*0cc4*/ 	.byte	0x04, 0x46
        /*0cc6*/ 	.short	(.L_233 - .L_232)


	//   ....[0]....
.L_232:
        /*0cc8*/ 	.word	0x00001e40


	//   ....[1]....
        /*0ccc*/ 	.word	0x00001f90


	//   ....[2]....
        /*0cd0*/ 	.word	0x00005f50


	//   ....[3]....
        /*0cd4*/ 	.word	0x00006270


	//   ....[4]....
        /*0cd8*/ 	.word	0x0001e640


	//   ....[5]....
        /*0cdc*/ 	.word	0x0001e7b0


	//   ....[6]....
        /*0ce0*/ 	.word	0x0001e900


	//   ....[7]....
        /*0ce4*/ 	.word	0x0001ea40


	//   ....[8]....
        /*0ce8*/ 	.word	0x0001f390


	//----- nvinfo : EIATTR_MBARRIER_INSTR_OFFSETS
	.align		4
.L_233:
        /*0cec*/ 	.byte	0x04, 0x39
        /*0cee*/ 	.short	(.L_235 - .L_234)


	//   ....[0]....
.L_234:
        /*0cf0*/ 	.word	0x000002b0
        /*0cf4*/ 	.word	0x000000ff
        /*0cf8*/ 	.word	0x00013200
        /*0cfc*/ 	.short	0x0100
        /*0cfe*/ 	.byte	0x08
	.zero		1


	//   ....[1]....
        /*0d00*/ 	.word	0x000002c0
        /*0d04*/ 	.word	0x000000ff
        /*0d08*/ 	.word	0x00013220
        /*0d0c*/ 	.short	0x0100
        /*0d0e*/ 	.byte	0x08
	.zero		1


	//   ....[2]....
        /*0d10*/ 	.word	0x000003b0
        /*0d14*/ 	.word	0x000000ff
        /*0d18*/ 	.word	0x00013230
        /*0d1c*/ 	.short	0x0100
        /*0d1e*/ 	.byte	0x08
	.zero		1


	//   ....[3]....
        /*0d20*/ 	.word	0x000003c0
        /*0d24*/ 	.word	0x000000ff
        /*0d28*/ 	.word	0x00013240
        /*0d2c*/ 	.short	0x0100
        /*0d2e*/ 	.byte	0x08
	.zero		1


	//   ....[4]....
        /*0d30*/ 	.word	0x000003d0
        /*0d34*/ 	.word	0x000000ff
        /*0d38*/ 	.word	0x00013238
        /*0d3c*/ 	.short	0x0100
        /*0d3e*/ 	.byte	0x08
	.zero		1


	//   ....[5]....
        /*0d40*/ 	.word	0x000003e0
        /*0d44*/ 	.word	0x000000ff
        /*0d48*/ 	.word	0x00013248
        /*0d4c*/ 	.short	0x0100
        /*0d4e*/ 	.byte	0x08
	.zero		1


	//   ....[6]....
        /*0d50*/ 	.word	0x00000510
        /*0d54*/ 	.word	0x000000ff
        /*0d58*/ 	.word	0x00013250
        /*0d5c*/ 	.short	0x0100
        /*0d5e*/ 	.byte	0x08
	.zero		1


	//   ....[7]....
        /*0d60*/ 	.word	0x00000520
        /*0d64*/ 	.word	0x000000ff
        /*0d68*/ 	.word	0x00013260
        /*0d6c*/ 	.short	0x0100
        /*0d6e*/ 	.byte	0x08
	.zero		1


	//   ....[8]....
        /*0d70*/ 	.word	0x00000530
        /*0d74*/ 	.word	0x000000ff
        /*0d78*/ 	.word	0x00013258
        /*0d7c*/ 	.short	0x0100
        /*0d7e*/ 	.byte	0x08
	.zero		1


	//   ....[9]....
        /*0d80*/ 	.word	0x00000540
        /*0d84*/ 	.word	0x000000ff
        /*0d88*/ 	.word	0x00013268
        /*0d8c*/ 	.short	0x0100
        /*0d8e*/ 	.byte	0x08
	.zero		1


	//   ....[10]....
        /*0d90*/ 	.word	0x00000630
        /*0d94*/ 	.word	0x000000ff
        /*0d98*/ 	.word	0x00013270
        /*0d9c*/ 	.short	0x0100
        /*0d9e*/ 	.byte	0x06
	.zero		1


	//   ....[11]....
        /*0da0*/ 	.word	0x00000640
        /*0da4*/ 	.word	0x000000ff
        /*0da8*/ 	.word	0x00013280
        /*0dac*/ 	.short	0x0100
        /*0dae*/ 	.byte	0x06
	.zero		1


	//   ....[12]....
        /*0db0*/ 	.word	0x00000650
        /*0db4*/ 	.word	0x000000ff
        /*0db8*/ 	.word	0x00013278
        /*0dbc*/ 	.short	0x0100
        /*0dbe*/ 	.byte	0x06
	.zero		1


	//   ....[13]....
        /*0dc0*/ 	.word	0x00000660
        /*0dc4*/ 	.word	0x000000ff
        /*0dc8*/ 	.word	0x00013288
        /*0dcc*/ 	.short	0x0100
        /*0dce*/ 	.byte	0x06
	.zero		1


	//   ....[14]....
        /*0dd0*/ 	.word	0x00000790
        /*0dd4*/ 	.word	0x000000ff
        /*0dd8*/ 	.word	0x00013290
        /*0ddc*/ 	.short	0x0100
        /*0dde*/ 	.byte	0x08
	.zero		1


	//   ....[15]....
        /*0de0*/ 	.word	0x000007a0
        /*0de4*/ 	.word	0x000000ff
        /*0de8*/ 	.word	0x000132a0
        /*0dec*/ 	.short	0x0100
        /*0dee*/ 	.byte	0x08
	.zero		1


	//   ....[16]....
        /*0df0*/ 	.word	0x000007b0
        /*0df4*/ 	.word	0x000000ff
        /*0df8*/ 	.word	0x00013298
        /*0dfc*/ 	.short	0x0100
        /*0dfe*/ 	.byte	0x08
	.zero		1


	//   ....[17]....
        /*0e00*/ 	.word	0x000007c0
        /*0e04*/ 	.word	0x000000ff
        /*0e08*/ 	.word	0x000132a8
        /*0e0c*/ 	.short	0x0100
        /*0e0e*/ 	.byte	0x08
	.zero		1


	//   ....[18]....
        /*0e10*/ 	.word	0x000008f0
        /*0e14*/ 	.word	0x000000ff
        /*0e18*/ 	.word	0x000132b0
        /*0e1c*/ 	.short	0x0100
        /*0e1e*/ 	.byte	0x08
	.zero		1


	//   ....[19]....
        /*0e20*/ 	.word	0x00000900
        /*0e24*/ 	.word	0x000000ff
        /*0e28*/ 	.word	0x000132c0
        /*0e2c*/ 	.short	0x0100
        /*0e2e*/ 	.byte	0x08
	.zero		1


	//   ....[20]....
        /*0e30*/ 	.word	0x00000910
        /*0e34*/ 	.word	0x000000ff
        /*0e38*/ 	.word	0x000132b8
        /*0e3c*/ 	.short	0x0100
        /*0e3e*/ 	.byte	0x08
	.zero		1


	//   ....[21]....
        /*0e40*/ 	.word	0x00000920
        /*0e44*/ 	.word	0x000000ff
        /*0e48*/ 	.word	0x000132c8
        /*0e4c*/ 	.short	0x0100
        /*0e4e*/ 	.byte	0x08
	.zero		1


	//   ....[22]....
        /*0e50*/ 	.word	0x00002c30
        /*0e54*/ 	.word	0x0000004c
        /*0e58*/ 	.word	0x00013290
        /*0e5c*/ 	.short	0x010a
        /*0e5e*/ 	.byte	0x3f
	.zero		1


	//   ....[23]....
        /*0e60*/ 	.word	0x00003d30
        /*0e64*/ 	.word	0x0000004c
        /*0e68*/ 	.word	0x00013290
        /*0e6c*/ 	.short	0x010a
        /*0e6e*/ 	.byte	0x3f
	.zero		1


	//   ....[24]....
        /*0e70*/ 	.word	0x00004dd0
        /*0e74*/ 	.word	0x0000004c
        /*0e78*/ 	.word	0x00013290
        /*0e7c*/ 	.short	0x010a
        /*0e7e*/ 	.byte	0x3f
	.zero		1


	//   ....[25]....
        /*0e80*/ 	.word	0x00004fb0
        /*0e84*/ 	.word	0x00000004
        /*0e88*/ 	.word	0x00000000
        /*0e8c*/ 	.short	0x0101
        /*0e8e*/ 	.byte	0x3f
	.zero		1


	//   ....[26]....
        /*0e90*/ 	.word	0x00004ff0
        /*0e94*/ 	.word	0x0000004c
        /*0e98*/ 	.word	0x000132b0
        /*0e9c*/ 	.short	0x010a
        /*0e9e*/ 	.byte	0x3f
	.zero		1


	//   ....[27]....
        /*0ea0*/ 	.word	0x00005270
        /*0ea4*/ 	.word	0x0000004c
        /*0ea8*/ 	.word	0x00000000
        /*0eac*/ 	.short	0x0101
        /*0eae*/ 	.byte	0x3f
	.zero		1


	//   ....[28]....
        /*0eb0*/ 	.word	0x00005ff0
        /*0eb4*/ 	.word	0x00000012
        /*0eb8*/ 	.word	0x00013200
        /*0ebc*/ 	.short	0x010a
        /*0ebe*/ 	.byte	0x3f
	.zero		1


	//   ....[29]....
        /*0ec0*/ 	.word	0x00006040
        /*0ec4*/ 	.word	0x00000012
        /*0ec8*/ 	.word	0x00013200
        /*0ecc*/ 	.short	0x010a
        /*0ece*/ 	.byte	0x3f
	.zero		1


	//   ....[30]....
        /*0ed0*/ 	.word	0x000067b0
        /*0ed4*/ 	.word	0x00000012
        /*0ed8*/ 	.word	0x00013200
        /*0edc*/ 	.short	0x010a
        /*0ede*/ 	.byte	0x3f
	.zero		1


	//   ....[31]....
        /*0ee0*/ 	.word	0x00007c50
        /*0ee4*/ 	.word	0x00000012
        /*0ee8*/ 	.word	0x00013200
        /*0eec*/ 	.short	0x010a
        /*0eee*/ 	.byte	0x3f
	.zero		1


	//   ....[32]....
        /*0ef0*/ 	.word	0x00008de0
        /*0ef4*/ 	.word	0x0000000e
        /*0ef8*/ 	.word	0x00013230
        /*0efc*/ 	.short	0x010a
        /*0efe*/ 	.byte	0x3f
	.zero		1


	//   ....[33]....
        /*0f00*/ 	.word	0x00008ea0
        /*0f04*/ 	.word	0x0000000e
        /*0f08*/ 	.word	0x00013230
        /*0f0c*/ 	.short	0x010a
        /*0f0e*/ 	.byte	0x3f
	.zero		1


	//   ....[34]....
        /*0f10*/ 	.word	0x00009680
        /*0f14*/ 	.word	0x00000000
        /*0f18*/ 	.word	0x00000000
        /*0f1c*/ 	.short	0x0101
        /*0f1e*/ 	.byte	0x3f
	.zero		1


	//   ....[35]....
        /*0f20*/ 	.word	0x0000ceb0
        /*0f24*/ 	.word	0x00000009
        /*0f28*/ 	.word	0x00013230
        /*0f2c*/ 	.short	0x010a
        /*0f2e*/ 	.byte	0x3f
	.zero		1


	//   ....[36]....
        /*0f30*/ 	.word	0x0000cf40
        /*0f34*/ 	.word	0x00000009
        /*0f38*/ 	.word	0x00013230
        /*0f3c*/ 	.short	0x010a
        /*0f3e*/ 	.byte	0x3f
	.zero		1


	//   ....[37]....
        /*0f40*/ 	.word	0x0000d500
        /*0f44*/ 	.word	0x00000014
        /*0f48*/ 	.word	0x00013250
        /*0f4c*/ 	.short	0x010a
        /*0f4e*/ 	.byte	0x3f
	.zero		1


	//   ....[38]....
        /*0f50*/ 	.word	0x0000d550
        /*0f54*/ 	.word	0x00000014
        /*0f58*/ 	.word	0x00013250
        /*0f5c*/ 	.short	0x010a
        /*0f5e*/ 	.byte	0x3f
	.zero		1


	//   ....[39]....
        /*0f60*/ 	.word	0x0000d8f0
        /*0f64*/ 	.word	0x00000009
        /*0f68*/ 	.word	0x00000000
        /*0f6c*/ 	.short	0x0101
        /*0f6e*/ 	.byte	0x3f
	.zero		1


	//   ....[40]....
        /*0f70*/ 	.word	0x00010b60
        /*0f74*/ 	.word	0x00000014
        /*0f78*/ 	.word	0x00000000
        /*0f7c*/ 	.short	0x0101
        /*0f7e*/ 	.byte	0x3f
	.zero		1


	//   ....[41]....
        /*0f80*/ 	.word	0x000114d0
        /*0f84*/ 	.word	0x0000000d
        /*0f88*/ 	.word	0x00013230
        /*0f8c*/ 	.short	0x010a
        /*0f8e*/ 	.byte	0x3f
	.zero		1


	//   ....[42]....
        /*0f90*/ 	.word	0x00011560
        /*0f94*/ 	.word	0x0000000d
        /*0f98*/ 	.word	0x00013230
        /*0f9c*/ 	.short	0x010a
        /*0f9e*/ 	.byte	0x3f
	.zero		1


	//   ....[43]....
        /*0fa0*/ 	.word	0x00011b20
        /*0fa4*/ 	.word	0x00000014
        /*0fa8*/ 	.word	0x00013250
        /*0fac*/ 	.short	0x010a
        /*0fae*/ 	.byte	0x3f
	.zero		1


	//   ....[44]....
        /*0fb0*/ 	.word	0x00011b70
        /*0fb4*/ 	.word	0x00000014
        /*0fb8*/ 	.word	0x00013250
        /*0fbc*/ 	.short	0x010a
        /*0fbe*/ 	.byte	0x3f
	.zero		1


	//   ....[45]....
        /*0fc0*/ 	.word	0x00013300
        /*0fc4*/ 	.word	0x00000043
        /*0fc8*/ 	.word	0x00000000
        /*0fcc*/ 	.short	0x0101
        /*0fce*/ 	.byte	0x3f
	.zero		1


	//   ....[46]....
        /*0fd0*/ 	.word	0x00013560
        /*0fd4*/ 	.word	0x00000014
        /*0fd8*/ 	.word	0x00000000
        /*0fdc*/ 	.short	0x0101
        /*0fde*/ 	.byte	0x3f
	.zero		1


	//   ....[47]....
        /*0fe0*/ 	.word	0x00013aa0
        /*0fe4*/ 	.word	0x0000000b
        /*0fe8*/ 	.word	0x00013230
        /*0fec*/ 	.short	0x010a
        /*0fee*/ 	.byte	0x3f
	.zero		1


	//   ....[48]....
        /*0ff0*/ 	.word	0x00013b30
        /*0ff4*/ 	.word	0x0000000b
        /*0ff8*/ 	.word	0x00013230
        /*0ffc*/ 	.short	0x010a
        /*0ffe*/ 	.byte	0x3f
	.zero		1


	//   ....[49]....
        /*1000*/ 	.word	0x000140f0
        /*1004*/ 	.word	0x0000000f
        /*1008*/ 	.word	0x00013250
        /*100c*/ 	.short	0x010a
        /*100e*/ 	.byte	0x3f
	.zero		1


	//   ....[50]....
        /*1010*/ 	.word	0x00014140
        /*1014*/ 	.word	0x0000000f
        /*1018*/ 	.word	0x00013250
        /*101c*/ 	.short	0x010a
        /*101e*/ 	.byte	0x3f
	.zero		1


	//   ....[51]....
        /*1020*/ 	.word	0x00014580
        /*1024*/ 	.word	0x0000000a
        /*1028*/ 	.word	0x00000000
        /*102c*/ 	.short	0x0101
        /*102e*/ 	.byte	0x3f
	.zero		1


	//   ....[52]....
        /*1030*/ 	.word	0x00017ab0
        /*1034*/ 	.word	0x0000000f
        /*1038*/ 	.word	0x00000000
        /*103c*/ 	.short	0x0101
        /*103e*/ 	.byte	0x3f
	.zero		1


	//   ....[53]....
        /*1040*/ 	.word	0x00017d30
        /*1044*/ 	.word	0x00000009
        /*1048*/ 	.word	0x00013250
        /*104c*/ 	.short	0x010a
        /*104e*/ 	.byte	0x3f
	.zero		1


	//   ....[54]....
        /*1050*/ 	.word	0x00017d80
        /*1054*/ 	.word	0x00000009
        /*1058*/ 	.word	0x00013250
        /*105c*/ 	.short	0x010a
        /*105e*/ 	.byte	0x3f
	.zero		1


	//   ....[55]....
        /*1060*/ 	.word	0x000183f0
        /*1064*/ 	.word	0x00000009
        /*1068*/ 	.word	0x00000000
        /*106c*/ 	.short	0x0101
        /*106e*/ 	.byte	0x3f
	.zero		1


	//   ....[56]....
        /*1070*/ 	.word	0x00019e00
        /*1074*/ 	.word	0x00000000
        /*1078*/ 	.word	0x00000000
        /*107c*/ 	.short	0x0101
        /*107e*/ 	.byte	0x3f
	.zero		1


	//   ....[57]....
        /*1080*/ 	.word	0x0001a200
        /*1084*/ 	.word	0x00000006
        /*1088*/ 	.word	0x00000000
        /*108c*/ 	.short	0x0101
        /*108e*/ 	.byte	0x3f
	.zero		1


	//   ....[58]....
        /*1090*/ 	.word	0x0001d240
        /*1094*/ 	.word	0x00000013
        /*1098*/ 	.word	0x00013220
        /*109c*/ 	.short	0x010a
        /*109e*/ 	.byte	0x3f
	.zero		1


	//   ....[59]....
        /*10a0*/ 	.word	0x0001d2f0
        /*10a4*/ 	.word	0x00000005
        /*10a8*/ 	.word	0x000132a0
        /*10ac*/ 	.short	0x010a
        /*10ae*/ 	.byte	0x3f
	.zero		1


	//   ....[60]....
        /*10b0*/ 	.word	0x0001d520
        /*10b4*/ 	.word	0x00000005
        /*10b8*/ 	.word	0x000132c0
        /*10bc*/ 	.short	0x010a
        /*10be*/ 	.byte	0x3f
	.zero		1


	//   ....[61]....
        /*10c0*/ 	.word	0x0001d870
        /*10c4*/ 	.word	0x00000005
        /*10c8*/ 	.word	0x000132a0
        /*10cc*/ 	.short	0x010a
        /*10ce*/ 	.byte	0x3f
	.zero		1


	//   ....[62]....
        /*10d0*/ 	.word	0x0001da90
        /*10d4*/ 	.word	0x00000005
        /*10d8*/ 	.word	0x000132c0
        /*10dc*/ 	.short	0x010a
        /*10de*/ 	.byte	0x3f
	.zero		1


	//   ....[63]....
        /*10e0*/ 	.word	0x0001edc0
        /*10e4*/ 	.word	0x00000004
        /*10e8*/ 	.word	0x00013280
        /*10ec*/ 	.short	0x010a
        /*10ee*/ 	.byte	0x3f
	.zero		1


	//   ....[64]....
        /*10f0*/ 	.word	0x0001ef80
        /*10f4*/ 	.word	0x00000004
        /*10f8*/ 	.word	0x00013240
        /*10fc*/ 	.short	0x010a
        /*10fe*/ 	.byte	0x3f
	.zero		1


	//   ....[65]....
        /*1100*/ 	.word	0x0001fbc0
        /*1104*/ 	.word	0x00000013
        /*1108*/ 	.word	0x00013200
        /*110c*/ 	.short	0x0107
        /*110e*/ 	.byte	0x3f
	.zero		1


	//   ....[66]....
        /*1110*/ 	.word	0x0001fcb0
        /*1114*/ 	.word	0x00000013
        /*1118*/ 	.word	0x00013200
        /*111c*/ 	.short	0x0101
        /*111e*/ 	.byte	0x3f
	.zero		1


	//   ....[67]....
        /*1120*/ 	.word	0x0001fcd0
        /*1124*/ 	.word	0x00000013
        /*1128*/ 	.word	0x00013220
        /*112c*/ 	.short	0x010a
        /*112e*/ 	.byte	0x3f
	.zero		1


	//   ....[68]....
        /*1130*/ 	.word	0x0001ffa0
        /*1134*/ 	.word	0x00000004
        /*1138*/ 	.word	0x00013280
        /*113c*/ 	.short	0x010a
        /*113e*/ 	.byte	0x3f
	.zero		1


	//   ....[69]....
        /*1140*/ 	.word	0x000201f0
        /*1144*/ 	.word	0x00000004
        /*1148*/ 	.word	0x00013240
        /*114c*/ 	.short	0x010a
        /*114e*/ 	.byte	0x3f
	.zero		1


	//   ....[70]....
        /*1150*/ 	.word	0x000204b0
        /*1154*/ 	.word	0x00000003
        /*1158*/ 	.word	0x00013270
        /*115c*/ 	.short	0x010a
        /*115e*/ 	.byte	0x3f
	.zero		1


	//   ....[71]....
        /*1160*/ 	.word	0x00020530
        /*1164*/ 	.word	0x00000003
        /*1168*/ 	.word	0x00013260
        /*116c*/ 	.short	0x010a
        /*116e*/ 	.byte	0x3f
	.zero		1


	//   ....[72]....
        /*1170*/ 	.word	0x00020830
        /*1174*/ 	.word	0x00000003
        /*1178*/ 	.word	0x00013250
        /*117c*/ 	.short	0x0101
        /*117e*/ 	.byte	0x3f
	.zero		1


	//   ....[73]....
        /*1180*/ 	.word	0x000208b0
        /*1184*/ 	.word	0x00000003
        /*1188*/ 	.word	0x00000000
        /*118c*/ 	.short	0x0101
        /*118e*/ 	.byte	0x3f
	.zero		1


	//   ....[74]....
        /*1190*/ 	.word	0x00020aa0
        /*1194*/ 	.word	0x00000003
        /*1198*/ 	.word	0x00013270
        /*119c*/ 	.short	0x010a
        /*119e*/ 	.byte	0x3f
	.zero		1


	//   ....[75]....
        /*11a0*/ 	.word	0x00020b10
        /*11a4*/ 	.word	0x00000003
        /*11a8*/ 	.word	0x00013260
        /*11ac*/ 	.short	0x010a
        /*11ae*/ 	.byte	0x3f
	.zero		1


	//   ....[76]....
        /*11b0*/ 	.word	0x00020e10
        /*11b4*/ 	.word	0x00000003
        /*11b8*/ 	.word	0x00013250
        /*11bc*/ 	.short	0x0101
        /*11be*/ 	.byte	0x3f
	.zero		1


	//   ....[77]....
        /*11c0*/ 	.word	0x00020e60
        /*11c4*/ 	.word	0x00000000
        /*11c8*/ 	.word	0x00000000
        /*11cc*/ 	.short	0x0101
        /*11ce*/ 	.byte	0x3f
	.zero		1


	//   ....[78]....
        /*11d0*/ 	.word	0x00021fa0
        /*11d4*/ 	.word	0x00000009
        /*11d8*/ 	.word	0x00013220
        /*11dc*/ 	.short	0x010a
        /*11de*/ 	.byte	0x3f
	.zero		1


	//   ....[79]....
        /*11e0*/ 	.word	0x00022130
        /*11e4*/ 	.word	0x00000007
        /*11e8*/ 	.word	0x00000000
        /*11ec*/ 	.short	0x010a
        /*11ee*/ 	.byte	0x3f
	.zero		1


	//   ....[80]....
        /*11f0*/ 	.word	0x000221a0
        /*11f4*/ 	.word	0x00000003
        /*11f8*/ 	.word	0x00000000
        /*11fc*/ 	.short	0x010a
        /*11fe*/ 	.byte	0x3f
	.zero		1


	//   ....[81]....
        /*1200*/ 	.word	0x000221f0
        /*1204*/ 	.word	0x00000003
        /*1208*/ 	.word	0x00013260
        /*120c*/ 	.short	0x010a
        /*120e*/ 	.byte	0x3f
	.zero		1


	//   ....[82]....
        /*1210*/ 	.word	0x00022240
        /*1214*/ 	.word	0x00000005
        /*1218*/ 	.word	0x00013260
        /*121c*/ 	.short	0x010a
        /*121e*/ 	.byte	0x3f
	.zero		1


	//   ....[83]....
        /*1220*/ 	.word	0x00022280
        /*1224*/ 	.word	0x00000003
        /*1228*/ 	.word	0x00013280
        /*122c*/ 	.short	0x010a
        /*122e*/ 	.byte	0x3f
	.zero		1


	//   ....[84]....
        /*1230*/ 	.word	0x000222a0
        /*1234*/ 	.word	0x00000005
        /*1238*/ 	.word	0x00013280
        /*123c*/ 	.short	0x010a
        /*123e*/ 	.byte	0x3f
	.zero		1


	//   ....[85]....
        /*1240*/ 	.word	0x00022300
        /*1244*/ 	.word	0x0000004c
        /*1248*/ 	.word	0x00013290
        /*124c*/ 	.short	0x010a
        /*124e*/ 	.byte	0x3f
	.zero		1


	//   ....[86]....
        /*1250*/ 	.word	0x00022350
        /*1254*/ 	.word	0x0000004c
        /*1258*/ 	.word	0x00013290
        /*125c*/ 	.short	0x010a
        /*125e*/ 	.byte	0x3f
	.zero		1


	//   ....[87]....
        /*1260*/ 	.word	0x000223a0
        /*1264*/ 	.word	0x0000004c
        /*1268*/ 	.word	0x00013290
        /*126c*/ 	.short	0x010a
        /*126e*/ 	.byte	0x3f
	.zero		1


	//   ....[88]....
        /*1270*/ 	.word	0x000223f0
        /*1274*/ 	.word	0x0000004c
        /*1278*/ 	.word	0x000132b0
        /*127c*/ 	.short	0x010a
        /*127e*/ 	.byte	0x3f
	.zero		1


	//   ....[89]....
        /*1280*/ 	.word	0x000225f0
        /*1284*/ 	.word	0x00000012
        /*1288*/ 	.word	0x00013200
        /*128c*/ 	.short	0x010a
        /*128e*/ 	.byte	0x3f
	.zero		1


	//   ....[90]....
        /*1290*/ 	.word	0x000227f0
        /*1294*/ 	.word	0x00000012
        /*1298*/ 	.word	0x00013200
        /*129c*/ 	.short	0x010a
        /*129e*/ 	.byte	0x3f
	.zero		1


	//   ....[91]....
        /*12a0*/ 	.word	0x00022840
        /*12a4*/ 	.word	0x0000000e
        /*12a8*/ 	.word	0x00013230
        /*12ac*/ 	.short	0x010a
        /*12ae*/ 	.byte	0x3f
	.zero		1


	//   ....[92]....
        /*12b0*/ 	.word	0x00022890
        /*12b4*/ 	.word	0x00000009
        /*12b8*/ 	.word	0x00013230
        /*12bc*/ 	.short	0x010a
        /*12be*/ 	.byte	0x3f
	.zero		1


	//   ....[93]....
        /*12c0*/ 	.word	0x000228e0
        /*12c4*/ 	.word	0x00000014
        /*12c8*/ 	.word	0x00013250
        /*12cc*/ 	.short	0x010a
        /*12ce*/ 	.byte	0x3f
	.zero		1


	//   ....[94]....
        /*12d0*/ 	.word	0x00022930
        /*12d4*/ 	.word	0x0000000d
        /*12d8*/ 	.word	0x00013230
        /*12dc*/ 	.short	0x010a
        /*12de*/ 	.byte	0x3f
	.zero		1


	//   ....[95]....
        /*12e0*/ 	.word	0x00022980
        /*12e4*/ 	.word	0x00000014
        /*12e8*/ 	.word	0x00013250
        /*12ec*/ 	.short	0x010a
        /*12ee*/ 	.byte	0x3f
	.zero		1


	//   ....[96]....
        /*12f0*/ 	.word	0x000229d0
        /*12f4*/ 	.word	0x0000000b
        /*12f8*/ 	.word	0x00013230
        /*12fc*/ 	.short	0x010a
        /*12fe*/ 	.byte	0x3f
	.zero		1


	//   ....[97]....
        /*1300*/ 	.word	0x00022a20
        /*1304*/ 	.word	0x0000000f
        /*1308*/ 	.word	0x00013250
        /*130c*/ 	.short	0x010a
        /*130e*/ 	.byte	0x3f
	.zero		1


	//   ....[98]....
        /*1310*/ 	.word	0x00022a70
        /*1314*/ 	.word	0x00000009
        /*1318*/ 	.word	0x00013250
        /*131c*/ 	.short	0x010a
        /*131e*/ 	.byte	0x3f
	.zero		1


	//   ....[99]....
        /*1320*/ 	.word	0x00022c10
        /*1324*/ 	.word	0x00000013
        /*1328*/ 	.word	0x00013220
        /*132c*/ 	.short	0x010a
        /*132e*/ 	.byte	0x3f
	.zero		1


	//   ....[100]....
        /*1330*/ 	.word	0x00022c60
        /*1334*/ 	.word	0x00000005
        /*1338*/ 	.word	0x000132a0
        /*133c*/ 	.short	0x010a
        /*133e*/ 	.byte	0x3f
	.zero		1


	//   ....[101]....
        /*1340*/ 	.word	0x00022cb0
        /*1344*/ 	.word	0x00000005
        /*1348*/ 	.word	0x000132c0
        /*134c*/ 	.short	0x010a
        /*134e*/ 	.byte	0x3f
	.zero		1


	//   ....[102]....
        /*1350*/ 	.word	0x00022d00
        /*1354*/ 	.word	0x00000005
        /*1358*/ 	.word	0x000132a0
        /*135c*/ 	.short	0x010a
        /*135e*/ 	.byte	0x3f
	.zero		1


	//   ....[103]....
        /*1360*/ 	.word	0x00022d50
        /*1364*/ 	.word	0x00000005
        /*1368*/ 	.word	0x000132c0
        /*136c*/ 	.short	0x010a
        /*136e*/ 	.byte	0x3f
	.zero		1


	//   ....[104]....
        /*1370*/ 	.word	0x00022ef0
        /*1374*/ 	.word	0x00000004
        /*1378*/ 	.word	0x00013280
        /*137c*/ 	.short	0x010a
        /*137e*/ 	.byte	0x3f
	.zero		1


	//   ....[105]....
        /*1380*/ 	.word	0x00022f40
        /*1384*/ 	.word	0x00000004
        /*1388*/ 	.word	0x00013240
        /*138c*/ 	.short	0x010a
        /*138e*/ 	.byte	0x3f
	.zero		1


	//   ....[106]....
        /*1390*/ 	.word	0x00023710
        /*1394*/ 	.word	0x00000013
        /*1398*/ 	.word	0x00013220
        /*139c*/ 	.short	0x010a
        /*139e*/ 	.byte	0x3f
	.zero		1


	//   ....[107]....
        /*13a0*/ 	.word	0x00023760
        /*13a4*/ 	.word	0x00000004
        /*13a8*/ 	.word	0x00013280
        /*13ac*/ 	.short	0x010a
        /*13ae*/ 	.byte	0x3f
	.zero		1


	//   ....[108]....
        /*13b0*/ 	.word	0x000237b0
        /*13b4*/ 	.word	0x00000004
        /*13b8*/ 	.word	0x00013240
        /*13bc*/ 	.short	0x010a
        /*13be*/ 	.byte	0x3f
	.zero		1


	//   ....[109]....
        /*13c0*/ 	.word	0x00023800
        /*13c4*/ 	.word	0x00000003
        /*13c8*/ 	.word	0x00013270
        /*13cc*/ 	.short	0x010a
        /*13ce*/ 	.byte	0x3f
	.zero		1


	//   ....[110]....
        /*13d0*/ 	.word	0x00023850
        /*13d4*/ 	.word	0x00000003
        /*13d8*/ 	.word	0x00013260
        /*13dc*/ 	.short	0x010a
        /*13de*/ 	.byte	0x3f
	.zero		1


	//   ....[111]....
        /*13e0*/ 	.word	0x000238a0
        /*13e4*/ 	.word	0x00000003
        /*13e8*/ 	.word	0x00013270
        /*13ec*/ 	.short	0x010a
        /*13ee*/ 	.byte	0x3f
	.zero		1


	//   ....[112]....
        /*13f0*/ 	.word	0x000238f0
        /*13f4*/ 	.word	0x00000003
        /*13f8*/ 	.word	0x00013260
        /*13fc*/ 	.short	0x010a
        /*13fe*/ 	.byte	0x3f
	.zero		1


	//   ....[113]....
        /*1400*/ 	.word	0x00024350
        /*1404*/ 	.word	0x00000009
        /*1408*/ 	.word	0x00013220
        /*140c*/ 	.short	0x010a
        /*140e*/ 	.byte	0x3f
	.zero		1


	//   ....[114]....
        /*1410*/ 	.word	0x000244f0
        /*1414*/ 	.word	0x00000007
        /*1418*/ 	.word	0x00000000
        /*141c*/ 	.short	0x010a
        /*141e*/ 	.byte	0x3f
	.zero		1


	//   ....[115]....
        /*1420*/ 	.word	0x00024540
        /*1424*/ 	.word	0x00000003
        /*1428*/ 	.word	0x00000000
        /*142c*/ 	.short	0x010a
        /*142e*/ 	.byte	0x3f
	.zero		1


	//   ....[116]....
        /*1430*/ 	.word	0x00024590
        /*1434*/ 	.word	0x00000003
        /*1438*/ 	.word	0x00013260
        /*143c*/ 	.short	0x010a
        /*143e*/ 	.byte	0x3f
	.zero		1


	//   ....[117]....
        /*1440*/ 	.word	0x000245e0
        /*1444*/ 	.word	0x00000005
        /*1448*/ 	.word	0x00013260
        /*144c*/ 	.short	0x010a
        /*144e*/ 	.byte	0x3f
	.zero		1


	//   ....[118]....
        /*1450*/ 	.word	0x00024630
        /*1454*/ 	.word	0x00000003
        /*1458*/ 	.word	0x00013280
        /*145c*/ 	.short	0x010a
        /*145e*/ 	.byte	0x3f
	.zero		1


	//----- nvinfo : EIATTR_NUM_MBARRIERS
	.align		4
.L_235:
        /*1460*/ 	.byte	0x03, 0x38
        /*1462*/ 	.short	0x0016


	//----- nvinfo : EIATTR_EXIT_INSTR_OFFSETS
	.align		4
        /*1464*/ 	.byte	0x04, 0x1c
        /*1466*/ 	.short	(.L_237 - .L_236)


	//   ....[0]....
.L_236:
        /*1468*/ 	.word	0x000222f0


	//----- nvinfo : EIATTR_MAX_THREADS
	.align		4
.L_237:
        /*146c*/ 	.byte	0x04, 0x05
        /*146e*/ 	.short	(.L_239 - .L_238)
.L_238:
        /*1470*/ 	.word	0x00000200
        /*1474*/ 	.word	0x00000001
        /*1478*/ 	.word	0x00000001


	//----- nvinfo : EIATTR_CRS_STACK_SIZE
	.align		4
.L_239:
        /*147c*/ 	.byte	0x04, 0x1e
        /*147e*/ 	.short	(.L_241 - .L_240)
.L_240:
        /*1480*/ 	.word	0x00000000


	//----- nvinfo : EIATTR_CBANK_PARAM_SIZE
	.align		4
.L_241:
        /*1484*/ 	.byte	0x03, 0x19
        /*1486*/ 	.short	0x0af0


	//----- nvinfo : EIATTR_PARAM_CBANK
	.align		4
        /*1488*/ 	.byte	0x04, 0x0a
        /*148a*/ 	.short	(.L_243 - .L_242)
	.align		4
.L_242:
        /*148c*/ 	.word	index@(.nv.constant0._ZN7cutlass13device_kernelIN5flash11enable_sm90INS1_16FlashAttnFwdSm90INS1_25CollectiveMainloopFwdSm90ILi2EN4cute5tupleIJNS5_1CILi1EEES8_S8_EEENS6_IJNS7_ILi192EEENS7_ILi160EEENS7_ILi64EEEEEELi64ENS_12float_e4m3_tEfNS_4arch4Sm90ELb0ELb1ELb0ELb1ELb0ELb1ELb0ELb1ELb1ELb1ELb1ELb0EEENS1_21CollectiveEpilogueFwdINS6_IJSA_SC_SB_EEES9_NS_10bfloat16_tESG_Li384ELb1ELb1ELb1ELb1EEENS1_36VarlenDynamicPersistentTileSchedulerILi192ELi160ELi384ELi128ELb1ELb1ELb1ELb1ELb0ELb1EEEEEEEEEvNT_6ParamsE)
        /*1490*/ 	.short	0x0210
        /*1492*/ 	.short	0x0af0


	//----- nvinfo : EIATTR_SW_WAR
	.align		4
.L_243:
        /*1494*/ 	.byte	0x04, 0x36
        /*1496*/ 	.short	(.L_245 - .L_244)
.L_244:
        /*1498*/ 	.word	0x00000008
.L_245:


//--------------------- .nv.info._ZN7cutlass13device_kernelIN5flash11enable_sm90INS1_16FlashAttnFwdSm90INS1_25CollectiveMainloopFwdSm90ILi2EN4cute5tupleIJNS5_1CILi1EEES8_S8_EEENS6_IJNS7_ILi192EEENS7_ILi160EEENS7_ILi64EEEEEELi64ENS_12float_e4m3_tEfNS_4arch4Sm90ELb1ELb0ELb0ELb0ELb0ELb0ELb0ELb1ELb1ELb1ELb1ELb0EEENS1_21CollectiveEpilogueFwdINS6_IJSA_SC_SB_EEES9_NS_10bfloat16_tESG_Li384ELb0ELb1ELb1ELb1EEENS1_19SingleTileSchedulerILb0ELb1ELb1ELi192EEEEEEEEEvNT_6ParamsE --------------------------
	.section	.nv.info._ZN7cutlass13device_kernelIN5flash11enable_sm90INS1_16FlashAttnFwdSm90INS1_25CollectiveMainloopFwdSm90ILi2EN4cute5tupleIJNS5_1CILi1EEES8_S8_EEENS6_IJNS7_ILi192EEENS7_ILi160EEENS7_ILi64EEEEEELi64ENS_12float_e4m3_tEfNS_4arch4Sm90ELb1ELb0ELb0ELb0ELb0ELb0ELb0ELb1ELb1ELb1ELb1ELb0EEENS1_21CollectiveEpilogueFwdINS6_IJSA_SC_SB_EEES9_NS_10bfloat16_tESG_Li384ELb0ELb1ELb1ELb1EEENS1_19SingleTileSchedulerILb0ELb1ELb1ELi192EEEEEEEEEvNT_6ParamsE,"",@"SHT_CUDA_INFO"
	.sectionflags	@""
	.align	4


	//----- nvinfo : EIATTR_CUDA_API_VERSION
	.align		4
        /*0000*/ 	.byte	0x04, 0x37
        /*0002*/ 	.short	(.L_247 - .L_246)
.L_246:
        /*0004*/ 	.word	0x00000082


	//----- nvinfo : EIATTR_KPARAM_INFO
	.align		4
.L_247:
        /*0008*/ 	.byte	0x04, 0x17
        /*000a*/ 	.short	(.L_249 - .L_248)
.L_248:
        /*000c*/ 	.word	0x00000000
        /*0010*/ 	.short	0x0000
        /*0012*/ 	.short	0x0070
        /*0014*/ 	.byte	0x00, 0xf0, 0x01, 0x28


	//----- nvinfo : EIATTR_SPARSE_MMA_MASK
	.align		4
.L_249:
        /*0018*/ 	.byte	0x03, 0x50
        /*001a*/ 	.short	0x0000


	//----- nvinfo : EIATTR_MAXREG_COUNT
	.align		4
        /*001c*/ 	.byte	0x03, 0x1b
        /*001e*/ 	.short	0x0080


	//----- nvinfo : EIATTR_NUM_BARRIERS
	.align		4
        /*0020*/ 	.byte	0x02, 0x4c
        /*0022*/ 	.byte	0x09
	.zero		1


	//----- nvinfo : EIATTR_EXTERNS
	.align		4
        /*0024*/ 	.byte	0x04, 0x0f
        /*0026*/ 	.short	(.L_251 - .L_250)


	//   ....[0]....
	.align		4
.L_250:
        /*0028*/ 	.word	index@(__assertfail)


	//----- nvinfo : EIATTR_MERCURY_ISA_VERSION
	.align		4
.L_251:
        /*002c*/ 	.byte	0x03, 0x5f
        /*002e*/ 	.short	0x0101


	//----- nvinfo : EIATTR_INT_WARP_WIDE_INSTR_OFFSETS
	.align		4
        /*0030*/ 	.byte	0x04, 0x31
        /*0032*/ 	.short	(.L_253 - .L_252)


	//   ....[0]....
.L_252:
        /*0034*/ 	.word	0x00000120


	//   ....[1]....
        /*0038*/ 	.word	0x00000160


	//   ....[2]....
        /*003c*/ 	.word	0x000001d0


	//----- nvinfo : EIATTR_COOP_GROUP_MASK_REGIDS
	.align		4
.L_253:
        /*0040*/ 	.byte	0x04, 0x29
        /*0042*/ 	.short	(.L_255 - .L_254)


	//   ....[0]....
.L_254:
        /*0044*/ 	.word	0xffffffff


	//   ....[1]....
        /*0048*/ 	.word	0xffffffff


	//   ....[2]....
        /*004c*/ 	.word	0xffffffff


	//   ....[3]....
        /*0050*/ 	.word	0xffffffff


	//   ....[4]....
        /*0054*/ 	.word	0xffffffff


	//   ....[5]....
        /*0058*/ 	.word	0xffffffff


	//   ....[6]....
        /*005c*/ 	.word	0xffffffff


	//   ....[7]....
        /*0060*/ 	.word	0xffffffff


	//   ....[8]....
        /*0064*/ 	.word	0xffffffff


	//   ....[9]....
        /*0068*/ 	.word	0xffffffff


	//   ....[10]....
        /*006c*/ 	.word	0xffffffff


	//   ....[11]....
        /*0070*/ 	.word	0xffffffff


	//   ....[12]....
        /*0074*/ 	.word	0xffffffff


	//   ....[13]....
        /*0078*/ 	.word	0xffffffff


	//   ....[14]....
        /*007c*/ 	.word	0xffffffff


	//   ....[15]....
        /*0080*/ 	.word	0xffffffff


	//   ....[16]....
        /*0084*/ 	.word	0xffffffff


	//   ....[17]....
        /*0088*/ 	.word	0xffffffff


	//   ....[18]....
        /*008c*/ 	.word	0xffffffff


	//   ....[19]....
        /*0090*/ 	.word	0xffffffff


	//   ....[20]....
        /*0094*/ 	.word	0xffffffff


	//   ....[21]....
        /*0098*/ 	.word	0xffffffff


	//   ....[22]....
        /*009c*/ 	.word	0xffffffff


	//   ....[23]....
        /*00a0*/ 	.word	0xffffffff


	//   ....[24]....
        /*00a4*/ 	.word	0xffffffff


	//   ....[25]....
        /*00a8*/ 	.word	0xffffffff


	//   ....[26]....
        /*00ac*/ 	.word	0xffffffff


	//   ....[27]....
        /*00b0*/ 	.word	0xffffffff


	//   ....[28]....
        /*00b4*/ 	.word	0xffffffff


	//   ....[29]....
        /*00b8*/ 	.word	0xffffffff


	//   ....[30]....
        /*00bc*/ 	.word	0xffffffff


	//   ....[31]....
        /*00c0*/ 	.word	0xffffffff


	//   ....[32]....
        /*00c4*/ 	.word	0xffffffff


	//   ....[33]....
        /*00c8*/ 	.word	0xffffffff


	//   ....[34]....
        /*00cc*/ 	.word	0xffffffff


	//   ....[35]....
        /*00d0*/ 	.word	0xffffffff


	//   ....[36]....
        /*00d4*/ 	.word	0xffffffff


	//   ....[37]....
        /*00d8*/ 	.word	0xffffffff


	//   ....[38]....
        /*00dc*/ 	.word	0xffffffff


	//   ....[39]....
        /*00e0*/ 	.word	0xffffffff


	//   ....[40]....
        /*00e4*/ 	.word	0xffffffff


	//   ....[41]....
        /*00e8*/ 	.word	0xffffffff


	//   ....[42]....
        /*00ec*/ 	.word	0xffffffff


	//   ....[43]....
        /*00f0*/ 	.word	0xffffffff


	//   ....[44]....
        /*00f4*/ 	.word	0xffffffff


	//   ....[45]....
        /*00f8*/ 	.word	0xffffffff


	//   ....[46]....
        /*00fc*/ 	.word	0xffffffff


	//   ....[47]....
        /*0100*/ 	.word	0xffffffff


	//   ....[48]....
        /*0104*/ 	.word	0xffffffff


	//   ....[49]....
        /*0108*/ 	.word	0xffffffff


	//   ....[50]....
        /*010c*/ 	.word	0xffffffff


	//   ....[51]....
        /*0110*/ 	.word	0xffffffff


	//   ....[52]....
        /*0114*/ 	.word	0xffffffff


	//   ....[53]....
        /*0118*/ 	.word	0xffffffff


	//   ....[54]....
        /*011c*/ 	.word	0xffffffff


	//   ....[55]....
        /*0120*/ 	.word	0xffffffff


	//   ....[56]....
        /*0124*/ 	.word	0xffffffff


	//   ....[57]....
        /*0128*/ 	.word	0xffffffff


	//   ....[58]....
        /*012c*/ 	.word	0xffffffff


	//   ....[59]....
        /*0130*/ 	.word	0xffffffff


	//   ....[60]....
        /*0134*/ 	.word	0xffffffff


	//   ....[61]....
        /*0138*/ 	.word	0xffffffff


	//   ....[62]....
        /*013c*/ 	.word	0xffffffff


	//   ....[63]....
        /*0140*/ 	.word	0xffffffff


	//   ....[64]....
        /*0144*/ 	.word	0xffffffff


	//   ....[65]....
        /*0148*/ 	.word	0xffffffff


	//   ....[66]....
        /*014c*/ 	.word	0xffffffff


	//   ....[67]....
        /*0150*/ 	.word	0xffffffff


	//   ....[68]....
        /*0154*/ 	.word	0xffffffff


	//   ....[69]....
        /*0158*/ 	.word	0xffffffff


	//   ....[70]....
        /*015c*/ 	.word	0xffffffff


	//   ....[71]....
        /*0160*/ 	.word	0xffffffff


	//   ....[72]....
        /*0164*/ 	.word	0xffffffff


	//   ....[73]....
        /*0168*/ 	.word	0xffffffff


	//   ....[74]....
        /*016c*/ 	.word	0xffffffff


	//   ....[75]....
        /*0170*/ 	.word	0xffffffff


	//   ....[76]....
        /*0174*/ 	.word	0xffffffff


	//   ....[77]....
        /*0178*/ 	.word	0xffffffff


	//   ....[78]....
        /*017c*/ 	.word	0xffffffff


	//   ....[79]....
        /*0180*/ 	.word	0xffffffff


	//   ....[80]....
        /*0184*/ 	.word	0xffffffff


	//   ....[81]....
        /*0188*/ 	.word	0xffffffff


	//   ....[82]....
        /*018c*/ 	.word	0xffffffff


	//   ....[83]....
        /*0190*/ 	.word	0x0500000f


	//   ....[84]....
        /*0194*/ 	.word	0x0500000f


	//   ....[85]....
        /*0198*/ 	.word	0x0500000f


	//   ....[86]....
        /*019c*/ 	.word	0x0500000f


	//   ....[87]....
        /*01a0*/ 	.word	0x0500000f


	//   ....[88]....
        /*01a4*/ 	.word	0x0500000f


	//   ....[89]....
        /*01a8*/ 	.word	0x0500000f


	//   ....[90]....
        /*01ac*/ 	.word	0x0500000f


	//   ....[91]....
        /*01b0*/ 	.word	0x0500000f


	//   ....[92]....
        /*01b4*/ 	.word	0x0500000f


	//   ....[93]....
        /*01b8*/ 	.word	0x0500000f


	//   ....[94]....
        /*01bc*/ 	.word	0x0500000f


	//   ....[95]....
        /*01c0*/ 	.word	0x0500000f


	//----- nvinfo : EIATTR_COOP_GROUP_INSTR_OFFSETS
	.align		4
.L_255:
        /*01c4*/ 	.byte	0x04, 0x28
        /*01c6*/ 	.short	(.L_257 - .L_256)


	//   ....[0]....
.L_256:
        /*01c8*/ 	.word	0x00000050


	//   ....[1]....
        /*01cc*/ 	.word	0x00000130


	//   ....[2]....
        /*01d0*/ 	.word	0x00000180


	//   ....[3]....
        /*01d4*/ 	.word	0x000003b0


	//   ....[4]....
        /*01d8*/ 	.word	0x00000510


	//   ....[5]....
        /*01dc*/ 	.word	0x00000630


	//   ....[6]....
        /*01e0*/ 	.word	0x00000790


	//   ....[7]....
        /*01e4*/ 	.word	0x00001420


	//   ....[8]....
        /*01e8*/ 	.word	0x00001be0


	//   ....[9]....
        /*01ec*/ 	.word	0x00002600


	//   ....[10]....
        /*01f0*/ 	.word	0x00002630


	//   ....[11]....
        /*01f4*/ 	.word	0x000026a0


	//   ....[12]....
        /*01f8*/ 	.word	0x00003200


	//   ....[13]....
        /*01fc*/ 	.word	0x000032c0


	//   ....[14]....
        /*0200*/ 	.word	0x000048e0


	//   ....[15]....
        /*0204*/ 	.word	0x00004900


	//   ....[16]....
        /*0208*/ 	.word	0x00005210


	//   ....[17]....
        /*020c*/ 	.word	0x00005360


	//   ....[18]....
        /*0210*/ 	.word	0x00005e40


	//   ....[19]....
        /*0214*/ 	.word	0x00005eb0


	//   ....[20]....
        /*0218*/ 	.word	0x00007b40


	//   ....[21]....
        /*021c*/ 	.word	0x00007b90


	//   ....[22]....
        /*0220*/ 	.word	0x00007c10


	//   ....[23]....
        /*0224*/ 	.word	0x00007c30


	//   ....[24]....
        /*0228*/ 	.word	0x00009630


	//   ....[25]....
        /*022c*/ 	.word	0x00009640


	//   ....[26]....
        /*0230*/ 	.word	0x000096c0


	//   ....[27]....
        /*0234*/ 	.word	0x000096d0


	//   ....[28]....
        /*0238*/ 	.word	0x0000a210


	//   ....[29]....
        /*023c*/ 	.word	0x0000a220


	//   ....[30]....
        /*0240*/ 	.word	0x0000a230


	//   ....[31]....
        /*0244*/ 	.word	0x0000a240


	//   ....[32]....
        /*0248*/ 	.word	0x0000a250


	//   ....[33]....
        /*024c*/ 	.word	0x0000a260


	//   ....[34]....
        /*0250*/ 	.word	0x0000a280


	//   ....[35]....
        /*0254*/ 	.word	0x0000a290


	//   ....[36]....
        /*0258*/ 	.word	0x0000a2c0


	//   ....[37]....
        /*025c*/ 	.word	0x0000a2d0


	//   ....[38]....
        /*0260*/ 	.word	0x0000a2e0


	//   ....[39]....
        /*0264*/ 	.word	0x0000a310


	//   ....[40]....
        /*0268*/ 	.word	0x0000a330


	//   ....[41]....
        /*026c*/ 	.word	0x0000a340


	//   ....[42]....
        /*0270*/ 	.word	0x0000a360


	//   ....[43]....
        /*0274*/ 	.word	0x0000a370


	//   ....[44]....
        /*0278*/ 	.word	0x0000a380


	//   ....[45]....
        /*027c*/ 	.word	0x0000a390


	//   ....[46]....
        /*0280*/ 	.word	0x0000a3a0


	//   ....[47]....
        /*0284*/ 	.word	0x0000a3b0


	//   ....[48]....
        /*0288*/ 	.word	0x0000a3e0


	//   ....[49]....
        /*028c*/ 	.word	0x0000a440


	//   ....[50]....
        /*0290*/ 	.word	0x0000a470


	//   ....[51]....
        /*0294*/ 	.word	0x0000a490


	//   ....[52]....
        /*0298*/ 	.word	0x0000a4c0


	//   ....[53]....
        /*029c*/ 	.word	0x0000a4d0


	//   ....[54]....
        /*02a0*/ 	.word	0x0000a4e0


	//   ....[55]....
        /*02a4*/ 	.word	0x0000a4f0


	//   ....[56]....
        /*02a8*/ 	.word	0x0000a500


	//   ....[57]....
        /*02ac*/ 	.word	0x0000a510


	//   ....[58]....
        /*02b0*/ 	.word	0x0000a540


	//   ....[59]....
        /*02b4*/ 	.word	0x0000a550


	//   ....[60]....
        /*02b8*/ 	.word	0x0000a7a0


	//   ....[61]....
        /*02bc*/ 	.word	0x0000a7f0


	//   ....[62]....
        /*02c0*/ 	.word	0x0000a830


	//   ....[63]....
        /*02c4*/ 	.word	0x0000a870


	//   ....[64]....
        /*02c8*/ 	.word	0x0000a8c0


	//   ....[65]....
        /*02cc*/ 	.word	0x0000a8f0


	//   ....[66]....
        /*02d0*/ 	.word	0x0000acb0


	//   ....[67]....
        /*02d4*/ 	.word	0x0000ace0


	//   ....[68]....
        /*02d8*/ 	.word	0x0000b4d0


	//   ....[69]....
        /*02dc*/ 	.word	0x0000c290


	//   ....[70]....
        /*02e0*/ 	.word	0x0000cd70


	//   ....[71]....
        /*02e4*/ 	.word	0x0000cdb0


	//   ....[72]....
        /*02e8*/ 	.word	0x0000cde0


	//   ....[73]....
        /*02ec*/ 	.word	0x0000cdf0


	//   ....[74]....
        /*02f0*/ 	.word	0x0000ce00


	//   ....[75]....
        /*02f4*/ 	.word	0x0000ce20


	//   ....[76]....
        /*02f8*/ 	.word	0x0000ce60


	//   ....[77]....
        /*02fc*/ 	.word	0x0000cee0


	//   ....[78]....
        /*0300*/ 	.word	0x0000cf00


	//   ....[79]....
        /*0304*/ 	.word	0x0000cf60


	//   ....[80]....
        /*0308*/ 	.word	0x0000cfa0


	//   ....[81]....
        /*030c*/ 	.word	0x0000cfd0


	//   ....[82]....
        /*0310*/ 	.word	0x0000e1b0


	//   ....[83]....
        /*0314*/ 	.word	0x0000e760


	//   ....[84]....
        /*0318*/ 	.word	0x0000e930


	//   ....[85]....
        /*031c*/ 	.word	0x0000e980


	//   ....[86]....
        /*0320*/ 	.word	0x0000eab0


	//   ....[87]....
        /*0324*/ 	.word	0x0000eb10


	//   ....[88]....
        /*0328*/ 	.word	0x0000eb70


	//   ....[89]....
        /*032c*/ 	.word	0x0000ec30


	//   ....[90]....
        /*0330*/ 	.word	0x0000ec90


	//   ....[91]....
        /*0334*/ 	.word	0x0000ed50


	//   ....[92]....
        /*0338*/ 	.word	0x0000ede0


	//   ....[93]....
        /*033c*/ 	.word	0x0000eea0


	//   ....[94]....
        /*0340*/ 	.word	0x0000ef10


	//   ....[95]....
        /*0344*/ 	.word	0x0000efc0


	//----- nvinfo : EIATTR_REG_RECONFIG
	.align		4
.L_257:
        /*0348*/ 	.byte	0x01, 0x54
	.zero		2


	//----- nvinfo : EIATTR_SYSCALL_OFFSETS
	.align		4
        /*034c*/ 	.byte	0x04, 0x46
        /*034e*/ 	.short	(.L_259 - .L_258)


	//   ....[0]....
.L_258:
        /*0350*/ 	.word	0x00001600


	//   ....[1]....
        /*0354*/ 	.word	0x0000bcd0


	//   ....[2]....
        /*0358*/ 	.word	0x0000be10


	//   ....[3]....
        /*035c*/ 	.word	0x0000bf50


	//   ....[4]....
        /*0360*/ 	.word	0x0000c070


	//   ....[5]....
        /*0364*/ 	.word	0x0000c920


	//----- nvinfo : EIATTR_MBARRIER_INSTR_OFFSETS
	.align		4
.L_259:
        /*0368*/ 	.byte	0x04, 0x39
        /*036a*/ 	.short	(.L_261 - .L_260)


	//   ....[0]....
.L_260:
        /*036c*/ 	.word	0x00000260
        /*0370*/ 	.word	0x000000ff
        /*0374*/ 	.word	0x00012400
        /*0378*/ 	.short	0x0100
        /*037a*/ 	.byte	0x08
	.zero		1


	//   ....[1]....
        /*037c*/ 	.word	0x00000270
        /*0380*/ 	.word	0x000000ff
        /*0384*/ 	.word	0x00012420
        /*0388*/ 	.short	0x0100
        /*038a*/ 	.byte	0x08
	.zero		1


	//   ....[2]....
        /*038c*/ 	.word	0x00000360
        /*0390*/ 	.word	0x000000ff
        /*0394*/ 	.word	0x00012430
        /*0398*/ 	.short	0x0100
        /*039a*/ 	.byte	0x08
	.zero		1


	//   ....[3]....
        /*039c*/ 	.word	0x00000370
        /*03a0*/ 	.word	0x000000ff
        /*03a4*/ 	.word	0x00012440
        /*03a8*/ 	.short	0x0100
        /*03aa*/ 	.byte	0x08
	.zero		1


	//   ....[4]....
        /*03ac*/ 	.word	0x00000380
        /*03b0*/ 	.word	0x000000ff
        /*03b4*/ 	.word	0x00012438
        /*03b8*/ 	.short	0x0100
        /*03ba*/ 	.byte	0x08
	.zero		1


	//   ....[5]....
        /*03bc*/ 	.word	0x00000390
        /*03c0*/ 	.word	0x000000ff
        /*03c4*/ 	.word	0x00012448
        /*03c8*/ 	.short	0x0100
        /*03ca*/ 	.byte	0x08
	.zero		1


	//   ....[6]....
        /*03cc*/ 	.word	0x000004c0
        /*03d0*/ 	.word	0x000000ff
        /*03d4*/ 	.word	0x00012450
        /*03d8*/ 	.short	0x0100
        /*03da*/ 	.byte	0x08
	.zero		1


	//   ....[7]....
        /*03dc*/ 	.word	0x000004d0
        /*03e0*/ 	.word	0x000000ff
        /*03e4*/ 	.word	0x00012460
        /*03e8*/ 	.short	0x0100
        /*03ea*/ 	.byte	0x08
	.zero		1


	//   ....[8]....
        /*03ec*/ 	.word	0x000004e0
        /*03f0*/ 	.word	0x000000ff
        /*03f4*/ 	.word	0x00012458
        /*03f8*/ 	.short	0x0100
        /*03fa*/ 	.byte	0x08
	.zero		1


	//   ....[9]....
        /*03fc*/ 	.word	0x000004f0
        /*0400*/ 	.word	0x000000ff
        /*0404*/ 	.word	0x00012468
        /*0408*/ 	.short	0x0100
        /*040a*/ 	.byte	0x08
	.zero		1


	//   ....[10]....
        /*040c*/ 	.word	0x000005e0
        /*0410*/ 	.word	0x000000ff
        /*0414*/ 	.word	0x00012470
        /*0418*/ 	.short	0x0100
        /*041a*/ 	.byte	0x06
	.zero		1


	//   ....[11]....
        /*041c*/ 	.word	0x000005f0
        /*0420*/ 	.word	0x000000ff
        /*0424*/ 	.word	0x00012480
        /*0428*/ 	.short	0x0100
        /*042a*/ 	.byte	0x06
	.zero		1


	//   ....[12]....
        /*042c*/ 	.word	0x00000600
        /*0430*/ 	.word	0x000000ff
        /*0434*/ 	.word	0x00012478
        /*0438*/ 	.short	0x0100
        /*043a*/ 	.byte	0x06
	.zero		1


	//   ....[13]....
        /*043c*/ 	.word	0x00000610
        /*0440*/ 	.word	0x000000ff
        /*0444*/ 	.word	0x00012488
        /*0448*/ 	.short	0x0100
        /*044a*/ 	.byte	0x06
	.zero		1


	//   ....[14]....
        /*044c*/ 	.word	0x00000740
        /*0450*/ 	.word	0x000000ff
        /*0454*/ 	.word	0x00012490
        /*0458*/ 	.short	0x0100
        /*045a*/ 	.byte	0x08
	.zero		1


	//   ....[15]....
        /*045c*/ 	.word	0x00000750
        /*0460*/ 	.word	0x000000ff
        /*0464*/ 	.word	0x000124a0
        /*0468*/ 	.short	0x0100
        /*046a*/ 	.byte	0x08
	.zero		1


	//   ....[16]....
        /*046c*/ 	.word	0x00000760
        /*0470*/ 	.word	0x000000ff
        /*0474*/ 	.word	0x00012498
        /*0478*/ 	.short	0x0100
        /*047a*/ 	.byte	0x08
	.zero		1


	//   ....[17]....
        /*047c*/ 	.word	0x00000770
        /*0480*/ 	.word	0x000000ff
        /*0484*/ 	.word	0x000124a8
        /*0488*/ 	.short	0x0100
        /*048a*/ 	.byte	0x08
	.zero		1


	//   ....[18]....
        /*048c*/ 	.word	0x000008a0
        /*0490*/ 	.word	0x000000ff
        /*0494*/ 	.word	0x000124b0
        /*0498*/ 	.short	0x0100
        /*049a*/ 	.byte	0x08
	.zero		1


	//   ....[19]....
        /*049c*/ 	.word	0x000008b0
        /*04a0*/ 	.word	0x000000ff
        /*04a4*/ 	.word	0x000124c0
        /*04a8*/ 	.short	0x0100
        /*04aa*/ 	.byte	0x08
	.zero		1


	//   ....[20]....
        /*04ac*/ 	.word	0x000008c0
        /*04b0*/ 	.word	0x000000ff
        /*04b4*/ 	.word	0x000124b8
        /*04b8*/ 	.short	0x0100
        /*04ba*/ 	.byte	0x08
	.zero		1


	//   ....[21]....
        /*04bc*/ 	.word	0x000008d0
        /*04c0*/ 	.word	0x000000ff
        /*04c4*/ 	.word	0x000124c8
        /*04c8*/ 	.short	0x0100
        /*04ca*/ 	.byte	0x08
	.zero		1


	//   ....[22]....
        /*04cc*/ 	.word	0x00001620
        /*04d0*/ 	.word	0x000000ff
        /*04d4*/ 	.word	0x00012400
        /*04d8*/ 	.short	0x010a
        /*04da*/ 	.byte	0x31
	.zero		1


	//   ....[23]....
        /*04dc*/ 	.word	0x00001690
        /*04e0*/ 	.word	0x000000ff
        /*04e4*/ 	.word	0x00012430
        /*04e8*/ 	.short	0x010a
        /*04ea*/ 	.byte	0x31
	.zero		1


	//   ....[24]....
        /*04ec*/ 	.word	0x000016e0
        /*04f0*/ 	.word	0x000000ff
        /*04f4*/ 	.word	0x00012430
        /*04f8*/ 	.short	0x010a
        /*04fa*/ 	.byte	0x31
	.zero		1


	//   ....[25]....
        /*04fc*/ 	.word	0x00003610
        /*0500*/ 	.word	0x00000044
        /*0504*/ 	.word	0x00000000
        /*0508*/ 	.short	0x0101
        /*050a*/ 	.byte	0x3f
	.zero		1


	//   ....[26]....
        /*050c*/ 	.word	0x00004340
        /*0510*/ 	.word	0x000000ff
        /*0514*/ 	.word	0x00012430
        /*0518*/ 	.short	0x010a
        /*051a*/ 	.byte	0x13
	.zero		1


	//   ....[27]....
        /*051c*/ 	.word	0x00004380
        /*0520*/ 	.word	0x000000ff
        /*0524*/ 	.word	0x00012430
        /*0528*/ 	.short	0x010a
        /*052a*/ 	.byte	0x13
	.zero		1


	//   ....[28]....
        /*052c*/ 	.word	0x000047d0
        /*0530*/ 	.word	0x000000ff
        /*0534*/ 	.word	0x00012450
        /*0538*/ 	.short	0x010a
        /*053a*/ 	.byte	0x0d
	.zero		1


	//   ....[29]....
        /*053c*/ 	.word	0x00004810
        /*0540*/ 	.word	0x000000ff
        /*0544*/ 	.word	0x00012450
        /*0548*/ 	.short	0x010a
        /*054a*/ 	.byte	0x0d
	.zero		1


	//   ....[30]....
        /*054c*/ 	.word	0x000068f0
        /*0550*/ 	.word	0x00000002
        /*0554*/ 	.word	0x00000000
        /*0558*/ 	.short	0x0101
        /*055a*/ 	.byte	0x3f
	.zero		1


	//   ....[31]....
        /*055c*/ 	.word	0x00006be0
        /*0560*/ 	.word	0x000000ff
        /*0564*/ 	.word	0x00000000
        /*0568*/ 	.short	0x0101
        /*056a*/ 	.byte	0x06
	.zero		1


	//   ....[32]....
        /*056c*/ 	.word	0x00007140
        /*0570*/ 	.word	0x000000ff
        /*0574*/ 	.word	0x00012430
        /*0578*/ 	.short	0x010a
        /*057a*/ 	.byte	0x11
	.zero		1


	//   ....[33]....
        /*057c*/ 	.word	0x00007180
        /*0580*/ 	.word	0x000000ff
        /*0584*/ 	.word	0x00012430
        /*0588*/ 	.short	0x010a
        /*058a*/ 	.byte	0x11
	.zero		1


	//   ....[34]....
        /*058c*/ 	.word	0x000075c0
        /*0590*/ 	.word	0x000000ff
        /*0594*/ 	.word	0x00012450
        /*0598*/ 	.short	0x010a
        /*059a*/ 	.byte	0x0d
	.zero		1


	//   ....[35]....
        /*059c*/ 	.word	0x00007af0
        /*05a0*/ 	.word	0x000000ff
        /*05a4*/ 	.word	0x00012450
        /*05a8*/ 	.short	0x010a
        /*05aa*/ 	.byte	0x0d
	.zero		1


	//   ....[36]....
        /*05ac*/ 	.word	0x00008b70
        /*05b0*/ 	.word	0x00000002
        /*05b4*/ 	.word	0x00000000
        /*05b8*/ 	.short	0x0101
        /*05ba*/ 	.byte	0x3f
	.zero		1


	//   ....[37]....
        /*05bc*/ 	.word	0x00008e80
        /*05c0*/ 	.word	0x000000ff
        /*05c4*/ 	.word	0x00000000
        /*05c8*/ 	.short	0x0101
        /*05ca*/ 	.byte	0x06
	.zero		1


	//   ....[38]....
        /*05cc*/ 	.word	0x00009310
        /*05d0*/ 	.word	0x000000ff
        /*05d4*/ 	.word	0x00012450
        /*05d8*/ 	.short	0x010a
        /*05da*/ 	.byte	0x10
	.zero		1


	//   ....[39]....
        /*05dc*/ 	.word	0x00009350
        /*05e0*/ 	.word	0x000000ff
        /*05e4*/ 	.word	0x00012450
        /*05e8*/ 	.short	0x010a
        /*05ea*/ 	.byte	0x10
	.zero		1


	//   ....[40]....
        /*05ec*/ 	.word	0x000099b0
        /*05f0*/ 	.word	0x000000ff
        /*05f4*/ 	.word	0x00000000
        /*05f8*/ 	.short	0x0101
        /*05fa*/ 	.byte	0x04
	.zero		1


	//   ....[41]....
        /*05fc*/ 	.word	0x0000a920
        /*0600*/ 	.word	0x000000ff
        /*0604*/ 	.word	0x00000000
        /*0608*/ 	.short	0x0101
        /*060a*/ 	.byte	0x04
	.zero		1


	//   ....[42]....
        /*060c*/ 	.word	0x0000c4a0
        /*0610*/ 	.word	0x000000ff
        /*0614*/ 	.word	0x00012480
        /*0618*/ 	.short	0x010a
        /*061a*/ 	.byte	0x26
	.zero		1


	//   ....[43]....
        /*061c*/ 	.word	0x0000c600
        /*0620*/ 	.word	0x000000ff
        /*0624*/ 	.word	0x00012440
        /*0628*/ 	.short	0x010a
        /*062a*/ 	.byte	0x26
	.zero		1


	//   ....[44]....
        /*062c*/ 	.word	0x0000d0f0
        /*0630*/ 	.word	0x000000ff
        /*0634*/ 	.word	0x00012400
        /*0638*/ 	.short	0x0107
        /*063a*/ 	.byte	0x26
	.zero		1


	//   ....[45]....
        /*063c*/ 	.word	0x0000d130
        /*0640*/ 	.word	0x000000ff
        /*0644*/ 	.word	0x00012400
        /*0648*/ 	.short	0x0101
        /*064a*/ 	.byte	0x26
	.zero		1


	//   ....[46]....
        /*064c*/ 	.word	0x0000d140
        /*0650*/ 	.word	0x000000ff
        /*0654*/ 	.word	0x00012420
        /*0658*/ 	.short	0x010a
        /*065a*/ 	.byte	0x26
	.zero		1


	//   ....[47]....
        /*065c*/ 	.word	0x0000d430
        /*0660*/ 	.word	0x00000007
        /*0664*/ 	.word	0x00012480
        /*0668*/ 	.short	0x010a
        /*066a*/ 	.byte	0x3f
	.zero		1


	//   ....[48]....
        /*066c*/ 	.word	0x0000d630
        /*0670*/ 	.word	0x00000007
        /*0674*/ 	.word	0x00012440
        /*0678*/ 	.short	0x010a
        /*067a*/ 	.byte	0x3f
	.zero		1


	//   ....[49]....
        /*067c*/ 	.word	0x0000d8a0
        /*0680*/ 	.word	0x00000014
        /*0684*/ 	.word	0x00012470
        /*0688*/ 	.short	0x010a
        /*068a*/ 	.byte	0x3f
	.zero		1


	//   ....[50]....
        /*068c*/ 	.word	0x0000d900
        /*0690*/ 	.word	0x00000014
        /*0694*/ 	.word	0x00012460
        /*0698*/ 	.short	0x010a
        /*069a*/ 	.byte	0x3f
	.zero		1


	//   ....[51]....
        /*069c*/ 	.word	0x0000dbc0
        /*06a0*/ 	.word	0x00000014
        /*06a4*/ 	.word	0x00012450
        /*06a8*/ 	.short	0x0101
        /*06aa*/ 	.byte	0x3f
	.zero		1


	//   ....[52]....
        /*06ac*/ 	.word	0x0000dc30
        /*06b0*/ 	.word	0x00000004
        /*06b4*/ 	.word	0x00000000
        /*06b8*/ 	.short	0x0101
        /*06ba*/ 	.byte	0x3f
	.zero		1


	//   ....[53]....
        /*06bc*/ 	.word	0x0000dd30
        /*06c0*/ 	.word	0x0000000c
        /*06c4*/ 	.word	0x00012470
        /*06c8*/ 	.short	0x010a
        /*06ca*/ 	.byte	0x3f
	.zero		1


	//   ....[54]....
        /*06cc*/ 	.word	0x0000ddd0
        /*06d0*/ 	.word	0x0000000c
        /*06d4*/ 	.word	0x00012460
        /*06d8*/ 	.short	0x010a
        /*06da*/ 	.byte	0x3f
	.zero		1


	//   ....[55]....
        /*06dc*/ 	.word	0x0000e090
        /*06e0*/ 	.word	0x0000000c
        /*06e4*/ 	.word	0x00012450
        /*06e8*/ 	.short	0x0101
        /*06ea*/ 	.byte	0x3f
	.zero		1


	//   ....[56]....
        /*06ec*/ 	.word	0x0000e0f0
        /*06f0*/ 	.word	0x00000004
        /*06f4*/ 	.word	0x00000000
        /*06f8*/ 	.short	0x0101
        /*06fa*/ 	.byte	0x3f
	.zero		1


	//   ....[57]....
        /*06fc*/ 	.word	0x0000e190
        /*0700*/ 	.word	0x00000009
        /*0704*/ 	.word	0x00012420
        /*0708*/ 	.short	0x010a
        /*070a*/ 	.byte	0x3f
	.zero		1


	//   ....[58]....
        /*070c*/ 	.word	0x0000e2a0
        /*0710*/ 	.word	0x00000007
        /*0714*/ 	.word	0x00000000
        /*0718*/ 	.short	0x010a
        /*071a*/ 	.byte	0x3f
	.zero		1


	//   ....[59]....
        /*071c*/ 	.word	0x0000e310
        /*0720*/ 	.word	0x00000005
        /*0724*/ 	.word	0x00000000
        /*0728*/ 	.short	0x010a
        /*072a*/ 	.byte	0x3f
	.zero		1


	//   ....[60]....
        /*072c*/ 	.word	0x0000e360
        /*0730*/ 	.word	0x00000003
        /*0734*/ 	.word	0x00012460
        /*0738*/ 	.short	0x010a
        /*073a*/ 	.byte	0x3f
	.zero		1


	//   ....[61]....
        /*073c*/ 	.word	0x0000e3b0
        /*0740*/ 	.word	0x00000005
        /*0744*/ 	.word	0x00012460
        /*0748*/ 	.short	0x010a
        /*074a*/ 	.byte	0x3f
	.zero		1


	//   ....[62]....
        /*074c*/ 	.word	0x0000e3f0
        /*0750*/ 	.word	0x00000003
        /*0754*/ 	.word	0x00012480
        /*0758*/ 	.short	0x010a
        /*075a*/ 	.byte	0x3f
	.zero		1


	//   ....[63]....
        /*075c*/ 	.word	0x0000e410
        /*0760*/ 	.word	0x00000005
        /*0764*/ 	.word	0x00012480
        /*0768*/ 	.short	0x010a
        /*076a*/ 	.byte	0x3f
	.zero		1


	//   ....[64]....
        /*076c*/ 	.word	0x0000e480
        /*0770*/ 	.word	0x00000003
        /*0774*/ 	.word	0x00012400
        /*0778*/ 	.short	0x010a
        /*077a*/ 	.byte	0x3f
	.zero		1


	//   ....[65]....
        /*077c*/ 	.word	0x0000e4e0
        /*0780*/ 	.word	0x00000003
        /*0784*/ 	.word	0x00012430
        /*0788*/ 	.short	0x010a
        /*078a*/ 	.byte	0x3f
	.zero		1


	//   ....[66]....
        /*078c*/ 	.word	0x0000e540
        /*0790*/ 	.word	0x00000008
        /*0794*/ 	.word	0x00012430
        /*0798*/ 	.short	0x010a
        /*079a*/ 	.byte	0x3f
	.zero		1


	//   ....[67]....
        /*079c*/ 	.word	0x0000e5a0
        /*07a0*/ 	.word	0x00000008
        /*07a4*/ 	.word	0x00012450
        /*07a8*/ 	.short	0x010a
        /*07aa*/ 	.byte	0x3f
	.zero		1


	//   ....[68]....
        /*07ac*/ 	.word	0x0000e600
        /*07b0*/ 	.word	0x00000009
        /*07b4*/ 	.word	0x00012430
        /*07b8*/ 	.short	0x010a
        /*07ba*/ 	.byte	0x3f
	.zero		1


	//   ....[69]....
        /*07bc*/ 	.word	0x0000e660
        /*07c0*/ 	.word	0x00000009
        /*07c4*/ 	.word	0x00012450
        /*07c8*/ 	.short	0x010a
        /*07ca*/ 	.byte	0x3f
	.zero		1


	//   ....[70]....
        /*07cc*/ 	.word	0x0000e6c0
        /*07d0*/ 	.word	0x00000006
        /*07d4*/ 	.word	0x00012450
        /*07d8*/ 	.short	0x010a
        /*07da*/ 	.byte	0x3f
	.zero		1


	//   ....[71]....
        /*07dc*/ 	.word	0x0000e820
        /*07e0*/ 	.word	0x00000005
        /*07e4*/ 	.word	0x00012480
        /*07e8*/ 	.short	0x010a
        /*07ea*/ 	.byte	0x3f
	.zero		1


	//   ....[72]....
        /*07ec*/ 	.word	0x0000e880
        /*07f0*/ 	.word	0x00000005
        /*07f4*/ 	.word	0x00012440
        /*07f8*/ 	.short	0x010a
        /*07fa*/ 	.byte	0x3f
	.zero		1


	//   ....[73]....
        /*07fc*/ 	.word	0x0000f000
        /*0800*/ 	.word	0x00000003
        /*0804*/ 	.word	0x00012420
        /*0808*/ 	.short	0x010a
        /*080a*/ 	.byte	0x3f
	.zero		1


	//   ....[74]....
        /*080c*/ 	.word	0x0000f050
        /*0810*/ 	.word	0x00000007
        /*0814*/ 	.word	0x00012480
        /*0818*/ 	.short	0x010a
        /*081a*/ 	.byte	0x3f
	.zero		1


	//   ....[75]....
        /*081c*/ 	.word	0x0000f0a0
        /*0820*/ 	.word	0x00000007
        /*0824*/ 	.word	0x00012440
        /*0828*/ 	.short	0x010a
        /*082a*/ 	.byte	0x3f
	.zero		1


	//   ....[76]....
        /*082c*/ 	.word	0x0000f0f0
        /*0830*/ 	.word	0x00000014
        /*0834*/ 	.word	0x00012470
        /*0838*/ 	.short	0x010a
        /*083a*/ 	.byte	0x3f
	.zero		1


	//   ....[77]....
        /*083c*/ 	.word	0x0000f140
        /*0840*/ 	.word	0x00000014
        /*0844*/ 	.word	0x00012460
        /*0848*/ 	.short	0x010a
        /*084a*/ 	.byte	0x3f
	.zero		1


	//   ....[78]....
        /*084c*/ 	.word	0x0000f190
        /*0850*/ 	.word	0x0000000c
        /*0854*/ 	.word	0x00012470
        /*0858*/ 	.short	0x010a
        /*085a*/ 	.byte	0x3f
	.zero		1


	//   ....[79]....
        /*085c*/ 	.word	0x0000f1e0
        /*0860*/ 	.word	0x0000000c
        /*0864*/ 	.word	0x00012460
        /*0868*/ 	.short	0x010a
        /*086a*/ 	.byte	0x3f
	.zero		1


	//   ....[80]....
        /*086c*/ 	.word	0x0000f230
        /*0870*/ 	.word	0x00000009
        /*0874*/ 	.word	0x00012420
        /*0878*/ 	.short	0x010a
        /*087a*/ 	.byte	0x3f
	.zero		1


	//   ....[81]....
        /*087c*/ 	.word	0x0000f280
        /*0880*/ 	.word	0x00000007
        /*0884*/ 	.word	0x00000000
        /*0888*/ 	.short	0x010a
        /*088a*/ 	.byte	0x3f
	.zero		1


	//   ....[82]....
        /*088c*/ 	.word	0x0000f2d0
        /*0890*/ 	.word	0x00000005
        /*0894*/ 	.word	0x00000000
        /*0898*/ 	.short	0x010a
        /*089a*/ 	.byte	0x3f
	.zero		1


	//   ....[83]....
        /*089c*/ 	.word	0x0000f320
        /*08a0*/ 	.word	0x00000003
        /*08a4*/ 	.word	0x00012460
        /*08a8*/ 	.short	0x010a
        /*08aa*/ 	.byte	0x3f
	.zero		1


	//   ....[84]....
        /*08ac*/ 	.word	0x0000f370
        /*08b0*/ 	.word	0x00000005
        /*08b4*/ 	.word	0x00012460
        /*08b8*/ 	.short	0x010a
        /*08ba*/ 	.byte	0x3f
	.zero		1


	//   ....[85]....
        /*08bc*/ 	.word	0x0000f3c0
        /*08c0*/ 	.word	0x00000003
        /*08c4*/ 	.word	0x00012480
        /*08c8*/ 	.short	0x010a
        /*08ca*/ 	.byte	0x3f
	.zero		1


	//----- nvinfo : EIATTR_NUM_MBARRIERS
	.align		4
.L_261:
        /*08cc*/ 	.byte	0x03, 0x38
        /*08ce*/ 	.short	0x0016


	//----- nvinfo : EIATTR_EXIT_INSTR_OFFSETS
	.align		4
        /*08d0*/ 	.byte	0x04, 0x1c
        /*08d2*/ 	.short	(.L_263 - .L_262)


	//   ....[0]....
.L_262:
        /*08d4*/ 	.word	0x0000e460


	//----- nvinfo : EIATTR_MAX_THREADS
	.align		4
.L_263:
        /*08d8*/ 	.byte	0x04, 0x05
        /*08da*/ 	.short	(.L_265 - .L_264)
.L_264:
        /*08dc*/ 	.word	0x00000200
        /*08e0*/ 	.word	0x00000001
        /*08e4*/ 	.word	0x00000001


	//----- nvinfo : EIATTR_CRS_STACK_SIZE
	.align		4
.L_265:
        /*08e8*/ 	.byte	0x04, 0x1e
        /*08ea*/ 	.short	(.L_267 - .L_266)
.L_266:
        /*08ec*/ 	.word	0x00000000


	//----- nvinfo : EIATTR_CBANK_PARAM_SIZE
	.align		4
.L_267:
        /*08f0*/ 	.byte	0x03, 0x19
        /*08f2*/ 	.short	0x0a70


	//----- nvinfo : EIATTR_PARAM_CBANK
	.align		4
        /*08f4*/ 	.byte	0x04, 0x0a
        /*08f6*/ 	.short	(.L_269 - .L_268)
	.align		4
.L_268:
        /*08f8*/ 	.word	index@(.nv.constant0._ZN7cutlass13device_kernelIN5flash11enable_sm90INS1_16FlashAttnFwdSm90INS1_25CollectiveMainloopFwdSm90ILi2EN4cute5tupleIJNS5_1CILi1EEES8_S8_EEENS6_IJNS7_ILi192EEENS7_ILi160EEENS7_ILi64EEEEEELi64ENS_12float_e4m3_tEfNS_4arch4Sm90ELb1ELb0ELb0ELb0ELb0ELb0ELb0ELb1ELb1ELb1ELb1ELb0EEENS1_21CollectiveEpilogueFwdINS6_IJSA_SC_SB_EEES9_NS_10bfloat16_tESG_Li384ELb0ELb1ELb1ELb1EEENS1_19SingleTileSchedulerILb0ELb1ELb1ELi192EEEEEEEEEvNT_6ParamsE)
        /*08fc*/ 	.short	0x0210
        /*08fe*/ 	.short	0x0a70


	//----- nvinfo : EIATTR_SW_WAR
	.align		4
.L_269:
        /*0900*/ 	.byte	0x04, 0x36
        /*0902*/ 	.short	(.L_271 - .L_270)
.L_270:
        /*0904*/ 	.word	0x00000008
.L_271:


//--------------------- .nv.info._ZN7cutlass13device_kernelIN5flash11enable_sm90INS1_16FlashAttnFwdSm90INS1_25CollectiveMainloopFwdSm90ILi2EN4cute5tupleIJNS5_1CILi1EEES8_S8_EEENS6_IJNS7_ILi192EEENS7_ILi160EEENS7_ILi64EEEEEELi64ENS_12float_e4m3_tEfNS_4arch4Sm90ELb1ELb0ELb0ELb1ELb0ELb0ELb0ELb1ELb1ELb1ELb1ELb0EEENS1_21CollectiveEpilogueFwdINS6_IJSA_SC_SB_EEES9_NS_10bfloat16_tESG_Li384ELb1ELb1ELb1ELb1EEENS1_36VarlenDynamicPersistentTileSchedulerILi192ELi160ELi384ELi128ELb1ELb1ELb1ELb1ELb1ELb1EEEEEEEEEvNT_6ParamsE --------------------------
	.section	.nv.info._ZN7cutlass13device_kernelIN5flash11enable_sm90INS1_16FlashAttnFwdSm90INS1_25CollectiveMainloopFwdSm90ILi2EN4cute5tupleIJNS5_1CILi1EEES8_S8_EEENS6_IJNS7_ILi192EEENS7_ILi160EEENS7_ILi64EEEEEELi64ENS_12float_e4m3_tEfNS_4arch4Sm90ELb1ELb0ELb0ELb1ELb0ELb0ELb0ELb1ELb1ELb1ELb1ELb0EEENS1_21CollectiveEpilogueFwdINS6_IJSA_SC_SB_EEES9_NS_10bfloat16_tESG_Li384ELb1ELb1ELb1ELb1EEENS1_36VarlenDynamicPersistentTileSchedulerILi192ELi160ELi384ELi128ELb1ELb1ELb1ELb1ELb1ELb1EEEEEEEEEvNT_6ParamsE,"",@"SHT_CUDA_INFO"
	.sectionflags	@""
	.align	4


	//----- nvinfo : EIATTR_CUDA_API_VERSION
	.align		4
        /*0000*/ 	.byte	0x04, 0x37
        /*0002*/ 	.short	(.L_273 - .L_272)
.L_272:
        /*0004*/ 	.word	0x00000082


	//----- nvinfo : EIATTR_KPARAM_INFO
	.align		4
.L_273:
        /*0008*/ 	.byte	0x04, 0x17
        /*000a*/ 	.short	(.L_275 - .L_274)
.L_274:
        /*000c*/ 	.word	0x00000000
        /*0010*/ 	.short	0x0000
        /*0012*/ 	.short	0x0070
        /*0014*/ 	.byte	0x00, 0xf0, 0x01, 0x2a


	//----- nvinfo : EIATTR_SPARSE_MMA_MASK
	.align		4
.L_275:
        /*0018*/ 	.byte	0x03, 0x50
        /*001a*/ 	.short	0x0000


	//----- nvinfo : EIATTR_MAXREG_COUNT
	.align		4
        /*001c*/ 	.byte	0x03, 0x1b
        /*001e*/ 	.short	0x0080


	//----- nvinfo : EIATTR_NUM_BARRIERS
	.align		4
        /*0020*/ 	.byte	0x02, 0x4c
        /*0022*/ 	.byte	0x09
	.zero		1


	//----- nvinfo : EIATTR_EXTERNS
	.align		4
        /*0024*/ 	.byte	0x04, 0x0f
        /*0026*/ 	.short	(.L_277 - .L_276)


	//   ....[0]....
	.align		4
.L_276:
        /*0028*/ 	.word	index@(__assertfail)


	//----- nvinfo : EIATTR_ANNOTATIONS
	.align		4
.L_277:
        /*002c*/ 	.byte	0x04, 0x55
        /*002e*/ 	.short	(.L_279 - .L_278)


	//   ....[0]....
.L_278:
        /* <DEDUP_REMOVED lines=11> */


	//----- nvinfo : EIATTR_MERCURY_ISA_VERSION
	.align		4
.L_279:
        /*00c8*/ 	.byte	0x03, 0x5f
        /*00ca*/ 	.short	0x0101


	//----- nvinfo : EIATTR_UNUSED_LOAD_BYTE_OFFSET
	.align		4
        /*00cc*/ 	.byte	0x04, 0x44
        /*00ce*/ 	.short	(.L_281 - .L_280)


	//   ....[0]....
.L_280:
        /*00d0*/ 	.word	0x00000a00
        /*00d4*/ 	.word	0x0000fff0


	//   ....[1]....
        /*00d8*/ 	.word	0x0000a1b0
        /*00dc*/ 	.word	0x0000fff0


	//----- nvinfo : EIATTR_INT_WARP_WIDE_INSTR_OFFSETS
	.align		4
.L_281:
        /*00e0*/ 	.byte	0x04, 0x31
        /*00e2*/ 	.short	(.L_283 - .L_282)


	//   ....[0]....
.L_282:
        /*00e4*/ 	.word	0x00000130


	//   ....[1]....
        /*00e8*/ 	.word	0x00000170


	//   ....[2]....
        /*00ec*/ 	.word	0x000001e0


	//   ....[3]....
        /*00f0*/ 	.word	0x0000e850


	//   ....[4]....
        /*00f4*/ 	.word	0x0000e8e0


	//   ....[5]....
        /*00f8*/ 	.word	0x00010c10


	//   ....[6]....
        /*00fc*/ 	.word	0x00010ca0


	//----- nvinfo : EIATTR_COOP_GROUP_MASK_REGIDS
	.align		4
.L_283:
        /*0100*/ 	.byte	0x04, 0x29
        /*0102*/ 	.short	(.L_285 - .L_284)


	//   ....[0]....
.L_284:
        /*0104*/ 	.word	0xffffffff


	//   ....[1]....
        /*0108*/ 	.word	0xffffffff


	//   ....[2]....
        /*010c*/ 	.word	0xffffffff


	//   ....[3]....
        /*0110*/ 	.word	0xffffffff


	//   ....[4]....
        /*0114*/ 	.word	0xffffffff


	//   ....[5]....
        /*0118*/ 	.word	0xffffffff


	//   ....[6]....
        /*011c*/ 	.word	0xffffffff


	//   ....[7]....
        /*0120*/ 	.word	0xffffffff


	//   ....[8]....
        /*0124*/ 	.word	0xffffffff


	//   ....[9]....
        /*0128*/ 	.word	0xffffffff


	//   ....[10]....
        /*012c*/ 	.word	0xffffffff


	//   ....[11]....
        /*0130*/ 	.word	0xffffffff


	//   ....[12]....
        /*0134*/ 	.word	0xffffffff


	//   ....[13]....
        /*0138*/ 	.word	0xffffffff


	//   ....[14]....
        /*013c*/ 	.word	0xffffffff


	//   ....[15]....
        /*0140*/ 	.word	0xffffffff


	//   ....[16]....
        /*0144*/ 	.word	0xffffffff


	//   ....[17]....
        /*0148*/ 	.word	0xffffffff


	//   ....[18]....
        /*014c*/ 	.word	0xffffffff


	//   ....[19]....
        /*0150*/ 	.word	0xffffffff


	//   ....[20]....
        /*0154*/ 	.word	0xffffffff


	//   ....[21]....
        /*0158*/ 	.word	0xffffffff


	//   ....[22]....
        /*015c*/ 	.word	0xffffffff


	//   ....[23]....
        /*0160*/ 	.word	0xffffffff


	//   ....[24]....
        /*0164*/ 	.word	0xffffffff


	//   ....[25]....
        /*0168*/ 	.word	0xffffffff


	//   ....[26]....
        /*016c*/ 	.word	0xffffffff


	//   ....[27]....
        /*0170*/ 	.word	0xffffffff


	//   ....[28]....
        /*0174*/ 	.word	0xffffffff


	//   ....[29]....
        /*0178*/ 	.word	0xffffffff


	//   ....[30]....
        /*017c*/ 	.word	0xffffffff


	//   ....[31]....
        /*0180*/ 	.word	0xffffffff


	//   ....[32]....
        /*0184*/ 	.word	0xffffffff


	//   ....[33]....
        /*0188*/ 	.word	0xffffffff


	//   ....[34]....
        /*018c*/ 	.word	0xffffffff


	//   ....[35]....
        /*0190*/ 	.word	0xffffffff


	//   ....[36]....
        /*0194*/ 	.word	0xffffffff


	//   ....[37]....
        /*0198*/ 	.word	0xffffffff


	//   ....[38]....
        /*019c*/ 	.word	0xffffffff


	//   ....[39]....
        /*01a0*/ 	.word	0xffffffff


	//   ....[40]....
        /*01a4*/ 	.word	0xffffffff


	//   ....[41]....
        /*01a8*/ 	.word	0xffffffff


	//   ....[42]....
        /*01ac*/ 	.word	0xffffffff


	//   ....[43]....
        /*01b0*/ 	.word	0xffffffff


	//   ....[44]....
        /*01b4*/ 	.word	0xffffffff


	//   ....[45]....
        /*01b8*/ 	.word	0xffffffff


	//   ....[46]....
        /*01bc*/ 	.word	0xffffffff


	//   ....[47]....
        /*01c0*/ 	.word	0xffffffff


	//   ....[48]....
        /*01c4*/ 	.word	0xffffffff


	//   ....[49]....
        /*01c8*/ 	.word	0xffffffff


	//   ....[50]....
        /*01cc*/ 	.word	0xffffffff


	//   ....[51]....
        /*01d0*/ 	.word	0xffffffff


	//   ....[52]....
        /*01d4*/ 	.word	0xffffffff


	//   ....[53]....
        /*01d8*/ 	.word	0xffffffff


	//   ....[54]....
        /*01dc*/ 	.word	0xffffffff


	//   ....[55]....
        /*01e0*/ 	.word	0xffffffff


	//   ....[56]....
        /*01e4*/ 	.word	0xffffffff


	//   ....[57]....
        /*01e8*/ 	.word	0xffffffff


	//   ....[58]....
        /*01ec*/ 	.word	0xffffffff


	//   ....[59]....
        /*01f0*/ 	.word	0xffffffff


	//   ....[60]....
        /*01f4*/ 	.word	0xffffffff


	//   ....[61]....
        /*01f8*/ 	.word	0xffffffff


	//   ....[62]....
        /*01fc*/ 	.word	0xffffffff


	//   ....[63]....
        /*0200*/ 	.word	0xffffffff


	//   ....[64]....
        /*0204*/ 	.word	0xffffffff


	//   ....[65]....
        /*0208*/ 	.word	0xffffffff


	//   ....[66]....
        /*020c*/ 	.word	0xffffffff


	//   ....[67]....
        /*0210*/ 	.word	0xffffffff


	//   ....[68]....
        /*0214*/ 	.word	0xffffffff


	//   ....[69]....
        /*0218*/ 	.word	0xffffffff


	//   ....[70]....
        /*021c*/ 	.word	0xffffffff


	//   ....[71]....
        /*0220*/ 	.word	0xffffffff


	//   ....[72]....
        /*0224*/ 	.word	0xffffffff


	//   ....[73]....
        /*0228*/ 	.word	0xffffffff


	//   ....[74]....
        /*022c*/ 	.word	0xffffffff


	//   ....[75]....
        /*0230*/ 	.word	0xffffffff


	//   ....[76]....
        /*0234*/ 	.word	0xffffffff


	//   ....[77]....
        /*0238*/ 	.word	0xffffffff


	//   ....[78]....
        /*023c*/ 	.word	0xffffffff


	//   ....[79]....
        /*0240*/ 	.word	0xffffffff


	//   ....[80]....
        /*0244*/ 	.word	0xffffffff


	//   ....[81]....
        /*0248*/ 	.word	0xffffffff


	//   ....[82]....
        /*024c*/ 	.word	0xffffffff


	//   ....[83]....
        /*0250*/ 	.word	0xffffffff


	//   ....[84]....
        /*0254*/ 	.word	0xffffffff


	//   ....[85]....
        /*0258*/ 	.word	0xffffffff


	//   ....[86]....
        /*025c*/ 	.word	0xffffffff


	//   ....[87]....
        /*0260*/ 	.word	0xffffffff


	//   ....[88]....
        /*0264*/ 	.word	0xffffffff


	//   ....[89]....
        /*0268*/ 	.word	0xffffffff


	//   ....[90]....
        /*026c*/ 	.word	0xffffffff


	//   ....[91]....
        /*0270*/ 	.word	0xffffffff


	//   ....[92]....
        /*0274*/ 	.word	0xffffffff


	//   ....[93]....
        /*0278*/ 	.word	0xffffffff


	//   ....[94]....
        /*027c*/ 	.word	0xffffffff


	//   ....[95]....
        /*0280*/ 	.word	0xffffffff


	//   ....[96]....
        /*0284*/ 	.word	0xffffffff


	//   ....[97]....
        /*0288*/ 	.word	0xffffffff


	//   ....[98]....
        /*028c*/ 	.word	0xffffffff


	//   ....[99]....
        /*0290*/ 	.word	0xffffffff


	//   ....[100]....
        /*0294*/ 	.word	0xffffffff


	//   ....[101]....
        /*0298*/ 	.word	0xffffffff


	//   ....[102]....
        /*029c*/ 	.word	0xffffffff


	//   ....[103]....
        /*02a0*/ 	.word	0xffffffff


	//   ....[104]....
        /*02a4*/ 	.word	0xffffffff


	//   ....[105]....
        /*02a8*/ 	.word	0xffffffff


	//   ....[106]....
        /*02ac*/ 	.word	0xffffffff


	//   ....[107]....
        /*02b0*/ 	.word	0xffffffff


	//   ....[108]....
        /*02b4*/ 	.word	0xffffffff


	//   ....[109]....
        /*02b8*/ 	.word	0xffffffff


	//   ....[110]....
        /*02bc*/ 	.word	0xffffffff


	//   ....[111]....
        /*02c0*/ 	.word	0xffffffff


	//   ....[112]....
        /*02c4*/ 	.word	0xffffffff


	//   ....[113]....
        /*02c8*/ 	.word	0xffffffff


	//   ....[114]....
        /*02cc*/ 	.word	0xffffffff


	//   ....[115]....
        /*02d0*/ 	.word	0xffffffff


	//   ....[116]....
        /*02d4*/ 	.word	0xffffffff


	//   ....[117]....
        /*02d8*/ 	.word	0xffffffff


	//   ....[118]....
        /*02dc*/ 	.word	0xffffffff


	//   ....[119]....
        /*02e0*/ 	.word	0xffffffff


	//   ....[120]....
        /*02e4*/ 	.word	0xffffffff


	//   ....[121]....
        /*02e8*/ 	.word	0xffffffff


	//   ....[122]....
        /*02ec*/ 	.word	0xffffffff


	//   ....[123]....
        /*02f0*/ 	.word	0xffffffff


	//   ....[124]....
        /*02f4*/ 	.word	0xffffffff


	//   ....[125]....
        /*02f8*/ 	.word	0xffffffff


	//   ....[126]....
        /*02fc*/ 	.word	0xffffffff


	//   ....[127]....
        /*0300*/ 	.word	0xffffffff


	//   ....[128]....
        /*0304*/ 	.word	0xffffffff


	//   ....[129]....
        /*0308*/ 	.word	0xffffffff


	//   ....[130]....
        /*030c*/ 	.word	0xffffffff


	//   ....[131]....
        /*0310*/ 	.word	0xffffffff


	//   ....[132]....
        /*0314*/ 	.word	0xffffffff


	//   ....[133]....
        /*0318*/ 	.word	0x0500000f


	//   ....[134]....
        /*031c*/ 	.word	0x0500000f


	//   ....[135]....
        /*0320*/ 	.word	0x0500000f


	//   ....[136]....
        /*0324*/ 	.word	0x0500000f


	//   ....[137]....
        /*0328*/ 	.word	0x0500000f


	//   ....[138]....
        /*032c*/ 	.word	0x0500000f


	//   ....[139]....
        /*0330*/ 	.word	0x0500000f


	//   ....[140]....
        /*0334*/ 	.word	0x0500000f


	//   ....[141]....
        /*0338*/ 	.word	0x0500000f


	//   ....[142]....
        /*033c*/ 	.word	0x0500000f


	//   ....[143]....
        /*0340*/ 	.word	0x0500000f


	//   ....[144]....
        /*0344*/ 	.word	0x0500000f


	//   ....[145]....
        /*0348*/ 	.word	0x0500000f


	//   ....[146]....
        /*034c*/ 	.word	0x0500000f


	//----- nvinfo : EIATTR_COOP_GROUP_INSTR_OFFSETS
	.align		4
.L_285:
        /*0350*/ 	.byte	0x04, 0x28
        /*0352*/ 	.short	(.L_287 - .L_286)


	//   ....[0]....
.L_286:
        /*0354*/ 	.word	0x00000060


	//   ....[1]....
        /*0358*/ 	.word	0x00000140


	//   ....[2]....
        /*035c*/ 	.word	0x00000190


	//   ....[3]....
        /*0360*/ 	.word	0x000003c0


	//   ....[4]....
        /*0364*/ 	.word	0x00000520


	//   ....[5]....
        /*0368*/ 	.word	0x00000640


	//   ....[6]....
        /*036c*/ 	.word	0x000007a0


	//   ....[7]....
        /*0370*/ 	.word	0x00001bb0


	//   ....[8]....
        /*0374*/ 	.word	0x000022a0


	//   ....[9]....
        /*0378*/ 	.word	0x000022b0


	//   ....[10]....
        /*037c*/ 	.word	0x00002ce0


	//   ....[11]....
        /*0380*/ 	.word	0x00002db0


	//   ....[12]....
        /*0384*/ 	.word	0x00003860


	//   ....[13]....
        /*0388*/ 	.word	0x00003930


	//   ....[14]....
        /*038c*/ 	.word	0x00004fe0


	//   ....[15]....
        /*0390*/ 	.word	0x00005010


	//   ....[16]....
        /*0394*/ 	.word	0x000058b0


	//   ....[17]....
        /*0398*/ 	.word	0x000059c0


	//   ....[18]....
        /*039c*/ 	.word	0x000063d0


	//   ....[19]....
        /*03a0*/ 	.word	0x00006420


	//   ....[20]....
        /*03a4*/ 	.word	0x00008250


	//   ....[21]....
        /*03a8*/ 	.word	0x00008260


	//   ....[22]....
        /*03ac*/ 	.word	0x000082f0


	//   ....[23]....
        /*03b0*/ 	.word	0x00008300


	//   ....[24]....
        /*03b4*/ 	.word	0x00009bf0


	//   ....[25]....
        /*03b8*/ 	.word	0x00009c00


	//   ....[26]....
        /*03bc*/ 	.word	0x00009c80


	//   ....[27]....
        /*03c0*/ 	.word	0x00009c90


	//   ....[28]....
        /*03c4*/ 	.word	0x0000a690


	//   ....[29]....
        /*03c8*/ 	.word	0x0000a6a0


	//   ....[30]....
        /*03cc*/ 	.word	0x0000a6b0


	//   ....[31]....
        /*03d0*/ 	.word	0x0000a6c0


	//   ....[32]....
        /*03d4*/ 	.word	0x0000a6d0


	//   ....[33]....
        /*03d8*/ 	.word	0x0000a6e0


	//   ....[34]....
        /*03dc*/ 	.word	0x0000a700


	//   ....[35]....
        /*03e0*/ 	.word	0x0000a710


	//   ....[36]....
        /*03e4*/ 	.word	0x0000a720


	//   ....[37]....
        /*03e8*/ 	.word	0x0000a740


	//   ....[38]....
        /*03ec*/ 	.word	0x0000a760


	//   ....[39]....
        /*03f0*/ 	.word	0x0000a770


	//   ....[40]....
        /*03f4*/ 	.word	0x0000a7a0


	//   ....[41]....
        /*03f8*/ 	.word	0x0000a7b0


	//   ....[42]....
        /*03fc*/ 	.word	0x0000a7c0


	//   ....[43]....
        /*0400*/ 	.word	0x0000a7d0


	//   ....[44]....
        /*0404*/ 	.word	0x0000a7e0


	//   ....[45]....
        /*0408*/ 	.word	0x0000a810


	//   ....[46]....
        /*040c*/ 	.word	0x0000a830


	//   ....[47]....
        /*0410*/ 	.word	0x0000a860


	//   ....[48]....
        /*0414*/ 	.word	0x0000a880


	//   ....[49]....
        /*0418*/ 	.word	0x0000a8a0


	//   ....[50]....
        /*041c*/ 	.word	0x0000a8b0


	//   ....[51]....
        /*0420*/ 	.word	0x0000a8c0


	//   ....[52]....
        /*0424*/ 	.word	0x0000a8d0


	//   ....[53]....
        /*0428*/ 	.word	0x0000a900


	//   ....[54]....
        /*042c*/ 	.word	0x0000a920


	//   ....[55]....
        /*0430*/ 	.word	0x0000a950


	//   ....[56]....
        /*0434*/ 	.word	0x0000a980


	//   ....[57]....
        /*0438*/ 	.word	0x0000a9b0


	//   ....[58]....
        /*043c*/ 	.word	0x0000a9e0


	//   ....[59]....
        /*0440*/ 	.word	0x0000aa10


	//   ....[60]....
        /*0444*/ 	.word	0x0000b0a0


	//   ....[61]....
        /*0448*/ 	.word	0x0000b0b0


	//   ....[62]....
        /*044c*/ 	.word	0x0000b0c0


	//   ....[63]....
        /*0450*/ 	.word	0x0000b100


	//   ....[64]....
        /*0454*/ 	.word	0x0000b700


	//   ....[65]....
        /*0458*/ 	.word	0x0000b740


	//   ....[66]....
        /*045c*/ 	.word	0x0000b760


	//   ....[67]....
        /*0460*/ 	.word	0x0000b7a0


	//   ....[68]....
        /*0464*/ 	.word	0x0000b7c0


	//   ....[69]....
        /*0468*/ 	.word	0x0000b7d0


	//   ....[70]....
        /*046c*/ 	.word	0x0000b7f0


	//   ....[71]....
        /*0470*/ 	.word	0x0000b810


	//   ....[72]....
        /*0474*/ 	.word	0x0000bcb0


	//   ....[73]....
        /*0478*/ 	.word	0x0000bcc0


	//   ....[74]....
        /*047c*/ 	.word	0x0000bf00


	//   ....[75]....
        /*0480*/ 	.word	0x0000bf10


	//   ....[76]....
        /*0484*/ 	.word	0x0000ca20


	//   ....[77]....
        /*0488*/ 	.word	0x0000ca50


	//   ....[78]....
        /*048c*/ 	.word	0x0000ca90


	//   ....[79]....
        /*0490*/ 	.word	0x0000cac0


	//   ....[80]....
        /*0494*/ 	.word	0x0000cad0


	//   ....[81]....
        /*0498*/ 	.word	0x0000cae0


	//   ....[82]....
        /*049c*/ 	.word	0x0000caf0


	//   ....[83]....
        /*04a0*/ 	.word	0x0000cb10


	//   ....[84]....
        /*04a4*/ 	.word	0x0000cc60


	//   ....[85]....
        /*04a8*/ 	.word	0x0000ce60


	//   ....[86]....
        /*04ac*/ 	.word	0x0000ce90


	//   ....[87]....
        /*04b0*/ 	.word	0x0000cec0


	//   ....[88]....
        /*04b4*/ 	.word	0x0000cef0


	//   ....[89]....
        /*04b8*/ 	.word	0x0000cf20


	//   ....[90]....
        /*04bc*/ 	.word	0x0000cf70


	//   ....[91]....
        /*04c0*/ 	.word	0x0000d100


	//   ....[92]....
        /*04c4*/ 	.word	0x0000d130


	//   ....[93]....
        /*04c8*/ 	.word	0x0000d160


	//   ....[94]....
        /*04cc*/ 	.word	0x0000d190


	//   ....[95]....
        /*04d0*/ 	.word	0x0000d1c0


	//   ....[96]....
        /*04d4*/ 	.word	0x0000d1f0


	//   ....[97]....
        /*04d8*/ 	.word	0x0000d2a0


	//   ....[98]....
        /*04dc*/ 	.word	0x0000d300


	//   ....[99]....
        /*04e0*/ 	.word	0x0000d310


	//   ....[100]....
        /*04e4*/ 	.word	0x0000d360


	//   ....[101]....
        /*04e8*/ 	.word	0x0000ef90


	//   ....[102]....
        /*04ec*/ 	.word	0x0000fb80


	//   ....[103]....
        /*04f0*/ 	.word	0x0000fbb0


	//   ....[104]....
        /*04f4*/ 	.word	0x0000fbd0


	//   ....[105]....
        /*04f8*/ 	.word	0x0000fc40


	//   ....[106]....
        /*04fc*/ 	.word	0x0000fc60


	//   ....[107]....
        /*0500*/ 	.word	0x0000fcc0


	//   ....[108]....
        /*0504*/ 	.word	0x0000fce0


	//   ....[109]....
        /*0508*/ 	.word	0x0000fcf0


	//   ....[110]....
        /*050c*/ 	.word	0x0000fd70


	//   ....[111]....
        /*0510*/ 	.word	0x0000fd80


	//   ....[112]....
        /*0514*/ 	.word	0x0000fd90


	//   ....[113]....
        /*0518*/ 	.word	0x0000fda0


	//   ....[114]....
        /*051c*/ 	.word	0x00011380


	//   ....[115]....
        /*0520*/ 	.word	0x000113b0


	//   ....[116]....
        /*0524*/ 	.word	0x000113e0


	//   ....[117]....
        /*0528*/ 	.word	0x00011400


	//   ....[118]....
        /*052c*/ 	.word	0x00011420


	//   ....[119]....
        /*0530*/ 	.word	0x00011450


	//   ....[120]....
        /*0534*/ 	.word	0x00011480


	//   ....[121]....
        /*0538*/ 	.word	0x00011490


	//   ....[122]....
        /*053c*/ 	.word	0x00011600


	//   ....[123]....
        /*0540*/ 	.word	0x00011630


	//   ....[124]....
        /*0544*/ 	.word	0x00011660


	//   ....[125]....
        /*0548*/ 	.word	0x000116a0


	//   ....[126]....
        /*054c*/ 	.word	0x000116d0


	//   ....[127]....
        /*0550*/ 	.word	0x00011700


	//   ....[128]....
        /*0554*/ 	.word	0x00011780


	//   ....[129]....
        /*0558*/ 	.word	0x000117d0


	//   ....[130]....
        /*055c*/ 	.word	0x000117e0


	//   ....[131]....
        /*0560*/ 	.word	0x00011820


	//   ....[132]....
        /*0564*/ 	.word	0x00012240


	//   ....[133]....
        /*0568*/ 	.word	0x00012810


	//   ....[134]....
        /*056c*/ 	.word	0x000129d0


	//   ....[135]....
        /*0570*/ 	.word	0x00012a30


	//   ....[136]....
        /*0574*/ 	.word	0x00012a90


	//   ....[137]....
        /*0578*/ 	.word	0x00012b70


	//   ....[138]....
        /*057c*/ 	.word	0x00012bd0


	//   ....[139]....
        /*0580*/ 	.word	0x00012ca0


	//   ....[140]....
        /*0584*/ 	.word	0x00012d00


	//   ....[141]....
        /*0588*/ 	.word	0x00012dd0


	//   ....[142]....
        /*058c*/ 	.word	0x00012e30


	//   ....[143]....
        /*0590*/ 	.word	0x00012ee0


	//   ....[144]....
        /*0594*/ 	.word	0x00012f60


	//   ....[145]....
        /*0598*/ 	.word	0x00013010


	//   ....[146]....
        /*059c*/ 	.word	0x00013350


	//----- nvinfo : EIATTR_REG_RECONFIG
	.align		4
.L_287:
        /*05a0*/ 	.byte	0x01, 0x54
	.zero		2


	//----- nvinfo : EIATTR_SYSCALL_OFFSETS
	.align		4
        /*05a4*/ 	.byte	0x04, 0x46
        /*05a6*/ 	.short	(.L_289 - .L_288)


	//   ....[0]....
.L_288:
        /*05a8*/ 	.word	0x00001d60


	//   ....[1]....
        /*05ac*/ 	.word	0x0000ea40


	//   ....[2]....
        /*05b0*/ 	.word	0x0000eba0


	//   ....[3]....
        /*05b4*/ 	.word	0x0000ecf0


	//   ....[4]....
        /*05b8*/ 	.word	0x0000ee30


	//   ....[5]....
        /*05bc*/ 	.word	0x0000f700


	//----- nvinfo : EIATTR_MBARRIER_INSTR_OFFSETS
	.align		4
.L_289:
        /*05c0*/ 	.byte	0x04, 0x39
        /*05c2*/ 	.short	(.L_291 - .L_290)


	//   ....[0]....
.L_290:
        /*05c4*/ 	.word	0x00000270
        /*05c8*/ 	.word	0x000000ff
        /*05cc*/ 	.word	0x00013200
        /*05d0*/ 	.short	0x0100
        /*05d2*/ 	.byte	0x08
	.zero		1


	//   ....[1]....
        /*05d4*/ 	.word	0x00000280
        /*05d8*/ 	.word	0x000000ff
        /*05dc*/ 	.word	0x00013220
        /*05e0*/ 	.short	0x0100
        /*05e2*/ 	.byte	0x08
	.zero		1


	//   ....[2]....
        /*05e4*/ 	.word	0x00000370
        /*05e8*/ 	.word	0x000000ff
        /*05ec*/ 	.word	0x00013230
        /*05f0*/ 	.short	0x0100
        /*05f2*/ 	.byte	0x08
	.zero		1


	//   ....[3]....
        /*05f4*/ 	.word	0x00000380
        /*05f8*/ 	.word	0x000000ff
        /*05fc*/ 	.word	0x00013240
        /*0600*/ 	.short	0x0100
        /*0602*/ 	.byte	0x08
	.zero		1


	//   ....[4]....
        /*0604*/ 	.word	0x00000390
        /*0608*/ 	.word	0x000000ff
        /*060c*/ 	.word	0x00013238
        /*0610*/ 	.short	0x0100
        /*0612*/ 	.byte	0x08
	.zero		1


	//   ....[5]....
        /*0614*/ 	.word	0x000003a0
        /*0618*/ 	.word	0x000000ff
        /*061c*/ 	.word	0x00013248
        /*0620*/ 	.short	0x0100
        /*0622*/ 	.byte	0x08
	.zero		1


	//   ....[6]....
        /*0624*/ 	.word	0x000004d0
        /*0628*/ 	.word	0x000000ff
        /*062c*/ 	.word	0x00013250
        /*0630*/ 	.short	0x0100
        /*0632*/ 	.byte	0x08
	.zero		1


	//   ....[7]....
        /*0634*/ 	.word	0x000004e0
        /*0638*/ 	.word	0x000000ff
        /*063c*/ 	.word	0x00013260
        /*0640*/ 	.short	0x0100
        /*0642*/ 	.byte	0x08
	.zero		1


	//   ....[8]....
        /*0644*/ 	.word	0x000004f0
        /*0648*/ 	.word	0x000000ff
        /*064c*/ 	.word	0x00013258
        /*0650*/ 	.short	0x0100
        /*0652*/ 	.byte	0x08
	.zero		1


	//   ....[9]....
        /*0654*/ 	.word	0x00000500
        /*0658*/ 	.word	0x000000ff
        /*065c*/ 	.word	0x00013268
        /*0660*/ 	.short	0x0100
        /*0662*/ 	.byte	0x08
	.zero		1


	//   ....[10]....
        /*0664*/ 	.word	0x000005f0
        /*0668*/ 	.word	0x000000ff
        /*066c*/ 	.word	0x00013270
        /*0670*/ 	.short	0x0100
        /*0672*/ 	.byte	0x06
	.zero		1


	//   ....[11]....
        /*0674*/ 	.word	0x00000600
        /*0678*/ 	.word	0x000000ff
        /*067c*/ 	.word	0x00013280
        /*0680*/ 	.short	0x0100
        /*0682*/ 	.byte	0x06
	.zero		1


	//   ....[12]....
        /*0684*/ 	.word	0x00000610
        /*0688*/ 	.word	0x000000ff
        /*068c*/ 	.word	0x00013278
        /*0690*/ 	.short	0x0100
        /*0692*/ 	.byte	0x06
	.zero		1


	//   ....[13]....
        /*0694*/ 	.word	0x00000620
        /*0698*/ 	.word	0x000000ff
        /*069c*/ 	.word	0x00013288
        /*06a0*/ 	.short	0x0100
        /*06a2*/ 	.byte	0x06
	.zero		1


	//   ....[14]....
        /*06a4*/ 	.word	0x00000750
        /*06a8*/ 	.word	0x000000ff
        /*06ac*/ 	.word	0x00013290
        /*06b0*/ 	.short	0x0100
        /*06b2*/ 	.byte	0x08
	.zero		1


	//   ....[15]....
        /*06b4*/ 	.word	0x00000760
        /*06b8*/ 	.word	0x000000ff
        /*06bc*/ 	.word	0x000132a0
        /*06c0*/ 	.short	0x0100
        /*06c2*/ 	.byte	0x08
	.zero		1


	//   ....[16]....
        /*06c4*/ 	.word	0x00000770
        /*06c8*/ 	.word	0x000000ff
        /*06cc*/ 	.word	0x00013298
        /*06d0*/ 	.short	0x0100
        /*06d2*/ 	.byte	0x08
	.zero		1


	//   ....[17]....
        /*06d4*/ 	.word	0x00000780
        /*06d8*/ 	.word	0x000000ff
        /*06dc*/ 	.word	0x000132a8
        /*06e0*/ 	.short	0x0100
        /*06e2*/ 	.byte	0x08
	.zero		1


	//   ....[18]....
        /*06e4*/ 	.word	0x000008b0
        /*06e8*/ 	.word	0x000000ff
        /*06ec*/ 	.word	0x000132b0
        /*06f0*/ 	.short	0x0100
        /*06f2*/ 	.byte	0x08
	.zero		1


	//   ....[19]....
        /*06f4*/ 	.word	0x000008c0
        /*06f8*/ 	.word	0x000000ff
        /*06fc*/ 	.word	0x000132c0
        /*0700*/ 	.short	0x0100
        /*0702*/ 	.byte	0x08
	.zero		1


	//   ....[20]....
        /*0704*/ 	.word	0x000008d0
        /*0708*/ 	.word	0x000000ff
        /*070c*/ 	.word	0x000132b8
        /*0710*/ 	.short	0x0100
        /*0712*/ 	.byte	0x08
	.zero		1


	//   ....[21]....
        /*0714*/ 	.word	0x000008e0
        /*0718*/ 	.word	0x000000ff
        /*071c*/ 	.word	0x000132c8
        /*0720*/ 	.short	0x0100
        /*0722*/ 	.byte	0x08
	.zero		1


	//   ....[22]....
        /*0724*/ 	.word	0x00001de0
        /*0728*/ 	.word	0x000000ff
        /*072c*/ 	.word	0x00013200
        /*0730*/ 	.short	0x010a
        /*0732*/ 	.byte	0x2d
	.zero		1


	//   ....[23]....
        /*0734*/ 	.word	0x00001e60
        /*0738*/ 	.word	0x00000003
        /*073c*/ 	.word	0x00013230
        /*0740*/ 	.short	0x010a
        /*0742*/ 	.byte	0x3f
	.zero		1


	//   ....[24]....
        /*0744*/ 	.word	0x00001ea0
        /*0748*/ 	.word	0x00000003
        /*074c*/ 	.word	0x00013230
        /*0750*/ 	.short	0x010a
        /*0752*/ 	.byte	0x3f
	.zero		1


	//   ....[25]....
        /*0754*/ 	.word	0x00003c80
        /*0758*/ 	.word	0x00000028
        /*075c*/ 	.word	0x00000000
        /*0760*/ 	.short	0x0101
        /*0762*/ 	.byte	0x3f
	.zero		1


	//   ....[26]....
        /*0764*/ 	.word	0x00004950
        /*0768*/ 	.word	0x000000ff
        /*076c*/ 	.word	0x00013230
        /*0770*/ 	.short	0x010a
        /*0772*/ 	.byte	0x15
	.zero		1


	//   ....[27]....
        /*0774*/ 	.word	0x00004990
        /*0778*/ 	.word	0x000000ff
        /*077c*/ 	.word	0x00013230
        /*0780*/ 	.short	0x010a
        /*0782*/ 	.byte	0x15
	.zero		1


	//   ....[28]....
        /*0784*/ 	.word	0x00004de0
        /*0788*/ 	.word	0x000000ff
        /*078c*/ 	.word	0x00013250
        /*0790*/ 	.short	0x010a
        /*0792*/ 	.byte	0x0b
	.zero		1


	//   ....[29]....
        /*0794*/ 	.word	0x00004e20
        /*0798*/ 	.word	0x000000ff
        /*079c*/ 	.word	0x00013250
        /*07a0*/ 	.short	0x010a
        /*07a2*/ 	.byte	0x0b
	.zero		1


	//   ....[30]....
        /*07a4*/ 	.word	0x00006f10
        /*07a8*/ 	.word	0x00000003
        /*07ac*/ 	.word	0x00000000
        /*07b0*/ 	.short	0x0101
        /*07b2*/ 	.byte	0x3f
	.zero		1


	//   ....[31]....
        /*07b4*/ 	.word	0x000071e0
        /*07b8*/ 	.word	0x000000ff
        /*07bc*/ 	.word	0x00000000
        /*07c0*/ 	.short	0x0101
        /*07c2*/ 	.byte	0x06
	.zero		1


	//   ....[32]....
        /*07c4*/ 	.word	0x00007760
        /*07c8*/ 	.word	0x000000ff
        /*07cc*/ 	.word	0x00013230
        /*07d0*/ 	.short	0x010a
        /*07d2*/ 	.byte	0x06
	.zero		1


	//   ....[33]....
        /*07d4*/ 	.word	0x000077a0
        /*07d8*/ 	.word	0x000000ff
        /*07dc*/ 	.word	0x00013230
        /*07e0*/ 	.short	0x010a
        /*07e2*/ 	.byte	0x06
	.zero		1


	//   ....[34]....
        /*07e4*/ 	.word	0x00007bf0
        /*07e8*/ 	.word	0x000000ff
        /*07ec*/ 	.word	0x00013250
        /*07f0*/ 	.short	0x010a
        /*07f2*/ 	.byte	0x0b
	.zero		1


	//   ....[35]....
        /*07f4*/ 	.word	0x00007c30
        /*07f8*/ 	.word	0x000000ff
        /*07fc*/ 	.word	0x00013250
        /*0800*/ 	.short	0x010a
        /*0802*/ 	.byte	0x0b
	.zero		1


	//   ....[36]....
        /*0804*/ 	.word	0x00009170
        /*0808*/ 	.word	0x00000003
        /*080c*/ 	.word	0x00000000
        /*0810*/ 	.short	0x0101
        /*0812*/ 	.byte	0x3f
	.zero		1


	//   ....[37]....
        /*0814*/ 	.word	0x000094c0
        /*0818*/ 	.word	0x000000ff
        /*081c*/ 	.word	0x00000000
        /*0820*/ 	.short	0x0101
        /*0822*/ 	.byte	0x06
	.zero		1


	//   ....[38]....
        /*0824*/ 	.word	0x00009950
        /*0828*/ 	.word	0x000000ff
        /*082c*/ 	.word	0x00013250
        /*0830*/ 	.short	0x010a
        /*0832*/ 	.byte	0x05
	.zero		1


	//   ....[39]....
        /*0834*/ 	.word	0x00009990
        /*0838*/ 	.word	0x000000ff
        /*083c*/ 	.word	0x00013250
        /*0840*/ 	.short	0x010a
        /*0842*/ 	.byte	0x05
	.zero		1


	//   ....[40]....
        /*0844*/ 	.word	0x00009f70
        /*0848*/ 	.word	0x000000ff
        /*084c*/ 	.word	0x00000000
        /*0850*/ 	.short	0x0101
        /*0852*/ 	.byte	0x04
	.zero		1


	//   ....[41]....
        /*0854*/ 	.word	0x0000b5c0
        /*0858*/ 	.word	0x00000000
        /*085c*/ 	.word	0x00000000
        /*0860*/ 	.short	0x0101
        /*0862*/ 	.byte	0x3f
	.zero		1


	//   ....[42]....
        /*0864*/ 	.word	0x0000bca0
        /*0868*/ 	.word	0x00000006
        /*086c*/ 	.word	0x00000000
        /*0870*/ 	.short	0x0101
        /*0872*/ 	.byte	0x3f
	.zero		1


	//   ....[43]....
        /*0874*/ 	.word	0x0000f1d0
        /*0878*/ 	.word	0x00000002
        /*087c*/ 	.word	0x00013280
        /*0880*/ 	.short	0x010a
        /*0882*/ 	.byte	0x3f
	.zero		1


	//   ....[44]....
        /*0884*/ 	.word	0x0000f360
        /*0888*/ 	.word	0x00000002
        /*088c*/ 	.word	0x00013240
        /*0890*/ 	.short	0x010a
        /*0892*/ 	.byte	0x3f
	.zero		1


	//   ....[45]....
        /*0894*/ 	.word	0x0000fea0
        /*0898*/ 	.word	0x00000010
        /*089c*/ 	.word	0x00013200
        /*08a0*/ 	.short	0x0107
        /*08a2*/ 	.byte	0x3f
	.zero		1


	//   ....[46]....
        /*08a4*/ 	.word	0x0000ffa0
        /*08a8*/ 	.word	0x00000010
        /*08ac*/ 	.word	0x00013200
        /*08b0*/ 	.short	0x0101
        /*08b2*/ 	.byte	0x3f
	.zero		1


	//   ....[47]....
        /*08b4*/ 	.word	0x0000ffc0
        /*08b8*/ 	.word	0x00000010
        /*08bc*/ 	.word	0x00013220
        /*08c0*/ 	.short	0x010a
        /*08c2*/ 	.byte	0x3f
	.zero		1


	//   ....[48]....
        /*08c4*/ 	.word	0x000102a0
        /*08c8*/ 	.word	0x00000009
        /*08cc*/ 	.word	0x00013280
        /*08d0*/ 	.short	0x010a
        /*08d2*/ 	.byte	0x3f
	.zero		1


	//   ....[49]....
        /*08d4*/ 	.word	0x000104d0
        /*08d8*/ 	.word	0x00000009
        /*08dc*/ 	.word	0x00013240
        /*08e0*/ 	.short	0x010a
        /*08e2*/ 	.byte	0x3f
	.zero		1


	//   ....[50]....
        /*08e4*/ 	.word	0x00010790
        /*08e8*/ 	.word	0x00000003
        /*08ec*/ 	.word	0x00013270
        /*08f0*/ 	.short	0x010a
        /*08f2*/ 	.byte	0x3f
	.zero		1


	//   ....[51]....
        /*08f4*/ 	.word	0x00010810
        /*08f8*/ 	.word	0x00000003
        /*08fc*/ 	.word	0x00013260
        /*0900*/ 	.short	0x010a
        /*0902*/ 	.byte	0x3f
	.zero		1


	//   ....[52]....
        /*0904*/ 	.word	0x00010af0
        /*0908*/ 	.word	0x00000003
        /*090c*/ 	.word	0x00013250
        /*0910*/ 	.short	0x0101
        /*0912*/ 	.byte	0x3f
	.zero		1


	//   ....[53]....
        /*0914*/ 	.word	0x00010b70
        /*0918*/ 	.word	0x00000002
        /*091c*/ 	.word	0x00000000
        /*0920*/ 	.short	0x0101
        /*0922*/ 	.byte	0x3f
	.zero		1


	//   ....[54]....
        /*0924*/ 	.word	0x00010d60
        /*0928*/ 	.word	0x00000002
        /*092c*/ 	.word	0x00013270
        /*0930*/ 	.short	0x010a
        /*0932*/ 	.byte	0x3f
	.zero		1


	//   ....[55]....
        /*0934*/ 	.word	0x00010de0
        /*0938*/ 	.word	0x00000002
        /*093c*/ 	.word	0x00013260
        /*0940*/ 	.short	0x010a
        /*0942*/ 	.byte	0x3f
	.zero		1


	//   ....[56]....
        /*0944*/ 	.word	0x000110b0
        /*0948*/ 	.word	0x00000002
        /*094c*/ 	.word	0x00013250
        /*0950*/ 	.short	0x0101
        /*0952*/ 	.byte	0x3f
	.zero		1


	//   ....[57]....
        /*0954*/ 	.word	0x00011100
        /*0958*/ 	.word	0x00000000
        /*095c*/ 	.word	0x00000000
        /*0960*/ 	.short	0x0101
        /*0962*/ 	.byte	0x3f
	.zero		1


	//   ....[58]....
        /*0964*/ 	.word	0x000121c0
        /*0968*/ 	.word	0x00000007
        /*096c*/ 	.word	0x00013220
        /*0970*/ 	.short	0x010a
        /*0972*/ 	.byte	0x3f
	.zero		1


	//   ....[59]....
        /*0974*/ 	.word	0x00012360
        /*0978*/ 	.word	0x00000005
        /*097c*/ 	.word	0x00000000
        /*0980*/ 	.short	0x010a
        /*0982*/ 	.byte	0x3f
	.zero		1


	//   ....[60]....
        /*0984*/ 	.word	0x000123d0
        /*0988*/ 	.word	0x00000003
        /*098c*/ 	.word	0x00000000
        /*0990*/ 	.short	0x010a
        /*0992*/ 	.byte	0x3f
	.zero		1


	//   ....[61]....
        /*0994*/ 	.word	0x00012420
        /*0998*/ 	.word	0x00000003
        /*099c*/ 	.word	0x00013260
        /*09a0*/ 	.short	0x010a
        /*09a2*/ 	.byte	0x3f
	.zero		1


	//   ....[62]....
        /*09a4*/ 	.word	0x00012470
        /*09a8*/ 	.word	0x00000005
        /*09ac*/ 	.word	0x00013260
        /*09b0*/ 	.short	0x010a
        /*09b2*/ 	.byte	0x3f
	.zero		1


	//   ....[63]....
        /*09b4*/ 	.word	0x000124b0
        /*09b8*/ 	.word	0x00000003
        /*09bc*/ 	.word	0x00013280
        /*09c0*/ 	.short	0x010a
        /*09c2*/ 	.byte	0x3f
	.zero		1


	//   ....[64]....
        /*09c4*/ 	.word	0x000124d0
        /*09c8*/ 	.word	0x00000005
        /*09cc*/ 	.word	0x00013280
        /*09d0*/ 	.short	0x010a
        /*09d2*/ 	.byte	0x3f
	.zero		1


	//   ....[65]....
        /*09d4*/ 	.word	0x00012540
        /*09d8*/ 	.word	0x00000003
        /*09dc*/ 	.word	0x00013200
        /*09e0*/ 	.short	0x010a
        /*09e2*/ 	.byte	0x3f
	.zero		1


	//   ....[66]....
        /*09e4*/ 	.word	0x00012590
        /*09e8*/ 	.word	0x00000003
        /*09ec*/ 	.word	0x00013230
        /*09f0*/ 	.short	0x010a
        /*09f2*/ 	.byte	0x3f
	.zero		1


	//   ....[67]....
        /*09f4*/ 	.word	0x000125f0
        /*09f8*/ 	.word	0x00000006
        /*09fc*/ 	.word	0x00013230
        /*0a00*/ 	.short	0x010a
        /*0a02*/ 	.byte	0x3f
	.zero		1


	//   ....[68]....
        /*0a04*/ 	.word	0x00012650
        /*0a08*/ 	.word	0x00000006
        /*0a0c*/ 	.word	0x00013250
        /*0a10*/ 	.short	0x010a
        /*0a12*/ 	.byte	0x3f
	.zero		1


	//   ....[69]....
        /*0a14*/ 	.word	0x000126b0
        /*0a18*/ 	.word	0x00000009
        /*0a1c*/ 	.word	0x00013230
        /*0a20*/ 	.short	0x010a
        /*0a22*/ 	.byte	0x3f
	.zero		1


	//   ....[70]....
        /*0a24*/ 	.word	0x00012710
        /*0a28*/ 	.word	0x00000002
        /*0a2c*/ 	.word	0x00013250
        /*0a30*/ 	.short	0x010a
        /*0a32*/ 	.byte	0x3f
	.zero		1


	//   ....[71]....
        /*0a34*/ 	.word	0x00012770
        /*0a38*/ 	.word	0x00000006
        /*0a3c*/ 	.word	0x00013250
        /*0a40*/ 	.short	0x010a
        /*0a42*/ 	.byte	0x3f
	.zero		1


	//   ....[72]....
        /*0a44*/ 	.word	0x000128c0
        /*0a48*/ 	.word	0x00000002
        /*0a4c*/ 	.word	0x00013280
        /*0a50*/ 	.short	0x010a
        /*0a52*/ 	.byte	0x3f
	.zero		1


	//   ....[73]....
        /*0a54*/ 	.word	0x00012910
        /*0a58*/ 	.word	0x00000002
        /*0a5c*/ 	.word	0x00013240
        /*0a60*/ 	.short	0x010a
        /*0a62*/ 	.byte	0x3f
	.zero		1


	//   ....[74]....
        /*0a64*/ 	.word	0x00013040
        /*0a68*/ 	.word	0x00000010
        /*0a6c*/ 	.word	0x00013220
        /*0a70*/ 	.short	0x010a
        /*0a72*/ 	.byte	0x3f
	.zero		1


	//   ....[75]....
        /*0a74*/ 	.word	0x00013090
        /*0a78*/ 	.word	0x00000009
        /*0a7c*/ 	.word	0x00013280
        /*0a80*/ 	.short	0x010a
        /*0a82*/ 	.byte	0x3f
	.zero		1


	//   ....[76]....
        /*0a84*/ 	.word	0x000130e0
        /*0a88*/ 	.word	0x00000009
        /*0a8c*/ 	.word	0x00013240
        /*0a90*/ 	.short	0x010a
        /*0a92*/ 	.byte	0x3f
	.zero		1


	//   ....[77]....
        /*0a94*/ 	.word	0x00013130
        /*0a98*/ 	.word	0x00000003
        /*0a9c*/ 	.word	0x00013270
        /*0aa0*/ 	.short	0x010a
        /*0aa2*/ 	.byte	0x3f
	.zero		1


	//   ....[78]....
        /*0aa4*/ 	.word	0x00013180
        /*0aa8*/ 	.word	0x00000003
        /*0aac*/ 	.word	0x00013260
        /*0ab0*/ 	.short	0x010a
        /*0ab2*/ 	.byte	0x3f
	.zero		1


	//   ....[79]....
        /*0ab4*/ 	.word	0x000131d0
        /*0ab8*/ 	.word	0x00000002
        /*0abc*/ 	.word	0x00013270
        /*0ac0*/ 	.short	0x010a
        /*0ac2*/ 	.byte	0x3f
	.zero		1


	//   ....[80]....
        /*0ac4*/ 	.word	0x00013220
        /*0ac8*/ 	.word	0x00000002
        /*0acc*/ 	.word	0x00013260
        /*0ad0*/ 	.short	0x010a
        /*0ad2*/ 	.byte	0x3f
	.zero		1


	//   ....[81]....
        /*0ad4*/ 	.word	0x00013270
        /*0ad8*/ 	.word	0x00000007
        /*0adc*/ 	.word	0x00013220
        /*0ae0*/ 	.short	0x010a
        /*0ae2*/ 	.byte	0x3f
	.zero		1


	//   ....[82]....
        /*0ae4*/ 	.word	0x00013410
        /*0ae8*/ 	.word	0x00000005
        /*0aec*/ 	.word	0x00000000
        /*0af0*/ 	.short	0x010a
        /*0af2*/ 	.byte	0x3f
	.zero		1


	//   ....[83]....
        /*0af4*/ 	.word	0x00013460
        /*0af8*/ 	.word	0x00000003
        /*0afc*/ 	.word	0x00000000
        /*0b00*/ 	.short	0x010a
        /*0b02*/ 	.byte	0x3f
	.zero		1


	//   ....[84]....
        /*0b04*/ 	.word	0x000134b0
        /*0b08*/ 	.word	0x00000003
        /*0b0c*/ 	.word	0x00013260
        /*0b10*/ 	.short	0x010a
        /*0b12*/ 	.byte	0x3f
	.zero		1


	//   ....[85]....
        /*0b14*/ 	.word	0x00013500
        /*0b18*/ 	.word	0x00000005
        /*0b1c*/ 	.word	0x00013260
        /*0b20*/ 	.short	0x010a
        /*0b22*/ 	.byte	0x3f
	.zero		1


	//   ....[86]....
        /*0b24*/ 	.word	0x00013550
        /*0b28*/ 	.word	0x00000003
        /*0b2c*/ 	.word	0x00013280
        /*0b30*/ 	.short	0x010a
        /*0b32*/ 	.byte	0x3f
	.zero		1


	//----- nvinfo : EIATTR_NUM_MBARRIERS
	.align		4
.L_291:
        /*0b34*/ 	.byte	0x03, 0x38
        /*0b36*/ 	.short	0x0016


	//----- nvinfo : EIATTR_EXIT_INSTR_OFFSETS
	.align		4
        /*0b38*/ 	.byte	0x04, 0x1c
        /*0b3a*/ 	.short	(.L_293 - .L_292)


	//   ....[0]....
.L_292:
        /*0b3c*/ 	.word	0x00000a40


	//   ....[1]....
        /*0b40*/ 	.word	0x0000cc10


	//   ....[2]....
        /*0b44*/ 	.word	0x00012520


	//----- nvinfo : EIATTR_MAX_THREADS
	.align		4
.L_293:
        /*0b48*/ 	.byte	0x04, 0x05
        /*0b4a*/ 	.short	(.L_295 - .L_294)
.L_294:
        /*0b4c*/ 	.word	0x00000200
        /*0b50*/ 	.word	0x00000001
        /*0b54*/ 	.word	0x00000001


	//----- nvinfo : EIATTR_CRS_STACK_SIZE
	.align		4
.L_295:
        /*0b58*/ 	.byte	0x04, 0x1e
        /*0b5a*/ 	.short	(.L_297 - .L_296)
.L_296:
        /*0b5c*/ 	.word	0x00000000


	//----- nvinfo : EIATTR_CBANK_PARAM_SIZE
	.align		4
.L_297:
        /*0b60*/ 	.byte	0x03, 0x19
        /*0b62*/ 	.short	0x0af0


	//----- nvinfo : EIATTR_PARAM_CBANK
	.align		4
        /*0b64*/ 	.byte	0x04, 0x0a
        /*0b66*/ 	.short	(.L_299 - .L_298)
	.align		4
.L_298:
        /*0b68*/ 	.word	index@(.nv.constant0._ZN7cutlass13device_kernelIN5flash11enable_sm90INS1_16FlashAttnFwdSm90INS1_25CollectiveMainloopFwdSm90ILi2EN4cute5tupleIJNS5_1CILi1EEES8_S8_EEENS6_IJNS7_ILi192EEENS7_ILi160EEENS7_ILi64EEEEEELi64ENS_12float_e4m3_tEfNS_4arch4Sm90ELb1ELb0ELb0ELb1ELb0ELb0ELb0ELb1ELb1ELb1ELb1ELb0EEENS1_21CollectiveEpilogueFwdINS6_IJSA_SC_SB_EEES9_NS_10bfloat16_tESG_Li384ELb1ELb1ELb1ELb1EEENS1_36VarlenDynamicPersistentTileSchedulerILi192ELi160ELi384ELi128ELb1ELb1ELb1ELb1ELb1ELb1EEEEEEEEEvNT_6ParamsE)
        /*0b6c*/ 	.short	0x0210
        /*0b6e*/ 	.short	0x0af0


	//----- nvinfo : EIATTR_SW_WAR
	.align		4
.L_299:
        /*0b70*/ 	.byte	0x04, 0x36
        /*0b72*/ 	.short	(.L_301 - .L_300)
.L_300:
        /*0b74*/ 	.word	0x00000008
.L_301:


//--------------------- .nv.info._ZN7cutlass13device_kernelIN5flash11enable_sm90INS1_16FlashAttnFwdSm90INS1_25CollectiveMainloopFwdSm90ILi2EN4cute5tupleIJNS5_1CILi1EEES8_S8_EEENS6_IJNS7_ILi192EEENS7_ILi160EEENS7_ILi64EEEEEELi64ENS_12float_e4m3_tEfNS_4arch4Sm90ELb1ELb0ELb0ELb1ELb0ELb1ELb0ELb1ELb1ELb1ELb1ELb0EEENS1_21CollectiveEpilogueFwdINS6_IJSA_SC_SB_EEES9_NS_10bfloat16_tESG_Li384ELb1ELb1ELb1ELb1EEENS1_36VarlenDynamicPersistentTileSchedulerILi192ELi160ELi384ELi128ELb1ELb1ELb1ELb1ELb1ELb1EEEEEEEEEvNT_6ParamsE --------------------------
	.section	.nv.info._ZN7cutlass13device_kernelIN5flash11enable_sm90INS1_16FlashAttnFwdSm90INS1_25CollectiveMainloopFwdSm90ILi2EN4cute5tupleIJNS5_1CILi1EEES8_S8_EEENS6_IJNS7_ILi192EEENS7_ILi160EEENS7_ILi64EEEEEELi64ENS_12float_e4m3_tEfNS_4arch4Sm90ELb1ELb0ELb0ELb1ELb0ELb1ELb0ELb1ELb1ELb1ELb1ELb0EEENS1_21CollectiveEpilogueFwdINS6_IJSA_SC_SB_EEES9_NS_10bfloat16_tESG_Li384ELb1ELb1ELb1ELb1EEENS1_36VarlenDynamicPersistentTileSchedulerILi192ELi160ELi384ELi128ELb1ELb1ELb1ELb1ELb1ELb1EEEEEEEEEvNT_6ParamsE,"",@"SHT_CUDA_INFO"
	.sectionflags	@""
	.align	4


	//----- nvinfo : EIATTR_CUDA_API_VERSION
	.align		4
        /*0000*/ 	.byte	0x04, 0x37
        /*0002*/ 	.short	(.L_303 - .L_302)
.L_302:
        /*0004*/ 	.word	0x00000082


	//----- nvinfo : EIATTR_KPARAM_INFO
	.align		4
.L_303:
        /*0008*/ 	.byte	0x04, 0x17
        /*000a*/ 	.short	(.L_305 - .L_304)
.L_304:
        /*000c*/ 	.word	0x00000000
        /*0010*/ 	.short	0x0000
        /*0012*/ 	.short	0x0070
        /*0014*/ 	.byte	0x00, 0xf0, 0x01, 0x2a


	//----- nvinfo : EIATTR_SPARSE_MMA_MASK
	.align		4
.L_305:
        /*0018*/ 	.byte	0x03, 0x50
        /*001a*/ 	.short	0x0000


	//----- nvinfo : EIATTR_MAXREG_COUNT
	.align		4
        /*001c*/ 	.byte	0x03, 0x1b
        /*001e*/ 	.short	0x0080


	//----- nvinfo : EIATTR_NUM_BARRIERS
	.align		4
        /*0020*/ 	.byte	0x02, 0x4c
        /*0022*/ 	.byte	0x10
	.zero		1


	//----- nvinfo : EIATTR_EXTERNS
	.align		4
        /*0024*/ 	.byte	0x04, 0x0f
        /*0026*/ 	.short	(.L_307 - .L_306)


	//   ....[0]....
	.align		4
.L_306:
        /*0028*/ 	.word	index@(__assertfail)


	//----- nvinfo : EIATTR_ANNOTATIONS
	.align		4
.L_307:
        /*002c*/ 	.byte	0x04, 0x55
        /*002e*/ 	.short	(.L_309 - .L_308)


	//   ....[0]....
.L_308:
        /* <DEDUP_REMOVED lines=107> */


	//----- nvinfo : EIATTR_MERCURY_ISA_VERSION
	.align		4
.L_309:
        /*06d0*/ 	.byte	0x03, 0x5f
        /*06d2*/ 	.short	0x0101


	//----- nvinfo : EIATTR_UNUSED_LOAD_BYTE_OFFSET
	.align		4
        /*06d4*/ 	.byte	0x04, 0x44
        /*06d6*/ 	.short	(.L_311 - .L_310)


	//   ....[0]....
.L_310:
        /*06d8*/ 	.word	0x00000a90
        /*06dc*/ 	.word	0x0000fff0


	//   ....[1]....
        /*06e0*/ 	.word	0x000113b0
        /*06e4*/ 	.word	0x0000fff0


	//----- nvinfo : EIATTR_INT_WARP_WIDE_INSTR_OFFSETS
	.align		4
.L_311:
        /*06e8*/ 	.byte	0x04, 0x31
        /*06ea*/ 	.short	(.L_313 - .L_312)


	//   ....[0]....
.L_312:
        /*06ec*/ 	.word	0x00000180


	//   ....[1]....
        /*06f0*/ 	.word	0x00000220


	//   ....[2]....
        /*06f4*/ 	.word	0x00000290


	//   ....[3]....
        /*06f8*/ 	.word	0x00016a20


	//   ....[4]....
        /*06fc*/ 	.word	0x00016ab0


	//   ....[5]....
        /*0700*/ 	.word	0x00018f80


	//   ....[6]....
        /*0704*/ 	.word	0x00019010


	//----- nvinfo : EIATTR_COOP_GROUP_MASK_REGIDS
	.align		4
.L_313:
        /*0708*/ 	.byte	0x04, 0x29
        /*070a*/ 	.short	(.L_315 - .L_314)


	//   ....[0]....
.L_314:
        /*070c*/ 	.word	0xffffffff


	//   ....[1]....
        /*0710*/ 	.word	0xffffffff


	//   ....[2]....
        /*0714*/ 	.word	0xffffffff


	//   ....[3]....
        /*0718*/ 	.word	0xffffffff


	//   ....[4]....
        /*071c*/ 	.word	0xffffffff


	//   ....[5]....
        /*0720*/ 	.word	0xffffffff


	//   ....[6]....
        /*0724*/ 	.word	0xffffffff


	//   ....[7]....
        /*0728*/ 	.word	0xffffffff


	//   ....[8]....
        /*072c*/ 	.word	0xffffffff


	//   ....[9]....
        /*0730*/ 	.word	0xffffffff


	//   ....[10]....
        /*0734*/ 	.word	0xffffffff


	//   ....[11]....
        /*0738*/ 	.word	0xffffffff


	//   ....[12]....
        /*073c*/ 	.word	0xffffffff


	//   ....[13]....
        /*0740*/ 	.word	0xffffffff


	//   ....[14]....
        /*0744*/ 	.word	0xffffffff


	//   ....[15]....
        /*0748*/ 	.word	0xffffffff


	//   ....[16]....
        /*074c*/ 	.word	0xffffffff


	//   ....[17]....
        /*0750*/ 	.word	0xffffffff


	//   ....[18]....
        /*0754*/ 	.word	0xffffffff


	//   ....[19]....
        /*0758*/ 	.word	0xffffffff


	//   ....[20]....
        /*075c*/ 	.word	0xffffffff


	//   ....[21]....
        /*0760*/ 	.word	0xffffffff


	//   ....[22]....
        /*0764*/ 	.word	0xffffffff


	//   ....[23]....
        /*0768*/ 	.word	0xffffffff


	//   ....[24]....
        /*076c*/ 	.word	0xffffffff


	//   ....[25]....
        /*0770*/ 	.word	0xffffffff


	//   ....[26]....
        /*0774*/ 	.word	0xffffffff


	//   ....[27]....
        /*0778*/ 	.word	0xffffffff


	//   ....[28]....
        /*077c*/ 	.word	0xffffffff


	//   ....[29]....
        /*0780*/ 	.word	0xffffffff


	//   ....[30]....
        /*0784*/ 	.word	0xffffffff


	//   ....[31]....
        /*0788*/ 	.word	0xffffffff


	//   ....[32]....
        /*078c*/ 	.word	0xffffffff


	//   ....[33]....
        /*0790*/ 	.word	0xffffffff


	//   ....[34]....
        /*0794*/ 	.word	0xffffffff


	//   ....[35]....
        /*0798*/ 	.word	0xffffffff


	//   ....[36]....
        /*079c*/ 	.word	0xffffffff


	//   ....[37]....
        /*07a0*/ 	.word	0xffffffff


	//   ....[38]....
        /*07a4*/ 	.word	0xffffffff


	//   ....[39]....
        /*07a8*/ 	.word	0xffffffff


	//   ....[40]....
        /*07ac*/ 	.word	0xffffffff


	//   ....[41]....
        /*07b0*/ 	.word	0xffffffff


	//   ....[42]....
        /*07b4*/ 	.word	0xffffffff


	//   ....[43]....
        /*07b8*/ 	.word	0xffffffff


	//   ....[44]....
        /*07bc*/ 	.word	0xffffffff


	//   ....[45]....
        /*07c0*/ 	.word	0xffffffff


	//   ....[46]....
        /*07c4*/ 	.word	0xffffffff


	//   ....[47]....
        /*07c8*/ 	.word	0xffffffff


	//   ....[48]....
        /*07cc*/ 	.word	0xffffffff


	//   ....[49]....
        /*07d0*/ 	.word	0xffffffff


	//   ....[50]....
        /*07d4*/ 	.word	0xffffffff


	//   ....[51]....
        /*07d8*/ 	.word	0xffffffff


	//   ....[52]....
        /*07dc*/ 	.word	0xffffffff


	//   ....[53]....
        /*07e0*/ 	.word	0xffffffff


	//   ....[54]....
        /*07e4*/ 	.word	0xffffffff


	//   ....[55]....
        /*07e8*/ 	.word	0xffffffff


	//   ....[56]....
        /*07ec*/ 	.word	0xffffffff


	//   ....[57]....
        /*07f0*/ 	.word	0xffffffff


	//   ....[58]....
        /*07f4*/ 	.word	0xffffffff


	//   ....[59]....
        /*07f8*/ 	.word	0xffffffff


	//   ....[60]....
        /*07fc*/ 	.word	0xffffffff


	//   ....[61]....
        /*0800*/ 	.word	0xffffffff


	//   ....[62]....
        /*0804*/ 	.word	0xffffffff


	//   ....[63]....
        /*0808*/ 	.word	0xffffffff


	//   ....[64]....
        /*080c*/ 	.word	0xffffffff


	//   ....[65]....
        /*0810*/ 	.word	0xffffffff


	//   ....[66]....
        /*0814*/ 	.word	0xffffffff


	//   ....[67]....
        /*0818*/ 	.word	0xffffffff


	//   ....[68]....
        /*081c*/ 	.word	0xffffffff


	//   ....[69]....
        /*0820*/ 	.word	0xffffffff


	//   ....[70]....
        /*0824*/ 	.word	0xffffffff


	//   ....[71]....
        /*0828*/ 	.word	0xffffffff


	//   ....[72]....
        /*082c*/ 	.word	0xffffffff


	//   ....[73]....
        /*0830*/ 	.word	0xffffffff


	//   ....[74]....
        /*0834*/ 	.word	0xffffffff


	//   ....[75]....
        /*0838*/ 	.word	0xffffffff


	//   ....[76]....
        /*083c*/ 	.word	0xffffffff


	//   ....[77]....
        /*0840*/ 	.word	0xffffffff


	//   ....[78]....
        /*0844*/ 	.word	0xffffffff


	//   ....[79]....
        /*0848*/ 	.word	0xffffffff


	//   ....[80]....
        /*084c*/ 	.word	0xffffffff


	//   ....[81]....
        /*0850*/ 	.word	0xffffffff


	//   ....[82]....
        /*0854*/ 	.word	0xffffffff


	//   ....[83]....
        /*0858*/ 	.word	0xffffffff


	//   ....[84]....
        /*085c*/ 	.word	0xffffffff


	//   ....[85]....
        /*0860*/ 	.word	0xffffffff


	//   ....[86]....
        /*0864*/ 	.word	0xffffffff


	//   ....[87]....
        /*0868*/ 	.word	0xffffffff


	//   ....[88]....
        /*086c*/ 	.word	0xffffffff


	//   ....[89]....
        /*0870*/ 	.word	0xffffffff


	//   ....[90]....
        /*0874*/ 	.word	0xffffffff


	//   ....[91]....
        /*0878*/ 	.word	0xffffffff


	//   ....[92]....
        /*087c*/ 	.word	0xffffffff


	//   ....[93]....
        /*0880*/ 	.word	0xffffffff


	//   ....[94]....
        /*0884*/ 	.word	0xffffffff


	//   ....[95]....
        /*0888*/ 	.word	0xffffffff


	//   ....[96]....
        /*088c*/ 	.word	0xffffffff


	//   ....[97]....
        /*0890*/ 	.word	0xffffffff


	//   ....[98]....
        /*0894*/ 	.word	0xffffffff


	//   ....[99]....
        /*0898*/ 	.word	0xffffffff


	//   ....[100]....
        /*089c*/ 	.word	0xffffffff


	//   ....[101]....
        /*08a0*/ 	.word	0xffffffff


	//   ....[102]....
        /*08a4*/ 	.word	0xffffffff


	//   ....[103]....
        /*08a8*/ 	.word	0xffffffff


	//   ....[104]....
        /*08ac*/ 	.word	0xffffffff


	//   ....[105]....
        /*08b0*/ 	.word	0xffffffff


	//   ....[106]....
        /*08b4*/ 	.word	0xffffffff


	//   ....[107]....
        /*08b8*/ 	.word	0xffffffff


	//   ....[108]....
        /*08bc*/ 	.word	0xffffffff


	//   ....[109]....
        /*08c0*/ 	.word	0xffffffff


	//   ....[110]....
        /*08c4*/ 	.word	0xffffffff


	//   ....[111]....
        /*08c8*/ 	.word	0xffffffff


	//   ....[112]....
        /*08cc*/ 	.word	0xffffffff


	//   ....[113]....
        /*08d0*/ 	.word	0xffffffff


	//   ....[114]....
        /*08d4*/ 	.word	0xffffffff


	//   ....[115]....
        /*08d8*/ 	.word	0xffffffff


	//   ....[116]....
        /*08dc*/ 	.word	0xffffffff


	//   ....[117]....
        /*08e0*/ 	.word	0xffffffff


	//   ....[118]....
        /*08e4*/ 	.word	0xffffffff


	//   ....[119]....
        /*08e8*/ 	.word	0xffffffff


	//   ....[120]....
        /*08ec*/ 	.word	0xffffffff


	//   ....[121]....
        /*08f0*/ 	.word	0xffffffff


	//   ....[122]....
        /*08f4*/ 	.word	0xffffffff


	//   ....[123]....
        /*08f8*/ 	.word	0xffffffff


	//   ....[124]....
        /*08fc*/ 	.word	0xffffffff


	//   ....[125]....
        /*0900*/ 	.word	0xffffffff


	//   ....[126]....
        /*0904*/ 	.word	0xffffffff


	//   ....[127]....
        /*0908*/ 	.word	0xffffffff


	//   ....[128]....
        /*090c*/ 	.word	0xffffffff


	//   ....[129]....
        /*0910*/ 	.word	0xffffffff


	//   ....[130]....
        /*0914*/ 	.word	0xffffffff


	//   ....[131]....
        /*0918*/ 	.word	0xffffffff


	//   ....[132]....
        /*091c*/ 	.word	0xffffffff


	//   ....[133]....
        /*0920*/ 	.word	0xffffffff


	//   ....[134]....
        /*0924*/ 	.word	0xffffffff


	//   ....[135]....
        /*0928*/ 	.word	0xffffffff


	//   ....[136]....
        /*092c*/ 	.word	0xffffffff


	//   ....[137]....
        /*0930*/ 	.word	0xffffffff


	//   ....[138]....
        /*0934*/ 	.word	0xffffffff


	//   ....[139]....
        /*0938*/ 	.word	0xffffffff


	//   ....[140]....
        /*093c*/ 	.word	0xffffffff


	//   ....[141]....
        /*0940*/ 	.word	0xffffffff


	//   ....[142]....
        /*0944*/ 	.word	0x0500000f


	//   ....[143]....
        /*0948*/ 	.word	0x0500000f


	//   ....[144]....
        /*094c*/ 	.word	0x0500000f


	//   ....[145]....
        /*0950*/ 	.word	0x0500000f


	//   ....[146]....
        /*0954*/ 	.word	0x0500000f


	//   ....[147]....
        /*0958*/ 	.word	0x0500000f


	//   ....[148]....
        /*095c*/ 	.word	0x0500000f


	//   ....[149]....
        /*0960*/ 	.word	0x0500000f


	//   ....[150]....
        /*0964*/ 	.word	0x0500000f


	//   ....[151]....
        /*0968*/ 	.word	0x0500000f


	//   ....[152]....
        /*096c*/ 	.word	0x0500000f


	//   ....[153]....
        /*0970*/ 	.word	0x0500000f


	//   ....[154]....
        /*0974*/ 	.word	0x0500000f


	//   ....[155]....
        /*0978*/ 	.word	0x0500000f


	//   ....[156]....
        /*097c*/ 	.word	0x0500000f


	//   ....[157]....
        /*0980*/ 	.word	0x0500000f


	//   ....[158]....
        /*0984*/ 	.word	0x0500000f


	//   ....[159]....
        /*0988*/ 	.word	0x0500000f


	//   ....[160]....
        /*098c*/ 	.word	0x0500000f


	//   ....[161]....
        /*0990*/ 	.word	0x0500000f


	//   ....[162]....
        /*0994*/ 	.word	0x0500000f


	//   ....[163]....
        /*0998*/ 	.word	0x0500000f


	//   ....[164]....
        /*099c*/ 	.word	0x0500000f


	//   ....[165]....
        /*09a0*/ 	.word	0x0500000f


	//   ....[166]....
        /*09a4*/ 	.word	0x0500000f


	//   ....[167]....
        /*09a8*/ 	.word	0x0500000f


	//   ....[168]....
        /*09ac*/ 	.word	0x0500000f


	//   ....[169]....
        /*09b0*/ 	.word	0x0500000f


	//   ....[170]....
        /*09b4*/ 	.word	0x0500000f


	//   ....[171]....
        /*09b8*/ 	.word	0x0500000f


	//   ....[172]....
        /*09bc*/ 	.word	0x0500000f


	//   ....[173]....
        /*09c0*/ 	.word	0x0500000f


	//   ....[174]....
        /*09c4*/ 	.word	0x0500000f


	//   ....[175]....
        /*09c8*/ 	.word	0x0500000f


	//   ....[176]....
        /*09cc*/ 	.word	0x0500000f


	//   ....[177]....
        /*09d0*/ 	.word	0x0500000f


	//   ....[178]....
        /*09d4*/ 	.word	0x0500000f


	//   ....[179]....
        /*09d8*/ 	.word	0x0500000f


	//   ....[180]....
        /*09dc*/ 	.word	0x0500000f


	//   ....[181]....
        /*09e0*/ 	.word	0x0500000f


	//   ....[182]....
        /*09e4*/ 	.word	0x0500000f


	//----- nvinfo : EIATTR_COOP_GROUP_INSTR_OFFSETS
	.align		4
.L_315:
        /*09e8*/ 	.byte	0x04, 0x28
        /*09ea*/ 	.short	(.L_317 - .L_316)


	//   ....[0]....
.L_316:
        /*09ec*/ 	.word	0x00000060


	//   ....[1]....
        /*09f0*/ 	.word	0x00000190


	//   ....[2]....
        /*09f4*/ 	.word	0x00000240


	//   ....[3]....
        /*09f8*/ 	.word	0x00000400


	//   ....[4]....
        /*09fc*/ 	.word	0x00000560


	//   ....[5]....
        /*0a00*/ 	.word	0x00000680


	//   ....[6]....
        /*0a04*/ 	.word	0x000007e0


	//   ....[7]....
        /*0a08*/ 	.word	0x00005720


	//   ....[8]....
        /*0a0c*/ 	.word	0x00005df0


	//   ....[9]....
        /*0a10*/ 	.word	0x00005e00


	//   ....[10]....
        /*0a14*/ 	.word	0x00005e10


	//   ....[11]....
        /*0a18*/ 	.word	0x00005e20


	//   ....[12]....
        /*0a1c*/ 	.word	0x000072e0


	//   ....[13]....
        /*0a20*/ 	.word	0x000072f0


	//   ....[14]....
        /*0a24*/ 	.word	0x00007300


	//   ....[15]....
        /*0a28*/ 	.word	0x00007310


	//   ....[16]....
        /*0a2c*/ 	.word	0x00008c70


	//   ....[17]....
        /*0a30*/ 	.word	0x00009580


	//   ....[18]....
        /*0a34*/ 	.word	0x00009590


	//   ....[19]....
        /*0a38*/ 	.word	0x000095b0


	//   ....[20]....
        /*0a3c*/ 	.word	0x00009eb0


	//   ....[21]....
        /*0a40*/ 	.word	0x00009ed0


	//   ....[22]....
        /*0a44*/ 	.word	0x0000bc80


	//   ....[23]....
        /*0a48*/ 	.word	0x0000c440


	//   ....[24]....
        /*0a4c*/ 	.word	0x0000c4b0


	//   ....[25]....
        /*0a50*/ 	.word	0x0000c4f0


	//   ....[26]....
        /*0a54*/ 	.word	0x0000cdb0


	//   ....[27]....
        /*0a58*/ 	.word	0x0000cde0


	//   ....[28]....
        /*0a5c*/ 	.word	0x0000f170


	//   ....[29]....
        /*0a60*/ 	.word	0x0000f290


	//   ....[30]....
        /*0a64*/ 	.word	0x0000f2e0


	//   ....[31]....
        /*0a68*/ 	.word	0x0000f2f0


	//   ....[32]....
        /*0a6c*/ 	.word	0x00010d40


	//   ....[33]....
        /*0a70*/ 	.word	0x00010d50


	//   ....[34]....
        /*0a74*/ 	.word	0x00010de0


	//   ....[35]....
        /*0a78*/ 	.word	0x00010e00


	//   ....[36]....
        /*0a7c*/ 	.word	0x000118d0


	//   ....[37]....
        /*0a80*/ 	.word	0x00011900


	//   ....[38]....
        /*0a84*/ 	.word	0x00011940


	//   ....[39]....
        /*0a88*/ 	.word	0x00011960


	//   ....[40]....
        /*0a8c*/ 	.word	0x00011970


	//   ....[41]....
        /*0a90*/ 	.word	0x00011980


	//   ....[42]....
        /*0a94*/ 	.word	0x00011990


	//   ....[43]....
        /*0a98*/ 	.word	0x000119a0


	//   ....[44]....
        /*0a9c*/ 	.word	0x000119b0


	//   ....[45]....
        /*0aa0*/ 	.word	0x000119c0


	//   ....[46]....
        /*0aa4*/ 	.word	0x000119d0


	//   ....[47]....
        /*0aa8*/ 	.word	0x000119f0


	//   ....[48]....
        /*0aac*/ 	.word	0x00011a00


	//   ....[49]....
        /*0ab0*/ 	.word	0x00011a10


	//   ....[50]....
        /*0ab4*/ 	.word	0x00011a20


	//   ....[51]....
        /*0ab8*/ 	.word	0x00011a30


	//   ....[52]....
        /*0abc*/ 	.word	0x00011a40


	//   ....[53]....
        /*0ac0*/ 	.word	0x00011a50


	//   ....[54]....
        /*0ac4*/ 	.word	0x00011a60


	//   ....[55]....
        /*0ac8*/ 	.word	0x00011a70


	//   ....[56]....
        /*0acc*/ 	.word	0x00011a80


	//   ....[57]....
        /*0ad0*/ 	.word	0x00011a90


	//   ....[58]....
        /*0ad4*/ 	.word	0x00011aa0


	//   ....[59]....
        /*0ad8*/ 	.word	0x00011ab0


	//   ....[60]....
        /*0adc*/ 	.word	0x00011ac0


	//   ....[61]....
        /*0ae0*/ 	.word	0x00011ad0


	//   ....[62]....
        /*0ae4*/ 	.word	0x00011ae0


	//   ....[63]....
        /*0ae8*/ 	.word	0x00011af0


	//   ....[64]....
        /*0aec*/ 	.word	0x00011b00


	//   ....[65]....
        /*0af0*/ 	.word	0x00011b10


	//   ....[66]....
        /*0af4*/ 	.word	0x00011b20


	//   ....[67]....
        /*0af8*/ 	.word	0x00011b30


	//   ....[68]....
        /*0afc*/ 	.word	0x000122d0


	//   ....[69]....
        /*0b00*/ 	.word	0x000122e0


	//   ....[70]....
        /*0b04*/ 	.word	0x000122f0


	//   ....[71]....
        /*0b08*/ 	.word	0x00012340


	//   ....[72]....
        /*0b0c*/ 	.word	0x00012890


	//   ....[73]....
        /*0b10*/ 	.word	0x000128d0


	//   ....[74]....
        /*0b14*/ 	.word	0x000128f0


	//   ....[75]....
        /*0b18*/ 	.word	0x00012930


	//   ....[76]....
        /*0b1c*/ 	.word	0x00012950


	//   ....[77]....
        /*0b20*/ 	.word	0x00012970


	//   ....[78]....
        /*0b24*/ 	.word	0x000129a0


	//   ....[79]....
        /*0b28*/ 	.word	0x000129d0


	//   ....[80]....
        /*0b2c*/ 	.word	0x00012db0


	//   ....[81]....
        /*0b30*/ 	.word	0x00012dd0


	//   ....[82]....
        /*0b34*/ 	.word	0x000130a0


	//   ....[83]....
        /*0b38*/ 	.word	0x000130b0


	//   ....[84]....
        /*0b3c*/ 	.word	0x00013b40


	//   ....[85]....
        /*0b40*/ 	.word	0x00013b70


	//   ....[86]....
        /*0b44*/ 	.word	0x00013bb0


	//   ....[87]....
        /*0b48*/ 	.word	0x00013be0


	//   ....[88]....
        /*0b4c*/ 	.word	0x00013c00


	//   ....[89]....
        /*0b50*/ 	.word	0x00013c10


	//   ....[90]....
        /*0b54*/ 	.word	0x00013c20


	//   ....[91]....
        /*0b58*/ 	.word	0x00013c40


	//   ....[92]....
        /*0b5c*/ 	.word	0x00013da0


	//   ....[93]....
        /*0b60*/ 	.word	0x00013fa0


	//   ....[94]....
        /*0b64*/ 	.word	0x00013fd0


	//   ....[95]....
        /*0b68*/ 	.word	0x00014000


	//   ....[96]....
        /*0b6c*/ 	.word	0x00014030


	//   ....[97]....
        /*0b70*/ 	.word	0x00014060


	//   ....[98]....
        /*0b74*/ 	.word	0x00014090


	//   ....[99]....
        /*0b78*/ 	.word	0x00014220


	//   ....[100]....
        /*0b7c*/ 	.word	0x00014250


	//   ....[101]....
        /*0b80*/ 	.word	0x00014280


	//   ....[102]....
        /*0b84*/ 	.word	0x000142b0


	//   ....[103]....
        /*0b88*/ 	.word	0x000142e0


	//   ....[104]....
        /*0b8c*/ 	.word	0x00014310


	//   ....[105]....
        /*0b90*/ 	.word	0x000143a0


	//   ....[106]....
        /*0b94*/ 	.word	0x000143d0


	//   ....[107]....
        /*0b98*/ 	.word	0x000143e0


	//   ....[108]....
        /*0b9c*/ 	.word	0x00014420


	//   ....[109]....
        /*0ba0*/ 	.word	0x00015a70


	//   ....[110]....
        /*0ba4*/ 	.word	0x00017160


	//   ....[111]....
        /*0ba8*/ 	.word	0x00017e20


	//   ....[112]....
        /*0bac*/ 	.word	0x00017e30


	//   ....[113]....
        /*0bb0*/ 	.word	0x00017e40


	//   ....[114]....
        /*0bb4*/ 	.word	0x00017e60


	//   ....[115]....
        /*0bb8*/ 	.word	0x00017ef0


	//   ....[116]....
        /*0bbc*/ 	.word	0x00017f10


	//   ....[117]....
        /*0bc0*/ 	.word	0x00017f90


	//   ....[118]....
        /*0bc4*/ 	.word	0x00017fb0


	//   ....[119]....
        /*0bc8*/ 	.word	0x00017fc0


	//   ....[120]....
        /*0bcc*/ 	.word	0x00018030


	//   ....[121]....
        /*0bd0*/ 	.word	0x00018080


	//   ....[122]....
        /*0bd4*/ 	.word	0x00018090


	//   ....[123]....
        /*0bd8*/ 	.word	0x00019690


	//   ....[124]....
        /*0bdc*/ 	.word	0x000196c0


	//   ....[125]....
        /*0be0*/ 	.word	0x00019720


	//   ....[126]....
        /*0be4*/ 	.word	0x00019750


	//   ....[127]....
        /*0be8*/ 	.word	0x00019780


	//   ....[128]....
        /*0bec*/ 	.word	0x000197b0


	//   ....[129]....
        /*0bf0*/ 	.word	0x000197e0


	//   ....[130]....
        /*0bf4*/ 	.word	0x00019810


	//   ....[131]....
        /*0bf8*/ 	.word	0x000199b0


	//   ....[132]....
        /*0bfc*/ 	.word	0x000199e0


	//   ....[133]....
        /*0c00*/ 	.word	0x00019a10


	//   ....[134]....
        /*0c04*/ 	.word	0x00019a40


	//   ....[135]....
        /*0c08*/ 	.word	0x00019a70


	//   ....[136]....
        /*0c0c*/ 	.word	0x00019aa0


	//   ....[137]....
        /*0c10*/ 	.word	0x00019b60


	//   ....[138]....
        /*0c14*/ 	.word	0x00019b80


	//   ....[139]....
        /*0c18*/ 	.word	0x00019ba0


	//   ....[140]....
        /*0c1c*/ 	.word	0x00019c00


	//   ....[141]....
        /*0c20*/ 	.word	0x0001a630


	//   ....[142]....
        /*0c24*/ 	.word	0x0001aaa0


	//   ....[143]....
        /*0c28*/ 	.word	0x0001ab30


	//   ....[144]....
        /*0c2c*/ 	.word	0x0001ab80


	//   ....[145]....
        /*0c30*/ 	.word	0x0001abd0


	//   ....[146]....
        /*0c34*/ 	.word	0x0001aca0


	//   ....[147]....
        /*0c38*/ 	.word	0x0001ad30


	//   ....[148]....
        /*0c3c*/ 	.word	0x0001ad80


	//   ....[149]....
        /*0c40*/ 	.word	0x0001add0


	//   ....[150]....
        /*0c44*/ 	.word	0x0001b0c0


	//   ....[151]....
        /*0c48*/ 	.word	0x0001b3a0


	//   ....[152]....
        /*0c4c*/ 	.word	0x0001b5a0


	//   ....[153]....
        /*0c50*/ 	.word	0x0001b5f0


	//   ....[154]....
        /*0c54*/ 	.word	0x0001b650


	//   ....[155]....
        /*0c58*/ 	.word	0x0001b740


	//   ....[156]....
        /*0c5c*/ 	.word	0x0001b7a0


	//   ....[157]....
        /*0c60*/ 	.word	0x0001b8a0


	//   ....[158]....
        /*0c64*/ 	.word	0x0001b900


	//   ....[159]....
        /*0c68*/ 	.word	0x0001b9b0


	//   ....[160]....
        /*0c6c*/ 	.word	0x0001ba60


	//   ....[161]....
        /*0c70*/ 	.word	0x0001bb40


	//   ....[162]....
        /*0c74*/ 	.word	0x0001bba0


	//   ....[163]....
        /*0c78*/ 	.word	0x0001bc60


	//   ....[164]....
        /*0c7c*/ 	.word	0x0001bf30


	//   ....[165]....
        /*0c80*/ 	.word	0x0001bfd0


	//   ....[166]....
        /*0c84*/ 	.word	0x0001c150


	//   ....[167]....
        /*0c88*/ 	.word	0x0001c1c0


	//   ....[168]....
        /*0c8c*/ 	.word	0x0001c230


	//   ....[169]....
        /*0c90*/ 	.word	0x0001c2a0


	//   ....[170]....
        /*0c94*/ 	.word	0x0001c310


	//   ....[171]....
        /*0c98*/ 	.word	0x0001c390


	//   ....[172]....
        /*0c9c*/ 	.word	0x0001c420


	//   ....[173]....
        /*0ca0*/ 	.word	0x0001c4c0


	//   ....[174]....
        /*0ca4*/ 	.word	0x0001c530


	//   ....[175]....
        /*0ca8*/ 	.word	0x0001c5a0


	//   ....[176]....
        /*0cac*/ 	.word	0x0001c610


	//   ....[177]....
        /*0cb0*/ 	.word	0x0001c690


	//   ....[178]....
        /*0cb4*/ 	.word	0x0001c700


	//   ....[179]....
        /*0cb8*/ 	.word	0x0001c7b0


	//   ....[180]....
        /*0cbc*/ 	.word	0x0001c800


	//   ....[181]....
        /*0cc0*/ 	.word	0x0001c890


	//   ....[182]....
        /*0cc4*/ 	.word	0x0001c9c0


	//----- nvinfo : EIATTR_REG_RECONFIG
	.align		4
.L_317:
        /*0cc8*/ 	.byte	0x01, 0x54
	.zero		2


	//----- nvinfo : EIATTR_SYSCALL_OFFSETS
	.align		4
        /*0ccc*/ 	.byte	0x04, 0x46
        /*0cce*/ 	.short	(.L_319 - .L_318)


	//   ....[0]....
.L_318:
        /*0cd0*/ 	.word	0x00001ce0


	//   ....[1]....
        /*0cd4*/ 	.word	0x00001e30


	//   ....[2]....
        /*0cd8*/ 	.word	0x00005890


	//   ....[3]....
        /*0cdc*/ 	.word	0x00005bb0


	//   ....[4]....
        /*0ce0*/ 	.word	0x00016c10


	//   ....[5]....
        /*0ce4*/ 	.word	0x00016d80


	//   ....[6]....
        /*0ce8*/ 	.word	0x00016ed0


	//   ....[7]....
        /*0cec*/ 	.word	0x00017010


	//   ....[8]....
        /*0cf0*/ 	.word	0x00017970


	//----- nvinfo : EIATTR_MBARRIER_INSTR_OFFSETS
	.align		4
.L_319:
        /*0cf4*/ 	.byte	0x04, 0x39
        /*0cf6*/ 	.short	(.L_321 - .L_320)


	//   ....[0]....
.L_320:
        /*0cf8*/ 	.word	0x000002b0
        /*0cfc*/ 	.word	0x000000ff
        /*0d00*/ 	.word	0x00013200
        /*0d04*/ 	.short	0x0100
        /*0d06*/ 	.byte	0x08
	.zero		1


	//   ....[1]....
        /*0d08*/ 	.word	0x000002c0
        /*0d0c*/ 	.word	0x000000ff
        /*0d10*/ 	.word	0x00013220
        /*0d14*/ 	.short	0x0100
        /*0d16*/ 	.byte	0x08
	.zero		1


	//   ....[2]....
        /*0d18*/ 	.word	0x000003b0
        /*0d1c*/ 	.word	0x000000ff
        /*0d20*/ 	.word	0x00013230
        /*0d24*/ 	.short	0x0100
        /*0d26*/ 	.byte	0x08
	.zero		1


	//   ....[3]....
        /*0d28*/ 	.word	0x000003c0
        /*0d2c*/ 	.word	0x000000ff
        /*0d30*/ 	.word	0x00013240
        /*0d34*/ 	.short	0x0100
        /*0d36*/ 	.byte	0x08
	.zero		1


	//   ....[4]....
        /*0d38*/ 	.word	0x000003d0
        /*0d3c*/ 	.word	0x000000ff
        /*0d40*/ 	.word	0x00013238
        /*0d44*/ 	.short	0x0100
        /*0d46*/ 	.byte	0x08
	.zero		1


	//   ....[5]....
        /*0d48*/ 	.word	0x000003e0
        /*0d4c*/ 	.word	0x000000ff
        /*0d50*/ 	.word	0x00013248
        /*0d54*/ 	.short	0x0100
        /*0d56*/ 	.byte	0x08
	.zero		1


	//   ....[6]....
        /*0d58*/ 	.word	0x00000510
        /*0d5c*/ 	.word	0x000000ff
        /*0d60*/ 	.word	0x00013250
        /*0d64*/ 	.short	0x0100
        /*0d66*/ 	.byte	0x08
	.zero		1


	//   ....[7]....
        /*0d68*/ 	.word	0x00000520
        /*0d6c*/ 	.word	0x000000ff
        /*0d70*/ 	.word	0x00013260
        /*0d74*/ 	.short	0x0100
        /*0d76*/ 	.byte	0x08
	.zero		1


	//   ....[8]....
        /*0d78*/ 	.word	0x00000530
        /*0d7c*/ 	.word	0x000000ff
        /*0d80*/ 	.word	0x00013258
        /*0d84*/ 	.short	0x0100
        /*0d86*/ 	.byte	0x08
	.zero		1


	//   ....[9]....
        /*0d88*/ 	.word	0x00000540
        /*0d8c*/ 	.word	0x000000ff
        /*0d90*/ 	.word	0x00013268
        /*0d94*/ 	.short	0x0100
        /*0d96*/ 	.byte	0x08
	.zero		1


	//   ....[10]....
        /*0d98*/ 	.word	0x00000630
        /*0d9c*/ 	.word	0x000000ff
        /*0da0*/ 	.word	0x00013270
        /*0da4*/ 	.short	0x0100
        /*0da6*/ 	.byte	0x06
	.zero		1


	//   ....[11]....
        /*0da8*/ 	.word	0x00000640
        /*0dac*/ 	.word	0x000000ff
        /*0db0*/ 	.word	0x00013280
        /*0db4*/ 	.short	0x0100
        /*0db6*/ 	.byte	0x06
	.zero		1


	//   ....[12]....
        /*0db8*/ 	.word	0x00000650
        /*0dbc*/ 	.word	0x000000ff
        /*0dc0*/ 	.word	0x00013278
        /*0dc4*/ 	.short	0x0100
        /*0dc6*/ 	.byte	0x06
	.zero		1


	//   ....[13]....
        /*0dc8*/ 	.word	0x00000660
        /*0dcc*/ 	.word	0x000000ff
        /*0dd0*/ 	.word	0x00013288
        /*0dd4*/ 	.short	0x0100
        /*0dd6*/ 	.byte	0x06
	.zero		1


	//   ....[14]....
        /*0dd8*/ 	.word	0x00000790
        /*0ddc*/ 	.word	0x000000ff
        /*0de0*/ 	.word	0x00013290
        /*0de4*/ 	.short	0x0100
        /*0de6*/ 	.byte	0x08
	.zero		1


	//   ....[15]....
        /*0de8*/ 	.word	0x000007a0
        /*0dec*/ 	.word	0x000000ff
        /*0df0*/ 	.word	0x000132a0
        /*0df4*/ 	.short	0x0100
        /*0df6*/ 	.byte	0x08
	.zero		1


	//   ....[16]....
        /*0df8*/ 	.word	0x000007b0
        /*0dfc*/ 	.word	0x000000ff
        /*0e00*/ 	.word	0x00013298
        /*0e04*/ 	.short	0x0100
        /*0e06*/ 	.byte	0x08
	.zero		1


	//   ....[17]....
        /*0e08*/ 	.word	0x000007c0
        /*0e0c*/ 	.word	0x000000ff
        /*0e10*/ 	.word	0x000132a8
        /*0e14*/ 	.short	0x0100
        /*0e16*/ 	.byte	0x08
	.zero		1


	//   ....[18]....
        /*0e18*/ 	.word	0x000008f0
        /*0e1c*/ 	.word	0x000000ff
        /*0e20*/ 	.word	0x000132b0
        /*0e24*/ 	.short	0x0100
        /*0e26*/ 	.byte	0x08
	.zero		1


	//   ....[19]....
        /*0e28*/ 	.word	0x00000900
        /*0e2c*/ 	.word	0x000000ff
        /*0e30*/ 	.word	0x000132c0
        /*0e34*/ 	.short	0x0100
        /*0e36*/ 	.byte	0x08
	.zero		1


	//   ....[20]....
        /*0e38*/ 	.word	0x00000910
        /*0e3c*/ 	.word	0x000000ff
        /*0e40*/ 	.word	0x000132b8
        /*0e44*/ 	.short	0x0100
        /*0e46*/ 	.byte	0x08
	.zero		1


	//   ....[21]....
        /*0e48*/ 	.word	0x00000920
        /*0e4c*/ 	.word	0x000000ff
        /*0e50*/ 	.word	0x000132c8
        /*0e54*/ 	.short	0x0100
        /*0e56*/ 	.byte	0x08
	.zero		1


	//   ....[22]....
        /*0e58*/ 	.word	0x000029d0
        /*0e5c*/ 	.word	0x0000004c
        /*0e60*/ 	.word	0x00013290
        /*0e64*/ 	.short	0x010a
        /*0e66*/ 	.byte	0x3f
	.zero		1


	//   ....[23]....
        /*0e68*/ 	.word	0x00003a90
        /*0e6c*/ 	.word	0x0000004c
        /*0e70*/ 	.word	0x00013290
        /*0e74*/ 	.short	0x010a
        /*0e76*/ 	.byte	0x3f
	.zero		1


	//   ....[24]....
        /*0e78*/ 	.word	0x00004b00
        /*0e7c*/ 	.word	0x0000004c
        /*0e80*/ 	.word	0x00013290
        /*0e84*/ 	.short	0x010a
        /*0e86*/ 	.byte	0x3f
	.zero		1


	//   ....[25]....
        /*0e88*/ 	.word	0x00004c90
        /*0e8c*/ 	.word	0x00000004
        /*0e90*/ 	.word	0x00000000
        /*0e94*/ 	.short	0x0101
        /*0e96*/ 	.byte	0x3f
	.zero		1


	//   ....[26]....
        /*0e98*/ 	.word	0x00004cd0
        /*0e9c*/ 	.word	0x0000004c
        /*0ea0*/ 	.word	0x000132b0
        /*0ea4*/ 	.short	0x010a
        /*0ea6*/ 	.byte	0x3f
	.zero		1


	//   ....[27]....
        /*0ea8*/ 	.word	0x00004f50
        /*0eac*/ 	.word	0x0000004c
        /*0eb0*/ 	.word	0x00000000
        /*0eb4*/ 	.short	0x0101
        /*0eb6*/ 	.byte	0x3f
	.zero		1


	//   ....[28]....
        /*0eb8*/ 	.word	0x00005930
        /*0ebc*/ 	.word	0x00000010
        /*0ec0*/ 	.word	0x00013200
        /*0ec4*/ 	.short	0x010a
        /*0ec6*/ 	.byte	0x3f
	.zero		1


	//   ....[29]....
        /*0ec8*/ 	.word	0x00005980
        /*0ecc*/ 	.word	0x00000010
        /*0ed0*/ 	.word	0x00013200
        /*0ed4*/ 	.short	0x010a
        /*0ed6*/ 	.byte	0x3f
	.zero		1


	//   ....[30]....
        /*0ed8*/ 	.word	0x00006090
        /*0edc*/ 	.word	0x00000010
        /*0ee0*/ 	.word	0x00013200
        /*0ee4*/ 	.short	0x010a
        /*0ee6*/ 	.byte	0x3f
	.zero		1


	//   ....[31]....
        /*0ee8*/ 	.word	0x000074d0
        /*0eec*/ 	.word	0x00000010
        /*0ef0*/ 	.word	0x00013200
        /*0ef4*/ 	.short	0x010a
        /*0ef6*/ 	.byte	0x3f
	.zero		1


	//   ....[32]....
        /*0ef8*/ 	.word	0x00008610
        /*0efc*/ 	.word	0x00000003
        /*0f00*/ 	.word	0x00013230
        /*0f04*/ 	.short	0x010a
        /*0f06*/ 	.byte	0x3f
	.zero		1


	//   ....[33]....
        /*0f08*/ 	.word	0x000086b0
        /*0f0c*/ 	.word	0x00000003
        /*0f10*/ 	.word	0x00013230
        /*0f14*/ 	.short	0x010a
        /*0f16*/ 	.byte	0x3f
	.zero		1


	//   ....[34]....
        /*0f18*/ 	.word	0x0000a740
        /*0f1c*/ 	.word	0x00000003
        /*0f20*/ 	.word	0x00000000
        /*0f24*/ 	.short	0x0101
        /*0f26*/ 	.byte	0x3f
	.zero		1


	//   ....[35]....
        /*0f28*/ 	.word	0x0000b350
        /*0f2c*/ 	.word	0x00000009
        /*0f30*/ 	.word	0x00013230
        /*0f34*/ 	.short	0x010a
        /*0f36*/ 	.byte	0x3f
	.zero		1


	//   ....[36]....
        /*0f38*/ 	.word	0x0000b3e0
        /*0f3c*/ 	.word	0x00000009
        /*0f40*/ 	.word	0x00013230
        /*0f44*/ 	.short	0x010a
        /*0f46*/ 	.byte	0x3f
	.zero		1


	//   ....[37]....
        /*0f48*/ 	.word	0x0000b9a0
        /*0f4c*/ 	.word	0x00000014
        /*0f50*/ 	.word	0x00013250
        /*0f54*/ 	.short	0x010a
        /*0f56*/ 	.byte	0x3f
	.zero		1


	//   ....[38]....
        /*0f58*/ 	.word	0x0000b9f0
        /*0f5c*/ 	.word	0x00000014
        /*0f60*/ 	.word	0x00013250
        /*0f64*/ 	.short	0x010a
        /*0f66*/ 	.byte	0x3f
	.zero		1


	//   ....[39]....
        /*0f68*/ 	.word	0x0000dca0
        /*0f6c*/ 	.word	0x00000009
        /*0f70*/ 	.word	0x00000000
        /*0f74*/ 	.short	0x0101
        /*0f76*/ 	.byte	0x3f
	.zero		1


	//   ....[40]....
        /*0f78*/ 	.word	0x0000de00
        /*0f7c*/ 	.word	0x00000014
        /*0f80*/ 	.word	0x00000000
        /*0f84*/ 	.short	0x0101
        /*0f86*/ 	.byte	0x3f
	.zero		1


	//   ....[41]....
        /*0f88*/ 	.word	0x0000e4a0
        /*0f8c*/ 	.word	0x00000008
        /*0f90*/ 	.word	0x00013230
        /*0f94*/ 	.short	0x010a
        /*0f96*/ 	.byte	0x3f
	.zero		1


	//   ....[42]....
        /*0f98*/ 	.word	0x0000e530
        /*0f9c*/ 	.word	0x00000008
        /*0fa0*/ 	.word	0x00013230
        /*0fa4*/ 	.short	0x010a
        /*0fa6*/ 	.byte	0x3f
	.zero		1


	//   ....[43]....
        /*0fa8*/ 	.word	0x0000eaf0
        /*0fac*/ 	.word	0x0000000f
        /*0fb0*/ 	.word	0x00013250
        /*0fb4*/ 	.short	0x010a
        /*0fb6*/ 	.byte	0x3f
	.zero		1


	//   ....[44]....
        /*0fb8*/ 	.word	0x0000eb40
        /*0fbc*/ 	.word	0x0000000f
        /*0fc0*/ 	.word	0x00013250
        /*0fc4*/ 	.short	0x010a
        /*0fc6*/ 	.byte	0x3f
	.zero		1


	//   ....[45]....
        /*0fc8*/ 	.word	0x000102e0
        /*0fcc*/ 	.word	0x00000043
        /*0fd0*/ 	.word	0x00000000
        /*0fd4*/ 	.short	0x0101
        /*0fd6*/ 	.byte	0x3f
	.zero		1


	//   ....[46]....
        /*0fd8*/ 	.word	0x00010540
        /*0fdc*/ 	.word	0x0000000f
        /*0fe0*/ 	.word	0x00000000
        /*0fe4*/ 	.short	0x0101
        /*0fe6*/ 	.byte	0x3f
	.zero		1


	//   ....[47]....
        /*0fe8*/ 	.word	0x000109a0
        /*0fec*/ 	.word	0x00000003
        /*0ff0*/ 	.word	0x00013250
        /*0ff4*/ 	.short	0x010a
        /*0ff6*/ 	.byte	0x3f
	.zero		1


	//   ....[48]....
        /*0ff8*/ 	.word	0x000109f0
        /*0ffc*/ 	.word	0x00000003
        /*1000*/ 	.word	0x00013250
        /*1004*/ 	.short	0x010a
        /*1006*/ 	.byte	0x3f
	.zero		1


	//   ....[49]....
        /*1008*/ 	.word	0x00011060
        /*100c*/ 	.word	0x00000003
        /*1010*/ 	.word	0x00000000
        /*1014*/ 	.short	0x0101
        /*1016*/ 	.byte	0x3f
	.zero		1


	//   ....[50]....
        /*1018*/ 	.word	0x00012960
        /*101c*/ 	.word	0x00000015
        /*1020*/ 	.word	0x00000000
        /*1024*/ 	.short	0x0101
        /*1026*/ 	.byte	0x3f
	.zero		1


	//   ....[51]....
        /*1028*/ 	.word	0x00012d90
        /*102c*/ 	.word	0x00000004
        /*1030*/ 	.word	0x00000000
        /*1034*/ 	.short	0x0101
        /*1036*/ 	.byte	0x3f
	.zero		1


	//   ....[52]....
        /*1038*/ 	.word	0x00015b50
        /*103c*/ 	.word	0x00000012
        /*1040*/ 	.word	0x00013220
        /*1044*/ 	.short	0x010a
        /*1046*/ 	.byte	0x3f
	.zero		1


	//   ....[53]....
        /*1048*/ 	.word	0x00015be0
        /*104c*/ 	.word	0x00000006
        /*1050*/ 	.word	0x000132a0
        /*1054*/ 	.short	0x010a
        /*1056*/ 	.byte	0x3f
	.zero		1


	//   ....[54]....
        /*1058*/ 	.word	0x00015e30
        /*105c*/ 	.word	0x00000006
        /*1060*/ 	.word	0x000132c0
        /*1064*/ 	.short	0x010a
        /*1066*/ 	.byte	0x3f
	.zero		1


	//   ....[55]....
        /*1068*/ 	.word	0x00016180
        /*106c*/ 	.word	0x00000006
        /*1070*/ 	.word	0x000132a0
        /*1074*/ 	.short	0x010a
        /*1076*/ 	.byte	0x3f
	.zero		1


	//   ....[56]....
        /*1078*/ 	.word	0x000163a0
        /*107c*/ 	.word	0x00000006
        /*1080*/ 	.word	0x000132c0
        /*1084*/ 	.short	0x010a
        /*1086*/ 	.byte	0x3f
	.zero		1


	//   ....[57]....
        /*1088*/ 	.word	0x00017390
        /*108c*/ 	.word	0x00000004
        /*1090*/ 	.word	0x00013280
        /*1094*/ 	.short	0x010a
        /*1096*/ 	.byte	0x3f
	.zero		1


	//   ....[58]....
        /*1098*/ 	.word	0x00017550
        /*109c*/ 	.word	0x00000004
        /*10a0*/ 	.word	0x00013240
        /*10a4*/ 	.short	0x010a
        /*10a6*/ 	.byte	0x3f
	.zero		1


	//   ....[59]....
        /*10a8*/ 	.word	0x000181b0
        /*10ac*/ 	.word	0x00000012
        /*10b0*/ 	.word	0x00013200
        /*10b4*/ 	.short	0x0107
        /*10b6*/ 	.byte	0x3f
	.zero		1


	//   ....[60]....
        /*10b8*/ 	.word	0x000182a0
        /*10bc*/ 	.word	0x00000012
        /*10c0*/ 	.word	0x00013200
        /*10c4*/ 	.short	0x0101
        /*10c6*/ 	.byte	0x3f
	.zero		1


	//   ....[61]....
        /*10c8*/ 	.word	0x000182c0
        /*10cc*/ 	.word	0x00000012
        /*10d0*/ 	.word	0x00013220
        /*10d4*/ 	.short	0x010a
        /*10d6*/ 	.byte	0x3f
	.zero		1


	//   ....[62]....
        /*10d8*/ 	.word	0x000185a0
        /*10dc*/ 	.word	0x00000004
        /*10e0*/ 	.word	0x00013280
        /*10e4*/ 	.short	0x010a
        /*10e6*/ 	.byte	0x3f
	.zero		1


	//   ....[63]....
        /*10e8*/ 	.word	0x000187f0
        /*10ec*/ 	.word	0x00000004
        /*10f0*/ 	.word	0x00013240
        /*10f4*/ 	.short	0x010a
        /*10f6*/ 	.byte	0x3f
	.zero		1


	//   ....[64]....
        /*10f8*/ 	.word	0x00018ab0
        /*10fc*/ 	.word	0x00000003
        /*1100*/ 	.word	0x00013270
        /*1104*/ 	.short	0x010a
        /*1106*/ 	.byte	0x3f
	.zero		1


	//   ....[65]....
        /*1108*/ 	.word	0x00018b30
        /*110c*/ 	.word	0x00000003
        /*1110*/ 	.word	0x00013260
        /*1114*/ 	.short	0x010a
        /*1116*/ 	.byte	0x3f
	.zero		1


	//   ....[66]....
        /*1118*/ 	.word	0x00018e30
        /*111c*/ 	.word	0x00000003
        /*1120*/ 	.word	0x00013250
        /*1124*/ 	.short	0x0101
        /*1126*/ 	.byte	0x3f
	.zero		1


	//   ....[67]....
        /*1128*/ 	.word	0x00018ec0
        /*112c*/ 	.word	0x00000003
        /*1130*/ 	.word	0x00000000
        /*1134*/ 	.short	0x0101
        /*1136*/ 	.byte	0x3f
	.zero		1


	//   ....[68]....
        /*1138*/ 	.word	0x000190b0
        /*113c*/ 	.word	0x00000003
        /*1140*/ 	.word	0x00013270
        /*1144*/ 	.short	0x010a
        /*1146*/ 	.byte	0x3f
	.zero		1


	//   ....[69]....
        /*1148*/ 	.word	0x00019120
        /*114c*/ 	.word	0x00000003
        /*1150*/ 	.word	0x00013260
        /*1154*/ 	.short	0x010a
        /*1156*/ 	.byte	0x3f
	.zero		1


	//   ....[70]....
        /*1158*/ 	.word	0x00019420
        /*115c*/ 	.word	0x00000003
        /*1160*/ 	.word	0x00013250
        /*1164*/ 	.short	0x0101
        /*1166*/ 	.byte	0x3f
	.zero		1


	//   ....[71]....
        /*1168*/ 	.word	0x00019470
        /*116c*/ 	.word	0x00000000
        /*1170*/ 	.word	0x00000000
        /*1174*/ 	.short	0x0101
        /*1176*/ 	.byte	0x3f
	.zero		1


	//   ....[72]....
        /*1178*/ 	.word	0x0001a5b0
        /*117c*/ 	.word	0x00000006
        /*1180*/ 	.word	0x00013220
        /*1184*/ 	.short	0x010a
        /*1186*/ 	.byte	0x3f
	.zero		1


	//   ....[73]....
        /*1188*/ 	.word	0x0001a740
        /*118c*/ 	.word	0x00000005
        /*1190*/ 	.word	0x00000000
        /*1194*/ 	.short	0x010a
        /*1196*/ 	.byte	0x3f
	.zero		1


	//   ....[74]....
        /*1198*/ 	.word	0x0001a7b0
        /*119c*/ 	.word	0x00000009
        /*11a0*/ 	.word	0x00000000
        /*11a4*/ 	.short	0x010a
        /*11a6*/ 	.byte	0x3f
	.zero		1


	//   ....[75]....
        /*11a8*/ 	.word	0x0001a800
        /*11ac*/ 	.word	0x00000013
        /*11b0*/ 	.word	0x00013260
        /*11b4*/ 	.short	0x010a
        /*11b6*/ 	.byte	0x3f
	.zero		1


	//   ....[76]....
        /*11b8*/ 	.word	0x0001a850
        /*11bc*/ 	.word	0x00000007
        /*11c0*/ 	.word	0x00013260
        /*11c4*/ 	.short	0x010a
        /*11c6*/ 	.byte	0x3f
	.zero		1


	//   ....[77]....
        /*11c8*/ 	.word	0x0001a890
        /*11cc*/ 	.word	0x00000013
        /*11d0*/ 	.word	0x00013280
        /*11d4*/ 	.short	0x010a
        /*11d6*/ 	.byte	0x3f
	.zero		1


	//   ....[78]....
        /*11d8*/ 	.word	0x0001a8b0
        /*11dc*/ 	.word	0x00000007
        /*11e0*/ 	.word	0x00013280
        /*11e4*/ 	.short	0x010a
        /*11e6*/ 	.byte	0x3f
	.zero		1


	//   ....[79]....
        /*11e8*/ 	.word	0x0001a910
        /*11ec*/ 	.word	0x0000004c
        /*11f0*/ 	.word	0x00013290
        /*11f4*/ 	.short	0x010a
        /*11f6*/ 	.byte	0x3f
	.zero		1


	//   ....[80]....
        /*11f8*/ 	.word	0x0001a960
        /*11fc*/ 	.word	0x0000004c
        /*1200*/ 	.word	0x00013290
        /*1204*/ 	.short	0x010a
        /*1206*/ 	.byte	0x3f
	.zero		1


	//   ....[81]....
        /*1208*/ 	.word	0x0001a9b0
        /*120c*/ 	.word	0x0000004c
        /*1210*/ 	.word	0x00013290
        /*1214*/ 	.short	0x010a
        /*1216*/ 	.byte	0x3f
	.zero		1


	//   ....[82]....
        /*1218*/ 	.word	0x0001aa00
        /*121c*/ 	.word	0x0000004c
        /*1220*/ 	.word	0x000132b0
        /*1224*/ 	.short	0x010a
        /*1226*/ 	.byte	0x3f
	.zero		1


	//   ....[83]....
        /*1228*/ 	.word	0x0001ac00
        /*122c*/ 	.word	0x00000010
        /*1230*/ 	.word	0x00013200
        /*1234*/ 	.short	0x010a
        /*1236*/ 	.byte	0x3f
	.zero		1


	//   ....[84]....
        /*1238*/ 	.word	0x0001ae00
        /*123c*/ 	.word	0x00000010
        /*1240*/ 	.word	0x00013200
        /*1244*/ 	.short	0x010a
        /*1246*/ 	.byte	0x3f
	.zero		1


	//   ....[85]....
        /*1248*/ 	.word	0x0001ae50
        /*124c*/ 	.word	0x00000003
        /*1250*/ 	.word	0x00013230
        /*1254*/ 	.short	0x010a
        /*1256*/ 	.byte	0x3f
	.zero		1


	//   ....[86]....
        /*1258*/ 	.word	0x0001aea0
        /*125c*/ 	.word	0x00000009
        /*1260*/ 	.word	0x00013230
        /*1264*/ 	.short	0x010a
        /*1266*/ 	.byte	0x3f
	.zero		1


	//   ....[87]....
        /*1268*/ 	.word	0x0001aef0
        /*126c*/ 	.word	0x00000014
        /*1270*/ 	.word	0x00013250
        /*1274*/ 	.short	0x010a
        /*1276*/ 	.byte	0x3f
	.zero		1


	//   ....[88]....
        /*1278*/ 	.word	0x0001af40
        /*127c*/ 	.word	0x00000008
        /*1280*/ 	.word	0x00013230
        /*1284*/ 	.short	0x010a
        /*1286*/ 	.byte	0x3f
	.zero		1


	//   ....[89]....
        /*1288*/ 	.word	0x0001af90
        /*128c*/ 	.word	0x0000000f
        /*1290*/ 	.word	0x00013250
        /*1294*/ 	.short	0x010a
        /*1296*/ 	.byte	0x3f
	.zero		1


	//   ....[90]....
        /*1298*/ 	.word	0x0001afe0
        /*129c*/ 	.word	0x00000003
        /*12a0*/ 	.word	0x00013250
        /*12a4*/ 	.short	0x010a
        /*12a6*/ 	.byte	0x3f
	.zero		1


	//   ....[91]....
        /*12a8*/ 	.word	0x0001b180
        /*12ac*/ 	.word	0x00000012
        /*12b0*/ 	.word	0x00013220
        /*12b4*/ 	.short	0x010a
        /*12b6*/ 	.byte	0x3f
	.zero		1


	//   ....[92]....
        /*12b8*/ 	.word	0x0001b1d0
        /*12bc*/ 	.word	0x00000006
        /*12c0*/ 	.word	0x000132a0
        /*12c4*/ 	.short	0x010a
        /*12c6*/ 	.byte	0x3f
	.zero		1


	//   ....[93]....
        /*12c8*/ 	.word	0x0001b220
        /*12cc*/ 	.word	0x00000006
        /*12d0*/ 	.word	0x000132c0
        /*12d4*/ 	.short	0x010a
        /*12d6*/ 	.byte	0x3f
	.zero		1


	//   ....[94]....
        /*12d8*/ 	.word	0x0001b270
        /*12dc*/ 	.word	0x00000006
        /*12e0*/ 	.word	0x000132a0
        /*12e4*/ 	.short	0x010a
        /*12e6*/ 	.byte	0x3f
	.zero		1


	//   ....[95]....
        /*12e8*/ 	.word	0x0001b2c0
        /*12ec*/ 	.word	0x00000006
        /*12f0*/ 	.word	0x000132c0
        /*12f4*/ 	.short	0x010a
        /*12f6*/ 	.byte	0x3f
	.zero		1


	//   ....[96]....
        /*12f8*/ 	.word	0x0001b460
        /*12fc*/ 	.word	0x00000004
        /*1300*/ 	.word	0x00013280
        /*1304*/ 	.short	0x010a
        /*1306*/ 	.byte	0x3f
	.zero		1


	//   ....[97]....
        /*1308*/ 	.word	0x0001b4b0
        /*130c*/ 	.word	0x00000004
        /*1310*/ 	.word	0x00013240
        /*1314*/ 	.short	0x010a
        /*1316*/ 	.byte	0x3f
	.zero		1


	//   ....[98]....
        /*1318*/ 	.word	0x0001bca0
        /*131c*/ 	.word	0x00000012
        /*1320*/ 	.word	0x00013220
        /*1324*/ 	.short	0x010a
        /*1326*/ 	.byte	0x3f
	.zero		1


	//   ....[99]....
        /*1328*/ 	.word	0x0001bcf0
        /*132c*/ 	.word	0x00000004
        /*1330*/ 	.word	0x00013280
        /*1334*/ 	.short	0x010a
        /*1336*/ 	.byte	0x3f
	.zero		1


	//   ....[100]....
        /*1338*/ 	.word	0x0001bd40
        /*133c*/ 	.word	0x00000004
        /*1340*/ 	.word	0x00013240
        /*1344*/ 	.short	0x010a
        /*1346*/ 	.byte	0x3f
	.zero		1


	//   ....[101]....
        /*1348*/ 	.word	0x0001bd90
        /*134c*/ 	.word	0x00000003
        /*1350*/ 	.word	0x00013270
        /*1354*/ 	.short	0x010a
        /*1356*/ 	.byte	0x3f
	.zero		1


	//   ....[102]....
        /*1358*/ 	.word	0x0001bde0
        /*135c*/ 	.word	0x00000003
        /*1360*/ 	.word	0x00013260
        /*1364*/ 	.short	0x010a
        /*1366*/ 	.byte	0x3f
	.zero		1


	//   ....[103]....
        /*1368*/ 	.word	0x0001be30
        /*136c*/ 	.word	0x00000003
        /*1370*/ 	.word	0x00013270
        /*1374*/ 	.short	0x010a
        /*1376*/ 	.byte	0x3f
	.zero		1


	//   ....[104]....
        /*1378*/ 	.word	0x0001be80
        /*137c*/ 	.word	0x00000003
        /*1380*/ 	.word	0x00013260
        /*1384*/ 	.short	0x010a
        /*1386*/ 	.byte	0x3f
	.zero		1


	//   ....[105]....
        /*1388*/ 	.word	0x0001c8e0
        /*138c*/ 	.word	0x00000006
        /*1390*/ 	.word	0x00013220
        /*1394*/ 	.short	0x010a
        /*1396*/ 	.byte	0x3f
	.zero		1


	//   ....[106]....
        /*1398*/ 	.word	0x0001ca80
        /*139c*/ 	.word	0x00000005
        /*13a0*/ 	.word	0x00000000
        /*13a4*/ 	.short	0x010a
        /*13a6*/ 	.byte	0x3f
	.zero		1


	//   ....[107]....
        /*13a8*/ 	.word	0x0001cad0
        /*13ac*/ 	.word	0x00000009
        /*13b0*/ 	.word	0x00000000
        /*13b4*/ 	.short	0x010a
        /*13b6*/ 	.byte	0x3f
	.zero		1


	//   ....[108]....
        /*13b8*/ 	.word	0x0001cb20
        /*13bc*/ 	.word	0x00000013
        /*13c0*/ 	.word	0x00013260
        /*13c4*/ 	.short	0x010a
        /*13c6*/ 	.byte	0x3f
	.zero		1


	//   ....[109]....
        /*13c8*/ 	.word	0x0001cb70
        /*13cc*/ 	.word	0x00000007
        /*13d0*/ 	.word	0x00013260
        /*13d4*/ 	.short	0x010a
        /*13d6*/ 	.byte	0x3f
	.zero		1


	//   ....[110]....
        /*13d8*/ 	.word	0x0001cbc0
        /*13dc*/ 	.word	0x00000013
        /*13e0*/ 	.word	0x00013280
        /*13e4*/ 	.short	0x010a
        /*13e6*/ 	.byte	0x3f
	.zero		1


	//----- nvinfo : EIATTR_NUM_MBARRIERS
	.align		4
.L_321:
        /*13e8*/ 	.byte	0x03, 0x38
        /*13ea*/ 	.short	0x0016


	//----- nvinfo : EIATTR_EXIT_INSTR_OFFSETS
	.align		4
        /*13ec*/ 	.byte	0x04, 0x1c
        /*13ee*/ 	.short	(.L_323 - .L_322)


	//   ....[0]....
.L_322:
        /*13f0*/ 	.word	0x0001a900


	//----- nvinfo : EIATTR_MAX_THREADS
	.align		4
.L_323:
        /*13f4*/ 	.byte	0x04, 0x05
        /*13f6*/ 	.short	(.L_325 - .L_324)
.L_324:
        /*13f8*/ 	.word	0x00000200
        /*13fc*/ 	.word	0x00000001
        /*1400*/ 	.word	0x00000001


	//----- nvinfo : EIATTR_CRS_STACK_SIZE
	.align		4
.L_325:
        /*1404*/ 	.byte	0x04, 0x1e
        /*1406*/ 	.short	(.L_327 - .L_326)
.L_326:
        /*1408*/ 	.word	0x00000000


	//----- nvinfo : EIATTR_CBANK_PARAM_SIZE
	.align		4
.L_327:
        /*140c*/ 	.byte	0x03, 0x19
        /*140e*/ 	.short	0x0af0


	//----- nvinfo : EIATTR_PARAM_CBANK
	.align		4
        /*1410*/ 	.byte	0x04, 0x0a
        /*1412*/ 	.short	(.L_329 - .L_328)
	.align		4
.L_328:
        /*1414*/ 	.word	index@(.nv.constant0._ZN7cutlass13device_kernelIN5flash11enable_sm90INS1_16FlashAttnFwdSm90INS1_25CollectiveMainloopFwdSm90ILi2EN4cute5tupleIJNS5_1CILi1EEES8_S8_EEENS6_IJNS7_ILi192EEENS7_ILi160EEENS7_ILi64EEEEEELi64ENS_12float_e4m3_tEfNS_4arch4Sm90ELb1ELb0ELb0ELb1ELb0ELb1ELb0ELb1ELb1ELb1ELb1ELb0EEENS1_21CollectiveEpilogueFwdINS6_IJSA_SC_SB_EEES9_NS_10bfloat16_tESG_Li384ELb1ELb1ELb1ELb1EEENS1_36VarlenDynamicPersistentTileSchedulerILi192ELi160ELi384ELi128ELb1ELb1ELb1ELb1ELb1ELb1EEEEEEEEEvNT_6ParamsE)
        /*1418*/ 	.short	0x0210
        /*141a*/ 	.short	0x0af0


	//----- nvinfo : EIATTR_SW_WAR
	.align		4
.L_329:
        /*141c*/ 	.byte	0x04, 0x36
        /*141e*/ 	.short	(.L_331 - .L_330)
.L_330:
        /*1420*/ 	.word	0x00000008
.L_331:


//--------------------- .nv.callgraph             --------------------------
	.section	.nv.callgraph,"",@"SHT_CUDA_CALLGRAPH"
	.align	4
	.sectionentsize	8
	.align		4
        /*0000*/ 	.word	0x00000000
	.align		4
        /*0004*/ 	.word	0xffffffff
	.align		4
        /*0008*/ 	.word	index@(_ZN7cutlass13device_kernelIN5flash11enable_sm90INS1_16FlashAttnFwdSm90INS1_25CollectiveMainloopFwdSm90ILi2EN4cute5tupleIJNS5_1CILi1EEES8_S8_EEENS6_IJNS7_ILi192EEENS7_ILi160EEENS7_ILi64EEEEEELi64ENS_12float_e4m3_tEfNS_4arch4Sm90ELb0ELb0ELb0ELb0ELb0ELb0ELb0ELb1ELb1ELb1ELb1ELb0EEENS1_21CollectiveEpilogueFwdINS6_IJSA_SC_SB_EEES9_NS_10bfloat16_tESG_Li384ELb0ELb1ELb1ELb1EEENS1_19SingleTileSchedulerILb0ELb1ELb1ELi192EEEEEEEEEvNT_6ParamsE)
	.align		4
        /*000c*/ 	.word	index@(__assertfail)
	.align		4
        /*0010*/ 	.word	index@(_ZN7cutlass13device_kernelIN5flash11enable_sm90INS1_16FlashAttnFwdSm90INS1_25CollectiveMainloopFwdSm90ILi2EN4cute5tupleIJNS5_1CILi1EEES8_S8_EEENS6_IJNS7_ILi192EEENS7_ILi160EEENS7_ILi64EEEEEELi64ENS_12float_e4m3_tEfNS_4arch4Sm90ELb0ELb0ELb0ELb1ELb0ELb0ELb0ELb1ELb1ELb1ELb1ELb0EEENS1_21CollectiveEpilogueFwdINS6_IJSA_SC_SB_EEES9_NS_10bfloat16_tESG_Li384ELb1ELb1ELb1ELb1EEENS1_36VarlenDynamicPersistentTileSchedulerILi192ELi160ELi384ELi128ELb1ELb1ELb1ELb0ELb1ELb1EEEEEEEEEvNT_6ParamsE)
	.align		4
        /*0014*/ 	.word	index@(__assertfail)
	.align		4
        /*0018*/ 	.word	index@(_ZN7cutlass13device_kernelIN5flash11enable_sm90INS1_16FlashAttnFwdSm90INS1_25CollectiveMainloopFwdSm90ILi2EN4cute5tupleIJNS5_1CILi1EEES8_S8_EEENS6_IJNS7_ILi192EEENS7_ILi160EEENS7_ILi64EEEEEELi64ENS_12float_e4m3_tEfNS_4arch4Sm90ELb0ELb0ELb0ELb1ELb0ELb1ELb0ELb1ELb1ELb1ELb1ELb0EEENS1_21CollectiveEpilogueFwdINS6_IJSA_SC_SB_EEES9_NS_10bfloat16_tESG_Li384ELb1ELb1ELb1ELb1EEENS1_36VarlenDynamicPersistentTileSchedulerILi192ELi160ELi384ELi128ELb1ELb1ELb1ELb0ELb1ELb1EEEEEEEEEvNT_6ParamsE)
	.align		4
        /*001c*/ 	.word	index@(__assertfail)
	.align		4
        /*0020*/ 	.word	index@(_ZN7cutlass13device_kernelIN5flash11enable_sm90INS1_16FlashAttnFwdSm90INS1_25CollectiveMainloopFwdSm90ILi2EN4cute5tupleIJNS5_1CILi1EEES8_S8_EEENS6_IJNS7_ILi192EEENS7_ILi160EEENS7_ILi64EEEEEELi64ENS_12float_e4m3_tEfNS_4arch4Sm90ELb0ELb1ELb0ELb0ELb0ELb0ELb0ELb1ELb1ELb1ELb1ELb0EEENS1_21CollectiveEpilogueFwdINS6_IJSA_SC_SB_EEES9_NS_10bfloat16_tESG_Li384ELb0ELb1ELb1ELb1EEENS1_19SingleTileSchedulerILb0ELb1ELb1ELi192EEEEEEEEEvNT_6ParamsE)
	.align		4
        /*0024*/ 	.word	index@(__assertfail)
	.align		4
        /*0028*/ 	.word	index@(_ZN7cutlass13device_kernelIN5flash11enable_sm90INS1_16FlashAttnFwdSm90INS1_25CollectiveMainloopFwdSm90ILi2EN4cute5tupleIJNS5_1CILi1EEES8_S8_EEENS6_IJNS7_ILi192EEENS7_ILi160EEENS7_ILi64EEEEEELi64ENS_12float_e4m3_tEfNS_4arch4Sm90ELb0ELb1ELb0ELb1ELb0ELb0ELb0ELb1ELb1ELb1ELb1ELb0EEENS1_21CollectiveEpilogueFwdINS6_IJSA_SC_SB_EEES9_NS_10bfloat16_tESG_Li384ELb1ELb1ELb1ELb1EEENS1_36VarlenDynamicPersistentTileSchedulerILi192ELi160ELi384ELi128ELb1ELb1ELb1ELb1ELb0ELb1EEEEEEEEEvNT_6ParamsE)
	.align		4
        /*002c*/ 	.word	index@(__assertfail)
	.align		4
        /*0030*/ 	.word	index@(_ZN7cutlass13device_kernelIN5flash11enable_sm90INS1_16FlashAttnFwdSm90INS1_25CollectiveMainloopFwdSm90ILi2EN4cute5tupleIJNS5_1CILi1EEES8_S8_EEENS6_IJNS7_ILi192EEENS7_ILi160EEENS7_ILi64EEEEEELi64ENS_12float_e4m3_tEfNS_4arch4Sm90ELb0ELb1ELb0ELb1ELb0ELb1ELb0ELb1ELb1ELb1ELb1ELb0EEENS1_21CollectiveEpilogueFwdINS6_IJSA_SC_SB_EEES9_NS_10bfloat16_tESG_Li384ELb1ELb1ELb1ELb1EEENS1_36VarlenDynamicPersistentTileSchedulerILi192ELi160ELi384ELi128ELb1ELb1ELb1ELb1ELb0ELb1EEEEEEEEEvNT_6ParamsE)
	.align		4
        /*0034*/ 	.word	index@(__assertfail)
	.align		4
        /*0038*/ 	.word	index@(_ZN7cutlass13device_kernelIN5flash11enable_sm90INS1_16FlashAttnFwdSm90INS1_25CollectiveMainloopFwdSm90ILi2EN4cute5tupleIJNS5_1CILi1EEES8_S8_EEENS6_IJNS7_ILi192EEENS7_ILi160EEENS7_ILi64EEEEEELi64ENS_12float_e4m3_tEfNS_4arch4Sm90ELb1ELb0ELb0ELb0ELb0ELb0ELb0ELb1ELb1ELb1ELb1ELb0EEENS1_21CollectiveEpilogueFwdINS6_IJSA_SC_SB_EEES9_NS_10bfloat16_tESG_Li384ELb0ELb1ELb1ELb1EEENS1_19SingleTileSchedulerILb0ELb1ELb1ELi192EEEEEEEEEvNT_6ParamsE)
	.align		4
        /*003c*/ 	.word	index@(__assertfail)
	.align		4
        /*0040*/ 	.word	index@(_ZN7cutlass13device_kernelIN5flash11enable_sm90INS1_16FlashAttnFwdSm90INS1_25CollectiveMainloopFwdSm90ILi2EN4cute5tupleIJNS5_1CILi1EEES8_S8_EEENS6_IJNS7_ILi192EEENS7_ILi160EEENS7_ILi64EEEEEELi64ENS_12float_e4m3_tEfNS_4arch4Sm90ELb1ELb0ELb0ELb1ELb0ELb0ELb0ELb1ELb1ELb1ELb1ELb0EEENS1_21CollectiveEpilogueFwdINS6_IJSA_SC_SB_EEES9_NS_10bfloat16_tESG_Li384ELb1ELb1ELb1ELb1EEENS1_36VarlenDynamicPersistentTileSchedulerILi192ELi160ELi384ELi128ELb1ELb1ELb1ELb1ELb1ELb1EEEEEEEEEvNT_6ParamsE)
	.align		4
        /*0044*/ 	.word	index@(__assertfail)
	.align		4
        /*0048*/ 	.word	index@(_ZN7cutlass13device_kernelIN5flash11enable_sm90INS1_16FlashAttnFwdSm90INS1_25CollectiveMainloopFwdSm90ILi2EN4cute5tupleIJNS5_1CILi1EEES8_S8_EEENS6_IJNS7_ILi192EEENS7_ILi160EEENS7_ILi64EEEEEELi64ENS_12float_e4m3_tEfNS_4arch4Sm90ELb1ELb0ELb0ELb1ELb0ELb1ELb0ELb1ELb1ELb1ELb1ELb0EEENS1_21CollectiveEpilogueFwdINS6_IJSA_SC_SB_EEES9_NS_10bfloat16_tESG_Li384ELb1ELb1ELb1ELb1EEENS1_36VarlenDynamicPersistentTileSchedulerILi192ELi160ELi384ELi128ELb1ELb1ELb1ELb1ELb1ELb1EEEEEEEEEvNT_6ParamsE)
	.align		4
        /*004c*/ 	.word	index@(__assertfail)
	.align		4
        /*0050*/ 	.word	0x00000000
	.align		4
        /*0054*/ 	.word	0xfffffffe
	.align		4
        /*0058*/ 	.word	0x00000000
	.align		4
        /*005c*/ 	.word	0xfffffffd
	.align		4
        /*0060*/ 	.word	0x00000000
	.align		4
        /*0064*/ 	.word	0xfffffffc


//--------------------- .nv.constant4             --------------------------
	.section	.nv.constant4,"a",@progbits
	.align	8
	.align		8
.nv.constant4:
        /*0000*/ 	.dword	__assertfail
	.align		8
        /*0008*/ 	.dword	__unnamed_1
	.align		8
        /*0010*/ 	.dword	__unnamed_2
	.align		8
        /*0018*/ 	.dword	__unnamed_3
	.align		8
        /*0020*/ 	.dword	__unnamed_4
	.align		8
        /*0028*/ 	.dword	__unnamed_5
	.align		8
        /*0030*/ 	.dword	__unnamed_6
	.align		8
        /*0038*/ 	.dword	_ZZN5flash28permute_output_fp8_VcolmajorIN4cute6TensorINS1_11ArrayEngineIfLm32EEENS1_6LayoutINS1_5tupleIJNS6_IJNS1_1CILi2EEES8_NS7_ILi8EEEEEENS7_ILi1EEESB_EEENS6_IJNS6_IJSB_S8_NS7_ILi4EEEEEENS7_ILi0EEESF_EEEEEEEEEvRT_E9upper_map
	.align		8
        /*0040*/ 	.dword	_ZN71_INTERNAL_7ffc3415_35_flash_fwd_hdim64_e4m3_split_sm90_cu_e763cb1e_33004cuda3std3__45__cpo5beginE
	.align		8
        /*0048*/ 	.dword	_ZN71_INTERNAL_7ffc3415_35_flash_fwd_hdim64_e4m3_split_sm90_cu_e763cb1e_33004cuda3std3__45__cpo3endE
	.align		8
        /*0050*/ 	.dword	_ZN71_INTERNAL_7ffc3415_35_flash_fwd_hdim64_e4m3_split_sm90_cu_e763cb1e_33004cuda3std3__45__cpo6cbeginE
	.align		8
        /*0058*/ 	.dword	_ZN71_INTERNAL_7ffc3415_35_flash_fwd_hdim64_e4m3_split_sm90_cu_e763cb1e_33004cuda3std3__45__cpo4cendE
	.align		8
        /*0060*/ 	.dword	_ZN71_INTERNAL_7ffc3415_35_flash_fwd_hdim64_e4m3_split_sm90_cu_e763cb1e_33004cuda3std3__473_GLOBAL__N__7ffc3415_35_flash_fwd_hdim64_e4m3_split_sm90_cu_e763cb1e_33006ignoreE
	.align		8
        /*0068*/ 	.dword	_ZN71_INTERNAL_7ffc3415_35_flash_fwd_hdim64_e4m3_split_sm90_cu_e763cb1e_33004cuda3std3__419piecewise_constructE
	.align		8
        /*0070*/ 	.dword	_ZN71_INTERNAL_7ffc3415_35_flash_fwd_hdim64_e4m3_split_sm90_cu_e763cb1e_33004cuda3std3__48in_placeE
	.align		8
        /*0078*/ 	.dword	_ZN71_INTERNAL_7ffc3415_35_flash_fwd_hdim64_e4m3_split_sm90_cu_e763cb1e_33004cuda3std6ranges3__45__cpo4swapE
	.align		8
        /*0080*/ 	.dword	_ZN71_INTERNAL_7ffc3415_35_flash_fwd_hdim64_e4m3_split_sm90_cu_e763cb1e_33004cuda3std6ranges3__45__cpo9iter_moveE
	.align		8
        /*0088*/ 	.dword	_ZN71_INTERNAL_7ffc3415_35_flash_fwd_hdim64_e4m3_split_sm90_cu_e763cb1e_33004cute7productE
	.align		8
        /*0090*/ 	.dword	_ZN71_INTERNAL_7ffc3415_35_flash_fwd_hdim64_e4m3_split_sm90_cu_e763cb1e_33004cute1_E
	.align		8
        /*0098*/ 	.dword	$str$23
	.align		8
        /*00a0*/ 	.dword	$str$24


//--------------------- .text._ZN7cutlass13device_kernelIN5flash11enable_sm90INS1_16FlashAttnFwdSm90INS1_25CollectiveMainloopFwdSm90ILi2EN4cute5tupleIJNS5_1CILi1EEES8_S8_EEENS6_IJNS7_ILi192EEENS7_ILi160EEENS7_ILi64EEEEEELi64ENS_12float_e4m3_tEfNS_4arch4Sm90ELb0ELb0ELb0ELb0ELb0ELb0ELb0ELb1ELb1ELb1ELb1ELb0EEENS1_21CollectiveEpilogueFwdINS6_IJSA_SC_SB_EEES9_NS_10bfloat16_tESG_Li384ELb0ELb1ELb1ELb1EEENS1_19SingleTileSchedulerILb0ELb1ELb1ELi192EEEEEEEEEvNT_6ParamsE --------------------------
	.section	.text._ZN7cutlass13device_kernelIN5flash11enable_sm90INS1_16FlashAttnFwdSm90INS1_25CollectiveMainloopFwdSm90ILi2EN4cute5tupleIJNS5_1CILi1EEES8_S8_EEENS6_IJNS7_ILi192EEENS7_ILi160EEENS7_ILi64EEEEEELi64ENS_12float_e4m3_tEfNS_4arch4Sm90ELb0ELb0ELb0ELb0ELb0ELb0ELb0ELb1ELb1ELb1ELb1ELb0EEENS1_21CollectiveEpilogueFwdINS6_IJSA_SC_SB_EEES9_NS_10bfloat16_tESG_Li384ELb0ELb1ELb1ELb1EEENS1_19SingleTileSchedulerILb0ELb1ELb1ELi192EEEEEEEEEvNT_6ParamsE,"ax",@progbits
	.align	128
.text._ZN7cutlass13device_kernelIN5flash11enable_sm90INS1_16FlashAttnFwdSm90INS1_25CollectiveMainloopFwdSm90ILi2EN4cute5tupleIJNS5_1CILi1EEES8_S8_EEENS6_IJNS7_ILi192EEENS7_ILi160EEENS7_ILi64EEEEEELi64ENS_12float_e4m3_tEfNS_4arch4Sm90ELb0ELb0ELb0ELb0ELb0ELb0ELb0ELb1ELb1ELb1ELb1ELb0EEENS1_21CollectiveEpilogueFwdINS6_IJSA_SC_SB_EEES9_NS_10bfloat16_tESG_Li384ELb0ELb1ELb1ELb1EEENS1_19SingleTileSchedulerILb0ELb1ELb1ELi192EEEEEEEEEvNT_6ParamsE:
        .type           _ZN7cutlass13device_kernelIN5flash11enable_sm90INS1_16FlashAttnFwdSm90INS1_25CollectiveMainloopFwdSm90ILi2EN4cute5tupleIJNS5_1CILi1EEES8_S8_EEENS6_IJNS7_ILi192EEENS7_ILi160EEENS7_ILi64EEEEEELi64ENS_12float_e4m3_tEfNS_4arch4Sm90ELb0ELb0ELb0ELb0ELb0ELb0ELb0ELb1ELb1ELb1ELb1ELb0EEENS1_21CollectiveEpilogueFwdINS6_IJSA_SC_SB_EEES9_NS_10bfloat16_tESG_Li384ELb0ELb1ELb1ELb1EEENS1_19SingleTileSchedulerILb0ELb1ELb1ELi192EEEEEEEEEvNT_6ParamsE,@function
        .size           _ZN7cutlass13device_kernelIN5flash11enable_sm90INS1_16FlashAttnFwdSm90INS1_25CollectiveMainloopFwdSm90ILi2EN4cute5tupleIJNS5_1CILi1EEES8_S8_EEENS6_IJNS7_ILi192EEENS7_ILi160EEENS7_ILi64EEEEEELi64ENS_12float_e4m3_tEfNS_4arch4Sm90ELb0ELb0ELb0ELb0ELb0ELb0ELb0ELb1ELb1ELb1ELb1ELb0EEENS1_21CollectiveEpilogueFwdINS6_IJSA_SC_SB_EEES9_NS_10bfloat16_tESG_Li384ELb0ELb1ELb1ELb1EEENS1_19SingleTileSchedulerILb0ELb1ELb1ELi192EEEEEEEEEvNT_6ParamsE,(.L_x_2187 - _ZN7cutlass13device_kernelIN5flash11enable_sm90INS1_16FlashAttnFwdSm90INS1_25CollectiveMainloopFwdSm90ILi2EN4cute5tupleIJNS5_1CILi1EEES8_S8_EEENS6_IJNS7_ILi192EEENS7_ILi160EEENS7_ILi64EEEEEELi64ENS_12float_e4m3_tEfNS_4arch4Sm90ELb0ELb0ELb0ELb0ELb0ELb0ELb0ELb1ELb1ELb1ELb1ELb0EEENS1_21CollectiveEpilogueFwdINS6_IJSA_SC_SB_EEES9_NS_10bfloat16_tESG_Li384ELb0ELb1ELb1ELb1EEENS1_19SingleTileSchedulerILb0ELb1ELb1ELi192EEEEEEEEEvNT_6ParamsE)
        .other          _ZN7cutlass13device_kernelIN5flash11enable_sm90INS1_16FlashAttnFwdSm90INS1_25CollectiveMainloopFwdSm90ILi2EN4cute5tupleIJNS5_1CILi1EEES8_S8_EEENS6_IJNS7_ILi192EEENS7_ILi160EEENS7_ILi64EEEEEELi64ENS_12float_e4m3_tEfNS_4arch4Sm90ELb0ELb0ELb0ELb0ELb0ELb0ELb0ELb1ELb1ELb1ELb1ELb0EEENS1_21CollectiveEpilogueFwdINS6_IJSA_SC_SB_EEES9_NS_10bfloat16_tESG_Li384ELb0ELb1ELb1ELb1EEENS1_19SingleTileSchedulerILb0ELb1ELb1ELi192EEEEEEEEEvNT_6ParamsE,@"STO_CUDA_ENTRY STV_DEFAULT"
_ZN7cutlass13device_kernelIN5flash11enable_sm90INS1_16FlashAttnFwdSm90INS1_25CollectiveMainloopFwdSm90ILi2EN4cute5tupleIJNS5_1CILi1EEES8_S8_EEENS6_IJNS7_ILi192EEENS7_ILi160EEENS7_ILi64EEEEEELi64ENS_12float_e4m3_tEfNS_4arch4Sm90ELb0ELb0ELb0ELb0ELb0ELb0ELb0ELb1ELb1ELb1ELb1ELb0EEENS1_21CollectiveEpilogueFwdINS6_IJSA_SC_SB_EEES9_NS_10bfloat16_tESG_Li384ELb0ELb1ELb1ELb1EEENS1_19SingleTileSchedulerILb0ELb1ELb1ELi192EEEEEEEEEvNT_6ParamsE:
[----:B------:R-:W0:Y:S01]  /*0000*/  LDC R1, c[0x0][0x28] ;  /* 0x00000a00ff017b82 */ /* 0x000e220000000800 */
[----:B------:R-:W1:Y:S01]  /*0010*/  S2R R27, SR_TID.X ;  /* 0x00000000001b7919 */ /* 0x000e620000002100 */
[----:B------:R-:W-:Y:S01]  /*0020*/  ELECT P0, URZ, PT ;  /* 0x00000000003f782f */ /* 0x000fe20003800000 */
[----:B------:R-:W-:Y:S01]  /*0030*/  BSSY B0, `(.L_x_0) ;  /* 0x000000e000007945 */ /* 0x000fe20003800000 */
[----:B-1----:R-:W-:-:S05]  /*0040*/  SHF.R.U32.HI R2, RZ, 0x5, R27 ;  /* 0x00000005ff027819 */ /* 0x002fca000001161b */
[----:B------:R-:W1:Y:S02]  /*0050*/  SHFL.IDX PT, R0, R2, RZ, 0x1f ;  /* 0x00001fff02007589 */ /* 0x000e6400000e0000 */
[----:B-1----:R-:W-:Y:S02]  /*0060*/  ISETP.EQ.AND P0, PT, R0, RZ, P0 ;  /* 0x000000ff0000720c */ /* 0x002fe40000702270 */
[----:B------:R-:W-:-:S11]  /*0070*/  SHF.R.U32.HI R0, RZ, 0x7, R27 ;  /* 0x00000007ff007819 */ /* 0x000fd6000001161b */
[----:B0-----:R-:W-:Y:S05]  /*0080*/  @!P0 BRA `(.L_x_1) ;  /* 0x0000000000208947 */ /* 0x001fea0003800000 */
[----:B------:R-:W-:Y:S02]  /*0090*/  ULDC.64 UR4, c[0x0][0x198] ;  /* 0x0000660000047ab9 */ /* 0x000fe40000000a00 */
[----:B------:R-:W-:Y:S02]  /*00a0*/  UIADD3 UR6, UP0, UR4, 0x370, URZ ;  /* 0x0000037004067890 */ /* 0x000fe4000ff1e03f */
[----:B------:R-:W-:Y:S02]  /*00b0*/  UIADD3 UR4, UP1, UR4, 0x470, URZ ;  /* 0x0000047004047890 */ /* 0x000fe4000ff3e03f */
[----:B------:R-:W-:Y:S02]  /*00c0*/  UIADD3.X UR7, URZ, UR5, URZ, UP0, !UPT ;  /* 0x000000053f077290 */ /* 0x000fe400087fe43f */
[----:B------:R-:W-:-:S07]  /*00d0*/  UIADD3.X UR5, URZ, UR5, URZ, UP1, !UPT ;  /* 0x000000053f057290 */ /* 0x000fce0008ffe43f */
[----:B------:R0:W-:Y:S02]  /*00e0*/  UTMACCTL.PF [UR6] ;  /* 0x00000000060079b9 */ /* 0x0001e40008040000 */
[----:B------:R0:W-:Y:S02]  /*00f0*/  UTMACCTL.PF [UR4] ;  /* 0x00000000040079b9 */ /* 0x0001e40008040000 */
[----:B0-----:R-:W-:Y:S01]  /*0100*/  NOP ;  /* 0x0000000000007918 */ /* 0x001fe20000000000 */
.L_x_1:
[----:B------:R-:W-:Y:S05]  /*0110*/  BSYNC B0 ;  /* 0x0000000000007941 */ /* 0x000fea0003800000 */
.L_x_0:
[----:B------:R-:W-:Y:S01]  /*0120*/  VOTEU.ANY UP0, P0 ;  /* 0x00000000003f7886 */ /* 0x000fe20000000100 */
[----:B------:R-:W0:Y:S01]  /*0130*/  SHFL.IDX PT, R0, R0, RZ, 0x1f ;  /* 0x00001fff00007589 */ /* 0x000e2200000e0000 */
[----:B------:R-:W-:Y:S01]  /*0140*/  UMOV UR4, 0x80 ;  /* 0x0000008000047882 */ /* 0x000fe20000000000 */
[----:B------:R-:W-:Y:S01]  /*0150*/  UMOV UR7, 0x180 ;  /* 0x0000018000077882 */ /* 0x000fe20000000000 */
[----:B------:R-:W-:Y:S01]  /*0160*/  VOTEU.ANY UP1, P0 ;  /* 0x00000000003f7886 */ /* 0x000fe20000020100 */
[----:B------:R-:W1:Y:S01]  /*0170*/  @UP0 S2UR UR8, SR_CgaCtaId ;  /* 0x00000000000809c3 */ /* 0x000e620000008800 */
[----:B------:R-:W2:Y:S01]  /*0180*/  SHFL.IDX PT, R3, R2, RZ, 0x1f ;  /* 0x00001fff02037589 */ /* 0x000ea200000e0000 */
[----:B------:R-:W-:Y:S01]  /*0190*/  @UP0 UMOV UR6, 0x400 ;  /* 0x0000040000060882 */ /* 0x000fe20000000000 */
[----:B------:R-:W-:-:S04]  /*01a0*/  @UP0 UIADD3 UR4, -UR4, 0x100000, URZ ;  /* 0x0010000004040890 */ /* 0x000fc8000fffe13f */
[----:B------:R-:W-:Y:S02]  /*01b0*/  @UP0 USHF.L.U32 UR5, UR4, 0xb, URZ ;  /* 0x0000000b04050899 */ /* 0x000fe4000800063f */
[----:B------:R-:W-:Y:S01]  /*01c0*/  @UP0 USHF.L.U32 UR4, UR4, 0x1, URZ ;  /* 0x0000000104040899 */ /* 0x000fe2000800063f */
[----:B------:R-:W-:Y:S01]  /*01d0*/  VOTEU.ANY UP2, P0 ;  /* 0x00000000003f7886 */ /* 0x000fe20000040100 */
[----:B0-----:R-:W-:Y:S01]  /*01e0*/  R2UR UR9, R0 ;  /* 0x00000000000972ca */ /* 0x001fe200000e0000 */
[----:B-1----:R-:W-:Y:S01]  /*01f0*/  @UP0 ULEA UR8, UR8, UR6, 0x18 ;  /* 0x0000000608080291 */ /* 0x002fe2000f8ec03f */
[----:B--2---:R-:W-:Y:S01]  /*0200*/  ISETP.NE.AND P1, PT, R3, RZ, PT ;  /* 0x000000ff0300720c */ /* 0x004fe20003f25270 */
[----:B------:R-:W-:-:S04]  /*0210*/  @UP0 UIADD3 UR6, -UR7, 0x100000, URZ ;  /* 0x0010000007060890 */ /* 0x000fc8000fffe13f */
[----:B------:R-:W-:Y:S02]  /*0220*/  @UP0 USHF.L.U32 UR7, UR6, 0xb, URZ ;  /* 0x0000000b06070899 */ /* 0x000fe4000800063f */
[----:B------:R-:W-:-:S04]  /*0230*/  @UP0 USHF.L.U32 UR6, UR6, 0x1, URZ ;  /* 0x0000000106060899 */ /* 0x000fc8000800063f */
[----:B------:R-:W-:Y:S01]  /*0240*/  UISETP.NE.AND UP0, UPT, UR9, URZ, UPT ;  /* 0x0000003f0900728c */ /* 0x000fe2000bf05270 */
[----:B------:R-:W0:Y:S02]  /*0250*/  FENCE.VIEW.ASYNC.S ;  /* 0x00000000000073c6 */ /* 0x000e240000000000 */
[----:B0-----:R0:W1:Y:S05]  /*0260*/  @UP1 SYNCS.EXCH.64 URZ, [UR8+0x12400], UR4 ;  /* 0x01240004083f15b2 */ /* 0x00106a0008000100 */
[----:B------:R0:W2:Y:S01]  /*0270*/  @UP2 SYNCS.EXCH.64 URZ, [UR8+0x12420], UR6 ;  /* 0x01242006083f25b2 */ /* 0x0000a20008000100 */
[----:B------:R-:W-:Y:S05]  /*0280*/  @P1 BRA `(.L_x_2) ;  /* 0x0000000000481947 */ /* 0x000fea0003800000 */
[----:B0-----:R-:W0:Y:S01]  /*0290*/  S2UR UR5, SR_CgaCtaId ;  /* 0x00000000000579c3 */ /* 0x001e220000008800 */
[----:B------:R-:W-:Y:S01]  /*02a0*/  UMOV UR4, 0x400 ;  /* 0x0000040000047882 */ /* 0x000fe20000000000 */
[----:B------:R-:W-:Y:S01]  /*02b0*/  UMOV UR6, 0x1 ;  /* 0x0000000100067882 */ /* 0x000fe20000000000 */
[----:B------:R-:W-:Y:S01]  /*02c0*/  UMOV UR7, 0x3 ;  /* 0x0000000300077882 */ /* 0x000fe20000000000 */
[----:B------:R-:W-:Y:S01]  /*02d0*/  ELECT P0, URZ, PT ;  /* 0x00000000003f782f */ /* 0x000fe20003800000 */
[----:B0-----:R-:W-:Y:S02]  /*02e0*/  ULEA UR8, UR5, UR4, 0x18 ;  /* 0x0000000405087291 */ /* 0x001fe4000f8ec03f */
[----:B------:R-:W-:-:S04]  /*02f0*/  UIADD3 UR4, -UR6, 0x100000, URZ ;  /* 0x0010000006047890 */ /* 0x000fc8000fffe13f */
[----:B------:R-:W-:Y:S02]  /*0300*/  USHF.L.U32 UR5, UR4, 0xb, URZ ;  /* 0x0000000b04057899 */ /* 0x000fe4000800063f */
[----:B------:R-:W-:Y:S02]  /*0310*/  USHF.L.U32 UR4, UR4, 0x1, URZ ;  /* 0x0000000104047899 */ /* 0x000fe4000800063f */
[----:B------:R-:W-:-:S04]  /*0320*/  UIADD3 UR6, -UR7, 0x100000, URZ ;  /* 0x0010000007067890 */ /* 0x000fc8000fffe13f */
[----:B------:R-:W-:Y:S02]  /*0330*/  USHF.L.U32 UR7, UR6, 0xb, URZ ;  /* 0x0000000b06077899 */ /* 0x000fe4000800063f */
[----:B------:R-:W-:Y:S01]  /*0340*/  USHF.L.U32 UR6, UR6, 0x1, URZ ;  /* 0x0000000106067899 */ /* 0x000fe2000800063f */
[----:B------:R-:W0:Y:S03]  /*0350*/  FENCE.VIEW.ASYNC.S ;  /* 0x00000000000073c6 */ /* 0x000e260000000000 */
[----:B0-----:R3:W4:Y:S08]  /*0360*/  SYNCS.EXCH.64 URZ, [UR8+0x12430], UR4 ;  /* 0x01243004083f75b2 */ /* 0x0017300008000100 */
[----:B------:R3:W0:Y:S01]  /*0370*/  SYNCS.EXCH.64 URZ, [UR8+0x12440], UR6 ;  /* 0x01244006083f75b2 */ /* 0x0006220008000100 */
[----:B------:R3:W0:Y:S01]  /*0380*/  SYNCS.EXCH.64 URZ, [UR8+0x12438], UR4 ;  /* 0x01243804083f75b2 */ /* 0x0006220008000100 */
[----:B------:R3:W0:Y:S02]  /*0390*/  SYNCS.EXCH.64 URZ, [UR8+0x12448], UR6 ;  /* 0x01244806083f75b2 */ /* 0x0006240008000100 */
[----:B---3--:R-:W-:Y:S01]  /*03a0*/  NOP ;  /* 0x0000000000007918 */ /* 0x008fe20000000000 */
.L_x_2:
[----:B------:R-:W3:Y:S01]  /*03b0*/  SHFL.IDX PT, R0, R2, RZ, 0x1f ;  /* 0x00001fff02007589 */ /* 0x000ee200000e0000 */
[----:B------:R-:W-:Y:S01]  /*03c0*/  NOP ;  /* 0x0000000000007918 */ /* 0x000fe20000000000 */
[----:B---3--:R-:W-:-:S13]  /*03d0*/  ISETP.NE.AND P0, PT, R0, RZ, PT ;  /* 0x000000ff0000720c */ /* 0x008fda0003f05270 */
        /* <DEDUP_REMOVED lines=14> */
[----:B0-----:R3:W0:Y:S08]  /*04c0*/  SYNCS.EXCH.64 URZ, [UR8+0x12450], UR4 ;  /* 0x01245004083f75b2 */ /* 0x0016300008000100 */
[----:B------:R3:W0:Y:S01]  /*04d0*/  SYNCS.EXCH.64 URZ, [UR8+0x12460], UR6 ;  /* 0x01246006083f75b2 */ /* 0x0006220008000100 */
[----:B------:R3:W0:Y:S01]  /*04e0*/  SYNCS.EXCH.64 URZ, [UR8+0x12458], UR4 ;  /* 0x01245804083f75b2 */ /* 0x0006220008000100 */
[----:B------:R3:W0:Y:S02]  /*04f0*/  SYNCS.EXCH.64 URZ, [UR8+0x12468], UR6 ;  /* 0x01246806083f75b2 */ /* 0x0006240008000100 */
[----:B---3--:R-:W-:Y:S01]  /*0500*/  NOP ;  /* 0x0000000000007918 */ /* 0x008fe20000000000 */
.L_x_3:
[----:B------:R-:W3:Y:S01]  /*0510*/  SHFL.IDX PT, R0, R2, RZ, 0x1f ;  /* 0x00001fff02007589 */ /* 0x000ee200000e0000 */
[----:B------:R-:W-:Y:S01]  /*0520*/  NOP ;  /* 0x0000000000007918 */ /* 0x000fe20000000000 */
[----:B---3--:R-:W-:-:S13]  /*0530*/  ISETP.NE.AND P0, PT, R0, RZ, PT ;  /* 0x000000ff0000720c */ /* 0x008fda0003f05270 */
[----:B------:R-:W-:Y:S05]  /*0540*/  @P0 BRA `(.L_x_4) ;  /* 0x0000000000380947 */ /* 0x000fea0003800000 */
[----:B0-----:R-:W0:Y:S01]  /*0550*/  S2UR UR5, SR_CgaCtaId ;  /* 0x00000000000579c3 */ /* 0x001e220000008800 */
[----:B------:R-:W-:Y:S01]  /*0560*/  UMOV UR4, 0x400 ;  /* 0x0000040000047882 */ /* 0x000fe20000000000 */
[----:B------:R-:W-:Y:S01]  /*0570*/  UMOV UR7, 0x1 ;  /* 0x0000000100077882 */ /* 0x000fe20000000000 */
[----:B------:R-:W-:Y:S01]  /*0580*/  ELECT P0, URZ, PT ;  /* 0x00000000003f782f */ /* 0x000fe20003800000 */
[----:B0-----:R-:W-:Y:S02]  /*0590*/  ULEA UR6, UR5, UR4, 0x18 ;  /* 0x0000000405067291 */ /* 0x001fe4000f8ec03f */
[----:B------:R-:W-:-:S04]  /*05a0*/  UIADD3 UR4, -UR7, 0x100000, URZ ;  /* 0x0010000007047890 */ /* 0x000fc8000fffe13f */
[----:B------:R-:W-:Y:S02]  /*05b0*/  USHF.L.U32 UR5, UR4, 0xb, URZ ;  /* 0x0000000b04057899 */ /* 0x000fe4000800063f */
[----:B------:R-:W-:Y:S01]  /*05c0*/  USHF.L.U32 UR4, UR4, 0x1, URZ ;  /* 0x0000000104047899 */ /* 0x000fe2000800063f */
[----:B------:R-:W0:Y:S11]  /*05d0*/  FENCE.VIEW.ASYNC.S ;  /* 0x00000000000073c6 */ /* 0x000e360000000000 */
[----:B0-----:R3:W0:Y:S01]  /*05e0*/  SYNCS.EXCH.64 URZ, [UR6+0x12470], UR4 ;  /* 0x01247004063f75b2 */ /* 0x0016220008000100 */
[----:B------:R3:W0:Y:S01]  /*05f0*/  SYNCS.EXCH.64 URZ, [UR6+0x12480], UR4 ;  /* 0x01248004063f75b2 */ /* 0x0006220008000100 */
[----:B------:R3:W0:Y:S01]  /*0600*/  SYNCS.EXCH.64 URZ, [UR6+0x12478], UR4 ;  /* 0x01247804063f75b2 */ /* 0x0006220008000100 */
[----:B------:R3:W0:Y:S02]  /*0610*/  SYNCS.EXCH.64 URZ, [UR6+0x12488], UR4 ;  /* 0x01248804063f75b2 */ /* 0x0006240008000100 */
[----:B---3--:R-:W-:Y:S01]  /*0620*/  NOP ;  /* 0x0000000000007918 */ /* 0x008fe20000000000 */
.L_x_4:
        /* <DEDUP_REMOVED lines=22> */
.L_x_5:
        /* <DEDUP_REMOVED lines=22> */
.L_x_6:
[----:B------:R-:W-:Y:S01]  /*08f0*/  PLOP3.LUT P0, PT, PT, PT, UP0, 0x80, 0x0 ;  /* 0x000000000000781c */ /* 0x000fe20003f0f008 */
[----:B------:R-:W-:Y:S01]  /*0900*/  UMOV UR41, 0x1 ;  /* 0x0000000100297882 */ /* 0x000fe20000000000 */
[----:B------:R-:W-:Y:S01]  /*0910*/  NOP ;  /* 0x0000000000007918 */ /* 0x000fe20000000000 */
[----:B------:R-:W-:Y:S01]  /*0920*/  USEL UR41, UR41, 0x2, !UP0 ;  /* 0x0000000229297887 */ /* 0x000fe2000c000000 */
[----:B------:R-:W-:Y:S01]  /*0930*/  BSSY B6, `(.L_x_7) ;  /* 0x0000a93000067945 */ /* 0x000fe20003800000 */
[----:B------:R-:W-:Y:S01]  /*0940*/  ULDC.64 UR42, c[0x0][0x208] ;  /* 0x00008200002a7ab9 */ /* 0x000fe20000000a00 */
[----:B------:R-:W-:Y:S01]  /*0950*/  LOP3.LUT R16, R27, 0x7f, RZ, 0xc0, !PT ;  /* 0x0000007f1b107812 */ /* 0x000fe200078ec0ff */
[----:B012-4-:R-:W-:Y:S06]  /*0960*/  BAR.SYNC.DEFER_BLOCKING 0x0 ;  /* 0x0000000000007b1d */ /* 0x017fec0000010000 */
[----:B------:R-:W-:Y:S05]  /*0970*/  @!P0 BRA `(.L_x_8) ;  /* 0x0000007800788947 */ /* 0x000fea0003800000 */
.L_x_9:
[----:B------:R-:W-:-:S08]  /*0980*/  NOP ;  /* 0x0000000000007918 */ /* 0x000fd00000000000 */
[----:B------:R-:W0:Y:S02]  /*0990*/  USETMAXREG.TRY_ALLOC.CTAPOOL UP0, 0xa0 ;  /* 0x000000a0000079c8 */ /* 0x000e240008000600 */
[----:B0-----:R-:W-:-:S13]  /*09a0*/  PLOP3.LUT P0, PT, PT, PT, UP0, 0x80, 0x0 ;  /* 0x000000000000781c */ /* 0x001fda0003f0f008 */
[----:B------:R-:W-:Y:S05]  /*09b0*/  @!P0 BRA `(.L_x_9) ;  /* 0xfffffffc00f08947 */ /* 0x000fea000383ffff */
[----:B------:R-:W0:Y:S01]  /*09c0*/  S2UR UR6, SR_CTAID.Y ;  /* 0x00000000000679c3 */ /* 0x000e220000002600 */
[----:B------:R-:W-:Y:S02]  /*09d0*/  ULDC UR8, c[0x0][0xc50] ;  /* 0x0003140000087ab9 */ /* 0x000fe40000000800 */
[----:B------:R-:W-:-:S05]  /*09e0*/  UISETP.NE.AND UP0, UPT, UR8, 0x1, UPT ;  /* 0x000000010800788c */ /* 0x000fca000bf05270 */
[----:B------:R-:W1:Y:S06]  /*09f0*/  S2UR UR39, SR_CTAID.Z ;  /* 0x00000000002779c3 */ /* 0x000e6c0000002700 */
[----:B------:R-:W-:Y:S01]  /*0a00*/  @UP0 ULDC UR4, c[0x0][0xc54] ;  /* 0x0003150000040ab9 */ /* 0x000fe20000000800 */
[----:B------:R-:W-:Y:S01]  /*0a10*/  @UP0 ULDC UR7, c[0x0][0xc58] ;  /* 0x0003160000070ab9 */ /* 0x000fe20000000800 */
[----:B0-----:R-:W-:Y:S02]  /*0a20*/  UIMAD.WIDE.U32 UR4, UR6, UR4, URZ ;  /* 0x00000004060472a5 */ /* 0x001fe4000f8e003f */
[----:B------:R-:W-:-:S02]  /*0a30*/  UMOV UR36, UR6 ;  /* 0x0000000600247c82 */ /* 0x000fc40008000000 */
[----:B------:R-:W-:Y:S01]  /*0a40*/  @UP0 USHF.R.U32.HI UR36, URZ, UR7, UR5 ;  /* 0x000000073f240299 */ /* 0x000fe20008011605 */
[----:B------:R-:W-:Y:S06]  /*0a50*/  BAR.ARV 0x8, 0x200 ;  /* 0x0208000000007b1d */ /* 0x000fec0000002000 */
[----:B-1----:R-:W-:Y:S01]  /*0a60*/  ISETP.LE.AND P0, PT, RZ, UR39, PT ;  /* 0x00000027ff007c0c */ /* 0x002fe2000bf03270 */
[----:B------:R-:W-:-:S04]  /*0a70*/  UIADD3 UR4, -UR36, URZ, URZ ;  /* 0x0000003f24047290 */ /* 0x000fc8000fffe13f */
[----:B------:R-:W-:-:S08]  /*0a80*/  UIMAD UR8, UR8, UR4, UR6 ;  /* 0x00000004080872a4 */ /* 0x000fd0000f8e0206 */
[----:B------:R-:W-:Y:S05]  /*0a90*/  @!P0 BRA `(.L_x_10) ;  /* 0x000000a400f08947 */ /* 0x000fea0003800000 */
[----:B------:R-:W-:Y:S01]  /*0aa0*/  ULDC.64 UR4, c[0x0][0x990] ;  /* 0x0002640000047ab9 */ /* 0x000fe20000000a00 */
[----:B------:R-:W-:Y:S01]  /*0ab0*/  ULDC.64 UR6, c[0x0][0x998] ;  /* 0x0002660000067ab9 */ /* 0x000fe20000000a00 */
[----:B------:R-:W-:Y:S01]  /*0ac0*/  UISETP.NE.U32.AND UP0, UPT, UR4, URZ, UPT ;  /* 0x0000003f0400728c */ /* 0x000fe2000bf05070 */
[----:B------:R-:W-:Y:S01]  /*0ad0*/  IMAD.MOV.U32 R0, RZ, RZ, 0x3f800000 ;  /* 0x3f800000ff007424 */ /* 0x000fe200078e00ff */
[----:B------:R-:W-:Y:S01]  /*0ae0*/  UISETP.NE.U32.AND UP1, UPT, UR6, URZ, UPT ;  /* 0x0000003f0600728c */ /* 0x000fe2000bf25070 */
[----:B------:R-:W-:Y:S01]  /*0af0*/  IMAD.MOV.U32 R5, RZ, RZ, 0x3f800000 ;  /* 0x3f800000ff057424 */ /* 0x000fe200078e00ff */
[----:B------:R-:W-:Y:S02]  /*0b00*/  UISETP.NE.AND.EX UP0, UPT, UR5, URZ, UPT, UP0 ;  /* 0x0000003f0500728c */ /* 0x000fe4000bf05300 */
[----:B------:R-:W-:Y:S02]  /*0b10*/  UISETP.NE.AND.EX UP1, UPT, UR7, URZ, UPT, UP1 ;  /* 0x0000003f0700728c */ /* 0x000fe4000bf25310 */
[----:B------:R-:W-:-:S02]  /*0b20*/  USHF.R.S32.HI UR40, URZ, 0x1f, UR39 ;  /* 0x0000001f3f287899 */ /* 0x000fc40008011427 */
[----:B------:R-:W-:Y:S01]  /*0b30*/  PLOP3.LUT P0, PT, PT, PT, UP0, 0x80, 0x0 ;  /* 0x000000000000781c */ /* 0x000fe20003f0f008 */
[----:B------:R-:W-:Y:S01]  /*0b40*/  ULDC UR46, c[0x0][0x424] ;  /* 0x00010900002e7ab9 */ /* 0x000fe20000000800 */
[----:B------:R-:W-:-:S03]  /*0b50*/  PLOP3.LUT P1, PT, PT, PT, UP1, 0x80, 0x0 ;  /* 0x000000000000781c */ /* 0x000fc60003f2f018 */
[----:B------:R-:W-:Y:S02]  /*0b60*/  @UP0 ULDC.64 UR12, c[0x0][0x9a8] ;  /* 0x00026a00000c0ab9 */ /* 0x000fe40000000a00 */
[----:B------:R-:W-:Y:S01]  /*0b70*/  @UP1 ULDC.64 UR16, c[0x0][0x9b8] ;  /* 0x00026e0000101ab9 */ /* 0x000fe20000000a00 */
[----:B------:R-:W-:Y:S02]  /*0b80*/  @UP0 UIMAD UR9, UR40, UR12, URZ ;  /* 0x0000000c280902a4 */ /* 0x000fe4000f8e023f */
[----:B------:R-:W-:Y:S02]  /*0b90*/  @UP1 UIMAD UR15, UR40, UR16, URZ ;  /* 0x00000010280f12a4 */ /* 0x000fe4000f8e023f */
[----:B------:R-:W-:Y:S02]  /*0ba0*/  @UP0 UIMAD UR14, UR39, UR13, UR9 ;  /* 0x0000000d270e02a4 */ /* 0x000fe4000f8e0209 */
[----:B------:R-:W-:Y:S02]  /*0bb0*/  @UP0 UIMAD.WIDE.U32 UR10, UR39, UR12, URZ ;  /* 0x0000000c270a02a5 */ /* 0x000fe4000f8e003f */
[----:B------:R-:W-:-:S02]  /*0bc0*/  @UP0 USHF.R.S32.HI UR9, URZ, 0x1f, UR36 ;  /* 0x0000001f3f090899 */ /* 0x000fc40008011424 */
[----:B------:R-:W-:Y:S02]  /*0bd0*/  @UP1 UIMAD.WIDE.U32 UR12, UR39, UR16, URZ ;  /* 0x00000010270c12a5 */ /* 0x000fe4000f8e003f */
[----:B------:R-:W-:Y:S02]  /*0be0*/  @UP1 UIMAD UR15, UR39, UR17, UR15 ;  /* 0x00000011270f12a4 */ /* 0x000fe4000f8e020f */
[----:B------:R-:W-:Y:S01]  /*0bf0*/  @UP1 USHF.R.S32.HI UR20, URZ, 0x1f, UR36 ;  /* 0x0000001f3f141899 */ /* 0x000fe20008011424 */
[----:B------:R-:W-:Y:S01]  /*0c00*/  @UP0 ULDC.64 UR16, c[0x0][0x9b0] ;  /* 0x00026c0000100ab9 */ /* 0x000fe20000000a00 */
[----:B------:R-:W-:Y:S01]  /*0c10*/  @UP1 ULDC.64 UR18, c[0x0][0x9c0] ;  /* 0x0002700000121ab9 */ /* 0x000fe20000000a00 */
[----:B------:R-:W-:Y:S02]  /*0c20*/  @UP0 UIMAD UR9, UR9, UR16, URZ ;  /* 0x00000010090902a4 */ /* 0x000fe4000f8e023f */
[----:B------:R-:W-:Y:S02]  /*0c30*/  @UP0 UIADD3 UR11, UR11, UR14, URZ ;  /* 0x0000000e0b0b0290 */ /* 0x000fe4000fffe03f */
[----:B------:R-:W-:-:S02]  /*0c40*/  @UP1 UIMAD UR14, UR20, UR18, URZ ;  /* 0x00000012140e12a4 */ /* 0x000fc4000f8e023f */
[----:B------:R-:W-:Y:S02]  /*0c50*/  @UP1 UIADD3 UR13, UR13, UR15, URZ ;  /* 0x0000000f0d0d1290 */ /* 0x000fe4000fffe03f */
[----:B------:R-:W-:Y:S02]  /*0c60*/  @UP0 UIMAD UR9, UR36, UR17, UR9 ;  /* 0x00000011240902a4 */ /* 0x000fe4000f8e0209 */
[----:B------:R-:W-:Y:S02]  /*0c70*/  @UP0 UIMAD.WIDE.U32 UR10, UR36, UR16, UR10 ;  /* 0x00000010240a02a5 */ /* 0x000fe4000f8e000a */
[----:B------:R-:W-:Y:S02]  /*0c80*/  @UP1 UIMAD UR14, UR36, UR19, UR14 ;  /* 0x00000013240e12a4 */ /* 0x000fe4000f8e020e */
[----:B------:R-:W-:Y:S02]  /*0c90*/  @UP1 UIMAD.WIDE.U32 UR12, UR36, UR18, UR12 ;  /* 0x00000012240c12a5 */ /* 0x000fe4000f8e000c */
[----:B------:R-:W-:-:S02]  /*0ca0*/  @UP0 UIADD3 UR11, UR11, UR9, URZ ;  /* 0x000000090b0b0290 */ /* 0x000fc4000fffe03f */
[----:B------:R-:W-:Y:S02]  /*0cb0*/  @UP1 UIADD3 UR9, UR13, UR14, URZ ;  /* 0x0000000e0d091290 */ /* 0x000fe4000fffe03f */
[----:B------:R-:W-:Y:S02]  /*0cc0*/  @UP1 ULEA UR6, UP3, UR12, UR6, 0x2 ;  /* 0x000000060c061291 */ /* 0x000fe4000f86103f */
[----:B------:R-:W-:Y:S02]  /*0cd0*/  @UP0 ULEA UR4, UP2, UR10, UR4, 0x2 ;  /* 0x000000040a040291 */ /* 0x000fe4000f84103f */
[----:B------:R-:W-:Y:S02]  /*0ce0*/  @UP1 ULEA.HI.X UR7, UR12, UR7, UR9, 0x2, UP3 ;  /* 0x000000070c071291 */ /* 0x000fe400098f1409 */
[----:B------:R-:W-:Y:S01]  /*0cf0*/  IMAD.U32 R6, RZ, RZ, UR6 ;  /* 0x00000006ff067e24 */ /* 0x000fe2000f8e00ff */
[----:B------:R-:W-:Y:S01]  /*0d00*/  @UP0 ULEA.HI.X UR5, UR10, UR5, UR11, 0x2, UP2 ;  /* 0x000000050a050291 */ /* 0x000fe200090f140b */
[----:B------:R-:W-:-:S02]  /*0d10*/  IMAD.U32 R2, RZ, RZ, UR4 ;  /* 0x00000004ff027e24 */ /* 0x000fc4000f8e00ff */
[----:B------:R-:W-:-:S03]  /*0d20*/  IMAD.U32 R7, RZ, RZ, UR7 ;  /* 0x00000007ff077e24 */ /* 0x000fc6000f8e00ff */
[----:B------:R-:W-:Y:S01]  /*0d30*/  IMAD.U32 R3, RZ, RZ, UR5 ;  /* 0x00000005ff037e24 */ /* 0x000fe2000f8e00ff */
[----:B------:R-:W-:Y:S01]  /*0d40*/  ULDC.64 UR4, c[0x0][0x418] ;  /* 0x0001060000047ab9 */ /* 0x000fe20000000a00 */
[----:B------:R0:W5:Y:S01]  /*0d50*/  @P1 LDG.E R0, desc[UR42][R6.64] ;  /* 0x0000002a06001981 */ /* 0x000162000c1e1900 */
[----:B------:R-:W-:-:S03]  /*0d60*/  UISETP.NE.U32.AND UP0, UPT, UR4, URZ, UPT ;  /* 0x0000003f0400728c */ /* 0x000fc6000bf05070 */
[----:B------:R-:W-:Y:S01]  /*0d70*/  ULDC UR4, c[0x0][0x2f0] ;  /* 0x0000bc0000047ab9 */ /* 0x000fe20000000800 */
[----:B------:R-:W-:Y:S01]  /*0d80*/  UISETP.NE.AND.EX UP0, UPT, UR5, URZ, UPT, UP0 ;  /* 0x0000003f0500728c */ /* 0x000fe2000bf05300 */
[----:B------:R0:W5:Y:S03]  /*0d90*/  @P0 LDG.E R5, desc[UR42][R2.64] ;  /* 0x0000002a02050981 */ /* 0x000166000c1e1900 */
[----:B------:R-:W-:-:S04]  /*0da0*/  USEL UR46, UR46, 0x1, UP0 ;  /* 0x000000012e2e7887 */ /* 0x000fc80008000000 */
[----:B------:R-:W-:-:S04]  /*0db0*/  UIMAD UR46, UR46, UR4, URZ ;  /* 0x000000042e2e72a4 */ /* 0x000fc8000f8e023f */
[----:B------:R-:W-:Y:S02]  /*0dc0*/  UISETP.GE.AND UP0, UPT, UR46, 0x1, UPT ;  /* 0x000000012e00788c */ /* 0x000fe4000bf06270 */
[----:B------:R-:W-:-:S04]  /*0dd0*/  UIADD3 UR4, UR46, 0x9f, URZ ;  /* 0x0000009f2e047890 */ /* 0x000fc8000fffe03f */
[----:B------:R-:W-:Y:S01]  /*0de0*/  PLOP3.LUT P0, PT, PT, PT, UP0, 0x80, 0x0 ;  /* 0x000000000000781c */ /* 0x000fe20003f0f008 */
[----:B------:R-:W-:-:S04]  /*0df0*/  UIMAD.WIDE UR4, UR4, 0x66666667, URZ ;  /* 0x66666667040478a5 */ /* 0x000fc8000f8e023f */
[----:B------:R-:W-:Y:S02]  /*0e00*/  USHF.R.U32.HI UR6, URZ, 0x1f, UR5 ;  /* 0x0000001f3f067899 */ /* 0x000fe40008011605 */
[----:B------:R-:W-:Y:S01]  /*0e10*/  ULOP3.LUT UR37, UR8, 0xffff, URZ, 0xc0, !UPT ;  /* 0x0000ffff08257892 */ /* 0x000fe2000f8ec03f */
[----:B------:R-:W-:Y:S01]  /*0e20*/  UMOV UR4, URZ ;  /* 0x0000003f00047c82 */ /* 0x000fe20008000000 */
[----:B------:R-:W-:-:S04]  /*0e30*/  ULEA.HI.SX32 UR6, UR5, UR6, 0x1a ;  /* 0x0000000605067291 */ /* 0x000fc8000f8fd23f */
[----:B0-----:R-:W-:Y:S08]  /*0e40*/  @!P0 BRA `(.L_x_11) ;  /* 0x0000000000908947 */ /* 0x001ff00003800000 */
[----:B------:R-:W-:Y:S01]  /*0e50*/  USHF.R.U32.HI UR8, URZ, 0x10, UR8 ;  /* 0x000000103f087899 */ /* 0x000fe20008011608 */
[----:B------:R-:W-:-:S03]  /*0e60*/  UMOV UR4, URZ ;  /* 0x0000003f00047c82 */ /* 0x000fc60008000000 */
[----:B------:R-:W-:-:S11]  /*0e70*/  UISETP.NE.AND UP0, UPT, UR8, URZ, UPT ;  /* 0x0000003f0800728c */ /* 0x000fd6000bf05270 */
[----:B------:R-:W-:Y:S02]  /*0e80*/  @!UP0 ULDC UR8, c[0x0][0x9f0] ;  /* 0x00027c0000088ab9 */ /* 0x000fe40000000800 */
[----:B------:R-:W-:Y:S01]  /*0e90*/  IMAD.U32 R4, RZ, RZ, UR8 ;  /* 0x00000008ff047e24 */ /* 0x000fe2000f8e00ff */
[----:B------:R-:W-:-:S04]  /*0ea0*/  UIADD3 UR7, UR6, -0x1, UR8 ;  /* 0xffffffff06077890 */ /* 0x000fc8000fffe008 */
[-C--:B------:R-:W-:Y:S02]  /*0eb0*/  IABS R2, R4.reuse ;  /* 0x0000000400027213 */ /* 0x080fe40000000000 */
[----:B------:R-:W-:Y:S01]  /*0ec0*/  IMAD.U32 R6, RZ, RZ, UR7 ;  /* 0x00000007ff067e24 */ /* 0x000fe2000f8e00ff */
[----:B------:R-:W-:Y:S01]  /*0ed0*/  IABS R7, R4 ;  /* 0x0000000400077213 */ /* 0x000fe20000000000 */
[----:B------:R-:W-:Y:S01]  /*0ee0*/  ULOP3.LUT UR7, UR7, UR8, URZ, 0x3c, !UPT ;  /* 0x0000000807077292 */ /* 0x000fe2000f8e3c3f */
[----:B------:R-:W-:Y:S02]  /*0ef0*/  R2UR UR11, R2 ;  /* 0x00000000020b72ca */ /* 0x000fe400000e0000 */
[----:B------:R-:W-:-:S05]  /*0f00*/  IABS R6, R6 ;  /* 0x0000000600067213 */ /* 0x000fca0000000000 */
[----:B------:R-:W-:-:S05]  /*0f10*/  IMAD.MOV.U32 R4, RZ, RZ, R6 ;  /* 0x000000ffff047224 */ /* 0x000fca00078e0006 */
[----:B------:R-:W-:Y:S01]  /*0f20*/  R2UR UR10, R4 ;  /* 0x00000000040a72ca */ /* 0x000fe200000e0000 */
[----:B------:R-:W0:Y:S08]  /*0f30*/  I2F.RP R2, UR11 ;  /* 0x0000000b00027d06 */ /* 0x000e300008209400 */
[----:B0-----:R-:W0:Y:S02]  /*0f40*/  MUFU.RCP R2, R2 ;  /* 0x0000000200027308 */ /* 0x001e240000001000 */
[----:B0-----:R-:W-:-:S02]  /*0f50*/  VIADD R3, R2, 0xffffffe ;  /* 0x0ffffffe02037836 */ /* 0x001fc40000000000 */
[----:B------:R-:W-:-:S04]  /*0f60*/  IMAD.MOV R2, RZ, RZ, -R7 ;  /* 0x000000ffff027224 */ /* 0x000fc800078e0a07 */
[----:B------:R-:W0:Y:S02]  /*0f70*/  F2I.FTZ.U32.TRUNC.NTZ R3, R3 ;  /* 0x0000000300037305 */ /* 0x000e24000021f000 */
[----:B0-----:R-:W-:-:S13]  /*0f80*/  R2UR UR5, R3 ;  /* 0x00000000030572ca */ /* 0x001fda00000e0000 */
[----:B------:R-:W-:-:S04]  /*0f90*/  UIADD3 UR9, URZ, -UR5, URZ ;  /* 0x800000053f097290 */ /* 0x000fc8000fffe03f */
[----:B------:R-:W-:-:S04]  /*0fa0*/  UIMAD UR9, UR9, UR11, URZ ;  /* 0x0000000b090972a4 */ /* 0x000fc8000f8e023f */
[----:B------:R-:W-:-:S03]  /*0fb0*/  UIMAD.WIDE.U32 UR4, UR5, UR9, UR4 ;  /* 0x00000009050472a5 */ /* 0x000fc6000f8e0004 */
[----:B------:R-:W-:Y:S01]  /*0fc0*/  R2UR UR9, R2 ;  /* 0x00000000020972ca */ /* 0x000fe200000e0000 */
[----:B------:R-:W-:-:S12]  /*0fd0*/  UIMAD.WIDE.U32 UR4, UR5, UR10, URZ ;  /* 0x0000000a050472a5 */ /* 0x000fd8000f8e003f */
[----:B------:R-:W-:-:S04]  /*0fe0*/  UIMAD UR4, UR5, UR9, UR10 ;  /* 0x00000009050472a4 */ /* 0x000fc8000f8e020a */
[----:B------:R-:W-:-:S11]  /*0ff0*/  UISETP.GT.U32.AND UP1, UPT, UR11, UR4, UPT ;  /* 0x000000040b00728c */ /* 0x000fd6000bf24070 */
[----:B------:R-:W-:Y:S02]  /*1000*/  @!UP1 UIADD3 UR4, UR4, -UR11, URZ ;  /* 0x8000000b04049290 */ /* 0x000fe4000fffe03f */
[----:B------:R-:W-:Y:S02]  /*1010*/  @!UP1 UIADD3 UR5, UR5, 0x1, URZ ;  /* 0x0000000105059890 */ /* 0x000fe4000fffe03f */
[----:B------:R-:W-:Y:S02]  /*1020*/  UISETP.GE.U32.AND UP0, UPT, UR4, UR11, UPT ;  /* 0x0000000b0400728c */ /* 0x000fe4000bf06070 */
[----:B------:R-:W-:-:S09]  /*1030*/  UISETP.GE.AND UP1, UPT, UR7, URZ, UPT ;  /* 0x0000003f0700728c */ /* 0x000fd2000bf26270 */
[----:B------:R-:W-:Y:S02]  /*1040*/  @UP0 UIADD3 UR5, UR5, 0x1, URZ ;  /* 0x0000000105050890 */ /* 0x000fe4000fffe03f */
[----:B------:R-:W-:-:S05]  /*1050*/  UISETP.NE.AND UP0, UPT, UR8, URZ, UPT ;  /* 0x0000003f0800728c */ /* 0x000fca000bf05270 */
[----:B------:R-:W-:Y:S02]  /*1060*/  UMOV UR4, UR5 ;  /* 0x0000000500047c82 */ /* 0x000fe40008000000 */
[----:B------:R-:W-:-:S04]  /*1070*/  @!UP1 UIADD3 UR4, -UR4, URZ, URZ ;  /* 0x0000003f04049290 */ /* 0x000fc8000fffe13f */
[----:B------:R-:W-:-:S12]  /*1080*/  @!UP0 ULOP3.LUT UR4, URZ, UR8, URZ, 0x33, !UPT ;  /* 0x000000083f048292 */ /* 0x000fd8000f8e333f */
.L_x_11:
[----:B------:R-:W-:Y:S01]  /*1090*/  UIMAD UR37, UR37, UR4, URZ ;  /* 0x00000004252572a4 */ /* 0x000fe2000f8e023f */
[----:B------:R-:W-:Y:S02]  /*10a0*/  IMAD.U32 R2, RZ, RZ, UR6 ;  /* 0x00000006ff027e24 */ /* 0x000fe4000f8e00ff */
[----:B-----5:R-:W-:Y:S01]  /*10b0*/  FMUL.FTZ R0, R5, R0 ;  /* 0x0000000005007220 */ /* 0x020fe20000410000 */
[----:B------:R-:W-:Y:S01]  /*10c0*/  IMAD.U32 R3, RZ, RZ, UR4 ;  /* 0x00000004ff037e24 */ /* 0x000fe2000f8e00ff */
[----:B------:R-:W-:Y:S01]  /*10d0*/  ULDC UR4, c[0x0][0x988] ;  /* 0x0002620000047ab9 */ /* 0x000fe20000000800 */
[----:B------:R-:W-:Y:S02]  /*10e0*/  VIADD R27, R27, 0xffffff80 ;  /* 0xffffff801b1b7836 */ /* 0x000fe40000000000 */
[----:B------:R-:W-:Y:S01]  /*10f0*/  FMUL.FTZ R0, R0, UR4 ;  /* 0x0000000400007c20 */ /* 0x000fe20008410000 */
[----:B------:R-:W-:Y:S02]  /*1100*/  PLOP3.LUT P0, PT, PT, PT, PT, 0x80, 0x0 ;  /* 0x000000000000781c */ /* 0x000fe40003f0f070 */
[----:B------:R-:W-:-:S02]  /*1110*/  CS2R R6, SRZ ;  /* 0x0000000000067805 */ /* 0x000fc4000001ff00 */
[----:B------:R-:W-:Y:S02]  /*1120*/  VIADDMNMX R2, R3, UR37, R2, PT ;  /* 0x0000002503027c46 */ /* 0x000fe4000b800102 */
[----:B------:R-:W-:Y:S02]  /*1130*/  CS2R R30, SRZ ;  /* 0x00000000001e7805 */ /* 0x000fe4000001ff00 */
[----:B------:R-:W-:Y:S01]  /*1140*/  R2UR UR44, R0 ;  /* 0x00000000002c72ca */ /* 0x000fe200000e0000 */
[----:B------:R-:W-:Y:S01]  /*1150*/  IMAD.MOV.U32 R0, RZ, RZ, RZ ;  /* 0x000000ffff007224 */ /* 0x000fe200078e00ff */
[----:B------:R-:W-:Y:S02]  /*1160*/  R2UR UR45, R2 ;  /* 0x00000000022d72ca */ /* 0x000fe400000e0000 */
[----:B------:R-:W-:Y:S01]  /*1170*/  CS2R R2, SRZ ;  /* 0x0000000000027805 */ /* 0x000fe2000001ff00 */
[----:B------:R-:W-:Y:S01]  /*1180*/  IMAD.MOV.U32 R26, RZ, RZ, RZ ;  /* 0x000000ffff1a7224 */ /* 0x000fe200078e00ff */
[----:B------:R-:W-:Y:S01]  /*1190*/  CS2R R8, SRZ ;  /* 0x0000000000087805 */ /* 0x000fe2000001ff00 */
[----:B------:R-:W-:Y:S01]  /*11a0*/  IMAD.MOV.U32 R36, RZ, RZ, RZ ;  /* 0x000000ffff247224 */ /* 0x000fe200078e00ff */
[----:B------:R-:W-:-:S02]  /*11b0*/  CS2R R10, SRZ ;  /* 0x00000000000a7805 */ /* 0x000fc4000001ff00 */
[----:B------:R-:W-:Y:S02]  /*11c0*/  CS2R R38, SRZ ;  /* 0x0000000000267805 */ /* 0x000fe4000001ff00 */
[----:B------:R-:W-:Y:S01]  /*11d0*/  CS2R R34, SRZ ;  /* 0x0000000000227805 */ /* 0x000fe2000001ff00 */
[----:B------:R-:W-:Y:S01]  /*11e0*/  IMAD.MOV.U32 R33, RZ, RZ, RZ ;  /* 0x000000ffff217224 */ /* 0x000fe200078e00ff */
[----:B------:R-:W-:Y:S01]  /*11f0*/  CS2R R12, SRZ ;  /* 0x00000000000c7805 */ /* 0x000fe2000001ff00 */
[----:B------:R-:W-:Y:S01]  /*1200*/  IMAD.MOV.U32 R44, RZ, RZ, RZ ;  /* 0x000000ffff2c7224 */ /* 0x000fe200078e00ff */
[----:B------:R-:W-:Y:S02]  /*1210*/  CS2R R46, SRZ ;  /* 0x00000000002e7805 */ /* 0x000fe4000001ff00 */
[----:B------:R-:W-:Y:S01]  /*1220*/  CS2R R42, SRZ ;  /* 0x00000000002a7805 */ /* 0x000fe2000001ff00 */
[----:B------:R-:W-:Y:S01]  /*1230*/  UISETP.GT.AND UP0, UPT, UR45, UR37, UPT ;  /* 0x000000252d00728c */ /* 0x000fe2000bf04270 */
[----:B------:R-:W-:Y:S01]  /*1240*/  IMAD.MOV.U32 R41, RZ, RZ, RZ ;  /* 0x000000ffff297224 */ /* 0x000fe200078e00ff */
[----:B------:R-:W-:Y:S01]  /*1250*/  CS2R R14, SRZ ;  /* 0x00000000000e7805 */ /* 0x000fe2000001ff00 */
[----:B------:R-:W-:Y:S01]  /*1260*/  IMAD.MOV.U32 R52, RZ, RZ, RZ ;  /* 0x000000ffff347224 */ /* 0x000fe200078e00ff */
[----:B------:R-:W-:-:S02]  /*1270*/  CS2R R54, SRZ ;  /* 0x0000000000367805 */ /* 0x000fc4000001ff00 */
[----:B------:R-:W-:Y:S02]  /*1280*/  CS2R R50, SRZ ;  /* 0x0000000000327805 */ /* 0x000fe4000001ff00 */
[----:B------:R-:W-:Y:S01]  /*1290*/  PLOP3.LUT P1, PT, PT, PT, UP0, 0x80, 0x0 ;  /* 0x000000000000781c */ /* 0x000fe20003f2f008 */
[----:B------:R-:W-:-:S12]  /*12a0*/  IMAD.MOV.U32 R49, RZ, RZ, RZ ;  /* 0x000000ffff317224 */ /* 0x000fd800078e00ff */
[----:B------:R-:W-:Y:S05]  /*12b0*/  @!P1 BRA `(.L_x_12) ;  /* 0x0000005400d09947 */ /* 0x000fea0003800000 */
[----:B------:R-:W-:Y:S01]  /*12c0*/  SHF.R.S32.HI R0, RZ, 0x1f, R27 ;  /* 0x0000001fff007819 */ /* 0x000fe2000001141b */
[----:B------:R-:W0:Y:S01]  /*12d0*/  S2UR UR7, SR_CgaCtaId ;  /* 0x00000000000779c3 */ /* 0x000e220000008800 */
[----:B------:R-:W-:Y:S02]  /*12e0*/  UMOV UR38, 0x400 ;  /* 0x0000040000267882 */ /* 0x000fe40000000000 */
[----:B------:R-:W-:-:S04]  /*12f0*/  LEA.HI R17, R0, R27, RZ, 0x7 ;  /* 0x0000001b00117211 */ /* 0x000fc800078f38ff */
[----:B------:R-:W-:-:S06]  /*1300*/  SHF.R.S32.HI R0, RZ, 0x7, R17 ;  /* 0x00000007ff007819 */ /* 0x000fcc0000011411 */
[----:B------:R-:W1:Y:S01]  /*1310*/  SHFL.IDX PT, R0, R0, RZ, 0x1f ;  /* 0x00001fff00007589 */ /* 0x000e6200000e0000 */
[----:B0-----:R-:W-:Y:S01]  /*1320*/  ULEA UR38, UR7, UR38, 0x18 ;  /* 0x0000002607267291 */ /* 0x001fe2000f8ec03f */
[----:B-1----:R-:W-:-:S13]  /*1330*/  R2UR UR6, R0 ;  /* 0x00000000000672ca */ /* 0x002fda00000e0000 */
[----:B------:R-:W-:Y:S02]  /*1340*/  UIMAD.WIDE UR4, UR6, 0x55555556, URZ ;  /* 0x55555556060478a5 */ /* 0x000fe4000f8e023f */
[----:B------:R-:W-:Y:S02]  /*1350*/  UIADD3 UR4, UR38, 0xa200, URZ ;  /* 0x0000a20026047890 */ /* 0x000fe4000fffe03f */
[----:B------:R-:W-:Y:S02]  /*1360*/  ULEA.HI UR5, UR5, UR5, URZ, 0x1 ;  /* 0x0000000505057291 */ /* 0x000fe4000f8f083f */
[----:B------:R-:W-:Y:S02]  /*1370*/  ULOP3.LUT UP0, URZ, UR4, 0x9f, URZ, 0xc0, !UPT ;  /* 0x0000009f043f7892 */ /* 0x000fe4000f80c03f */
[----:B------:R-:W-:-:S04]  /*1380*/  UIMAD UR5, UR5, -0x3, UR6 ;  /* 0xfffffffd050578a4 */ /* 0x000fc8000f8e0206 */
[----:B------:R-:W-:Y:S01]  /*1390*/  PLOP3.LUT P0, PT, PT, PT, UP0, 0x80, 0x0 ;  /* 0x000000000000781c */ /* 0x000fe20003f0f008 */
[----:B------:R-:W-:-:S04]  /*13a0*/  ULEA UR5, UR5, UR4, 0xc ;  /* 0x0000000405057291 */ /* 0x000fc8000f8e603f */
[----:B------:R-:W-:-:S04]  /*13b0*/  USHF.R.U32.HI UR5, URZ, 0x4, UR5 ;  /* 0x000000043f057899 */ /* 0x000fc80008011605 */
[----:B------:R-:W-:-:S04]  /*13c0*/  ULOP3.LUT UR47, UR5, 0x3fff, URZ, 0xc0, !UPT ;  /* 0x00003fff052f7892 */ /* 0x000fc8000f8ec03f */
[----:B------:R-:W-:Y:S08]  /*13d0*/  @!P0 BRA `(.L_x_13) ;  /* 0x0000000000408947 */ /* 0x000ff00003800000 */
[----:B------:R-:W-:Y:S01]  /*13e0*/  MOV R0, 0x0 ;  /* 0x0000000000007802 */ /* 0x000fe20000000f00 */
[----:B------:R-:W-:Y:S01]  /*13f0*/  ULDC.64 UR4, c[0x4][0x98] ;  /* 0x0100260000047ab9 */ /* 0x000fe20000000a00 */
[----:B------:R-:W-:Y:S01]  /*1400*/  ULDC.64 UR6, c[0x4][0x30] ;  /* 0x01000c0000067ab9 */ /* 0x000fe20000000a00 */
[----:B------:R-:W-:Y:S01]  /*1410*/  IMAD.U32 R4, RZ, RZ, UR4 ;  /* 0x00000004ff047e24 */ /* 0x000fe2000f8e00ff */
[----:B------:R0:W1:Y:S01]  /*1420*/  LDC.64 R2, c[0x4][R0] ;  /* 0x0100000000027b82 */ /* 0x0000620000000a00 */
[----:B------:R-:W-:Y:S01]  /*1430*/  IMAD.U32 R5, RZ, RZ, UR5 ;  /* 0x00000005ff057e24 */ /* 0x000fe2000f8e00ff */
[----:B------:R-:W-:Y:S01]  /*1440*/  ULDC.64 UR4, c[0x4][0xa0] ;  /* 0x0100280000047ab9 */ /* 0x000fe20000000a00 */
[----:B------:R-:W-:Y:S02]  /*1450*/  IMAD.U32 R10, RZ, RZ, UR6 ;  /* 0x00000006ff0a7e24 */ /* 0x000fe4000f8e00ff */
[----:B------:R-:W-:Y:S02]  /*1460*/  IMAD.U32 R6, RZ, RZ, UR4 ;  /* 0x00000004ff067e24 */ /* 0x000fe4000f8e00ff */
[----:B------:R-:W-:-:S02]  /*1470*/  IMAD.U32 R7, RZ, RZ, UR5 ;  /* 0x00000005ff077e24 */ /* 0x000fc4000f8e00ff */
[----:B------:R-:W-:Y:S02]  /*1480*/  IMAD.U32 R11, RZ, RZ, UR7 ;  /* 0x00000007ff0b7e24 */ /* 0x000fe4000f8e00ff */
[----:B------:R-:W-:Y:S02]  /*1490*/  IMAD.MOV.U32 R8, RZ, RZ, 0x70 ;  /* 0x00000070ff087424 */ /* 0x000fe400078e00ff */
[----:B------:R-:W-:Y:S02]  /*14a0*/  IMAD.MOV.U32 R12, RZ, RZ, 0x1 ;  /* 0x00000001ff0c7424 */ /* 0x000fe400078e00ff */
[----:B0-----:R-:W-:-:S07]  /*14b0*/  IMAD.MOV.U32 R13, RZ, RZ, RZ ;  /* 0x000000ffff0d7224 */ /* 0x001fce00078e00ff */
[----:B------:R-:W-:-:S07]  /*14c0*/  LEPC R20, `(.L_x_13) ;  /* 0x000000001014794e */ /* 0x000fce0000000000 */
[----:B-1----:R-:W-:Y:S05]  /*14d0*/  CALL.ABS.NOINC R2 ;  /* 0x0000000002007343 */ /* 0x002fea0003c00000 */
.L_x_13:
[----:B------:R-:W-:-:S04]  /*14e0*/  SHF.L.U32 R0, RZ, 0x1f, RZ ;  /* 0x0000001fff007819 */ /* 0x000fc800000006ff */
[----:B------:R-:W0:Y:S02]  /*14f0*/  SYNCS.PHASECHK.TRANS64.TRYWAIT P0, [UR38+0x12400], R0 ;  /* 0x01240000ff0075a7 */ /* 0x000e240008000166 */
[----:B0-----:R-:W-:Y:S05]  /*1500*/  @!P0 BRA `(.L_x_14) ;  /* 0x0000009c005c8947 */ /* 0x001fea0003800000 */
.L_x_93:
[----:B------:R-:W-:-:S06]  /*1510*/  ULOP3.LUT UR4, UR41, 0x1, URZ, 0xfc, !UPT ;  /* 0x0000000129047892 */ /* 0x000fcc000f8efc3f */
[----:B------:R-:W-:-:S05]  /*1520*/  IMAD.U32 R2, RZ, RZ, UR4 ;  /* 0x00000004ff027e24 */ /* 0x000fca000f8e00ff */
[----:B------:R-:W-:-:S13]  /*1530*/  ISETP.NE.AND P0, PT, R2, 0x3, PT ;  /* 0x000000030200780c */ /* 0x000fda0003f05270 */
[----:B------:R-:W-:Y:S05]  /*1540*/  @!P0 BRA `(.L_x_15) ;  /* 0x0000000000048947 */ /* 0x000fea0003800000 */
[----:B------:R-:W-:Y:S01]  /*1550*/  BPT.TRAP 0x1 ;  /* 0x000000040000795c */ /* 0x000fe20000300000 */
.L_x_15:
[----:B------:R1:W2:Y:S01]  /*1560*/  SYNCS.PHASECHK.TRANS64.TRYWAIT P2, [UR38+0x12430], R0 ;  /* 0x01243000ff0075a7 */ /* 0x0002a20008040166 */
[----:B------:R-:W-:Y:S05]  /*1570*/  @!P0 BRA `(.L_x_16) ;  /* 0x0000000000048947 */ /* 0x000fea0003800000 */
[----:B------:R-:W-:Y:S01]  /*1580*/  BPT.TRAP 0x1 ;  /* 0x000000040000795c */ /* 0x000fe20000300000 */
.L_x_16:
[----:B------:R-:W-:Y:S01]  /*1590*/  ISETP.NE.AND P1, PT, R16, RZ, PT ;  /* 0x000000ff1000720c */ /* 0x000fe20003f25270 */
[----:B------:R-:W-:Y:S01]  /*15a0*/  IMAD.U32 R2, RZ, RZ, UR47 ;  /* 0x0000002fff027e24 */ /* 0x000fe2000f8e00ff */
[----:B--2---:R-:W-:Y:S11]  /*15b0*/  @P2 BRA `(.L_x_17) ;  /* 0x0000000000082947 */ /* 0x004ff60003800000 */
[----:B------:R-:W2:Y:S02]  /*15c0*/  SYNCS.PHASECHK.TRANS64.TRYWAIT P2, [UR38+0x12430], R0 ;  /* 0x01243000ff0075a7 */ /* 0x000ea40008040166 */
[----:B--2---:R-:W-:Y:S05]  /*15d0*/  @!P2 BRA `(.L_x_18) ;  /* 0x0000009c0040a947 */ /* 0x004fea0003800000 */
.L_x_17:
[----:B------:R-:W-:Y:S05]  /*15e0*/  WARPSYNC.ALL ;  /* 0x0000000000007948 */ /* 0x000fea0003800000 */
[----:B01----:R-:W-:Y:S01]  /*15f0*/  IMAD.MOV.U32 R0, RZ, RZ, RZ ;  /* 0x000000ffff007224 */ /* 0x003fe200078e00ff */
[----:B------:R-:W-:Y:S01]  /*1600*/  LOP3.LUT R2, R2, 0x10000, RZ, 0xfc, !PT ;  /* 0x0001000002027812 */ /* 0x000fe200078efcff */
[----:B------:R-:W-:Y:S02]  /*1610*/  IMAD.MOV.U32 R25, RZ, RZ, RZ ;  /* 0x000000ffff197224 */ /* 0x000fe400078e00ff */
[----:B------:R-:W-:Y:S01]  /*1620*/  IMAD.MOV.U32 R3, RZ, RZ, -0x7fffffe0 ;  /* 0x80000020ff037424 */ /* 0x000fe200078e00ff */
[----:B------:R-:W-:Y:S01]  /*1630*/  UIADD3 UR4, UR38, 0xd200, URZ ;  /* 0x0000d20026047890 */ /* 0x000fe2000fffe03f */
[----:B------:R-:W-:Y:S01]  /*1640*/  R2UR UR8, R2 ;  /* 0x00000000020872ca */ /* 0x000fe200000e0000 */
[----:B------:R-:W-:-:S02]  /*1650*/  WARPGROUP.ARRIVE ;  /* 0x00000000000079c5 */ /* 0x000fc40000000000 */
[C---:B------:R-:W-:Y:S01]  /*1660*/  R2UR UR9, R3.reuse ;  /* 0x00000000030972ca */ /* 0x040fe200000e0000 */
[----:B------:R-:W-:Y:S01]  /*1670*/  USHF.R.U32.HI UR4, URZ, 0x4, UR4 ;  /* 0x000000043f047899 */ /* 0x000fe20008011604 */
[C---:B------:R-:W-:Y:S01]  /*1680*/  R2UR UR5, R3.reuse ;  /* 0x00000000030572ca */ /* 0x040fe200000e0000 */
[----:B------:R-:W-:Y:S01]  /*1690*/  UMOV UR11, 0x80000020 ;  /* 0x80000020000b7882 */ /* 0x000fe20000000000 */
[----:B------:R-:W-:Y:S01]  /*16a0*/  UMOV UR7, 0x80000020 ;  /* 0x8000002000077882 */ /* 0x000fe20000000000 */
[----:B------:R-:W-:Y:S01]  /*16b0*/  ULOP3.LUT UR4, UR4, 0x3fff, URZ, 0xc0, !UPT ;  /* 0x00003fff04047892 */ /* 0x000fe2000f8ec03f */
[C---:B------:R-:W-:Y:S01]  /*16c0*/  R2UR UR12, R2.reuse ;  /* 0x00000000020c72ca */ /* 0x040fe200000e0000 */
[----:B------:R-:W-:Y:S01]  /*16d0*/  UMOV UR15, 0x80000020 ;  /* 0x80000020000f7882 */ /* 0x000fe20000000000 */
[----:B------:R-:W-:Y:S01]  /*16e0*/  R2UR UR13, R3 ;  /* 0x00000000030d72ca */ /* 0x000fe200000e0000 */
[----:B------:R-:W-:Y:S01]  /*16f0*/  ULOP3.LUT UR32, UR4, 0x10000, URZ, 0xfc, !UPT ;  /* 0x0001000004207892 */ /* 0x000fe2000f8efc3f */
[----:B------:R-:W-:Y:S01]  /*1700*/  LOP3.LUT R4, R17, 0xffffff80, RZ, 0xc0, !PT ;  /* 0xffffff8011047812 */ /* 0x000fe200078ec0ff */
[----:B------:R-:W-:Y:S01]  /*1710*/  IMAD.MOV.U32 R8, RZ, RZ, -0x2 ;  /* 0xfffffffeff087424 */ /* 0x000fe200078e00ff */
[----:B------:R-:W-:Y:S01]  /*1720*/  P2R R7, PR, RZ, 0x2 ;  /* 0x00000002ff077803 */ /* 0x000fe20000000000 */
[----:B------:R-:W-:Y:S01]  /*1730*/  UIADD3 UR4, UR32, 0x80, URZ ;  /* 0x0000008020047890 */ /* 0x000fe2000fffe03f */
[----:B------:R-:W-:Y:S01]  /*1740*/  P2R R6, PR, RZ, 0x1 ;  /* 0x00000001ff067803 */ /* 0x000fe20000000000 */
[----:B------:R-:W-:Y:S01]  /*1750*/  UIADD3 UR6, UR32, 0x100, URZ ;  /* 0x0000010020067890 */ /* 0x000fe2000fffe03f */
[----:B------:R-:W-:Y:S01]  /*1760*/  IMAD.IADD R4, R27, 0x1, -R4 ;  /* 0x000000011b047824 */ /* 0x000fe200078e0a04 */
[----:B------:R-:W-:Y:S01]  /*1770*/  UMOV UR10, UR32 ;  /* 0x00000020000a7c82 */ /* 0x000fe20008000000 */
[----:B------:R-:W-:Y:S01]  /*1780*/  UIADD3 UR14, UR32, 0x200, URZ ;  /* 0x00000200200e7890 */ /* 0x000fe2000fffe03f */
[----:B------:R-:W-:Y:S01]  /*1790*/  QGMMA.64x32x32.F32.E4M3.E4M3 R92, gdesc[UR8], RZ, !UPT, gsb0 ;  /* 0x00600000085c79f3 */ /* 0x000fe2000c0008ff */
[C---:B------:R-:W-:Y:S01]  /*17a0*/  R2UR UR8, R2.reuse ;  /* 0x00000000020872ca */ /* 0x040fe200000e0000 */
[----:B------:R-:W-:Y:S01]  /*17b0*/  UMOV UR10, UR4 ;  /* 0x00000004000a7c82 */ /* 0x000fe20008000000 */
[----:B------:R-:W-:Y:S01]  /*17c0*/  R2UR UR9, R3 ;  /* 0x00000000030972ca */ /* 0x000fe200000e0000 */
[----:B------:R-:W-:Y:S01]  /*17d0*/  UMOV UR11, 0x80000020 ;  /* 0x80000020000b7882 */ /* 0x000fe20000000000 */
[----:B------:R-:W-:Y:S01]  /*17e0*/  R2UR UR4, R2 ;  /* 0x00000000020472ca */ /* 0x000fe200000e0000 */
[----:B------:R-:W-:Y:S01]  /*17f0*/  IMAD.U32 R13, RZ, RZ, UR44 ;  /* 0x0000002cff0d7e24 */ /* 0x000fe2000f8e00ff */
[----:B------:R-:W-:Y:S01]  /*1800*/  SHF.R.S32.HI R5, RZ, 0x1f, R4 ;  /* 0x0000001fff057819 */ /* 0x000fe20000011404 */
[----:B------:R-:W-:Y:S01]  /*1810*/  UIADD3 UR33, UR45, -0x2, URZ ;  /* 0xfffffffe2d217890 */ /* 0x000fe2000fffe03f */
[----:B------:R-:W0:Y:S01]  /*1820*/  S2UR UR31, SR_CgaCtaId ;  /* 0x00000000001f79c3 */ /* 0x000e220000008800 */
[----:B------:R-:W-:Y:S01]  /*1830*/  UMOV UR28, URZ ;  /* 0x0000003f001c7c82 */ /* 0x000fe20008000000 */
[----:B------:R-:W-:Y:S01]  /*1840*/  LEA.HI R5, R5, R4, RZ, 0x2 ;  /* 0x0000000405057211 */ /* 0x000fe200078f10ff */
[----:B------:R-:W-:-:S03]  /*1850*/  UISETP.GE.AND UP0, UPT, UR33, UR37, UPT ;  /* 0x000000252100728c */ /* 0x000fc6000bf06270 */
[----:B------:R-:W-:-:S05]  /*1860*/  LOP3.LUT R5, R5, 0x7ffffffc, RZ, 0xc0, !PT ;  /* 0x7ffffffc05057812 */ /* 0x000fca00078ec0ff */
[----:B------:R-:W-:Y:S02]  /*1870*/  IMAD.IADD R5, R4, 0x1, -R5 ;  /* 0x0000000104057824 */ /* 0x000fe400078e0a05 */
[----:B------:R-:W-:Y:S02]  /*1880*/  IMAD.U32 R4, RZ, RZ, UR45 ;  /* 0x0000002dff047e24 */ /* 0x000fe4000f8e00ff */
[----:B------:R-:W-:-:S04]  /*1890*/  IMAD R5, R5, R8, 0xa0 ;  /* 0x000000a005057424 */ /* 0x000fc800078e0208 */
[----:B------:R-:W-:-:S04]  /*18a0*/  VIADD R5, R5, UR46 ;  /* 0x0000002e05057c36 */ /* 0x000fc80008000000 */
[----:B------:R-:W-:-:S05]  /*18b0*/  IMAD R5, R4, -0xa0, R5 ;  /* 0xffffff6004057824 */ /* 0x000fca00078e0205 */
[C---:B------:R-:W-:Y:S02]  /*18c0*/  ISETP.GT.AND P5, PT, R5.reuse, RZ, PT ;  /* 0x000000ff0500720c */ /* 0x040fe40003fa4270 */
[C---:B------:R-:W-:Y:S02]  /*18d0*/  ISETP.GT.AND P6, PT, R5.reuse, 0x1, PT ;  /* 0x000000010500780c */ /* 0x040fe40003fc4270 */
[C---:B------:R-:W-:Y:S02]  /*18e0*/  ISETP.GT.AND P2, PT, R5.reuse, 0x8, PT ;  /* 0x000000080500780c */ /* 0x040fe40003f44270 */
[C---:B------:R-:W-:Y:S02]  /*18f0*/  ISETP.GT.AND P3, PT, R5.reuse, 0x9, PT ;  /* 0x000000090500780c */ /* 0x040fe40003f64270 */
[C---:B------:R-:W-:Y:S02]  /*1900*/  ISETP.GT.AND P4, PT, R5.reuse, 0x10, PT ;  /* 0x000000100500780c */ /* 0x040fe40003f84270 */
[----:B------:R-:W-:-:S02]  /*1910*/  ISETP.GT.AND P1, PT, R5, 0x79, PT ;  /* 0x000000790500780c */ /* 0x000fc40003f24270 */
[----:B------:R-:W-:Y:S01]  /*1920*/  ISETP.GT.AND P0, PT, R5, 0x80, PT ;  /* 0x000000800500780c */ /* 0x000fe20003f04270 */
[----:B------:R-:W-:Y:S02]  /*1930*/  WARPGROUP.DEPBAR.LE gsb0, 0x0 ;  /* 0x00008000000079c5 */ /* 0x000fe40000010000 */
[----:B------:R-:W-:-:S06]  /*1940*/  WARPGROUP.ARRIVE ;  /* 0x00000000000079c5 */ /* 0x000fcc0000000000 */
[----:B------:R-:W-:Y:S01]  /*1950*/  QGMMA.64x32x32.F32.E4M3.E4M3 R76, gdesc[UR8], RZ, !UPT, gsb0 ;  /* 0x00600000084c79f3 */ /* 0x000fe2000c0008ff */
[C---:B------:R-:W-:Y:S01]  /*1960*/  R2UR UR11, R2.reuse ;  /* 0x00000000020b72ca */ /* 0x040fe200000e0000 */
[----:B------:R-:W-:Y:S01]  /*1970*/  UIADD3 UR10, UR32, 0x180, URZ ;  /* 0x00000180200a7890 */ /* 0x000fe2000fffe03f */
[----:B------:R-:W-:Y:S02]  /*1980*/  R2UR UR8, R2 ;  /* 0x00000000020872ca */ /* 0x000fe400000e0000 */
[----:B------:R-:W-:Y:S01]  /*1990*/  R2UR UR9, R3 ;  /* 0x00000000030972ca */ /* 0x000fe200000e0000 */
[----:B------:R-:W-:Y:S02]  /*19a0*/  WARPGROUP.DEPBAR.LE gsb0, 0x0 ;  /* 0x00008000000079c5 */ /* 0x000fe40000010000 */
[----:B------:R-:W-:-:S06]  /*19b0*/  WARPGROUP.ARRIVE ;  /* 0x00000000000079c5 */ /* 0x000fcc0000000000 */
[----:B------:R-:W-:Y:S01]  /*19c0*/  QGMMA.64x32x32.F32.E4M3.E4M3 R60, gdesc[UR4], RZ, !UPT, gsb0 ;  /* 0x00600000043c79f3 */ /* 0x000fe2000c0008ff */
[----:B------:R-:W-:Y:S02]  /*19d0*/  UIADD3 UR4, UR11, 0x2, URZ ;  /* 0x000000020b047890 */ /* 0x000fe4000fffe03f */
[----:B------:R-:W-:Y:S01]  /*19e0*/  UIADD3 UR6, UR32, 0x2, URZ ;  /* 0x0000000220067890 */ /* 0x000fe2000fffe03f */
[----:B------:R-:W-:Y:S01]  /*19f0*/  UMOV UR11, 0x80000020 ;  /* 0x80000020000b7882 */ /* 0x000fe20000000000 */
[----:B------:R-:W-:Y:S01]  /*1a00*/  UMOV UR5, 0x80000020 ;  /* 0x8000002000057882 */ /* 0x000fe20000000000 */
[----:B------:R-:W-:Y:S01]  /*1a10*/  UMOV UR7, 0x80000020 ;  /* 0x8000002000077882 */ /* 0x000fe20000000000 */
[----:B------:R-:W-:Y:S02]  /*1a20*/  WARPGROUP.DEPBAR.LE gsb0, 0x0 ;  /* 0x00008000000079c5 */ /* 0x000fe40000010000 */
[----:B------:R-:W-:-:S06]  /*1a30*/  WARPGROUP.ARRIVE ;  /* 0x00000000000079c5 */ /* 0x000fcc0000000000 */
[----:B------:R-:W-:Y:S01]  /*1a40*/  QGMMA.64x32x32.F32.E4M3.E4M3 R44, gdesc[UR8], RZ, !UPT, gsb0 ;  /* 0x00600000082c79f3 */ /* 0x000fe2000c0008ff */
[----:B------:R-:W-:Y:S01]  /*1a50*/  UIADD3 UR10, UR32, 0x182, URZ ;  /* 0x00000182200a7890 */ /* 0x000fe2000fffe03f */
[----:B------:R-:W-:Y:S01]  /*1a60*/  UMOV UR8, UR4 ;  /* 0x0000000400087c82 */ /* 0x000fe20008000000 */
[----:B------:R-:W-:Y:S01]  /*1a70*/  UMOV UR9, UR5 ;  /* 0x0000000500097c82 */ /* 0x000fe20008000000 */
        /* <DEDUP_REMOVED lines=10> */
[----:B------:R-:W-:Y:S01]  /*1b20*/  QGMMA.64x32x32.F32.E4M3.E4M3 R92, gdesc[UR4], R92, gsb0 ;  /* 0x00600000045c79f3 */ /* 0x000fe2000800085c */
[----:B------:R-:W-:Y:S01]  /*1b30*/  UIADD3 UR6, UR32, 0x82, URZ ;  /* 0x0000008220067890 */ /* 0x000fe2000fffe03f */
[----:B------:R-:W-:Y:S01]  /*1b40*/  UMOV UR7, 0x80000020 ;  /* 0x8000002000077882 */ /* 0x000fe20000000000 */
[----:B------:R-:W-:Y:S02]  /*1b50*/  WARPGROUP.DEPBAR.LE gsb0, 0x0 ;  /* 0x00008000000079c5 */ /* 0x000fe40000010000 */
[----:B------:R-:W-:Y:S01]  /*1b60*/  WARPGROUP.ARRIVE ;  /* 0x00000000000079c5 */ /* 0x000fe20000000000 */
[----:B------:R-:W-:Y:S02]  /*1b70*/  FSEL R92, R92, -INF , P5 ;  /* 0xff8000005c5c7808 */ /* 0x000fe40002800000 */
[----:B------:R-:W-:Y:S02]  /*1b80*/  FSEL R93, R93, -INF , P6 ;  /* 0xff8000005d5d7808 */ /* 0x000fe40003000000 */
[----:B------:R-:W-:Y:S01]  /*1b90*/  FSEL R96, R96, -INF , P2 ;  /* 0xff80000060607808 */ /* 0x000fe20001000000 */
[----:B------:R-:W-:Y:S01]  /*1ba0*/  QGMMA.64x32x32.F32.E4M3.E4M3 R76, gdesc[UR4], R76, gsb0 ;  /* 0x00600000044c79f3 */ /* 0x000fe2000800084c */
[----:B------:R-:W-:Y:S01]  /*1bb0*/  FMNMX.FTZ R9, R92, R93, !PT ;  /* 0x0000005d5c097209 */ /* 0x000fe20007810000 */
[----:B------:R-:W-:Y:S01]  /*1bc0*/  UIADD3 UR6, UR32, 0x202, URZ ;  /* 0x0000020220067890 */ /* 0x000fe2000fffe03f */
[----:B------:R-:W-:Y:S01]  /*1bd0*/  FSEL R97, R97, -INF , P3 ;  /* 0xff80000061617808 */ /* 0x000fe20001800000 */
[----:B------:R-:W-:Y:S01]  /*1be0*/  UMOV UR7, 0x80000020 ;  /* 0x8000002000077882 */ /* 0x000fe20000000000 */
[----:B------:R-:W-:-:S02]  /*1bf0*/  FMNMX.FTZ R4, R96, R9, !PT ;  /* 0x0000000960047209 */ /* 0x000fc40007810000 */
[----:B------:R-:W-:Y:S02]  /*1c00*/  FSEL R94, R94, -INF , P5 ;  /* 0xff8000005e5e7808 */ /* 0x000fe40002800000 */
[----:B------:R-:W-:Y:S02]  /*1c10*/  ISETP.GT.AND P5, PT, R5, 0x11, PT ;  /* 0x000000110500780c */ /* 0x000fe40003fa4270 */
[----:B------:R-:W-:Y:S02]  /*1c20*/  FSEL R100, R100, -INF , P4 ;  /* 0xff80000064647808 */ /* 0x000fe40002000000 */
[----:B------:R-:W-:Y:S02]  /*1c30*/  FMNMX.FTZ R9, R97, R4, !PT ;  /* 0x0000000461097209 */ /* 0x000fe40007810000 */
[----:B------:R-:W-:Y:S02]  /*1c40*/  FSEL R98, R98, -INF , P2 ;  /* 0xff80000062627808 */ /* 0x000fe40001000000 */
[----:B------:R-:W-:-:S02]  /*1c50*/  ISETP.GT.AND P2, PT, R5, 0x18, PT ;  /* 0x000000180500780c */ /* 0x000fc40003f44270 */
[----:B------:R-:W-:Y:S02]  /*1c60*/  FSEL R101, R101, -INF , P5 ;  /* 0xff80000065657808 */ /* 0x000fe40002800000 */
[----:B------:R-:W-:Y:S02]  /*1c70*/  FMNMX.FTZ R4, R100, R9, !PT ;  /* 0x0000000964047209 */ /* 0x000fe40007810000 */
[----:B------:R-:W-:Y:S02]  /*1c80*/  FSEL R99, R99, -INF , P3 ;  /* 0xff80000063637808 */ /* 0x000fe40001800000 */
[----:B------:R-:W-:Y:S02]  /*1c90*/  ISETP.GT.AND P3, PT, R5, 0x19, PT ;  /* 0x000000190500780c */ /* 0x000fe40003f64270 */
[----:B------:R-:W-:Y:S02]  /*1ca0*/  FSEL R104, R104, -INF , P2 ;  /* 0xff80000068687808 */ /* 0x000fe40001000000 */
[----:B------:R-:W-:-:S02]  /*1cb0*/  FMNMX.FTZ R9, R101, R4, !PT ;  /* 0x0000000465097209 */ /* 0x000fc40007810000 */
[----:B------:R-:W-:Y:S02]  /*1cc0*/  FSEL R102, R102, -INF , P4 ;  /* 0xff80000066667808 */ /* 0x000fe40002000000 */
[----:B------:R-:W-:Y:S02]  /*1cd0*/  FSEL R105, R105, -INF , P3 ;  /* 0xff80000069697808 */ /* 0x000fe40001800000 */
[----:B------:R-:W-:Y:S02]  /*1ce0*/  ISETP.GT.AND P4, PT, R5, 0x20, PT ;  /* 0x000000200500780c */ /* 0x000fe40003f84270 */
[----:B------:R-:W-:Y:S02]  /*1cf0*/  FMNMX.FTZ R4, R104, R9, !PT ;  /* 0x0000000968047209 */ /* 0x000fe40007810000 */
[----:B------:R-:W-:Y:S02]  /*1d00*/  FSEL R107, R107, -INF , P3 ;  /* 0xff8000006b6b7808 */ /* 0x000fe40001800000 */
[----:B------:R-:W-:-:S02]  /*1d10*/  ISETP.GT.AND P3, PT, R5, 0x21, PT ;  /* 0x000000210500780c */ /* 0x000fc40003f64270 */
[----:B------:R-:W-:Y:S02]  /*1d20*/  FMNMX.FTZ R9, R105, R4, !PT ;  /* 0x0000000469097209 */ /* 0x000fe40007810000 */
[----:B------:R-:W-:Y:S02]  /*1d30*/  FSEL R106, R106, -INF , P2 ;  /* 0xff8000006a6a7808 */ /* 0x000fe40001000000 */
[----:B------:R-:W-:Y:S02]  /*1d40*/  ISETP.GT.AND P2, PT, R5, 0x28, PT ;  /* 0x000000280500780c */ /* 0x000fe40003f44270 */
[----:B------:R-:W-:Y:S02]  /*1d50*/  FSEL R95, R95, -INF , P6 ;  /* 0xff8000005f5f7808 */ /* 0x000fe40003000000 */
[----:B------:R-:W-:Y:S02]  /*1d60*/  ISETP.GT.AND P6, PT, R5, 0x29, PT ;  /* 0x000000290500780c */ /* 0x000fe40003fc4270 */
[----:B------:R-:W-:-:S02]  /*1d70*/  FSEL R103, R103, -INF , P5 ;  /* 0xff80000067677808 */ /* 0x000fc40002800000 */
[----:B------:R-:W-:Y:S01]  /*1d80*/  ISETP.GT.AND P5, PT, R5, 0x30, PT ;  /* 0x000000300500780c */ /* 0x000fe20003fa4270 */
[----:B------:R-:W-:Y:S02]  /*1d90*/  WARPGROUP.DEPBAR.LE gsb0, 0x0 ;  /* 0x00008000000079c5 */ /* 0x000fe40000010000 */
[----:B------:R-:W-:Y:S01]  /*1da0*/  WARPGROUP.ARRIVE ;  /* 0x00000000000079c5 */ /* 0x000fe20000000000 */
[----:B------:R-:W-:Y:S02]  /*1db0*/  FSEL R76, R76, -INF , P4 ;  /* 0xff8000004c4c7808 */ /* 0x000fe40002000000 */
[----:B------:R-:W-:Y:S02]  /*1dc0*/  FSEL R77, R77, -INF , P3 ;  /* 0xff8000004d4d7808 */ /* 0x000fe40001800000 */
[----:B------:R-:W-:Y:S01]  /*1dd0*/  FMNMX.FTZ R4, R76, R9, !PT ;  /* 0x000000094c047209 */ /* 0x000fe20007810000 */
[----:B------:R-:W-:Y:S01]  /*1de0*/  QGMMA.64x32x32.F32.E4M3.E4M3 R60, gdesc[UR12], R60, gsb0 ;  /* 0x006000000c3c79f3 */ /* 0x000fe2000800083c */
[----:B------:R-:W-:-:S02]  /*1df0*/  FSEL R80, R80, -INF , P2 ;  /* 0xff80000050507808 */ /* 0x000fc40001000000 */
[----:B------:R-:W-:Y:S02]  /*1e00*/  FMNMX.FTZ R9, R77, R4, !PT ;  /* 0x000000044d097209 */ /* 0x000fe40007810000 */
[----:B------:R-:W-:Y:S02]  /*1e10*/  FSEL R81, R81, -INF , P6 ;  /* 0xff80000051517808 */ /* 0x000fe40003000000 */
[----:B------:R-:W-:Y:S02]  /*1e20*/  FMNMX.FTZ R4, R80, R9, !PT ;  /* 0x0000000950047209 */ /* 0x000fe40007810000 */
[----:B------:R-:W-:Y:S02]  /*1e30*/  FSEL R78, R78, -INF , P4 ;  /* 0xff8000004e4e7808 */ /* 0x000fe40002000000 */
[----:B------:R-:W-:Y:S02]  /*1e40*/  ISETP.GT.AND P4, PT, R5, 0x31, PT ;  /* 0x000000310500780c */ /* 0x000fe40003f84270 */
[----:B------:R-:W-:-:S02]  /*1e50*/  FSEL R84, R84, -INF , P5 ;  /* 0xff80000054547808 */ /* 0x000fc40002800000 */
[----:B------:R-:W-:Y:S02]  /*1e60*/  FMNMX.FTZ R9, R81, R4, !PT ;  /* 0x0000000451097209 */ /* 0x000fe40007810000 */
[----:B------:R-:W-:Y:S02]  /*1e70*/  FSEL R79, R79, -INF , P3 ;  /* 0xff8000004f4f7808 */ /* 0x000fe40001800000 */
[----:B------:R-:W-:Y:S02]  /*1e80*/  ISETP.GT.AND P3, PT, R5, 0x38, PT ;  /* 0x000000380500780c */ /* 0x000fe40003f64270 */
[----:B------:R-:W-:Y:S02]  /*1e90*/  FSEL R85, R85, -INF , P4 ;  /* 0xff80000055557808 */ /* 0x000fe40002000000 */
[----:B------:R-:W-:Y:S02]  /*1ea0*/  FMNMX.FTZ R4, R84, R9, !PT ;  /* 0x0000000954047209 */ /* 0x000fe40007810000 */
[----:B------:R-:W-:-:S02]  /*1eb0*/  FSEL R82, R82, -INF , P2 ;  /* 0xff80000052527808 */ /* 0x000fc40001000000 */
[----:B------:R-:W-:Y:S02]  /*1ec0*/  ISETP.GT.AND P2, PT, R5, 0x39, PT ;  /* 0x000000390500780c */ /* 0x000fe40003f44270 */
        /* <DEDUP_REMOVED lines=8> */
[----:B------:R-:W-:Y:S02]  /*1f50*/  FMNMX.FTZ R9, R89, R4, !PT ;  /* 0x0000000459097209 */ /* 0x000fe40007810000 */
[----:B------:R-:W-:Y:S02]  /*1f60*/  FSEL R87, R87, -INF , P4 ;  /* 0xff80000057577808 */ /* 0x000fe40002000000 */
[----:B------:R-:W-:-:S02]  /*1f70*/  ISETP.GT.AND P4, PT, R5, 0x48, PT ;  /* 0x000000480500780c */ /* 0x000fc40003f84270 */
[----:B------:R-:W-:Y:S02]  /*1f80*/  FSEL R90, R90, -INF , P3 ;  /* 0xff8000005a5a7808 */ /* 0x000fe40001800000 */
[----:B------:R-:W-:Y:S02]  /*1f90*/  ISETP.GT.AND P3, PT, R5, 0x49, PT ;  /* 0x000000490500780c */ /* 0x000fe40003f64270 */
[----:B------:R-:W-:Y:S02]  /*1fa0*/  FSEL R91, R91, -INF , P2 ;  /* 0xff8000005b5b7808 */ /* 0x000fe40001000000 */
[----:B------:R-:W-:Y:S01]  /*1fb0*/  ISETP.GT.AND P2, PT, R5, 0x50, PT ;  /* 0x000000500500780c */ /* 0x000fe20003f44270 */
[----:B------:R-:W-:Y:S02]  /*1fc0*/  WARPGROUP.DEPBAR.LE gsb0, 0x0 ;  /* 0x00008000000079c5 */ /* 0x000fe40000010000 */
[----:B------:R-:W-:Y:S01]  /*1fd0*/  WARPGROUP.ARRIVE ;  /* 0x00000000000079c5 */ /* 0x000fe20000000000 */
[----:B------:R-:W-:-:S02]  /*1fe0*/  FSEL R60, R60, -INF , P6 ;  /* 0xff8000003c3c7808 */ /* 0x000fc40003000000 */
[----:B------:R-:W-:Y:S02]  /*1ff0*/  FSEL R61, R61, -INF , P5 ;  /* 0xff8000003d3d7808 */ /* 0x000fe40002800000 */
[----:B------:R-:W-:Y:S01]  /*2000*/  FMNMX.FTZ R4, R60, R9, !PT ;  /* 0x000000093c047209 */ /* 0x000fe20007810000 */
[----:B------:R-:W-:Y:S01]  /*2010*/  QGMMA.64x32x32.F32.E4M3.E4M3 R44, gdesc[UR8], R44, gsb0 ;  /* 0x00600000082c79f3 */ /* 0x000fe2000800082c */
[----:B------:R-:W-:Y:S02]  /*2020*/  FSEL R64, R64, -INF , P4 ;  /* 0xff80000040407808 */ /* 0x000fe40002000000 */
[----:B------:R-:W-:Y:S02]  /*2030*/  FMNMX.FTZ R9, R61, R4, !PT ;  /* 0x000000043d097209 */ /* 0x000fe40007810000 */
[----:B------:R-:W-:Y:S02]  /*2040*/  FSEL R65, R65, -INF , P3 ;  /* 0xff80000041417808 */ /* 0x000fe40001800000 */
        /* <DEDUP_REMOVED lines=19> */
[----:B------:R-:W-:Y:S02]  /*2180*/  FMNMX.FTZ R9, R73, R4, !PT ;  /* 0x0000000449097209 */ /* 0x000fe40007810000 */
[----:B------:R-:W-:Y:S02]  /*2190*/  FSEL R71, R71, -INF , P6 ;  /* 0xff80000047477808 */ /* 0x000fe40003000000 */
[C---:B------:R-:W-:Y:S02]  /*21a0*/  ISETP.GT.AND P6, PT, R5.reuse, 0x68, PT ;  /* 0x000000680500780c */ /* 0x040fe40003fc4270 */
        /* <DEDUP_REMOVED lines=23> */
[----:B------:R-:W-:Y:S02]  /*2320*/  FMNMX.FTZ R9, R53, R4, !PT ;  /* 0x0000000435097209 */ /* 0x000fe40007810000 */
[----:B------:R-:W-:Y:S02]  /*2330*/  FSEL R57, R57, -INF , P1 ;  /* 0xff80000039397808 */ /* 0x000fe40000800000 */
[----:B------:R-:W-:Y:S02]  /*2340*/  FMNMX.FTZ R4, R56, R9, !PT ;  /* 0x0000000938047209 */ /* 0x000fe40007810000 */
[----:B------:R-:W-:Y:S02]  /*2350*/  ISETP.GT.AND P1, PT, R5, 0x81, PT ;  /* 0x000000810500780c */ /* 0x000fe40003f24270 */
[----:B------:R-:W-:Y:S02]  /*2360*/  FMNMX.FTZ R9, R57, R4, !PT ;  /* 0x0000000439097209 */ /* 0x000fe40007810000 */
[----:B------:R-:W-:-:S02]  /*2370*/  FSEL R58, R58, -INF , P2 ;  /* 0xff8000003a3a7808 */ /* 0x000fc40001000000 */
[----:B------:R-:W-:Y:S02]  /*2380*/  ISETP.GT.AND P2, PT, R5, 0x89, PT ;  /* 0x000000890500780c */ /* 0x000fe40003f44270 */
[----:B------:R-:W-:Y:S02]  /*2390*/  FSEL R55, R55, -INF , P3 ;  /* 0xff80000037377808 */ /* 0x000fe40001800000 */
[C---:B------:R-:W-:Y:S02]  /*23a0*/  ISETP.GT.AND P3, PT, R5.reuse, 0x90, PT ;  /* 0x000000900500780c */ /* 0x040fe40003f64270 */
[----:B------:R-:W-:Y:S02]  /*23b0*/  FSEL R54, R54, -INF , P4 ;  /* 0xff80000036367808 */ /* 0x000fe40002000000 */
[----:B------:R-:W-:Y:S02]  /*23c0*/  ISETP.GT.AND P4, PT, R5, 0x91, PT ;  /* 0x000000910500780c */ /* 0x000fe40003f84270 */
[----:B------:R-:W-:-:S02]  /*23d0*/  FSEL R51, R51, -INF , P5 ;  /* 0xff80000033337808 */ /* 0x000fc40002800000 */
[C---:B------:R-:W-:Y:S02]  /*23e0*/  ISETP.GT.AND P5, PT, R5.reuse, 0x98, PT ;  /* 0x000000980500780c */ /* 0x040fe40003fa4270 */
[----:B------:R-:W-:Y:S02]  /*23f0*/  FSEL R50, R50, -INF , P6 ;  /* 0xff80000032327808 */ /* 0x000fe40003000000 */
[----:B------:R-:W-:Y:S02]  /*2400*/  ISETP.GT.AND P6, PT, R5, 0x99, PT ;  /* 0x000000990500780c */ /* 0x000fe40003fc4270 */
[----:B------:R-:W-:Y:S02]  /*2410*/  P2R R14, PR, RZ, 0x2 ;  /* 0x00000002ff0e7803 */ /* 0x000fe40000000000 */
[----:B------:R-:W-:Y:S01]  /*2420*/  P2R R10, PR, RZ, 0x4 ;  /* 0x00000004ff0a7803 */ /* 0x000fe20000000000 */
[----:B------:R-:W-:Y:S02]  /*2430*/  WARPGROUP.DEPBAR.LE gsb0, 0x0 ;  /* 0x00008000000079c5 */ /* 0x000fe40000010000 */
[----:B------:R-:W-:-:S02]  /*2440*/  FSEL R28, R28, -INF , P0 ;  /* 0xff8000001c1c7808 */ /* 0x000fc40000000000 */
[----:B------:R-:W-:Y:S02]  /*2450*/  ISETP.GT.AND P0, PT, R5, 0x88, PT ;  /* 0x000000880500780c */ /* 0x000fe40003f04270 */
[----:B------:R-:W-:Y:S02]  /*2460*/  FSEL R29, R29, -INF , P1 ;  /* 0xff8000001d1d7808 */ /* 0x000fe40000800000 */
[----:B------:R-:W-:Y:S02]  /*2470*/  FMNMX.FTZ R4, R28, R9, !PT ;  /* 0x000000091c047209 */ /* 0x000fe40007810000 */
[----:B------:R-:W-:Y:S02]  /*2480*/  FSEL R21, R32, -INF , P0 ;  /* 0xff80000020157808 */ /* 0x000fe40000000000 */
[----:B------:R-:W-:Y:S02]  /*2490*/  FMNMX.FTZ R4, R29, R4, !PT ;  /* 0x000000041d047209 */ /* 0x000fe40007810000 */
[----:B------:R-:W-:-:S02]  /*24a0*/  FSEL R33, R33, -INF , P2 ;  /* 0xff80000021217808 */ /* 0x000fc40001000000 */
[----:B------:R-:W-:Y:S02]  /*24b0*/  FMNMX.FTZ R4, R21, R4, !PT ;  /* 0x0000000415047209 */ /* 0x000fe40007810000 */
        /* <DEDUP_REMOVED lines=11> */
[----:B------:R-:W-:Y:S01]  /*2570*/  ISETP.NE.AND P1, PT, R14, RZ, PT ;  /* 0x000000ff0e00720c */ /* 0x000fe20003f25270 */
[----:B------:R-:W1:Y:S01]  /*2580*/  SHFL.BFLY PT, R11, R8, 0x2, 0x1f ;  /* 0x0c401f00080b7f89 */ /* 0x000e6200000e0000 */
[----:B------:R-:W-:Y:S02]  /*2590*/  P2R R12, PR, RZ, 0x1 ;  /* 0x00000001ff0c7803 */ /* 0x000fe40000000000 */
[----:B------:R-:W-:Y:S02]  /*25a0*/  ISETP.GT.AND P0, PT, R5, 0x79, PT ;  /* 0x000000790500780c */ /* 0x000fe40003f04270 */
[----:B------:R-:W-:Y:S02]  /*25b0*/  FSEL R31, R31, -INF , P1 ;  /* 0xff8000001f1f7808 */ /* 0x000fe40000800000 */
[----:B------:R-:W-:Y:S02]  /*25c0*/  FSEL R59, R59, -INF , P0 ;  /* 0xff8000003b3b7808 */ /* 0x000fe40000000000 */
[----:B------:R-:W-:-:S02]  /*25d0*/  ISETP.NE.AND P0, PT, R12, RZ, PT ;  /* 0x000000ff0c00720c */ /* 0x000fc40003f05270 */
[----:B------:R-:W-:Y:S02]  /*25e0*/  FSEL R38, R38, -INF , P3 ;  /* 0xff80000026267808 */ /* 0x000fe40001800000 */
[----:B------:R-:W-:Y:S02]  /*25f0*/  FSEL R34, R34, -INF , P0 ;  /* 0xff80000022227808 */ /* 0x000fe40000000000 */
[----:B------:R-:W-:Y:S02]  /*2600*/  FSEL R42, R42, -INF , P5 ;  /* 0xff8000002a2a7808 */ /* 0x000fe40002800000 */
[----:B------:R-:W-:Y:S02]  /*2610*/  FSEL R43, R43, -INF , P6 ;  /* 0xff8000002b2b7808 */ /* 0x000fe40003000000 */
[----:B------:R-:W-:Y:S02]  /*2620*/  ISETP.NE.AND P1, PT, R7, RZ, PT ;  /* 0x000000ff0700720c */ /* 0x000fe40003f25270 */
[----:B------:R-:W-:-:S02]  /*2630*/  ISETP.NE.AND P0, PT, R6, RZ, PT ;  /* 0x000000ff0600720c */ /* 0x000fc40003f05270 */
[----:B-1----:R-:W-:-:S05]  /*2640*/  FMNMX.FTZ R11, R8, R11, !PT ;  /* 0x0000000b080b7209 */ /* 0x002fca0007810000 */
[----:B------:R-:W1:Y:S02]  /*2650*/  SHFL.BFLY PT, R4, R11, 0x1, 0x1f ;  /* 0x0c201f000b047f89 */ /* 0x000e6400000e0000 */
[----:B-1----:R-:W-:-:S04]  /*2660*/  FMNMX.FTZ R4, R11, R4, !PT ;  /* 0x000000040b047209 */ /* 0x002fc80007810000 */
[C---:B------:R-:W-:Y:S01]  /*2670*/  FSETP.NEU.FTZ.AND P2, PT, R4.reuse, -INF , PT ;  /* 0xff8000000400780b */ /* 0x040fe20003f5d000 */
[----:B------:R-:W-:Y:S01]  /*2680*/  FFMA.FTZ R20, R4, R13, -8 ;  /* 0xc100000004147423 */ /* 0x000fe2000001000d */
[----:B------:R-:W-:-:S04]  /*2690*/  FMNMX.FTZ R13, R94, R95, !PT ;  /* 0x0000005f5e0d7209 */ /* 0x000fc80007810000 */
[----:B------:R-:W-:Y:S02]  /*26a0*/  FMNMX.FTZ R14, R98, R13, !PT ;  /* 0x0000000d620e7209 */ /* 0x000fe40007810000 */
[----:B------:R-:W-:Y:S02]  /*26b0*/  FSEL R20, R20, RZ, P2 ;  /* 0x000000ff14147208 */ /* 0x000fe40001000000 */
[----:B------:R-:W-:Y:S02]  /*26c0*/  FMNMX.FTZ R13, R99, R14, !PT ;  /* 0x0000000e630d7209 */ /* 0x000fe40007810000 */
[----:B------:R-:W-:Y:S01]  /*26d0*/  ISETP.NE.AND P2, PT, R10, RZ, PT ;  /* 0x000000ff0a00720c */ /* 0x000fe20003f45270 */
[--C-:B------:R-:W-:Y:S01]  /*26e0*/  FFMA.FTZ R60, R60, UR44, -R20.reuse ;  /* 0x0000002c3c3c7c23 */ /* 0x100fe20008010814 */
[----:B------:R-:W-:Y:S01]  /*26f0*/  FMNMX.FTZ R14, R102, R13, !PT ;  /* 0x0000000d660e7209 */ /* 0x000fe20007810000 */
[--C-:B------:R-:W-:Y:S01]  /*2700*/  FFMA.FTZ R5, R92, UR44, -R20.reuse ;  /* 0x0000002c5c057c23 */ /* 0x100fe20008010814 */
[----:B------:R-:W-:Y:S01]  /*2710*/  FSEL R35, R35, -INF , P2 ;  /* 0xff80000023237808 */ /* 0x000fe20001000000 */
[--C-:B------:R-:W-:Y:S01]  /*2720*/  FFMA.FTZ R6, R93, UR44, -R20.reuse ;  /* 0x0000002c5d067c23 */ /* 0x100fe20008010814 */
[----:B------:R-:W-:Y:S01]  /*2730*/  FMNMX.FTZ R17, R103, R14, !PT ;  /* 0x0000000e67117209 */ /* 0x000fe20007810000 */
[--C-:B------:R-:W-:Y:S01]  /*2740*/  FFMA.FTZ R14, R77, UR44, -R20.reuse ;  /* 0x0000002c4d0e7c23 */ /* 0x100fe20008010814 */
[--C-:B------:R-:W-:Y:S01]  /*2750*/  FFMA.FTZ R7, R96, UR44, -R20.reuse ;  /* 0x0000002c60077c23 */ /* 0x100fe20008010814 */
        /* <DEDUP_REMOVED lines=18> */
[----:B------:R-:W-:Y:S03]  /*2880*/  MUFU.EX2 R13, R76 ;  /* 0x0000004c000d7308 */ /* 0x000fe60000000800 */
[----:B------:R-:W-:Y:S01]  /*2890*/  FMNMX.FTZ R19, R83, R18, !PT ;  /* 0x0000001253137209 */ /* 0x000fe20007810000 */
[----:B------:R-:W-:-:S03]  /*28a0*/  FFMA.FTZ R18, R84, UR44, -R20 ;  /* 0x0000002c54127c23 */ /* 0x000fc60008010814 */
[----:B------:R-:W-:Y:S01]  /*28b0*/  FMNMX.FTZ R22, R86, R19, !PT ;  /* 0x0000001356167209 */ /* 0x000fe20007810000 */
[----:B------:R-:W-:Y:S03]  /*28c0*/  MUFU.EX2 R5, R5 ;  /* 0x0000000500057308 */ /* 0x000fe60000000800 */
[----:B------:R-:W-:-:S04]  /*28d0*/  FMNMX.FTZ R19, R87, R22, !PT ;  /* 0x0000001657137209 */ /* 0x000fc80007810000 */
        /* <DEDUP_REMOVED lines=9> */
[----:B------:R-:W-:-:S04]  /*2970*/  FMNMX.FTZ R23, R67, R24, !PT ;  /* 0x0000001843177209 */ /* 0x000fc80007810000 */
[----:B------:R-:W-:Y:S01]  /*2980*/  FMNMX.FTZ R24, R70, R23, !PT ;  /* 0x0000001746187209 */ /* 0x000fe20007810000 */
[----:B------:R-:W1:Y:S03]  /*2990*/  MUFU.EX2 R8, R8 ;  /* 0x0000000800087308 */ /* 0x000e660000000800 */
[----:B------:R-:W-:Y:S01]  /*29a0*/  FMNMX.FTZ R77, R71, R24, !PT ;  /* 0x00000018474d7209 */ /* 0x000fe20007810000 */
[----:B------:R-:W-:-:S03]  /*29b0*/  FFMA.FTZ R24, R61, UR44, -R20 ;  /* 0x0000002c3d187c23 */ /* 0x000fc60008010814 */
[----:B------:R-:W-:Y:S01]  /*29c0*/  FMNMX.FTZ R26, R74, R77, !PT ;  /* 0x0000004d4a1a7209 */ /* 0x000fe20007810000 */
[----:B------:R2:W-:Y:S03]  /*29d0*/  MUFU.EX2 R23, R60 ;  /* 0x0000003c00177308 */ /* 0x0005e60000000800 */
[----:B------:R-:W-:Y:S01]  /*29e0*/  FMNMX.FTZ R61, R75, R26, !PT ;  /* 0x0000001a4b3d7209 */ /* 0x000fe20007810000 */
[--C-:B------:R-:W-:Y:S01]  /*29f0*/  FFMA.FTZ R26, R64, UR44, -R20.reuse ;  /* 0x0000002c401a7c23 */ /* 0x100fe20008010814 */
[----:B------:R-:W-:Y:S02]  /*2a00*/  FFMA.FTZ R64, R65, UR44, -R20 ;  /* 0x0000002c41407c23 */ /* 0x000fe40008010814 */
[----:B------:R-:W-:Y:S01]  /*2a10*/  FMNMX.FTZ R32, R46, R61, !PT ;  /* 0x0000003d2e207209 */ /* 0x000fe20007810000 */
[----:B------:R-:W-:Y:S01]  /*2a20*/  MUFU.EX2 R10, R10 ;  /* 0x0000000a000a7308 */ /* 0x000fe20000000800 */
[----:B-1----:R-:W-:-:S02]  /*2a30*/  F2FP.SATFINITE.E4M3.F32.PACK_AB_MERGE_C R152, R8, R7, RZ ;  /* 0x000000070898723e */ /* 0x002fc400048070ff */
[----:B------:R-:W-:Y:S02]  /*2a40*/  FMNMX.FTZ R61, R47, R32, !PT ;  /* 0x000000202f3d7209 */ /* 0x000fe40007810000 */
[----:B------:R-:W-:Y:S02]  /*2a50*/  F2FP.SATFINITE.E4M3.F32.PACK_AB_MERGE_C R152, R6, R5, R152 ;  /* 0x000000050698723e */ /* 0x000fe40004807098 */
[----:B------:R-:W-:Y:S01]  /*2a60*/  FMNMX.FTZ R32, R50, R61, !PT ;  /* 0x0000003d32207209 */ /* 0x000fe20007810000 */
[----:B------:R-:W-:Y:S03]  /*2a70*/  MUFU.EX2 R11, R11 ;  /* 0x0000000b000b7308 */ /* 0x000fe60000000800 */
[----:B------:R-:W-:Y:S01]  /*2a80*/  FMNMX.FTZ R65, R51, R32, !PT ;  /* 0x0000002033417209 */ /* 0x000fe20007810000 */
[--C-:B------:R-:W-:Y:S01]  /*2a90*/  FFMA.FTZ R32, R68, UR44, -R20.reuse ;  /* 0x0000002c44207c23 */ /* 0x100fe20008010814 */
[----:B------:R-:W-:-:S02]  /*2aa0*/  FFMA.FTZ R68, R69, UR44, -R20 ;  /* 0x0000002c45447c23 */ /* 0x000fc40008010814 */
[----:B------:R-:W-:Y:S01]  /*2ab0*/  FMNMX.FTZ R36, R54, R65, !PT ;  /* 0x0000004136247209 */ /* 0x000fe20007810000 */
[----:B------:R1:W-:Y:S03]  /*2ac0*/  MUFU.EX2 R61, R64 ;  /* 0x00000040003d7308 */ /* 0x0003e60000000800 */
[----:B------:R-:W-:-:S04]  /*2ad0*/  FMNMX.FTZ R65, R55, R36, !PT ;  /* 0x0000002437417209 */ /* 0x000fc80007810000 */
[----:B------:R-:W-:Y:S01]  /*2ae0*/  FMNMX.FTZ R36, R58, R65, !PT ;  /* 0x000000413a247209 */ /* 0x000fe20007810000 */
[----:B------:R-:W-:Y:S03]  /*2af0*/  MUFU.EX2 R19, R85 ;  /* 0x0000005500137308 */ /* 0x000fe60000000800 */
[----:B------:R-:W-:Y:S01]  /*2b00*/  FMNMX.FTZ R69, R59, R36, !PT ;  /* 0x000000243b457209 */ /* 0x000fe20007810000 */
[--C-:B------:R-:W-:Y:S01]  /*2b10*/  FFMA.FTZ R36, R72, UR44, -R20.reuse ;  /* 0x0000002c48247c23 */ /* 0x100fe20008010814 */
[----:B------:R-:W-:Y:S02]  /*2b20*/  FFMA.FTZ R72, R73, UR44, -R20 ;  /* 0x0000002c49487c23 */ /* 0x000fe40008010814 */
[----:B--2---:R-:W-:Y:S01]  /*2b30*/  FMNMX.FTZ R60, R30, R69, !PT ;  /* 0x000000451e3c7209 */ /* 0x004fe20007810000 */
[----:B------:R-:W-:Y:S03]  /*2b40*/  MUFU.EX2 R65, R68 ;  /* 0x0000004400417308 */ /* 0x000fe60000000800 */
[----:B------:R-:W-:-:S04]  /*2b50*/  FMNMX.FTZ R69, R31, R60, !PT ;  /* 0x0000003c1f457209 */ /* 0x000fc80007810000 */
[----:B------:R-:W-:Y:S01]  /*2b60*/  FMNMX.FTZ R60, R34, R69, !PT ;  /* 0x00000045223c7209 */ /* 0x000fe20007810000 */
[----:B------:R-:W-:Y:S03]  /*2b70*/  MUFU.EX2 R12, R12 ;  /* 0x0000000c000c7308 */ /* 0x000fe60000000800 */
[----:B------:R-:W-:Y:S02]  /*2b80*/  FMNMX.FTZ R73, R35, R60, !PT ;  /* 0x0000003c23497209 */ /* 0x000fe40007810000 */
[----:B------:R-:W-:Y:S01]  /*2b90*/  FSEL R60, R39, -INF , P4 ;  /* 0xff800000273c7808 */ /* 0x000fe20002000000 */
[--C-:B------:R-:W-:Y:S01]  /*2ba0*/  FFMA.FTZ R39, R44, UR44, -R20.reuse ;  /* 0x0000002c2c277c23 */ /* 0x100fe20008010814 */
[----:B------:R-:W-:Y:S01]  /*2bb0*/  FMNMX.FTZ R73, R38, R73, !PT ;  /* 0x0000004926497209 */ /* 0x000fe20007810000 */
[--C-:B------:R-:W-:Y:S01]  /*2bc0*/  FFMA.FTZ R44, R45, UR44, -R20.reuse ;  /* 0x0000002c2d2c7c23 */ /* 0x100fe20008010814 */
[--C-:B------:R-:W-:Y:S01]  /*2bd0*/  FFMA.FTZ R45, R48, UR44, -R20.reuse ;  /* 0x0000002c302d7c23 */ /* 0x100fe20008010814 */
[----:B------:R2:W-:Y:S01]  /*2be0*/  MUFU.EX2 R69, R72 ;  /* 0x0000004800457308 */ /* 0x0005e20000000800 */
[----:B------:R-:W-:Y:S01]  /*2bf0*/  FMNMX.FTZ R73, R60, R73, !PT ;  /* 0x000000493c497209 */ /* 0x000fe20007810000 */
[--C-:B------:R-:W-:Y:S01]  /*2c00*/  FFMA.FTZ R48, R49, UR44, -R20.reuse ;  /* 0x0000002c31307c23 */ /* 0x100fe20008010814 */
[--C-:B------:R-:W-:Y:S01]  /*2c10*/  FFMA.FTZ R49, R52, UR44, -R20.reuse ;  /* 0x0000002c34317c23 */ /* 0x100fe20008010814 */
[--C-:B------:R-:W-:Y:S01]  /*2c20*/  FFMA.FTZ R52, R53, UR44, -R20.reuse ;  /* 0x0000002c35347c23 */ /* 0x100fe20008010814 */
[----:B-1----:R-:W-:Y:S01]  /*2c30*/  FMNMX.FTZ R64, R42, R73, !PT ;  /* 0x000000492a407209 */ /* 0x002fe20007810000 */
[--C-:B------:R-:W-:Y:S01]  /*2c40*/  FFMA.FTZ R53, R56, UR44, -R20.reuse ;  /* 0x0000002c38357c23 */ /* 0x100fe20008010814 */
[----:B------:R-:W-:Y:S01]  /*2c50*/  FFMA.FTZ R56, R57, UR44, -R20 ;  /* 0x0000002c39387c23 */ /* 0x000fe20008010814 */
[----:B------:R-:W1:Y:S01]  /*2c60*/  MUFU.EX2 R15, R15 ;  /* 0x0000000f000f7308 */ /* 0x000e620000000800 */
[----:B------:R-:W-:Y:S01]  /*2c70*/  FMNMX.FTZ R64, R43, R64, !PT ;  /* 0x000000402b407209 */ /* 0x000fe20007810000 */
[----:B--2---:R-:W-:-:S04]  /*2c80*/  IMAD.U32 R72, RZ, RZ, UR44 ;  /* 0x0000002cff487e24 */ /* 0x004fc8000f8e00ff */
[----:B------:R-:W2:Y:S02]  /*2c90*/  SHFL.BFLY PT, R73, R64, 0x2, 0x1f ;  /* 0x0c401f0040497f89 */ /* 0x000ea400000e0000 */
[----:B------:R-:W-:Y:S08]  /*2ca0*/  MUFU.EX2 R14, R14 ;  /* 0x0000000e000e7308 */ /* 0x000ff00000000800 */
[----:B------:R-:W3:Y:S01]  /*2cb0*/  MUFU.EX2 R16, R16 ;  /* 0x0000001000107308 */ /* 0x000ee20000000800 */
[----:B-1----:R-:W-:-:S04]  /*2cc0*/  F2FP.SATFINITE.E4M3.F32.PACK_AB_MERGE_C R154, R15, R12, RZ ;  /* 0x0000000c0f9a723e */ /* 0x002fc800048070ff */
[----:B------:R-:W-:-:S03]  /*2cd0*/  F2FP.SATFINITE.E4M3.F32.PACK_AB_MERGE_C R154, R11, R10, R154 ;  /* 0x0000000a0b9a723e */ /* 0x000fc6000480709a */
[----:B------:R-:W-:Y:S01]  /*2ce0*/  MUFU.EX2 R18, R18 ;  /* 0x0000001200127308 */ /* 0x000fe20000000800 */
[----:B--2---:R-:W-:Y:S01]  /*2cf0*/  FMNMX.FTZ R73, R64, R73, !PT ;  /* 0x0000004940497209 */ /* 0x004fe20007810000 */
[--C-:B------:R-:W-:Y:S01]  /*2d00*/  FFMA.FTZ R64, R33, UR44, -R20.reuse ;  /* 0x0000002c21407c23 */ /* 0x100fe20008010814 */
[----:B------:R-:W-:-:S05]  /*2d10*/  FFMA.FTZ R33, R9, UR44, -R20 ;  /* 0x0000002c09217c23 */ /* 0x000fca0008010814 */
[----:B------:R-:W-:Y:S01]  /*2d20*/  MUFU.EX2 R22, R22 ;  /* 0x0000001600167308 */ /* 0x000fe20000000800 */
[----:B---3--:R-:W-:Y:S01]  /*2d30*/  F2FP.SATFINITE.E4M3.F32.PACK_AB_MERGE_C R136, R17, R16, RZ ;  /* 0x000000101188723e */ /* 0x008fe200048070ff */
[----:B------:R-:W1:Y:S03]  /*2d40*/  SHFL.BFLY PT, R68, R73, 0x1, 0x1f ;  /* 0x0c201f0049447f89 */ /* 0x000e6600000e0000 */
[----:B------:R-:W-:-:S03]  /*2d50*/  F2FP.SATFINITE.E4M3.F32.PACK_AB_MERGE_C R136, R14, R13, R136 ;  /* 0x0000000d0e88723e */ /* 0x000fc60004807088 */
[----:B------:R-:W2:Y:S08]  /*2d60*/  MUFU.EX2 R27, R27 ;  /* 0x0000001b001b7308 */ /* 0x000eb00000000800 */
[----:B------:R-:W-:Y:S08]  /*2d70*/  MUFU.EX2 R24, R24 ;  /* 0x0000001800187308 */ /* 0x000ff00000000800 */
[----:B------:R-:W-:Y:S01]  /*2d80*/  MUFU.EX2 R26, R26 ;  /* 0x0000001a001a7308 */ /* 0x000fe20000000800 */
[----:B--2---:R-:W-:-:S02]  /*2d90*/  F2FP.SATFINITE.E4M3.F32.PACK_AB_MERGE_C R138, R27, R22, RZ ;  /* 0x000000161b8a723e */ /* 0x004fc400048070ff */
[----:B-1----:R-:W-:Y:S01]  /*2da0*/  FMNMX.FTZ R9, R73, R68, !PT ;  /* 0x0000004449097209 */ /* 0x002fe20007810000 */
[--C-:B------:R-:W-:Y:S01]  /*2db0*/  FFMA.FTZ R68, R37, UR44, -R20.reuse ;  /* 0x0000002c25447c23 */ /* 0x100fe20008010814 */
[--C-:B------:R-:W-:Y:S01]  /*2dc0*/  FFMA.FTZ R37, R40, UR44, -R20.reuse ;  /* 0x0000002c28257c23 */ /* 0x100fe20008010814 */
[----:B------:R-:W-:Y:S01]  /*2dd0*/  FFMA.FTZ R20, R41, UR44, -R20 ;  /* 0x0000002c29147c23 */ /* 0x000fe20008010814 */
[C---:B------:R-:W-:Y:S01]  /*2de0*/  FSETP.NEU.FTZ.AND P2, PT, R9.reuse, -INF , PT ;  /* 0xff8000000900780b */ /* 0x040fe20003f5d000 */
[----:B------:R-:W-:Y:S01]  /*2df0*/  FFMA.FTZ R57, R9, R72, -8 ;  /* 0xc100000009397423 */ /* 0x000fe20000010048 */
[----:B------:R-:W-:Y:S01]  /*2e00*/  MUFU.EX2 R32, R32 ;  /* 0x0000002000207308 */ /* 0x000fe20000000800 */
[----:B------:R-:W-:-:S03]  /*2e10*/  F2FP.SATFINITE.E4M3.F32.PACK_AB_MERGE_C R138, R19, R18, R138 ;  /* 0x00000012138a723e */ /* 0x000fc6000480708a */
[----:B------:R-:W-:Y:S02]  /*2e20*/  FSEL R57, R57, RZ, P2 ;  /* 0x000000ff39397208 */ /* 0x000fe40001000000 */
[----:B------:R-:W-:Y:S02]  /*2e30*/  PLOP3.LUT P2, PT, PT, PT, UP0, 0x80, 0x0 ;  /* 0x000000000000781c */ /* 0x000fe40003f4f008 */
[----:B------:R-:W-:Y:S01]  /*2e40*/  MUFU.EX2 R36, R36 ;  /* 0x0000002400247308 */ /* 0x000fe20000000800 */
[--C-:B------:R-:W-:Y:S01]  /*2e50*/  FFMA.FTZ R40, R94, UR44, -R57.reuse ;  /* 0x0000002c5e287c23 */ /* 0x100fe20008010839 */
[--C-:B------:R-:W-:Y:S01]  /*2e60*/  FFMA.FTZ R41, R95, UR44, -R57.reuse ;  /* 0x0000002c5f297c23 */ /* 0x100fe20008010839 */
[--C-:B------:R-:W-:Y:S01]  /*2e70*/  FFMA.FTZ R76, R98, UR44, -R57.reuse ;  /* 0x0000002c624c7c23 */ /* 0x100fe20008010839 */
[--C-:B------:R-:W-:Y:S01]  /*2e80*/  FFMA.FTZ R81, R99, UR44, -R57.reuse ;  /* 0x0000002c63517c23 */ /* 0x100fe20008010839 */
[--C-:B------:R-:W-:Y:S01]  /*2e90*/  FFMA.FTZ R72, R102, UR44, -R57.reuse ;  /* 0x0000002c66487c23 */ /* 0x100fe20008010839 */
[--C-:B------:R-:W-:Y:S01]  /*2ea0*/  FFMA.FTZ R73, R103, UR44, -R57.reuse ;  /* 0x0000002c67497c23 */ /* 0x100fe20008010839 */
[--C-:B------:R-:W-:Y:S01]  /*2eb0*/  FFMA.FTZ R88, R66, UR44, -R57.reuse ;  /* 0x0000002c42587c23 */ /* 0x100fe20008010839 */
[----:B------:R-:W-:Y:S01]  /*2ec0*/  MUFU.EX2 R40, R40 ;  /* 0x0000002800287308 */ /* 0x000fe20000000800 */
[--C-:B------:R-:W-:Y:S01]  /*2ed0*/  FFMA.FTZ R80, R106, UR44, -R57.reuse ;  /* 0x0000002c6a507c23 */ /* 0x100fe20008010839 */
[--C-:B------:R-:W-:Y:S01]  /*2ee0*/  FFMA.FTZ R89, R67, UR44, -R57.reuse ;  /* 0x0000002c43597c23 */ /* 0x100fe20008010839 */
[--C-:B------:R-:W-:Y:S01]  /*2ef0*/  FFMA.FTZ R66, R70, UR44, -R57.reuse ;  /* 0x0000002c46427c23 */ /* 0x100fe20008010839 */
[--C-:B------:R-:W-:Y:S01]  /*2f00*/  FFMA.FTZ R67, R71, UR44, -R57.reuse ;  /* 0x0000002c47437c23 */ /* 0x100fe20008010839 */
[--C-:B------:R-:W-:Y:S01]  /*2f10*/  FFMA.FTZ R70, R74, UR44, -R57.reuse ;  /* 0x0000002c4a467c23 */ /* 0x100fe20008010839 */
[--C-:B------:R-:W-:Y:S01]  /*2f20*/  FFMA.FTZ R71, R75, UR44, -R57.reuse ;  /* 0x0000002c4b477c23 */ /* 0x100fe20008010839 */
[----:B------:R-:W-:Y:S01]  /*2f30*/  FADD.FTZ R74, R5, R6 ;  /* 0x00000006054a7221 */ /* 0x000fe20000010000 */
[----:B------:R-:W1:Y:S01]  /*2f40*/  MUFU.EX2 R41, R41 ;  /* 0x0000002900297308 */ /* 0x000e620000000800 */
[--C-:B------:R-:W-:Y:S01]  /*2f50*/  FFMA.FTZ R77, R78, UR44, -R57.reuse ;  /* 0x0000002c4e4d7c23 */ /* 0x100fe20008010839 */
[--C-:B------:R-:W-:Y:S01]  /*2f60*/  FFMA.FTZ R84, R82, UR44, -R57.reuse ;  /* 0x0000002c52547c23 */ /* 0x100fe20008010839 */
[--C-:B------:R-:W-:Y:S01]  /*2f70*/  FFMA.FTZ R85, R107, UR44, -R57.reuse ;  /* 0x0000002c6b557c23 */ /* 0x100fe20008010839 */
[--C-:B------:R-:W-:Y:S01]  /*2f80*/  FFMA.FTZ R78, R79, UR44, -R57.reuse ;  /* 0x0000002c4f4e7c23 */ /* 0x100fe20008010839 */
[--C-:B------:R-:W-:Y:S01]  /*2f90*/  FFMA.FTZ R82, R87, UR44, -R57.reuse ;  /* 0x0000002c57527c23 */ /* 0x100fe20008010839 */
[--C-:B------:R-:W-:Y:S01]  /*2fa0*/  FFMA.FTZ R79, R86, UR44, -R57.reuse ;  /* 0x0000002c564f7c23 */ /* 0x100fe20008010839 */
[--C-:B------:R-:W-:Y:S01]  /*2fb0*/  FFMA.FTZ R87, R91, UR44, -R57.reuse ;  /* 0x0000002c5b577c23 */ /* 0x100fe20008010839 */
[----:B------:R-:W2:Y:S01]  /*2fc0*/  MUFU.EX2 R76, R76 ;  /* 0x0000004c004c7308 */ /* 0x000ea20000000800 */
[----:B------:R-:W-:Y:S01]  /*2fd0*/  FFMA.FTZ R86, R90, UR44, -R57 ;  /* 0x0000002c5a567c23 */ /* 0x000fe20008010839 */
[----:B------:R-:W-:Y:S01]  /*2fe0*/  FADD.FTZ R91, R7, R74 ;  /* 0x0000004a075b7221 */ /* 0x000fe20000010000 */
[----:B------:R-:W-:-:S02]  /*2ff0*/  IMAD.U32 R74, RZ, RZ, UR38 ;  /* 0x00000026ff4a7e24 */ /* 0x000fc4000f8e00ff */
[--C-:B------:R-:W-:Y:S01]  /*3000*/  FFMA.FTZ R83, R83, UR44, -R57.reuse ;  /* 0x0000002c53537c23 */ /* 0x100fe20008010839 */
[----:B------:R-:W-:Y:S01]  /*3010*/  FFMA.FTZ R62, R62, UR44, -R57 ;  /* 0x0000002c3e3e7c23 */ /* 0x000fe20008010839 */
[----:B------:R-:W-:Y:S01]  /*3020*/  FADD.FTZ R91, R8, R91 ;  /* 0x0000005b085b7221 */ /* 0x000fe20000010000 */
[----:B------:R-:W-:Y:S01]  /*3030*/  @!P1 VIADD R74, R74, 0x12440 ;  /* 0x000124404a4a9836 */ /* 0x000fe20000000000 */
[----:B------:R-:W3:Y:S01]  /*3040*/  MUFU.EX2 R81, R81 ;  /* 0x0000005100517308 */ /* 0x000ee20000000800 */
[----:B-1----:R-:W-:Y:S01]  /*3050*/  FADD.FTZ R75, R40, R41 ;  /* 0x00000029284b7221 */ /* 0x002fe20000010000 */
[--C-:B------:R-:W-:Y:S01]  /*3060*/  FFMA.FTZ R63, R63, UR44, -R57.reuse ;  /* 0x0000002c3f3f7c23 */ /* 0x100fe20008010839 */
[--C-:B------:R-:W-:Y:S01]  /*3070*/  FFMA.FTZ R54, R54, UR44, -R57.reuse ;  /* 0x0000002c36367c23 */ /* 0x100fe20008010839 */
[----:B------:R-:W-:Y:S01]  /*3080*/  @!P1 PRMT R74, RZ, 0x654, R74 ;  /* 0x00000654ff4a9816 */ /* 0x000fe2000000004a */
[--C-:B------:R-:W-:Y:S01]  /*3090*/  FFMA.FTZ R46, R46, UR44, -R57.reuse ;  /* 0x0000002c2e2e7c23 */ /* 0x100fe20008010839 */
[--C-:B------:R-:W-:Y:S01]  /*30a0*/  FFMA.FTZ R47, R47, UR44, -R57.reuse ;  /* 0x0000002c2f2f7c23 */ /* 0x100fe20008010839 */
[----:B------:R-:W-:Y:S01]  /*30b0*/  FFMA.FTZ R50, R50, UR44, -R57 ;  /* 0x0000002c32327c23 */ /* 0x000fe20008010839 */
[----:B------:R-:W1:Y:S01]  /*30c0*/  MUFU.EX2 R72, R72 ;  /* 0x0000004800487308 */ /* 0x000e620000000800 */
[----:B--2---:R-:W-:Y:S01]  /*30d0*/  FADD.FTZ R90, R76, R75 ;  /* 0x0000004b4c5a7221 */ /* 0x004fe20000010000 */
[----:B------:R2:W-:Y:S01]  /*30e0*/  @!P1 SYNCS.ARRIVE.TRANS64.RED.A1T0 RZ, [R74+URZ], RZ ;  /* 0x000000ff4aff99a7 */ /* 0x0005e2000810043f */
[--C-:B------:R-:W-:Y:S01]  /*30f0*/  FFMA.FTZ R51, R51, UR44, -R57.reuse ;  /* 0x0000002c33337c23 */ /* 0x100fe20008010839 */
[--C-:B------:R-:W-:Y:S01]  /*3100*/  FFMA.FTZ R55, R55, UR44, -R57.reuse ;  /* 0x0000002c37377c23 */ /* 0x100fe20008010839 */
[--C-:B------:R-:W-:Y:S01]  /*3110*/  FFMA.FTZ R58, R58, UR44, -R57.reuse ;  /* 0x0000002c3a3a7c23 */ /* 0x100fe20008010839 */
[--C-:B------:R-:W-:Y:S01]  /*3120*/  FFMA.FTZ R59, R59, UR44, -R57.reuse ;  /* 0x0000002c3b3b7c23 */ /* 0x100fe20008010839 */
[----:B------:R-:W-:Y:S01]  /*3130*/  FFMA.FTZ R34, R34, UR44, -R57 ;  /* 0x0000002c22227c23 */ /* 0x000fe20008010839 */
[----:B------:R-:W4:Y:S01]  /*3140*/  MUFU.EX2 R73, R73 ;  /* 0x0000004900497308 */ /* 0x000f220000000800 */
[----:B---3--:R-:W-:Y:S01]  /*3150*/  FADD.FTZ R75, R81, R90 ;  /* 0x0000005a514b7221 */ /* 0x008fe20000010000 */
[----:B------:R-:W-:Y:S01]  /*3160*/  FADD.FTZ R90, R10, R91 ;  /* 0x0000005b0a5a7221 */ /* 0x000fe20000010000 */
[--C-:B------:R-:W-:Y:S01]  /*3170*/  FFMA.FTZ R35, R35, UR44, -R57.reuse ;  /* 0x0000002c23237c23 */ /* 0x100fe20008010839 */
[--C-:B------:R-:W-:Y:S01]  /*3180*/  FFMA.FTZ R38, R38, UR44, -R57.reuse ;  /* 0x0000002c26267c23 */ /* 0x100fe20008010839 */
[--C-:B------:R-:W-:Y:S01]  /*3190*/  FFMA.FTZ R60, R60, UR44, -R57.reuse ;  /* 0x0000002c3c3c7c23 */ /* 0x100fe20008010839 */
[--C-:B------:R-:W-:Y:S01]  /*31a0*/  FFMA.FTZ R42, R42, UR44, -R57.reuse ;  /* 0x0000002c2a2a7c23 */ /* 0x100fe20008010839 */
[----:B------:R-:W-:Y:S01]  /*31b0*/  FFMA.FTZ R43, R43, UR44, -R57 ;  /* 0x0000002c2b2b7c23 */ /* 0x000fe20008010839 */
[----:B------:R-:W3:Y:S01]  /*31c0*/  MUFU.EX2 R80, R80 ;  /* 0x0000005000507308 */ /* 0x000ee20000000800 */
[----:B-1----:R-:W-:Y:S01]  /*31d0*/  FADD.FTZ R92, R72, R75 ;  /* 0x0000004b485c7221 */ /* 0x002fe20000010000 */
[----:B------:R-:W-:Y:S01]  /*31e0*/  FADD.FTZ R75, R11, R90 ;  /* 0x0000005a0b4b7221 */ /* 0x000fe20000010000 */
[----:B------:R-:W-:-:S03]  /*31f0*/  F2FP.SATFINITE.E4M3.F32.PACK_AB_MERGE_C R76, R81, R76, RZ ;  /* 0x0000004c514c723e */ /* 0x000fc600048070ff */
[----:B--2---:R-:W-:Y:S01]  /*3200*/  FADD.FTZ R74, R12, R75 ;  /* 0x0000004b0c4a7221 */ /* 0x004fe20000010000 */
[----:B------:R-:W-:Y:S01]  /*3210*/  F2FP.SATFINITE.E4M3.F32.PACK_AB_MERGE_C R153, R41, R40, R76 ;  /* 0x000000282999723e */ /* 0x000fe2000480704c */
[----:B------:R-:W1:Y:S01]  /*3220*/  MUFU.EX2 R85, R85 ;  /* 0x0000005500557308 */ /* 0x000e620000000800 */
[----:B----4-:R-:W-:Y:S01]  /*3230*/  FADD.FTZ R91, R73, R92 ;  /* 0x0000005c495b7221 */ /* 0x010fe20000010000 */
[----:B------:R-:W-:Y:S01]  /*3240*/  FADD.FTZ R74, R15, R74 ;  /* 0x0000004a0f4a7221 */ /* 0x000fe20000010000 */
[--C-:B------:R-:W-:Y:S02]  /*3250*/  IMAD.MOV.U32 R41, RZ, RZ, R25.reuse ;  /* 0x000000ffff297224 */ /* 0x100fe400078e0019 */
[----:B------:R-:W-:Y:S02]  /*3260*/  IMAD.MOV.U32 R40, RZ, RZ, R25 ;  /* 0x000000ffff287224 */ /* 0x000fe400078e0019 */
[----:B------:R-:W-:Y:S01]  /*3270*/  FADD.FTZ R75, R13, R74 ;  /* 0x0000004a0d4b7221 */ /* 0x000fe20000010000 */
[----:B------:R-:W-:Y:S01]  /*3280*/  FFMA.FTZ R74, R30, UR44, -R57 ;  /* 0x0000002c1e4a7c23 */ /* 0x000fe20008010839 */
[----:B------:R-:W2:Y:S01]  /*3290*/  MUFU.EX2 R77, R77 ;  /* 0x0000004d004d7308 */ /* 0x000ea20000000800 */
[----:B---3--:R-:W-:Y:S01]  /*32a0*/  FADD.FTZ R90, R80, R91 ;  /* 0x0000005b505a7221 */ /* 0x008fe20000010000 */
[----:B------:R-:W-:-:S06]  /*32b0*/  FADD.FTZ R75, R14, R75 ;  /* 0x0000004b0e4b7221 */ /* 0x000fcc0000010000 */
[----:B------:R-:W3:Y:S01]  /*32c0*/  MUFU.EX2 R78, R78 ;  /* 0x0000004e004e7308 */ /* 0x000ee20000000800 */
[C---:B-1----:R-:W-:Y:S01]  /*32d0*/  FADD.FTZ R90, R85.reuse, R90 ;  /* 0x0000005a555a7221 */ /* 0x042fe20000010000 */
[----:B------:R-:W-:-:S04]  /*32e0*/  F2FP.SATFINITE.E4M3.F32.PACK_AB_MERGE_C R80, R85, R80, RZ ;  /* 0x000000505550723e */ /* 0x000fc800048070ff */
[----:B------:R-:W-:Y:S02]  /*32f0*/  F2FP.SATFINITE.E4M3.F32.PACK_AB_MERGE_C R155, R73, R72, R80 ;  /* 0x00000048499b723e */ /* 0x000fe40004807050 */
[----:B------:R-:W1:Y:S01]  /*3300*/  MUFU.EX2 R84, R84 ;  /* 0x0000005400547308 */ /* 0x000e620000000800 */
[----:B--2---:R-:W-:Y:S01]  /*3310*/  FADD.FTZ R91, R77, R90 ;  /* 0x0000005a4d5b7221 */ /* 0x004fe20000010000 */
[----:B------:R-:W-:Y:S01]  /*3320*/  FADD.FTZ R90, R16, R75 ;  /* 0x0000004b105a7221 */ /* 0x000fe20000010000 */
[----:B------:R-:W-:-:S03]  /*3330*/  FFMA.FTZ R75, R31, UR44, -R57 ;  /* 0x0000002c1f4b7c23 */ /* 0x000fc60008010839 */
[----:B------:R-:W-:Y:S02]  /*3340*/  FADD.FTZ R31, R17, R90 ;  /* 0x0000005a111f7221 */ /* 0x000fe40000010000 */
[----:B------:R-:W2:Y:S01]  /*3350*/  MUFU.EX2 R83, R83 ;  /* 0x0000005300537308 */ /* 0x000ea20000000800 */
[----:B---3--:R-:W-:Y:S01]  /*3360*/  FADD.FTZ R91, R78, R91 ;  /* 0x0000005b4e5b7221 */ /* 0x008fe20000010000 */
[----:B------:R-:W-:-:S06]  /*3370*/  FADD.FTZ R92, R18, R31 ;  /* 0x0000001f125c7221 */ /* 0x000fcc0000010000 */
[----:B------:R-:W3:Y:S01]  /*3380*/  MUFU.EX2 R79, R79 ;  /* 0x0000004f004f7308 */ /* 0x000ee20000000800 */
[----:B-1----:R-:W-:Y:S01]  /*3390*/  FADD.FTZ R30, R84, R91 ;  /* 0x0000005b541e7221 */ /* 0x002fe20000010000 */
[----:B------:R-:W-:-:S06]  /*33a0*/  FADD.FTZ R91, R19, R92 ;  /* 0x0000005c135b7221 */ /* 0x000fcc0000010000 */
[----:B------:R-:W1:Y:S01]  /*33b0*/  MUFU.EX2 R82, R82 ;  /* 0x0000005200527308 */ /* 0x000e620000000800 */
[C---:B--2---:R-:W-:Y:S01]  /*33c0*/  FADD.FTZ R90, R83.reuse, R30 ;  /* 0x0000001e535a7221 */ /* 0x044fe20000010000 */
[----:B------:R-:W-:-:S04]  /*33d0*/  F2FP.SATFINITE.E4M3.F32.PACK_AB_MERGE_C R83, R83, R84, RZ ;  /* 0x000000545353723e */ /* 0x000fc800048070ff */
[----:B------:R-:W-:Y:S02]  /*33e0*/  F2FP.SATFINITE.E4M3.F32.PACK_AB_MERGE_C R137, R78, R77, R83 ;  /* 0x0000004d4e89723e */ /* 0x000fe40004807053 */
[----:B------:R-:W2:Y:S01]  /*33f0*/  MUFU.EX2 R86, R86 ;  /* 0x0000005600567308 */ /* 0x000ea20000000800 */
[----:B---3--:R-:W-:Y:S01]  /*3400*/  FADD.FTZ R31, R79, R90 ;  /* 0x0000005a4f1f7221 */ /* 0x008fe20000010000 */
[----:B------:R-:W-:-:S04]  /*3410*/  FADD.FTZ R90, R22, R91 ;  /* 0x0000005b165a7221 */ /* 0x000fc80000010000 */
[----:B------:R-:W-:Y:S01]  /*3420*/  FADD.FTZ R90, R27, R90 ;  /* 0x0000005a1b5a7221 */ /* 0x000fe20000010000 */
[----:B------:R-:W-:Y:S01]  /*3430*/  IMAD.MOV.U32 R27, RZ, RZ, R25 ;  /* 0x000000ffff1b7224 */ /* 0x000fe200078e0019 */
[----:B------:R-:W3:Y:S01]  /*3440*/  MUFU.EX2 R87, R87 ;  /* 0x0000005700577308 */ /* 0x000ee20000000800 */
[----:B-1----:R-:W-:Y:S01]  /*3450*/  FADD.FTZ R93, R82, R31 ;  /* 0x0000001f525d7221 */ /* 0x002fe20000010000 */
[----:B------:R-:W-:-:S04]  /*3460*/  FADD.FTZ R57, R23, R90 ;  /* 0x0000005a17397221 */ /* 0x000fc80000010000 */
[----:B------:R-:W-:Y:S02]  /*3470*/  FADD.FTZ R57, R24, R57 ;  /* 0x0000003918397221 */ /* 0x000fe40000010000 */
[----:B------:R-:W1:Y:S08]  /*3480*/  MUFU.EX2 R62, R62 ;  /* 0x0000003e003e7308 */ /* 0x000e700000000800 */
[----:B------:R-:W4:Y:S08]  /*3490*/  MUFU.EX2 R63, R63 ;  /* 0x0000003f003f7308 */ /* 0x000f300000000800 */
[----:B------:R-:W5:Y:S08]  /*34a0*/  MUFU.EX2 R88, R88 ;  /* 0x0000005800587308 */ /* 0x000f700000000800 */
[----:B------:R2:W-:Y:S08]  /*34b0*/  MUFU.EX2 R30, R54 ;  /* 0x00000036001e7308 */ /* 0x0005f00000000800 */
[----:B------:R-:W0:Y:S01]  /*34c0*/  MUFU.EX2 R89, R89 ;  /* 0x0000005900597308 */ /* 0x000e220000000800 */
[----:B--2---:R-:W-:Y:S01]  /*34d0*/  FADD.FTZ R54, R86, R93 ;  /* 0x0000005d56367221 */ /* 0x004fe20000010000 */
[----:B---3--:R-:W-:-:S03]  /*34e0*/  F2FP.SATFINITE.E4M3.F32.PACK_AB_MERGE_C R86, R87, R86, RZ ;  /* 0x000000565756723e */ /* 0x008fc600048070ff */
[----:B------:R-:W-:Y:S01]  /*34f0*/  FADD.FTZ R7, R87, R54 ;  /* 0x0000003657077221 */ /* 0x000fe20000010000 */
[----:B------:R-:W-:Y:S01]  /*3500*/  F2FP.SATFINITE.E4M3.F32.PACK_AB_MERGE_C R139, R82, R79, R86 ;  /* 0x0000004f528b723e */ /* 0x000fe20004807056 */
[----:B------:R-:W-:Y:S01]  /*3510*/  IMAD.MOV.U32 R54, RZ, RZ, R25 ;  /* 0x000000ffff367224 */ /* 0x000fe200078e0019 */
[----:B------:R-:W2:Y:S01]  /*3520*/  MUFU.EX2 R66, R66 ;  /* 0x0000004200427308 */ /* 0x000ea20000000800 */
[----:B-1----:R-:W-:-:S04]  /*3530*/  FADD.FTZ R8, R62, R7 ;  /* 0x000000073e087221 */ /* 0x002fc80000010000 */
[----:B----4-:R-:W-:Y:S01]  /*3540*/  FADD.FTZ R7, R63, R8 ;  /* 0x000000083f077221 */ /* 0x010fe20000010000 */
[----:B------:R-:W-:Y:S01]  /*3550*/  FADD.FTZ R8, R26, R57 ;  /* 0x000000391a087221 */ /* 0x000fe20000010000 */
[C---:B------:R-:W-:Y:S01]  /*3560*/  F2FP.SATFINITE.E4M3.F32.PACK_AB_MERGE_C R26, R61.reuse, R26, RZ ;  /* 0x0000001a3d1a723e */ /* 0x040fe200048070ff */
[----:B------:R-:W1:Y:S01]  /*3570*/  MUFU.EX2 R67, R67 ;  /* 0x0000004300437308 */ /* 0x000e620000000800 */
[----:B-----5:R-:W-:Y:S01]  /*3580*/  FADD.FTZ R12, R88, R7 ;  /* 0x00000007580c7221 */ /* 0x020fe20000010000 */
[----:B------:R-:W-:Y:S01]  /*3590*/  FADD.FTZ R61, R61, R8 ;  /* 0x000000083d3d7221 */ /* 0x000fe20000010000 */
[C---:B0-----:R-:W-:Y:S02]  /*35a0*/  F2FP.SATFINITE.E4M3.F32.PACK_AB_MERGE_C R88, R89.reuse, R88, RZ ;  /* 0x000000585958723e */ /* 0x041fe400048070ff */
[----:B------:R-:W-:Y:S01]  /*35b0*/  FADD.FTZ R7, R89, R12 ;  /* 0x0000000c59077221 */ /* 0x000fe20000010000 */
[----:B------:R-:W-:Y:S01]  /*35c0*/  FADD.FTZ R8, R32, R61 ;  /* 0x0000003d20087221 */ /* 0x000fe20000010000 */
[----:B------:R-:W-:Y:S01]  /*35d0*/  F2FP.SATFINITE.E4M3.F32.PACK_AB_MERGE_C R140, R24, R23, R26 ;  /* 0x00000017188c723e */ /* 0x000fe2000480701a */
[----:B------:R-:W0:Y:S01]  /*35e0*/  MUFU.EX2 R70, R70 ;  /* 0x0000004600467308 */ /* 0x000e220000000800 */
[----:B--2---:R-:W-:Y:S01]  /*35f0*/  FADD.FTZ R12, R66, R7 ;  /* 0x00000007420c7221 */ /* 0x004fe20000010000 */
[----:B------:R-:W-:Y:S01]  /*3600*/  FADD.FTZ R7, R65, R8 ;  /* 0x0000000841077221 */ /* 0x000fe20000010000 */
[----:B------:R-:W-:Y:S01]  /*3610*/  F2FP.SATFINITE.E4M3.F32.PACK_AB_MERGE_C R141, R63, R62, R88 ;  /* 0x0000003e3f8d723e */ /* 0x000fe20004807058 */
[----:B------:R-:W-:-:S02]  /*3620*/  IMAD.MOV.U32 R24, RZ, RZ, R25 ;  /* 0x000000ffff187224 */ /* 0x000fc400078e0019 */
[----:B------:R-:W-:Y:S01]  /*3630*/  FADD.FTZ R8, R36, R7 ;  /* 0x0000000724087221 */ /* 0x000fe20000010000 */
[----:B------:R-:W-:Y:S01]  /*3640*/  F2FP.SATFINITE.E4M3.F32.PACK_AB_MERGE_C R36, R69, R36, RZ ;  /* 0x000000244524723e */ /* 0x000fe200048070ff */
[----:B------:R-:W2:Y:S01]  /*3650*/  MUFU.EX2 R71, R71 ;  /* 0x0000004700477308 */ /* 0x000ea20000000800 */
[----:B-1----:R-:W-:Y:S01]  /*3660*/  FADD.FTZ R15, R67, R12 ;  /* 0x0000000c430f7221 */ /* 0x002fe20000010000 */
[----:B------:R-:W-:Y:S01]  /*3670*/  FADD.FTZ R8, R69, R8 ;  /* 0x0000000845087221 */ /* 0x000fe20000010000 */
[----:B------:R-:W-:Y:S01]  /*3680*/  F2FP.SATFINITE.E4M3.F32.PACK_AB_MERGE_C R142, R65, R32, R36 ;  /* 0x00000020418e723e */ /* 0x000fe20004807024 */
[--C-:B------:R-:W-:Y:S02]  /*3690*/  IMAD.MOV.U32 R26, RZ, RZ, R25.reuse ;  /* 0x000000ffff1a7224 */ /* 0x100fe400078e0019 */
[----:B------:R-:W-:Y:S02]  /*36a0*/  IMAD.MOV.U32 R32, RZ, RZ, R25 ;  /* 0x000000ffff207224 */ /* 0x000fe400078e0019 */
[----:B------:R-:W1:Y:S01]  /*36b0*/  MUFU.EX2 R39, R39 ;  /* 0x0000002700277308 */ /* 0x000e620000000800 */
[----:B0-----:R-:W-:Y:S01]  /*36c0*/  FADD.FTZ R6, R70, R15 ;  /* 0x0000000f46067221 */ /* 0x001fe20000010000 */
[----:B------:R-:W-:-:S06]  /*36d0*/  IMAD.MOV.U32 R36, RZ, RZ, R25 ;  /* 0x000000ffff247224 */ /* 0x000fcc00078e0019 */
[----:B------:R-:W0:Y:S01]  /*36e0*/  MUFU.EX2 R46, R46 ;  /* 0x0000002e002e7308 */ /* 0x000e220000000800 */
[C---:B--2---:R-:W-:Y:S01]  /*36f0*/  F2FP.SATFINITE.E4M3.F32.PACK_AB_MERGE_C R70, R71.reuse, R70, RZ ;  /* 0x000000464746723e */ /* 0x044fe200048070ff */
[----:B------:R-:W-:-:S03]  /*3700*/  FADD.FTZ R71, R71, R6 ;  /* 0x0000000647477221 */ /* 0x000fc60000010000 */
[----:B------:R-:W-:-:S03]  /*3710*/  F2FP.SATFINITE.E4M3.F32.PACK_AB_MERGE_C R143, R67, R66, R70 ;  /* 0x00000042438f723e */ /* 0x000fc60004807046 */
[----:B------:R-:W2:Y:S01]  /*3720*/  MUFU.EX2 R44, R44 ;  /* 0x0000002c002c7308 */ /* 0x000ea20000000800 */
[----:B-1----:R-:W-:-:S07]  /*3730*/  FADD.FTZ R5, R39, R8 ;  /* 0x0000000827057221 */ /* 0x002fce0000010000 */
[----:B------:R-:W1:Y:S01]  /*3740*/  MUFU.EX2 R47, R47 ;  /* 0x0000002f002f7308 */ /* 0x000e620000000800 */
[----:B0-----:R-:W-:-:S07]  /*3750*/  FADD.FTZ R6, R46, R71 ;  /* 0x000000472e067221 */ /* 0x001fce0000010000 */
[----:B------:R-:W0:Y:S01]  /*3760*/  MUFU.EX2 R45, R45 ;  /* 0x0000002d002d7308 */ /* 0x000e220000000800 */
[----:B--2---:R-:W-:-:S07]  /*3770*/  FADD.FTZ R8, R44, R5 ;  /* 0x000000052c087221 */ /* 0x004fce0000010000 */
[----:B------:R-:W2:Y:S01]  /*3780*/  MUFU.EX2 R50, R50 ;  /* 0x0000003200327308 */ /* 0x000ea20000000800 */
[----:B-1----:R-:W-:-:S07]  /*3790*/  FADD.FTZ R5, R47, R6 ;  /* 0x000000062f057221 */ /* 0x002fce0000010000 */
[----:B------:R-:W1:Y:S01]  /*37a0*/  MUFU.EX2 R48, R48 ;  /* 0x0000003000307308 */ /* 0x000e620000000800 */
[----:B0-----:R-:W-:-:S07]  /*37b0*/  FADD.FTZ R7, R45, R8 ;  /* 0x000000082d077221 */ /* 0x001fce0000010000 */
[----:B------:R-:W0:Y:S01]  /*37c0*/  MUFU.EX2 R51, R51 ;  /* 0x0000003300337308 */ /* 0x000e220000000800 */
[----:B--2---:R-:W-:-:S07]  /*37d0*/  FADD.FTZ R6, R50, R5 ;  /* 0x0000000532067221 */ /* 0x004fce0000010000 */
[----:B------:R-:W2:Y:S01]  /*37e0*/  MUFU.EX2 R49, R49 ;  /* 0x0000003100317308 */ /* 0x000ea20000000800 */
[C---:B-1----:R-:W-:Y:S01]  /*37f0*/  F2FP.SATFINITE.E4M3.F32.PACK_AB_MERGE_C R45, R48.reuse, R45, RZ ;  /* 0x0000002d302d723e */ /* 0x042fe200048070ff */
[----:B------:R-:W-:-:S03]  /*3800*/  FADD.FTZ R48, R48, R7 ;  /* 0x0000000730307221 */ /* 0x000fc60000010000 */
[----:B------:R-:W-:Y:S01]  /*3810*/  F2FP.SATFINITE.E4M3.F32.PACK_AB_MERGE_C R144, R44, R39, R45 ;  /* 0x000000272c90723e */ /* 0x000fe2000480702d */
[--C-:B------:R-:W-:Y:S02]  /*3820*/  IMAD.MOV.U32 R39, RZ, RZ, R25.reuse ;  /* 0x000000ffff277224 */ /* 0x100fe400078e0019 */
[----:B------:R-:W1:Y:S01]  /*3830*/  MUFU.EX2 R52, R52 ;  /* 0x0000003400347308 */ /* 0x000e620000000800 */
[C---:B0-----:R-:W-:Y:S01]  /*3840*/  F2FP.SATFINITE.E4M3.F32.PACK_AB_MERGE_C R50, R51.reuse, R50, RZ ;  /* 0x000000323332723e */ /* 0x041fe200048070ff */
[----:B------:R-:W-:Y:S01]  /*3850*/  FADD.FTZ R51, R51, R6 ;  /* 0x0000000633337221 */ /* 0x000fe20000010000 */
[----:B------:R-:W-:Y:S02]  /*3860*/  IMAD.MOV.U32 R45, RZ, RZ, R25 ;  /* 0x000000ffff2d7224 */ /* 0x000fe400078e0019 */
[----:B------:R-:W-:Y:S01]  /*3870*/  F2FP.SATFINITE.E4M3.F32.PACK_AB_MERGE_C R145, R47, R46, R50 ;  /* 0x0000002e2f91723e */ /* 0x000fe20004807032 */
[----:B------:R-:W-:Y:S01]  /*3880*/  FADD.FTZ R6, R30, R51 ;  /* 0x000000331e067221 */ /* 0x000fe20000010000 */
[--C-:B------:R-:W-:Y:S01]  /*3890*/  IMAD.MOV.U32 R44, RZ, RZ, R25.reuse ;  /* 0x000000ffff2c7224 */ /* 0x100fe200078e0019 */
[----:B------:R0:W3:Y:S01]  /*38a0*/  MUFU.EX2 R31, R55 ;  /* 0x00000037001f7308 */ /* 0x0000e20000000800 */
[----:B--2---:R-:W-:Y:S01]  /*38b0*/  FADD.FTZ R5, R49, R48 ;  /* 0x0000003031057221 */ /* 0x004fe20000010000 */
[----:B------:R-:W-:-:S02]  /*38c0*/  IMAD.MOV.U32 R47, RZ, RZ, R25 ;  /* 0x000000ffff2f7224 */ /* 0x000fc400078e0019 */
[--C-:B------:R-:W-:Y:S02]  /*38d0*/  IMAD.MOV.U32 R46, RZ, RZ, R25.reuse ;  /* 0x000000ffff2e7224 */ /* 0x100fe400078e0019 */
[----:B------:R-:W-:Y:S02]  /*38e0*/  IMAD.MOV.U32 R48, RZ, RZ, R25 ;  /* 0x000000ffff307224 */ /* 0x000fe400078e0019 */
[----:B------:R-:W-:Y:S01]  /*38f0*/  MUFU.EX2 R53, R53 ;  /* 0x0000003500357308 */ /* 0x000fe20000000800 */
[----:B-1----:R-:W-:Y:S01]  /*3900*/  FADD.FTZ R8, R52, R5 ;  /* 0x0000000534087221 */ /* 0x002fe20000010000 */
[--C-:B------:R-:W-:Y:S02]  /*3910*/  IMAD.MOV.U32 R51, RZ, RZ, R25.reuse ;  /* 0x000000ffff337224 */ /* 0x100fe400078e0019 */
[--C-:B------:R-:W-:Y:S02]  /*3920*/  IMAD.MOV.U32 R50, RZ, RZ, R25.reuse ;  /* 0x000000ffff327224 */ /* 0x100fe400078e0019 */
[----:B0-----:R-:W-:-:S02]  /*3930*/  IMAD.MOV.U32 R55, RZ, RZ, R25 ;  /* 0x000000ffff377224 */ /* 0x001fc400078e0019 */
[----:B------:R-:W0:Y:S01]  /*3940*/  MUFU.EX2 R56, R56 ;  /* 0x0000003800387308 */ /* 0x000e220000000800 */
[----:B---3--:R-:W-:-:S07]  /*3950*/  FADD.FTZ R7, R31, R6 ;  /* 0x000000061f077221 */ /* 0x008fce0000010000 */
[----:B------:R-:W1:Y:S08]  /*3960*/  MUFU.EX2 R58, R58 ;  /* 0x0000003a003a7308 */ /* 0x000e700000000800 */
[----:B------:R-:W2:Y:S01]  /*3970*/  MUFU.EX2 R59, R59 ;  /* 0x0000003b003b7308 */ /* 0x000ea20000000800 */
[----:B0-----:R-:W-:Y:S01]  /*3980*/  F2FP.SATFINITE.E4M3.F32.PACK_AB_MERGE_C R10, R56, R53, RZ ;  /* 0x00000035380a723e */ /* 0x001fe200048070ff */
[----:B------:R-:W-:-:S03]  /*3990*/  FADD.FTZ R53, R53, R8 ;  /* 0x0000000835357221 */ /* 0x000fc60000010000 */
[----:B------:R-:W-:Y:S01]  /*39a0*/  F2FP.SATFINITE.E4M3.F32.PACK_AB_MERGE_C R146, R52, R49, R10 ;  /* 0x000000313492723e */ /* 0x000fe2000480700a */
[----:B------:R-:W-:Y:S01]  /*39b0*/  FADD.FTZ R53, R56, R53 ;  /* 0x0000003538357221 */ /* 0x000fe20000010000 */
[----:B------:R-:W-:Y:S01]  /*39c0*/  IMAD.MOV.U32 R49, RZ, RZ, R25 ;  /* 0x000000ffff317224 */ /* 0x000fe200078e0019 */
[----:B------:R-:W0:Y:S01]  /*39d0*/  MUFU.EX2 R28, R28 ;  /* 0x0000001c001c7308 */ /* 0x000e220000000800 */
[----:B-1----:R-:W-:Y:S01]  /*39e0*/  FADD.FTZ R6, R58, R7 ;  /* 0x000000073a067221 */ /* 0x002fe20000010000 */
[----:B------:R-:W-:-:S06]  /*39f0*/  IMAD.MOV.U32 R52, RZ, RZ, R25 ;  /* 0x000000ffff347224 */ /* 0x000fcc00078e0019 */
[----:B------:R-:W-:Y:S01]  /*3a00*/  MUFU.EX2 R21, R21 ;  /* 0x0000001500157308 */ /* 0x000fe20000000800 */
[C---:B--2---:R-:W-:Y:S01]  /*3a10*/  F2FP.SATFINITE.E4M3.F32.PACK_AB_MERGE_C R58, R59.reuse, R58, RZ ;  /* 0x0000003a3b3a723e */ /* 0x044fe200048070ff */
[----:B------:R-:W-:-:S03]  /*3a20*/  FADD.FTZ R59, R59, R6 ;  /* 0x000000063b3b7221 */ /* 0x000fc60000010000 */
[----:B------:R-:W-:Y:S01]  /*3a30*/  F2FP.SATFINITE.E4M3.F32.PACK_AB_MERGE_C R147, R31, R30, R58 ;  /* 0x0000001e1f93723e */ /* 0x000fe2000480703a */
[----:B------:R-:W-:Y:S02]  /*3a40*/  IMAD.MOV.U32 R31, RZ, RZ, R25 ;  /* 0x000000ffff1f7224 */ /* 0x000fe400078e0019 */
[----:B------:R-:W1:Y:S01]  /*3a50*/  MUFU.EX2 R64, R64 ;  /* 0x0000004000407308 */ /* 0x000e620000000800 */
[----:B0-----:R-:W-:Y:S01]  /*3a60*/  FADD.FTZ R6, R28, R53 ;  /* 0x000000351c067221 */ /* 0x001fe20000010000 */
[--C-:B------:R-:W-:Y:S02]  /*3a70*/  IMAD.MOV.U32 R30, RZ, RZ, R25.reuse ;  /* 0x000000ffff1e7224 */ /* 0x100fe400078e0019 */
[----:B------:R-:W-:-:S04]  /*3a80*/  IMAD.MOV.U32 R53, RZ, RZ, R25 ;  /* 0x000000ffff357224 */ /* 0x000fc800078e0019 */
[----:B------:R-:W0:Y:S08]  /*3a90*/  MUFU.EX2 R74, R74 ;  /* 0x0000004a004a7308 */ /* 0x000e300000000800 */
[----:B------:R-:W2:Y:S01]  /*3aa0*/  MUFU.EX2 R29, R29 ;  /* 0x0000001d001d7308 */ /* 0x000ea20000000800 */
[----:B-1----:R-:W-:-:S07]  /*3ab0*/  F2FP.SATFINITE.E4M3.F32.PACK_AB_MERGE_C R7, R64, R21, RZ ;  /* 0x000000154007723e */ /* 0x002fce00048070ff */
[----:B------:R-:W1:Y:S01]  /*3ac0*/  MUFU.EX2 R75, R75 ;  /* 0x0000004b004b7308 */ /* 0x000e620000000800 */
[----:B0-----:R-:W-:-:S07]  /*3ad0*/  FADD.FTZ R8, R74, R59 ;  /* 0x0000003b4a087221 */ /* 0x001fce0000010000 */
[----:B------:R-:W0:Y:S01]  /*3ae0*/  MUFU.EX2 R34, R34 ;  /* 0x0000002200227308 */ /* 0x000e220000000800 */
[C---:B--2---:R-:W-:Y:S01]  /*3af0*/  F2FP.SATFINITE.E4M3.F32.PACK_AB_MERGE_C R148, R29.reuse, R28, R7 ;  /* 0x0000001c1d94723e */ /* 0x044fe20004807007 */
[----:B------:R-:W-:Y:S01]  /*3b00*/  FADD.FTZ R6, R29, R6 ;  /* 0x000000061d067221 */ /* 0x000fe20000010000 */
[--C-:B------:R-:W-:Y:S02]  /*3b10*/  IMAD.MOV.U32 R29, RZ, RZ, R25.reuse ;  /* 0x000000ffff1d7224 */ /* 0x100fe400078e0019 */
[----:B------:R-:W-:Y:S02]  /*3b20*/  IMAD.MOV.U32 R28, RZ, RZ, R25 ;  /* 0x000000ffff1c7224 */ /* 0x000fe400078e0019 */
[----:B------:R-:W-:Y:S01]  /*3b30*/  FADD.FTZ R21, R21, R6 ;  /* 0x0000000615157221 */ /* 0x000fe20000010000 */
[----:B------:R-:W2:Y:S01]  /*3b40*/  MUFU.EX2 R35, R35 ;  /* 0x0000002300237308 */ /* 0x000ea20000000800 */
[----:B-1----:R-:W-:Y:S02]  /*3b50*/  FADD.FTZ R7, R75, R8 ;  /* 0x000000084b077221 */ /* 0x002fe40000010000 */
[----:B------:R-:W-:-:S05]  /*3b60*/  FADD.FTZ R64, R64, R21 ;  /* 0x0000001540407221 */ /* 0x000fca0000010000 */
[----:B------:R-:W-:Y:S01]  /*3b70*/  MUFU.EX2 R37, R37 ;  /* 0x0000002500257308 */ /* 0x000fe20000000800 */
[----:B0-----:R-:W-:-:S07]  /*3b80*/  FADD.FTZ R6, R34, R7 ;  /* 0x0000000722067221 */ /* 0x001fce0000010000 */
[----:B------:R-:W0:Y:S01]  /*3b90*/  MUFU.EX2 R20, R20 ;  /* 0x0000001400147308 */ /* 0x000e220000000800 */
[C---:B--2---:R-:W-:Y:S01]  /*3ba0*/  F2FP.SATFINITE.E4M3.F32.PACK_AB_MERGE_C R34, R35.reuse, R34, RZ ;  /* 0x000000222322723e */ /* 0x044fe200048070ff */
[----:B------:R-:W-:-:S03]  /*3bb0*/  FADD.FTZ R35, R35, R6 ;  /* 0x0000000623237221 */ /* 0x000fc60000010000 */
[----:B------:R-:W-:Y:S01]  /*3bc0*/  F2FP.SATFINITE.E4M3.F32.PACK_AB_MERGE_C R149, R75, R74, R34 ;  /* 0x0000004a4b95723e */ /* 0x000fe20004807022 */
[----:B------:R-:W-:Y:S02]  /*3bd0*/  IMAD.MOV.U32 R34, RZ, RZ, R25 ;  /* 0x000000ffff227224 */ /* 0x000fe400078e0019 */
[----:B------:R-:W1:Y:S08]  /*3be0*/  MUFU.EX2 R33, R33 ;  /* 0x0000002100217308 */ /* 0x000e700000000800 */
[----:B------:R-:W2:Y:S01]  /*3bf0*/  MUFU.EX2 R38, R38 ;  /* 0x0000002600267308 */ /* 0x000ea20000000800 */
[----:B0-----:R-:W-:-:S07]  /*3c00*/  F2FP.SATFINITE.E4M3.F32.PACK_AB_MERGE_C R8, R20, R37, RZ ;  /* 0x000000251408723e */ /* 0x001fce00048070ff */
[----:B------:R-:W0:Y:S01]  /*3c10*/  MUFU.EX2 R68, R68 ;  /* 0x0000004400447308 */ /* 0x000e220000000800 */
[----:B-1----:R-:W-:-:S07]  /*3c20*/  FADD.FTZ R7, R33, R64 ;  /* 0x0000004021077221 */ /* 0x002fce0000010000 */
[----:B------:R-:W1:Y:S01]  /*3c30*/  MUFU.EX2 R5, R60 ;  /* 0x0000003c00057308 */ /* 0x000e620000000800 */
[----:B--2---:R-:W-:Y:S01]  /*3c40*/  FADD.FTZ R6, R38, R35 ;  /* 0x0000002326067221 */ /* 0x004fe20000010000 */
[----:B------:R-:W-:-:S06]  /*3c50*/  IMAD.MOV.U32 R35, RZ, RZ, R25 ;  /* 0x000000ffff237224 */ /* 0x000fcc00078e0019 */
[----:B------:R-:W2:Y:S01]  /*3c60*/  MUFU.EX2 R42, R42 ;  /* 0x0000002a002a7308 */ /* 0x000ea20000000800 */
[C---:B0-----:R-:W-:Y:S01]  /*3c70*/  F2FP.SATFINITE.E4M3.F32.PACK_AB_MERGE_C R150, R68.reuse, R33, R8 ;  /* 0x000000214496723e */ /* 0x041fe20004807008 */
[----:B------:R-:W-:Y:S01]  /*3c80*/  FADD.FTZ R68, R68, R7 ;  /* 0x0000000744447221 */ /* 0x000fe20000010000 */
[----:B------:R-:W-:-:S03]  /*3c90*/  IMAD.MOV.U32 R33, RZ, RZ, R25 ;  /* 0x000000ffff217224 */ /* 0x000fc600078e0019 */
[----:B------:R-:W-:Y:S02]  /*3ca0*/  FADD.FTZ R37, R37, R68 ;  /* 0x0000004425257221 */ /* 0x000fe40000010000 */
[----:B------:R-:W0:Y:S01]  /*3cb0*/  MUFU.EX2 R43, R43 ;  /* 0x0000002b002b7308 */ /* 0x000e220000000800 */
[----:B-1----:R-:W-:-:S04]  /*3cc0*/  FADD.FTZ R7, R5, R6 ;  /* 0x0000000605077221 */ /* 0x002fc80000010000 */
[----:B--2---:R-:W-:Y:S01]  /*3cd0*/  FADD.FTZ R8, R42, R7 ;  /* 0x000000072a087221 */ /* 0x004fe20000010000 */
[----:B------:R-:W-:Y:S01]  /*3ce0*/  FADD.FTZ R7, R20, R37 ;  /* 0x0000002514077221 */ /* 0x000fe20000010000 */
[--C-:B------:R-:W-:Y:S01]  /*3cf0*/  IMAD.MOV.U32 R37, RZ, RZ, R25.reuse ;  /* 0x000000ffff257224 */ /* 0x100fe200078e0019 */
[C---:B0-----:R-:W-:Y:S01]  /*3d00*/  F2FP.SATFINITE.E4M3.F32.PACK_AB_MERGE_C R6, R43.reuse, R42, RZ ;  /* 0x0000002a2b06723e */ /* 0x041fe200048070ff */
[----:B------:R-:W-:Y:S01]  /*3d10*/  FADD.FTZ R8, R43, R8 ;  /* 0x000000082b087221 */ /* 0x000fe20000010000 */
[--C-:B------:R-:W-:Y:S02]  /*3d20*/  IMAD.MOV.U32 R43, RZ, RZ, R25.reuse ;  /* 0x000000ffff2b7224 */ /* 0x100fe400078e0019 */
[----:B------:R-:W-:Y:S01]  /*3d30*/  F2FP.SATFINITE.E4M3.F32.PACK_AB_MERGE_C R151, R5, R38, R6 ;  /* 0x000000260597723e */ /* 0x000fe20004807006 */
[--C-:B------:R-:W-:Y:S02]  /*3d40*/  IMAD.MOV.U32 R38, RZ, RZ, R25.reuse ;  /* 0x000000ffff267224 */ /* 0x100fe400078e0019 */
[----:B------:R-:W-:Y:S01]  /*3d50*/  IMAD.MOV.U32 R42, RZ, RZ, R25 ;  /* 0x000000ffff2a7224 */ /* 0x000fe200078e0019 */
[----:B------:R-:W-:Y:S06]  /*3d60*/  @!P2 BRA `(.L_x_19) ;  /* 0x0000002000f8a947 */ /* 0x000fec0003800000 */
[----:B------:R-:W-:Y:S01]  /*3d70*/  IMAD.MOV.U32 R5, RZ, RZ, R9 ;  /* 0x000000ffff057224 */ /* 0x000fe200078e0009 */
[----:B------:R-:W-:Y:S01]  /*3d80*/  CS2R R24, SRZ ;  /* 0x0000000000187805 */ /* 0x000fe2000001ff00 */
[----:B------:R-:W-:Y:S01]  /*3d90*/  IMAD.MOV.U32 R11, RZ, RZ, R4 ;  /* 0x000000ffff0b7224 */ /* 0x000fe200078e0004 */
[----:B------:R-:W-:Y:S02]  /*3da0*/  CS2R R26, SRZ ;  /* 0x00000000001a7805 */ /* 0x000fe4000001ff00 */
[----:B------:R-:W-:Y:S02]  /*3db0*/  CS2R R28, SRZ ;  /* 0x00000000001c7805 */ /* 0x000fe4000001ff00 */
[----:B------:R-:W-:Y:S02]  /*3dc0*/  CS2R R30, SRZ ;  /* 0x00000000001e7805 */ /* 0x000fe4000001ff00 */
[----:B------:R-:W-:Y:S02]  /*3dd0*/  CS2R R32, SRZ ;  /* 0x0000000000207805 */ /* 0x000fe4000001ff00 */
[----:B------:R-:W-:-:S02]  /*3de0*/  CS2R R34, SRZ ;  /* 0x0000000000227805 */ /* 0x000fc4000001ff00 */
[----:B------:R-:W-:Y:S02]  /*3df0*/  CS2R R36, SRZ ;  /* 0x0000000000247805 */ /* 0x000fe4000001ff00 */
        /* <DEDUP_REMOVED lines=8> */
[----:B------:R-:W-:Y:S01]  /*3e80*/  CS2R R54, SRZ ;  /* 0x0000000000367805 */ /* 0x000fe2000001ff00 */
[----:B------:R-:W-:Y:S01]  /*3e90*/  UMOV UR29, URZ ;  /* 0x0000003f001d7c82 */ /* 0x000fe20008000000 */
[----:B------:R-:W-:-:S05]  /*3ea0*/  UMOV UR30, URZ ;  /* 0x0000003f001e7c82 */ /* 0x000fca0008000000 */
.L_x_29:
[----:B------:R-:W-:-:S04]  /*3eb0*/  UISETP.NE.AND UP0, UPT, UR30, 0x1, UPT ;  /* 0x000000011e00788c */ /* 0x000fc8000bf05270 */
[----:B------:R-:W-:-:S04]  /*3ec0*/  USEL UR28, URZ, 0x1, UP0 ;  /* 0x000000013f1c7887 */ /* 0x000fc80008000000 */
[----:B------:R-:W-:Y:S01]  /*3ed0*/  ULOP3.LUT UR28, UR29, UR28, URZ, 0x3c, !UPT ;  /* 0x0000001c1d1c7292 */ /* 0x000fe2000f8e3c3f */
[----:B------:R-:W-:Y:S11]  /*3ee0*/  @!P0 BRA `(.L_x_20) ;  /* 0x0000000000048947 */ /* 0x000ff60003800000 */
[----:B------:R-:W-:Y:S01]  /*3ef0*/  BPT.TRAP 0x1 ;  /* 0x000000040000795c */ /* 0x000fe20000300000 */
.L_x_20:
[----:B------:R-:W-:Y:S01]  /*3f00*/  UIADD3 UR6, UR30, 0x1, URZ ;  /* 0x000000011e067890 */ /* 0x000fe2000fffe03f */
[----:B------:R-:W-:-:S03]  /*3f10*/  IMAD.U32 R4, RZ, RZ, UR28 ;  /* 0x0000001cff047e24 */ /* 0x000fc6000f8e00ff */
[----:B------:R-:W-:Y:S02]  /*3f20*/  UISETP.NE.AND UP0, UPT, UR6, 0x2, UPT ;  /* 0x000000020600788c */ /* 0x000fe4000bf05270 */
[----:B------:R-:W-:Y:S02]  /*3f30*/  SHF.L.U32 R4, R4, 0x1f, RZ ;  /* 0x0000001f04047819 */ /* 0x000fe400000006ff */
[----:B------:R-:W-:-:S04]  /*3f40*/  USEL UR6, UR6, URZ, UP0 ;  /* 0x0000003f06067287 */ /* 0x000fc80008000000 */
[----:B------:R-:W-:Y:S02]  /*3f50*/  ULEA UR34, UR6, UR38, 0x3 ;  /* 0x0000002606227291 */ /* 0x000fe4000f8e183f */
[----:B------:R-:W-:-:S07]  /*3f60*/  IMAD.U32 R0, RZ, RZ, UR6 ;  /* 0x00000006ff007e24 */ /* 0x000fce000f8e00ff */
[----:B------:R0:W1:Y:S01]  /*3f70*/  SYNCS.PHASECHK.TRANS64.TRYWAIT P2, [UR34+0x12430], R4 ;  /* 0x01243004ff0075a7 */ /* 0x0000620008040162 */
[----:B------:R-:W-:Y:S05]  /*3f80*/  @!P0 BRA `(.L_x_21) ;  /* 0x0000000000048947 */ /* 0x000fea0003800000 */
[----:B------:R-:W-:Y:S01]  /*3f90*/  BPT.TRAP 0x1 ;  /* 0x000000040000795c */ /* 0x000fe20000300000 */
.L_x_21:
[----:B-1----:R-:W-:Y:S05]  /*3fa0*/  @P2 BRA `(.L_x_22) ;  /* 0x0000000000082947 */ /* 0x002fea0003800000 */
[----:B------:R-:W1:Y:S02]  /*3fb0*/  SYNCS.PHASECHK.TRANS64.TRYWAIT P2, [UR34+0x12430], R4 ;  /* 0x01243004ff0075a7 */ /* 0x000e640008040162 */
[----:B-1----:R-:W-:Y:S05]  /*3fc0*/  @!P2 BRA `(.L_x_23) ;  /* 0x0000007000dca947 */ /* 0x002fea0003800000 */
.L_x_22:
[----:B------:R-:W-:Y:S01]  /*3fd0*/  R2UR UR10, R0 ;  /* 0x00000000000a72ca */ /* 0x000fe200000e0000 */
[----:B------:R-:W-:Y:S01]  /*3fe0*/  WARPGROUP.ARRIVE ;  /* 0x00000000000079c5 */ /* 0x000fe20000000000 */
[C---:B------:R-:W-:Y:S01]  /*3ff0*/  R2UR UR8, R2.reuse ;  /* 0x00000000020872ca */ /* 0x040fe200000e0000 */
[----:B------:R-:W-:Y:S01]  /*4000*/  UMOV UR11, 0x80000020 ;  /* 0x80000020000b7882 */ /* 0x000fe20000000000 */
        /* <DEDUP_REMOVED lines=9> */
[----:B------:R-:W-:Y:S01]  /*40a0*/  UIMAD UR10, UR10, 0x280, UR32 ;  /* 0x000002800a0a78a4 */ /* 0x000fe2000f8e0220 */
[C---:B------:R-:W-:Y:S01]  /*40b0*/  R2UR UR20, R2.reuse ;  /* 0x00000000021472ca */ /* 0x040fe200000e0000 */
[----:B------:R-:W-:Y:S01]  /*40c0*/  UMOV UR7, 0x80000020 ;  /* 0x8000002000077882 */ /* 0x000fe20000000000 */
[C---:B------:R-:W-:Y:S01]  /*40d0*/  R2UR UR21, R3.reuse ;  /* 0x00000000031572ca */ /* 0x040fe200000e0000 */
[----:B------:R-:W-:Y:S01]  /*40e0*/  UIADD3 UR14, UR10, 0x80, URZ ;  /* 0x000000800a0e7890 */ /* 0x000fe2000fffe03f */
[----:B------:R-:W-:Y:S01]  /*40f0*/  R2UR UR24, R2 ;  /* 0x00000000021872ca */ /* 0x000fe200000e0000 */
[----:B------:R-:W-:Y:S01]  /*4100*/  UIADD3 UR18, UR10, 0x100, URZ ;  /* 0x000001000a127890 */ /* 0x000fe2000fffe03f */
[----:B------:R-:W-:Y:S01]  /*4110*/  R2UR UR25, R3 ;  /* 0x00000000031972ca */ /* 0x000fe200000e0000 */
[----:B------:R-:W-:-:S02]  /*4120*/  UIADD3 UR22, UR10, 0x180, URZ ;  /* 0x000001800a167890 */ /* 0x000fc4000fffe03f */
[----:B------:R-:W-:Y:S01]  /*4130*/  QGMMA.64x32x32.F32.E4M3.E4M3 R120, gdesc[UR8], RZ, !UPT, gsb0 ;  /* 0x00600000087879f3 */ /* 0x000fe2000c0008ff */
[----:B------:R-:W-:Y:S02]  /*4140*/  UIADD3 UR26, UR10, 0x200, URZ ;  /* 0x000002000a1a7890 */ /* 0x000fe4000fffe03f */
[----:B------:R-:W-:Y:S02]  /*4150*/  UIADD3 UR6, UR10, 0x2, URZ ;  /* 0x000000020a067890 */ /* 0x000fe4000fffe03f */
[----:B------:R-:W-:Y:S01]  /*4160*/  UIADD3 UR11, UR10, 0x82, URZ ;  /* 0x000000820a0b7890 */ /* 0x000fe2000fffe03f */
[----:B------:R-:W-:Y:S01]  /*4170*/  UMOV UR8, UR4 ;  /* 0x0000000400087c82 */ /* 0x000fe20008000000 */
[----:B------:R-:W-:Y:S01]  /*4180*/  UMOV UR9, UR5 ;  /* 0x0000000500097c82 */ /* 0x000fe20008000000 */
[----:B------:R-:W-:Y:S02]  /*4190*/  WARPGROUP.DEPBAR.LE gsb0, 0x0 ;  /* 0x00008000000079c5 */ /* 0x000fe40000010000 */
[----:B------:R-:W-:-:S06]  /*41a0*/  WARPGROUP.ARRIVE ;  /* 0x00000000000079c5 */ /* 0x000fcc0000000000 */
[----:B------:R-:W-:Y:S01]  /*41b0*/  QGMMA.64x32x32.F32.E4M3.E4M3 R104, gdesc[UR12], RZ, !UPT, gsb0 ;  /* 0x006000000c6879f3 */ /* 0x000fe2000c0008ff */
[----:B------:R-:W-:Y:S02]  /*41c0*/  UIADD3 UR12, UR10, 0x102, URZ ;  /* 0x000001020a0c7890 */ /* 0x000fe4000fffe03f */
[----:B------:R-:W-:Y:S02]  /*41d0*/  UIADD3 UR13, UR10, 0x182, URZ ;  /* 0x000001820a0d7890 */ /* 0x000fe4000fffe03f */
[----:B------:R-:W-:-:S03]  /*41e0*/  UIADD3 UR14, UR10, 0x202, URZ ;  /* 0x000002020a0e7890 */ /* 0x000fc6000fffe03f */
[----:B------:R-:W-:Y:S01]  /*41f0*/  UMOV UR10, UR12 ;  /* 0x0000000c000a7c82 */ /* 0x000fe20008000000 */
[----:B------:R-:W-:Y:S02]  /*4200*/  WARPGROUP.DEPBAR.LE gsb0, 0x0 ;  /* 0x00008000000079c5 */ /* 0x000fe40000010000 */
[----:B------:R-:W-:-:S06]  /*4210*/  WARPGROUP.ARRIVE ;  /* 0x00000000000079c5 */ /* 0x000fcc0000000000 */
[----:B------:R-:W-:Y:S03]  /*4220*/  QGMMA.64x32x32.F32.E4M3.E4M3 R88, gdesc[UR16], RZ, !UPT, gsb0 ;  /* 0x00600000105879f3 */ /* 0x000fe6000c0008ff */
        /* <DEDUP_REMOVED lines=8> */
[----:B------:R-:W-:Y:S01]  /*42b0*/  QGMMA.64x32x32.F32.E4M3.E4M3 R120, gdesc[UR4], R120, gsb0 ;  /* 0x00600000047879f3 */ /* 0x000fe20008000878 */
[----:B------:R-:W-:Y:S01]  /*42c0*/  UMOV UR6, UR11 ;  /* 0x0000000b00067c82 */ /* 0x000fe20008000000 */
[----:B------:R-:W-:Y:S01]  /*42d0*/  UMOV UR7, 0x80000020 ;  /* 0x8000002000077882 */ /* 0x000fe20000000000 */
[----:B------:R-:W-:Y:S01]  /*42e0*/  UMOV UR11, 0x80000020 ;  /* 0x80000020000b7882 */ /* 0x000fe20000000000 */
[----:B------:R-:W-:Y:S02]  /*42f0*/  WARPGROUP.DEPBAR.LE gsb0, 0x0 ;  /* 0x00008000000079c5 */ /* 0x000fe40000010000 */
[----:B------:R-:W-:-:S06]  /*4300*/  WARPGROUP.ARRIVE ;  /* 0x00000000000079c5 */ /* 0x000fcc0000000000 */
[----:B------:R-:W-:Y:S01]  /*4310*/  QGMMA.64x32x32.F32.E4M3.E4M3 R104, gdesc[UR4], R104, gsb0 ;  /* 0x00600000046879f3 */ /* 0x000fe20008000868 */
[----:B------:R-:W-:Y:S01]  /*4320*/  UMOV UR6, UR13 ;  /* 0x0000000d00067c82 */ /* 0x000fe20008000000 */
[----:B------:R-:W-:Y:S01]  /*4330*/  UMOV UR7, 0x80000020 ;  /* 0x8000002000077882 */ /* 0x000fe20000000000 */
[----:B------:R-:W-:Y:S02]  /*4340*/  WARPGROUP.DEPBAR.LE gsb0, 0x0 ;  /* 0x00008000000079c5 */ /* 0x000fe40000010000 */
[----:B------:R-:W-:-:S06]  /*4350*/  WARPGROUP.ARRIVE ;  /* 0x00000000000079c5 */ /* 0x000fcc0000000000 */
[----:B------:R-:W-:Y:S03]  /*4360*/  QGMMA.64x32x32.F32.E4M3.E4M3 R88, gdesc[UR8], R88, gsb0 ;  /* 0x00600000085879f3 */ /* 0x000fe60008000858 */
        /* <DEDUP_REMOVED lines=9> */
[----:B------:R-:W-:Y:S05]  /*4400*/  @!P0 BRA `(.L_x_24) ;  /* 0x0000000000048947 */ /* 0x000fea0003800000 */
[----:B------:R-:W-:Y:S01]  /*4410*/  BPT.TRAP 0x1 ;  /* 0x000000040000795c */ /* 0x000fe20000300000 */
.L_x_24:
[----:B------:R-:W-:Y:S01]  /*4420*/  ULEA UR8, UR30, UR38, 0x3 ;  /* 0x000000261e087291 */ /* 0x000fe2000f8e183f */
[----:B01----:R-:W-:-:S05]  /*4430*/  IMAD.U32 R4, RZ, RZ, UR29 ;  /* 0x0000001dff047e24 */ /* 0x003fca000f8e00ff */
[----:B------:R-:W-:-:S04]  /*4440*/  SHF.L.U32 R4, R4, 0x1f, RZ ;  /* 0x0000001f04047819 */ /* 0x000fc800000006ff */
[----:B------:R0:W1:Y:S01]  /*4450*/  SYNCS.PHASECHK.TRANS64.TRYWAIT P2, [UR8+0x12450], R4 ;  /* 0x01245004ff0075a7 */ /* 0x0000620008040148 */
[----:B------:R-:W-:Y:S05]  /*4460*/  @!P0 BRA `(.L_x_25) ;  /* 0x0000000000048947 */ /* 0x000fea0003800000 */
[----:B------:R-:W-:Y:S01]  /*4470*/  BPT.TRAP 0x1 ;  /* 0x000000040000795c */ /* 0x000fe20000300000 */
.L_x_25:
[----:B------:R-:W-:Y:S02]  /*4480*/  FMNMX.FTZ R6, R120, R11, !PT ;  /* 0x0000000b78067209 */ /* 0x000fe40007810000 */
[----:B------:R-:W-:Y:S02]  /*4490*/  FMNMX.FTZ R10, R122, R5, !PT ;  /* 0x000000057a0a7209 */ /* 0x000fe40007810000 */
[----:B------:R-:W-:Y:S02]  /*44a0*/  FMNMX.FTZ R9, R121, R6, !PT ;  /* 0x0000000679097209 */ /* 0x000fe40007810000 */
[----:B------:R-:W-:Y:S02]  /*44b0*/  FMNMX.FTZ R13, R123, R10, !PT ;  /* 0x0000000a7b0d7209 */ /* 0x000fe40007810000 */
[----:B------:R-:W-:Y:S02]  /*44c0*/  FMNMX.FTZ R6, R124, R9, !PT ;  /* 0x000000097c067209 */ /* 0x000fe40007810000 */
[----:B------:R-:W-:-:S02]  /*44d0*/  FMNMX.FTZ R10, R126, R13, !PT ;  /* 0x0000000d7e0a7209 */ /* 0x000fc40007810000 */
        /* <DEDUP_REMOVED lines=72> */
[----:B------:R-:W-:Y:S01]  /*4960*/  FMNMX.FTZ R6, R69, R6, !PT ;  /* 0x0000000645067209 */ /* 0x000fe20007810000 */
[----:B-1----:R-:W-:Y:S06]  /*4970*/  @P2 BRA `(.L_x_26) ;  /* 0x0000000000082947 */ /* 0x002fec0003800000 */
[----:B------:R-:W1:Y:S02]  /*4980*/  SYNCS.PHASECHK.TRANS64.TRYWAIT P2, [UR8+0x12450], R4 ;  /* 0x01245004ff0075a7 */ /* 0x000e640008040148 */
[----:B-1----:R-:W-:Y:S05]  /*4990*/  @!P2 BRA `(.L_x_27) ;  /* 0x000000680080a947 */ /* 0x002fea0003800000 */
.L_x_26:
[----:B------:R-:W-:Y:S01]  /*49a0*/  UIADD3 UR6, UR38, 0x200, URZ ;  /* 0x0000020026067890 */ /* 0x000fe2000fffe03f */
[----:B------:R-:W-:Y:S01]  /*49b0*/  WARPGROUP.ARRIVE ;  /* 0x00000000000079c5 */ /* 0x000fe20000000000 */
[----:B------:R-:W-:Y:S01]  /*49c0*/  UMOV UR7, 0xc0000010 ;  /* 0xc000001000077882 */ /* 0x000fe20000000000 */
[----:B-1----:R-:W1:Y:S01]  /*49d0*/  SHFL.BFLY PT, R9, R6, 0x2, 0x1f ;  /* 0x0c401f0006097f89 */ /* 0x002e6200000e0000 */
[----:B------:R-:W-:Y:S01]  /*49e0*/  USHF.R.U32.HI UR6, URZ, 0x4, UR6 ;  /* 0x000000043f067899 */ /* 0x000fe20008011606 */
[----:B------:R-:W-:Y:S01]  /*49f0*/  FMNMX.FTZ R10, R71, R10, !PT ;  /* 0x0000000a470a7209 */ /* 0x000fe20007810000 */
[----:B------:R-:W-:Y:S02]  /*4a00*/  IMAD.U32 R15, RZ, RZ, UR44 ;  /* 0x0000002cff0f7e24 */ /* 0x000fe4000f8e00ff */
[----:B------:R-:W-:Y:S02]  /*4a10*/  ULOP3.LUT UR6, UR6, 0x3fff, URZ, 0xc0, !UPT ;  /* 0x00003fff06067892 */ /* 0x000fe4000f8ec03f */
[----:B------:R-:W2:Y:S02]  /*4a20*/  SHFL.BFLY PT, R13, R10, 0x2, 0x1f ;  /* 0x0c401f000a0d7f89 */ /* 0x000ea400000e0000 */
[----:B------:R-:W-:-:S04]  /*4a30*/  ULOP3.LUT UR6, UR6, 0x10000, URZ, 0xfc, !UPT ;  /* 0x0001000006067892 */ /* 0x000fc8000f8efc3f */
[----:B------:R-:W-:-:S07]  /*4a40*/  UIMAD UR30, UR30, 0x280, UR6 ;  /* 0x000002801e1e78a4 */ /* 0x000fce000f8e0206 */
[----:B------:R-:W-:Y:S02]  /*4a50*/  UMOV UR6, UR30 ;  /* 0x0000001e00067c82 */ /* 0x000fe40008000000 */
[----:B------:R-:W-:Y:S01]  /*4a60*/  QGMMA.64x64x32.F32.E4M3.E4M3 R24, R152, gdesc[UR4], R24, gsb0 ;  /* 0x00e0000498187df3 */ /* 0x000fe20008000818 */
[----:B------:R-:W-:Y:S01]  /*4a70*/  UIADD3 UR6, UR30, 0x80, URZ ;  /* 0x000000801e067890 */ /* 0x000fe2000fffe03f */
[----:B-1----:R-:W-:Y:S01]  /*4a80*/  FMNMX.FTZ R12, R6, R9, !PT ;  /* 0x00000009060c7209 */ /* 0x002fe20007810000 */
[----:B------:R-:W-:-:S04]  /*4a90*/  UMOV UR7, 0xc0000010 ;  /* 0xc000001000077882 */ /* 0x000fc80000000000 */
[----:B------:R-:W0:Y:S01]  /*4aa0*/  SHFL.BFLY PT, R9, R12, 0x1, 0x1f ;  /* 0x0c201f000c097f89 */ /* 0x000e2200000e0000 */
[----:B--2---:R-:W-:-:S05]  /*4ab0*/  FMNMX.FTZ R13, R10, R13, !PT ;  /* 0x0000000d0a0d7209 */ /* 0x004fca0007810000 */
[----:B------:R-:W1:Y:S01]  /*4ac0*/  SHFL.BFLY PT, R14, R13, 0x1, 0x1f ;  /* 0x0c201f000d0e7f89 */ /* 0x000e6200000e0000 */
[----:B0-----:R-:W-:-:S05]  /*4ad0*/  FMNMX.FTZ R4, R12, R9, !PT ;  /* 0x000000090c047209 */ /* 0x001fca0007810000 */
[C---:B------:R-:W-:Y:S01]  /*4ae0*/  FFMA.FTZ R10, R4.reuse, R15, -8 ;  /* 0xc1000000040a7423 */ /* 0x040fe2000001000f */
[----:B------:R-:W-:-:S01]  /*4af0*/  FADD.FTZ R11, -R4, R11 ;  /* 0x0000000b040b7221 */ /* 0x000fc20000010100 */
[----:B-1----:R-:W-:Y:S02]  /*4b00*/  FMNMX.FTZ R9, R13, R14, !PT ;  /* 0x0000000e0d097209 */ /* 0x002fe40007810000 */
[----:B------:R-:W-:-:S01]  /*4b10*/  FFMA.FTZ R23, R112, UR44, -R10 ;  /* 0x0000002c70177c23 */ /* 0x000fc2000801080a */
[----:B------:R-:W-:Y:S02]  /*4b20*/  IMAD.U32 R112, RZ, RZ, UR44 ;  /* 0x0000002cff707e24 */ /* 0x000fe4000f8e00ff */
[----:B------:R-:W-:Y:S01]  /*4b30*/  FMUL.FTZ R14, R11, UR44 ;  /* 0x0000002c0b0e7c20 */ /* 0x000fe20008410000 */
[--C-:B------:R-:W-:Y:S01]  /*4b40*/  FFMA.FTZ R19, R104, UR44, -R10.reuse ;  /* 0x0000002c68137c23 */ /* 0x100fe2000801080a */
[----:B------:R-:W-:-:S01]  /*4b50*/  FFMA.FTZ R20, R105, UR44, -R10 ;  /* 0x0000002c69147c23 */ /* 0x000fc2000801080a */
        /* <DEDUP_REMOVED lines=32> */
[----:B------:R-:W-:Y:S01]  /*4d60*/  FFMA.FTZ R61, R61, UR44, -R10 ;  /* 0x0000002c3d3d7c23 */ /* 0x000fe2000801080a */
[----:B------:R-:W-:-:S02]  /*4d70*/  WARPGROUP.DEPBAR.LE gsb0, 0x0 ;  /* 0x00008000000079c5 */ /* 0x000fc40000010000 */
[----:B------:R-:W-:Y:S01]  /*4d80*/  WARPGROUP.ARRIVE ;  /* 0x00000000000079c5 */ /* 0x000fe20000000000 */
[----:B------:R-:W-:-:S01]  /*4d90*/  FFMA.FTZ R64, R64, UR44, -R10 ;  /* 0x0000002c40407c23 */ /* 0x000fc2000801080a */
[--C-:B------:R-:W-:Y:S01]  /*4da0*/  FFMA.FTZ R65, R65, UR44, -R10.reuse ;  /* 0x0000002c41417c23 */ /* 0x100fe2000801080a */
[----:B------:R-:W-:-:S01]  /*4db0*/  FFMA.FTZ R68, R68, UR44, -R10 ;  /* 0x0000002c44447c23 */ /* 0x000fc2000801080a */
[----:B------:R-:W-:Y:S01]  /*4dc0*/  FFMA.FTZ R69, R69, UR44, -R10 ;  /* 0x0000002c45457c23 */ /* 0x000fe2000801080a */
[----:B------:R-:W-:-:S01]  /*4dd0*/  FADD.FTZ R5, -R9, R5 ;  /* 0x0000000509057221 */ /* 0x000fc20000010100 */
[----:B------:R-:W-:Y:S01]  /*4de0*/  QGMMA.64x64x32.F32.E4M3.E4M3 R24, R136, gdesc[UR4], R24, gsb0 ;  /* 0x00e0000488187df3 */ /* 0x000fe20008000818 */
[----:B------:R-:W-:Y:S01]  /*4df0*/  UIADD3 UR6, UR30, 0x100, URZ ;  /* 0x000001001e067890 */ /* 0x000fe2000fffe03f */
[----:B------:R-:W-:Y:S01]  /*4e00*/  FFMA.FTZ R10, R9, R112, -8 ;  /* 0xc1000000090a7423 */ /* 0x000fe20000010070 */
[----:B------:R-:W-:Y:S01]  /*4e10*/  UMOV UR7, 0xc0000010 ;  /* 0xc000001000077882 */ /* 0x000fe20000000000 */
[----:B------:R-:W-:Y:S01]  /*4e20*/  FMUL.FTZ R5, R5, UR44 ;  /* 0x0000002c05057c20 */ /* 0x000fe20008410000 */
[----:B------:R-:W-:Y:S01]  /*4e30*/  MUFU.EX2 R6, R14 ;  /* 0x0000000e00067308 */ /* 0x000fe20000000800 */
[----:B------:R-:W-:-:S01]  /*4e40*/  FFMA.FTZ R112, R122, UR44, -R10 ;  /* 0x0000002c7a707c23 */ /* 0x000fc2000801080a */
[--C-:B------:R-:W-:Y:S01]  /*4e50*/  FFMA.FTZ R109, R123, UR44, -R10.reuse ;  /* 0x0000002c7b6d7c23 */ /* 0x100fe2000801080a */
[----:B------:R-:W-:-:S01]  /*4e60*/  FFMA.FTZ R113, R126, UR44, -R10 ;  /* 0x0000002c7e717c23 */ /* 0x000fc2000801080a */
[--C-:B------:R-:W-:Y:S01]  /*4e70*/  FFMA.FTZ R116, R127, UR44, -R10.reuse ;  /* 0x0000002c7f747c23 */ /* 0x100fe2000801080a */
[----:B------:R-:W-:-:S01]  /*4e80*/  FFMA.FTZ R117, R130, UR44, -R10 ;  /* 0x0000002c82757c23 */ /* 0x000fc2000801080a */
[--C-:B------:R-:W-:Y:S01]  /*4e90*/  FFMA.FTZ R120, R131, UR44, -R10.reuse ;  /* 0x0000002c83787c23 */ /* 0x100fe2000801080a */
[----:B------:R-:W-:-:S01]  /*4ea0*/  FFMA.FTZ R121, R134, UR44, -R10 ;  /* 0x0000002c86797c23 */ /* 0x000fc2000801080a */
[----:B------:R-:W0:Y:S01]  /*4eb0*/  MUFU.EX2 R11, R11 ;  /* 0x0000000b000b7308 */ /* 0x000e220000000800 */
[----:B------:R-:W-:-:S01]  /*4ec0*/  FFMA.FTZ R122, R135, UR44, -R10 ;  /* 0x0000002c877a7c23 */ /* 0x000fc2000801080a */
[--C-:B------:R-:W-:Y:S01]  /*4ed0*/  FFMA.FTZ R106, R106, UR44, -R10.reuse ;  /* 0x0000002c6a6a7c23 */ /* 0x100fe2000801080a */
[----:B------:R-:W-:-:S01]  /*4ee0*/  FFMA.FTZ R107, R107, UR44, -R10 ;  /* 0x0000002c6b6b7c23 */ /* 0x000fc2000801080a */
[--C-:B------:R-:W-:Y:S01]  /*4ef0*/  FFMA.FTZ R110, R110, UR44, -R10.reuse ;  /* 0x0000002c6e6e7c23 */ /* 0x100fe2000801080a */
[----:B------:R-:W-:-:S01]  /*4f00*/  FFMA.FTZ R111, R111, UR44, -R10 ;  /* 0x0000002c6f6f7c23 */ /* 0x000fc2000801080a */
[--C-:B------:R-:W-:Y:S01]  /*4f10*/  FFMA.FTZ R114, R114, UR44, -R10.reuse ;  /* 0x0000002c72727c23 */ /* 0x100fe2000801080a */
[----:B------:R-:W-:-:S01]  /*4f20*/  FFMA.FTZ R115, R115, UR44, -R10 ;  /* 0x0000002c73737c23 */ /* 0x000fc2000801080a */
        /* <DEDUP_REMOVED lines=8> */
[----:B------:R-:W1:Y:S01]  /*4fb0*/  MUFU.EX2 R112, R112 ;  /* 0x0000007000707308 */ /* 0x000e620000000800 */
[----:B0-----:R-:W-:-:S01]  /*4fc0*/  FFMA.FTZ R7, R6, R7, R11 ;  /* 0x0000000706077223 */ /* 0x001fc2000001000b */
        /* <DEDUP_REMOVED lines=14> */
[----:B------:R-:W2:Y:S01]  /*50b0*/  MUFU.EX2 R109, R109 ;  /* 0x0000006d006d7308 */ /* 0x000ea20000000800 */
[----:B-1----:R-:W-:-:S01]  /*50c0*/  FFMA.FTZ R8, R5, R8, R112 ;  /* 0x0000000805087223 */ /* 0x002fc20000010070 */
[--C-:B------:R-:W-:Y:S01]  /*50d0*/  FFMA.FTZ R62, R62, UR44, -R10.reuse ;  /* 0x0000002c3e3e7c23 */ /* 0x100fe2000801080a */
[----:B------:R-:W-:-:S01]  /*50e0*/  FFMA.FTZ R63, R63, UR44, -R10 ;  /* 0x0000002c3f3f7c23 */ /* 0x000fc2000801080a */
[--C-:B------:R-:W-:Y:S01]  /*50f0*/  FFMA.FTZ R66, R66, UR44, -R10.reuse ;  /* 0x0000002c42427c23 */ /* 0x100fe2000801080a */
[----:B------:R-:W-:-:S01]  /*5100*/  FFMA.FTZ R67, R67, UR44, -R10 ;  /* 0x0000002c43437c23 */ /* 0x000fc2000801080a */
[--C-:B------:R-:W-:Y:S01]  /*5110*/  FFMA.FTZ R70, R70, UR44, -R10.reuse ;  /* 0x0000002c46467c23 */ /* 0x100fe2000801080a */
[----:B------:R-:W-:-:S01]  /*5120*/  FFMA.FTZ R10, R71, UR44, -R10 ;  /* 0x0000002c470a7c23 */ /* 0x000fc2000801080a */
[----:B------:R-:W1:Y:S01]  /*5130*/  MUFU.EX2 R13, R13 ;  /* 0x0000000d000d7308 */ /* 0x000e620000000800 */
[----:B0-----:R-:W-:-:S07]  /*5140*/  FADD.FTZ R124, R12, R7 ;  /* 0x000000070c7c7221 */ /* 0x001fce0000010000 */
[----:B------:R-:W0:Y:S01]  /*5150*/  MUFU.EX2 R113, R113 ;  /* 0x0000007100717308 */ /* 0x000e220000000800 */
[----:B--2---:R-:W-:-:S07]  /*5160*/  FADD.FTZ R8, R109, R8 ;  /* 0x000000086d087221 */ /* 0x004fce0000010000 */
[----:B------:R2:W3:Y:S01]  /*5170*/  MUFU.EX2 R14, R125 ;  /* 0x0000007d000e7308 */ /* 0x0004e20000000800 */
[----:B-1----:R-:W-:-:S07]  /*5180*/  FADD.FTZ R7, R13, R124 ;  /* 0x0000007c0d077221 */ /* 0x002fce0000010000 */
[----:B------:R-:W1:Y:S01]  /*5190*/  MUFU.EX2 R116, R116 ;  /* 0x0000007400747308 */ /* 0x000e620000000800 */
[----:B------:R-:W-:Y:S02]  /*51a0*/  WARPGROUP.DEPBAR.LE gsb0, 0x0 ;  /* 0x00008000000079c5 */ /* 0x000fe40000010000 */
[----:B------:R-:W-:Y:S01]  /*51b0*/  WARPGROUP.ARRIVE ;  /* 0x00000000000079c5 */ /* 0x000fe20000000000 */
[----:B0-----:R-:W-:-:S01]  /*51c0*/  FADD.FTZ R123, R113, R8 ;  /* 0x00000008717b7221 */ /* 0x001fc20000010000 */
[----:B--2---:R-:W-:-:S03]  /*51d0*/  IMAD.U32 R125, RZ, RZ, UR34 ;  /* 0x00000022ff7d7e24 */ /* 0x004fc6000f8e00ff */
[----:B------:R-:W0:Y:S01]  /*51e0*/  MUFU.EX2 R15, R15 ;  /* 0x0000000f000f7308 */ /* 0x000e220000000800 */
[----:B------:R-:W-:Y:S01]  /*51f0*/  QGMMA.64x64x32.F32.E4M3.E4M3 R24, R140, gdesc[UR4], R24, gsb0 ;  /* 0x00e000048c187df3 */ /* 0x000fe20008000818 */
[----:B------:R-:W-:Y:S01]  /*5200*/  UIADD3 UR6, UR30, 0x180, URZ ;  /* 0x000001801e067890 */ /* 0x000fe2000fffe03f */
[----:B---3--:R-:W-:Y:S01]  /*5210*/  FADD.FTZ R8, R14, R7 ;  /* 0x000000070e087221 */ /* 0x008fe20000010000 */
[----:B------:R-:W-:Y:S01]  /*5220*/  UMOV UR7, 0xc0000010 ;  /* 0xc000001000077882 */ /* 0x000fe20000000000 */
[----:B------:R-:W-:-:S03]  /*5230*/  UIADD3 UR30, UR30, 0x200, URZ ;  /* 0x000002001e1e7890 */ /* 0x000fc6000fffe03f */
        /* <DEDUP_REMOVED lines=17> */
[----:B--2---:R-:W-:-:S01]  /*5350*/  FADD.FTZ R123, R122, R123 ;  /* 0x0000007b7a7b7221 */ /* 0x004fc20000010000 */
[----:B------:R-:W-:Y:S02]  /*5360*/  WARPGROUP.DEPBAR.LE gsb0, 0x0 ;  /* 0x00008000000079c5 */ /* 0x000fe40000010000 */
[----:B------:R-:W-:-:S04]  /*5370*/  WARPGROUP.ARRIVE ;  /* 0x00000000000079c5 */ /* 0x000fc80000000000 */
[----:B------:R-:W2:Y:S01]  /*5380*/  MUFU.EX2 R20, R20 ;  /* 0x0000001400147308 */ /* 0x000ea20000000800 */
[----:B-1----:R-:W-:-:S01]  /*5390*/  FADD.FTZ R7, R19, R8 ;  /* 0x0000000813077221 */ /* 0x002fc20000010000 */
[----:B------:R-:W-:Y:S01]  /*53a0*/  QGMMA.64x64x32.F32.E4M3.E4M3 R24, R144, gdesc[UR4], R24, gsb0 ;  /* 0x00e0000490187df3 */ /* 0x000fe20008000818 */
[----:B------:R-:W-:Y:S01]  /*53b0*/  UMOV UR6, UR30 ;  /* 0x0000001e00067c82 */ /* 0x000fe20008000000 */
[----:B0-----:R-:W-:-:S04]  /*53c0*/  FADD.FTZ R8, R106, R123 ;  /* 0x0000007b6a087221 */ /* 0x001fc80000010000 */
[----:B------:R-:W0:Y:S01]  /*53d0*/  MUFU.EX2 R107, R107 ;  /* 0x0000006b006b7308 */ /* 0x000e220000000800 */
[----:B------:R-:W-:-:S07]  /*53e0*/  UMOV UR7, 0xc0000010 ;  /* 0xc000001000077882 */ /* 0x000fce0000000000 */
[----:B------:R-:W1:Y:S01]  /*53f0*/  MUFU.EX2 R21, R21 ;  /* 0x0000001500157308 */ /* 0x000e620000000800 */
[----:B--2---:R-:W-:-:S07]  /*5400*/  FADD.FTZ R124, R20, R7 ;  /* 0x00000007147c7221 */ /* 0x004fce0000010000 */
[----:B------:R-:W2:Y:S01]  /*5410*/  MUFU.EX2 R110, R110 ;  /* 0x0000006e006e7308 */ /* 0x000ea20000000800 */
[----:B0-----:R-:W-:-:S07]  /*5420*/  FADD.FTZ R7, R107, R8 ;  /* 0x000000086b077221 */ /* 0x001fce0000010000 */
[----:B------:R-:W0:Y:S01]  /*5430*/  MUFU.EX2 R22, R22 ;  /* 0x0000001600167308 */ /* 0x000e220000000800 */
[----:B-1----:R-:W-:-:S07]  /*5440*/  FADD.FTZ R123, R21, R124 ;  /* 0x0000007c157b7221 */ /* 0x002fce0000010000 */
        /* <DEDUP_REMOVED lines=11> */
[----:B-1----:R-:W-:-:S01]  /*5500*/  FADD.FTZ R124, R104, R123 ;  /* 0x0000007b687c7221 */ /* 0x002fc20000010000 */
[----:B------:R-:W-:Y:S02]  /*5510*/  WARPGROUP.DEPBAR.LE gsb0, 0x0 ;  /* 0x00008000000079c5 */ /* 0x000fe40000010000 */
[----:B------:R-:W-:-:S04]  /*5520*/  WARPGROUP.ARRIVE ;  /* 0x00000000000079c5 */ /* 0x000fc80000000000 */
[----:B------:R-:W1:Y:S01]  /*5530*/  MUFU.EX2 R118, R118 ;  /* 0x0000007600767308 */ /* 0x000e620000000800 */
[----:B--2---:R-:W-:-:S01]  /*5540*/  FADD.FTZ R7, R115, R8 ;  /* 0x0000000873077221 */ /* 0x004fc20000010000 */
[----:B------:R-:W-:Y:S06]  /*5550*/  QGMMA.64x64x32.F32.E4M3.E4M3 R24, R148, gdesc[UR4], R24, gsb0 ;  /* 0x00e0000494187df3 */ /* 0x000fec0008000818 */
        /* <DEDUP_REMOVED lines=19> */
[----:B0-----:R-:W-:-:S01]  /*5690*/  FADD.FTZ R124, R94, R123 ;  /* 0x0000007b5e7c7221 */ /* 0x001fc20000010000 */
[----:B------:R-:W-:-:S06]  /*56a0*/  WARPGROUP.DEPBAR.LE gsb0, 0x0 ;  /* 0x00008000000079c5 */ /* 0x000fcc0000010000 */
        /* <DEDUP_REMOVED lines=54> */
[----:B------:R-:W-:-:S05]  /*5a10*/  @!P1 VIADD R7, R125, 0x12440 ;  /* 0x000124407d079836 */ /* 0x000fca0000000000 */
[----:B------:R-:W-:Y:S01]  /*5a20*/  @!P1 PRMT R7, RZ, 0x654, R7 ;  /* 0x00000654ff079816 */ /* 0x000fe20000000007 */
[----:B------:R-:W0:Y:S01]  /*5a30*/  MUFU.EX2 R59, R59 ;  /* 0x0000003b003b7308 */ /* 0x000e220000000800 */
[----:B-1----:R-:W-:-:S02]  /*5a40*/  FADD.FTZ R124, R58, R123 ;  /* 0x0000007b3a7c7221 */ /* 0x002fc40000010000 */
[----:B------:R1:W-:Y:S05]  /*5a50*/  @!P1 SYNCS.ARRIVE.TRANS64.RED.A1T0 RZ, [R7+URZ], RZ ;  /* 0x000000ff07ff99a7 */ /* 0x0003ea000810043f */
[----:B------:R-:W3:Y:S01]  /*5a60*/  MUFU.EX2 R60, R60 ;  /* 0x0000003c003c7308 */ /* 0x000ee20000000800 */
[----:B--2---:R-:W-:-:S07]  /*5a70*/  FADD.FTZ R123, R57, R8 ;  /* 0x00000008397b7221 */ /* 0x004fce0000010000 */
[----:B------:R-:W2:Y:S01]  /*5a80*/  MUFU.EX2 R62, R62 ;  /* 0x0000003e003e7308 */ /* 0x000ea20000000800 */
[----:B0-----:R-:W-:-:S07]  /*5a90*/  FADD.FTZ R125, R59, R124 ;  /* 0x0000007c3b7d7221 */ /* 0x001fce0000010000 */
[----:B------:R-:W1:Y:S01]  /*5aa0*/  MUFU.EX2 R61, R61 ;  /* 0x0000003d003d7308 */ /* 0x000e620000000800 */
[----:B---3--:R-:W-:-:S07]  /*5ab0*/  FADD.FTZ R8, R60, R123 ;  /* 0x0000007b3c087221 */ /* 0x008fce0000010000 */
        /* <DEDUP_REMOVED lines=17> */
[----:B0-----:R-:W-:-:S01]  /*5bd0*/  FADD.FTZ R71, R70, R71 ;  /* 0x0000004746477221 */ /* 0x001fc20000010000 */
[----:B--2---:R-:W-:-:S03]  /*5be0*/  FADD.FTZ R7, R69, R8 ;  /* 0x0000000845077221 */ /* 0x004fc60000010000 */
[----:B-1----:R-:W-:Y:S01]  /*5bf0*/  FADD.FTZ R8, R10, R71 ;  /* 0x000000470a087221 */ /* 0x002fe20000010000 */
[----:B------:R-:W-:Y:S06]  /*5c00*/  @!P0 BRA `(.L_x_28) ;  /* 0x0000000000048947 */ /* 0x000fec0003800000 */
[----:B------:R-:W-:Y:S01]  /*5c10*/  BPT.TRAP 0x1 ;  /* 0x000000040000795c */ /* 0x000fe20000300000 */
.L_x_28:
[----:B------:R-:W-:Y:S01]  /*5c20*/  UISETP.GT.AND UP0, UPT, UR33, UR37, UPT ;  /* 0x000000252100728c */ /* 0x000fe2000bf04270 */
[----:B------:R-:W-:Y:S01]  /*5c30*/  F2FP.SATFINITE.E4M3.F32.PACK_AB_MERGE_C R13, R14, R13, RZ ;  /* 0x0000000d0e0d723e */ /* 0x000fe200048070ff */
[----:B------:R-:W-:Y:S01]  /*5c40*/  UIADD3 UR6, UR8, 0x12460, URZ ;  /* 0x0001246008067890 */ /* 0x000fe2000fffe03f */
[----:B------:R-:W-:Y:S01]  /*5c50*/  F2FP.SATFINITE.E4M3.F32.PACK_AB_MERGE_C R113, R116, R113, RZ ;  /* 0x000000717471723e */ /* 0x000fe200048070ff */
[----:B------:R-:W-:Y:S01]  /*5c60*/  UIADD3 UR33, UR33, -0x1, URZ ;  /* 0xffffffff21217890 */ /* 0x000fe2000fffe03f */
[----:B------:R-:W-:Y:S01]  /*5c70*/  F2FP.SATFINITE.E4M3.F32.PACK_AB_MERGE_C R17, R18, R17, RZ ;  /* 0x000000111211723e */ /* 0x000fe200048070ff */
[----:B------:R-:W-:Y:S01]  /*5c80*/  UPRMT UR6, UR31, 0x654, UR6 ;  /* 0x000006541f067896 */ /* 0x000fe20008000006 */
[----:B------:R-:W-:Y:S01]  /*5c90*/  PLOP3.LUT P2, PT, PT, PT, UP0, 0x80, 0x0 ;  /* 0x000000000000781c */ /* 0x000fe20003f4f008 */
[----:B------:R-:W-:Y:S01]  /*5ca0*/  UMOV UR29, UR28 ;  /* 0x0000001c001d7c82 */ /* 0x000fe20008000000 */
[----:B------:R-:W-:Y:S01]  /*5cb0*/  F2FP.SATFINITE.E4M3.F32.PACK_AB_MERGE_C R121, R122, R121, RZ ;  /* 0x000000797a79723e */ /* 0x000fe200048070ff */
[----:B------:R-:W-:Y:S01]  /*5cc0*/  FMUL.FTZ R26, R26, R5 ;  /* 0x000000051a1a7220 */ /* 0x000fe20000410000 */
[----:B------:R-:W-:Y:S01]  /*5cd0*/  F2FP.SATFINITE.E4M3.F32.PACK_AB_MERGE_C R21, R22, R21, RZ ;  /* 0x000000151615723e */ /* 0x000fe200048070ff */
[-C--:B------:R-:W-:Y:S01]  /*5ce0*/  FMUL.FTZ R27, R27, R5.reuse ;  /* 0x000000051b1b7220 */ /* 0x080fe20000410000 */
[----:B------:R-:W-:Y:S01]  /*5cf0*/  F2FP.SATFINITE.E4M3.F32.PACK_AB_MERGE_C R110, R111, R110, RZ ;  /* 0x0000006e6f6e723e */ /* 0x000fe200048070ff */
[----:B------:R-:W-:Y:S01]  /*5d00*/  FMUL.FTZ R30, R30, R5 ;  /* 0x000000051e1e7220 */ /* 0x000fe20000410000 */
[----:B------:R-:W-:Y:S01]  /*5d10*/  F2FP.SATFINITE.E4M3.F32.PACK_AB_MERGE_C R105, R108, R105, RZ ;  /* 0x000000696c69723e */ /* 0x000fe200048070ff */
[----:B------:R-:W-:Y:S01]  /*5d20*/  SYNCS.ARRIVE.TRANS64.RED.A1T0 RZ, [UR6], RZ ;  /* 0x000000ffffff79a7 */ /* 0x000fe20008100406 */
[----:B------:R-:W-:Y:S01]  /*5d30*/  F2FP.SATFINITE.E4M3.F32.PACK_AB_MERGE_C R118, R119, R118, RZ ;  /* 0x000000767776723e */ /* 0x000fe200048070ff */
[-C--:B------:R-:W-:Y:S01]  /*5d40*/  FMUL.FTZ R31, R31, R5.reuse ;  /* 0x000000051f1f7220 */ /* 0x080fe20000410000 */
        /* <DEDUP_REMOVED lines=23> */
[----:B------:R-:W-:Y:S01]  /*5ec0*/  FMUL.FTZ R55, R55, R5 ;  /* 0x0000000537377220 */ /* 0x000fe20000410000 */
[----:B------:R-:W-:Y:S01]  /*5ed0*/  R2UR UR30, R0 ;  /* 0x00000000001e72ca */ /* 0x000fe200000e0000 */
[-C--:B------:R-:W-:Y:S01]  /*5ee0*/  FMUL.FTZ R24, R24, R6.reuse ;  /* 0x0000000618187220 */ /* 0x080fe20000410000 */
[----:B------:R-:W-:Y:S01]  /*5ef0*/  F2FP.SATFINITE.E4M3.F32.PACK_AB_MERGE_C R152, R12, R11, R13 ;  /* 0x0000000b0c98723e */ /* 0x000fe2000480700d */
[----:B------:R-:W-:Y:S01]  /*5f00*/  FMUL.FTZ R25, R25, R6 ;  /* 0x0000000619197220 */ /* 0x000fe20000410000 */
[----:B------:R-:W-:Y:S01]  /*5f10*/  F2FP.SATFINITE.E4M3.F32.PACK_AB_MERGE_C R153, R109, R112, R113 ;  /* 0x000000706d99723e */ /* 0x000fe20004807071 */
[-C--:B------:R-:W-:Y:S01]  /*5f20*/  FMUL.FTZ R28, R28, R6.reuse ;  /* 0x000000061c1c7220 */ /* 0x080fe20000410000 */
[----:B------:R-:W-:Y:S01]  /*5f30*/  F2FP.SATFINITE.E4M3.F32.PACK_AB_MERGE_C R154, R16, R15, R17 ;  /* 0x0000000f109a723e */ /* 0x000fe20004807011 */
[-C--:B------:R-:W-:Y:S01]  /*5f40*/  FMUL.FTZ R29, R29, R6.reuse ;  /* 0x000000061d1d7220 */ /* 0x080fe20000410000 */
[----:B------:R-:W-:Y:S01]  /*5f50*/  F2FP.SATFINITE.E4M3.F32.PACK_AB_MERGE_C R155, R120, R117, R121 ;  /* 0x00000075789b723e */ /* 0x000fe20004807079 */
[-C--:B------:R-:W-:Y:S01]  /*5f60*/  FMUL.FTZ R32, R32, R6.reuse ;  /* 0x0000000620207220 */ /* 0x080fe20000410000 */
[----:B------:R-:W-:Y:S01]  /*5f70*/  F2FP.SATFINITE.E4M3.F32.PACK_AB_MERGE_C R136, R20, R19, R21 ;  /* 0x000000131488723e */ /* 0x000fe20004807015 */
[----:B------:R-:W-:Y:S01]  /*5f80*/  FMUL.FTZ R33, R33, R6 ;  /* 0x0000000621217220 */ /* 0x000fe20000410000 */
[----:B------:R-:W-:Y:S01]  /*5f90*/  F2FP.SATFINITE.E4M3.F32.PACK_AB_MERGE_C R137, R107, R106, R110 ;  /* 0x0000006a6b89723e */ /* 0x000fe2000480706e */
[-C--:B------:R-:W-:Y:S01]  /*5fa0*/  FMUL.FTZ R36, R36, R6.reuse ;  /* 0x0000000624247220 */ /* 0x080fe20000410000 */
[----:B------:R-:W-:Y:S01]  /*5fb0*/  F2FP.SATFINITE.E4M3.F32.PACK_AB_MERGE_C R138, R104, R23, R105 ;  /* 0x00000017688a723e */ /* 0x000fe20004807069 */
[----:B------:R-:W-:Y:S01]  /*5fc0*/  FMUL.FTZ R37, R37, R6 ;  /* 0x0000000625257220 */ /* 0x000fe20000410000 */
        /* <DEDUP_REMOVED lines=17> */
[----:B------:R-:W-:Y:S01]  /*60e0*/  IMAD.MOV.U32 R5, RZ, RZ, R9 ;  /* 0x000000ffff057224 */ /* 0x000fe200078e0009 */
[----:B------:R-:W-:Y:S01]  /*60f0*/  F2FP.SATFINITE.E4M3.F32.PACK_AB_MERGE_C R148, R57, R56, R60 ;  /* 0x000000383994723e */ /* 0x000fe2000480703c */
[----:B------:R-:W-:Y:S01]  /*6100*/  IMAD.MOV.U32 R11, RZ, RZ, R4 ;  /* 0x000000ffff0b7224 */ /* 0x000fe200078e0004 */
[----:B------:R-:W-:-:S02]  /*6110*/  F2FP.SATFINITE.E4M3.F32.PACK_AB_MERGE_C R149, R59, R58, R62 ;  /* 0x0000003a3b95723e */ /* 0x000fc4000480703e */
[----:B------:R-:W-:Y:S02]  /*6120*/  F2FP.SATFINITE.E4M3.F32.PACK_AB_MERGE_C R150, R65, R64, R68 ;  /* 0x000000404196723e */ /* 0x000fe40004807044 */
[----:B------:R-:W-:Y:S01]  /*6130*/  F2FP.SATFINITE.E4M3.F32.PACK_AB_MERGE_C R151, R67, R66, R70 ;  /* 0x000000424397723e */ /* 0x000fe20004807046 */
[----:B------:R-:W-:Y:S06]  /*6140*/  @P2 BRA `(.L_x_29) ;  /* 0xffffffdc00582947 */ /* 0x000fec000383ffff */
.L_x_19:
[----:B------:R-:W-:Y:S06]  /*6150*/  BAR.ARV 0x8, 0x200 ;  /* 0x0208000000007b1d */ /* 0x000fec0000002000 */
[----:B------:R-:W-:Y:S05]  /*6160*/  @!P0 BRA `(.L_x_30) ;  /* 0x0000000000048947 */ /* 0x000fea0003800000 */
[----:B------:R-:W-:Y:S01]  /*6170*/  BPT.TRAP 0x1 ;  /* 0x000000040000795c */ /* 0x000fe20000300000 */
.L_x_30:
[----:B------:R-:W-:Y:S01]  /*6180*/  R2UR UR16, R0 ;  /* 0x00000000001072ca */ /* 0x000fe200000e0000 */
[----:B------:R-:W-:-:S05]  /*6190*/  IMAD.U32 R2, RZ, RZ, UR28 ;  /* 0x0000001cff027e24 */ /* 0x000fca000f8e00ff */
[----:B------:R-:W-:-:S07]  /*61a0*/  SHF.L.U32 R2, R2, 0x1f, RZ ;  /* 0x0000001f02027819 */ /* 0x000fce00000006ff */
[----:B------:R-:W-:-:S09]  /*61b0*/  ULEA UR16, UR16, UR38, 0x3 ;  /* 0x0000002610107291 */ /* 0x000fd2000f8e183f */
[----:B------:R0:W1:Y:S01]  /*61c0*/  SYNCS.PHASECHK.TRANS64.TRYWAIT P1, [UR16+0x12450], R2 ;  /* 0x01245002ff0075a7 */ /* 0x0000620008020150 */
[----:B------:R-:W-:Y:S05]  /*61d0*/  @!P0 BRA `(.L_x_31) ;  /* 0x0000000000048947 */ /* 0x000fea0003800000 */
[----:B------:R-:W-:Y:S01]  /*61e0*/  BPT.TRAP 0x1 ;  /* 0x000000040000795c */ /* 0x000fe20000300000 */
.L_x_31:
[----:B-1----:R-:W-:Y:S05]  /*61f0*/  @P1 BRA `(.L_x_32) ;  /* 0x0000000000081947 */ /* 0x002fea0003800000 */
[----:B------:R-:W1:Y:S02]  /*6200*/  SYNCS.PHASECHK.TRANS64.TRYWAIT P1, [UR16+0x12450], R2 ;  /* 0x01245002ff0075a7 */ /* 0x000e640008020150 */
[----:B-1----:R-:W-:Y:S05]  /*6210*/  @!P1 BRA `(.L_x_33) ;  /* 0x0000005000789947 */ /* 0x002fea0003800000 */
.L_x_32:
[----:B------:R-:W-:Y:S01]  /*6220*/  ULDC.64 UR10, c[0x0][0x9a0] ;  /* 0x00026800000a7ab9 */ /* 0x000fe20000000a00 */
[----:B------:R-:W-:Y:S01]  /*6230*/  UIADD3 UR38, UR38, 0x200, URZ ;  /* 0x0000020026267890 */ /* 0x000fe2000fffe03f */
[----:B------:R-:W-:Y:S01]  /*6240*/  R2UR UR14, R0 ;  /* 0x00000000000e72ca */ /* 0x000fe200000e0000 */
[----:B------:R-:W-:Y:S01]  /*6250*/  UISETP.NE.U32.AND UP0, UPT, UR10, URZ, UPT ;  /* 0x0000003f0a00728c */ /* 0x000fe2000bf05070 */
[----:B------:R-:W-:Y:S01]  /*6260*/  WARPGROUP.ARRIVE ;  /* 0x00000000000079c5 */ /* 0x000fe20000000000 */
[----:B------:R-:W-:Y:S01]  /*6270*/  USHF.R.U32.HI UR38, URZ, 0x4, UR38 ;  /* 0x000000043f267899 */ /* 0x000fe20008011626 */
[----:B------:R-:W-:Y:S01]  /*6280*/  IMAD.MOV.U32 R5, RZ, RZ, 0x3f800000 ;  /* 0x3f800000ff057424 */ /* 0x000fe200078e00ff */
[----:B------:R-:W-:Y:S02]  /*6290*/  UISETP.NE.AND.EX UP0, UPT, UR11, URZ, UPT, UP0 ;  /* 0x0000003f0b00728c */ /* 0x000fe4000bf05300 */
[----:B------:R-:W-:Y:S01]  /*62a0*/  ULOP3.LUT UR38, UR38, 0x3fff, URZ, 0xc0, !UPT ;  /* 0x00003fff26267892 */ /* 0x000fe2000f8ec03f */
[----:B------:R-:W-:-:S03]  /*62b0*/  UMOV UR15, 0xc0000010 ;  /* 0xc0000010000f7882 */ /* 0x000fc60000000000 */
[----:B------:R-:W-:Y:S01]  /*62c0*/  ULOP3.LUT UR38, UR38, 0x10000, URZ, 0xfc, !UPT ;  /* 0x0001000026267892 */ /* 0x000fe2000f8efc3f */
[----:B------:R-:W-:-:S04]  /*62d0*/  PLOP3.LUT P1, PT, PT, PT, UP0, 0x80, 0x0 ;  /* 0x000000000000781c */ /* 0x000fc80003f2f008 */
[----:B------:R-:W-:Y:S01]  /*62e0*/  @UP0 ULDC.64 UR8, c[0x0][0x9c8] ;  /* 0x0002720000080ab9 */ /* 0x000fe20000000a00 */
[----:B------:R-:W-:Y:S02]  /*62f0*/  @UP0 USHF.R.S32.HI UR7, URZ, 0x1f, UR36 ;  /* 0x0000001f3f070899 */ /* 0x000fe40008011424 */
[----:B------:R-:W-:Y:S02]  /*6300*/  @UP0 UIMAD UR6, UR40, UR8, URZ ;  /* 0x00000008280602a4 */ /* 0x000fe4000f8e023f */
[----:B------:R-:W-:Y:S02]  /*6310*/  @UP0 UIMAD.WIDE.U32 UR4, UR39, UR8, URZ ;  /* 0x00000008270402a5 */ /* 0x000fe4000f8e003f */
[----:B------:R-:W-:Y:S02]  /*6320*/  UIMAD UR8, UR14, 0x280, UR38 ;  /* 0x000002800e0878a4 */ /* 0x000fe4000f8e0226 */
[----:B------:R-:W-:Y:S01]  /*6330*/  @UP0 UIMAD UR6, UR39, UR9, UR6 ;  /* 0x00000009270602a4 */ /* 0x000fe2000f8e0206 */
[----:B------:R-:W-:-:S02]  /*6340*/  @UP0 ULDC.64 UR12, c[0x0][0x9d0] ;  /* 0x00027400000c0ab9 */ /* 0x000fc40000000a00 */
[----:B------:R-:W-:Y:S02]  /*6350*/  @UP0 UIMAD UR7, UR7, UR12, URZ ;  /* 0x0000000c070702a4 */ /* 0x000fe4000f8e023f */
[----:B------:R-:W-:Y:S01]  /*6360*/  UMOV UR14, UR8 ;  /* 0x00000008000e7c82 */ /* 0x000fe20008000000 */
[----:B------:R-:W-:Y:S01]  /*6370*/  @UP0 UIADD3 UR5, UR5, UR6, URZ ;  /* 0x0000000605050290 */ /* 0x000fe2000fffe03f */
[----:B------:R-:W-:Y:S01]  /*6380*/  QGMMA.64x64x32.F32.E4M3.E4M3 R24, R152, gdesc[UR12], R24, gsb0 ;  /* 0x00e0000c98187df3 */ /* 0x000fe20008000818 */
[----:B------:R-:W-:Y:S02]  /*6390*/  @UP0 UIMAD UR7, UR36, UR13, UR7 ;  /* 0x0000000d240702a4 */ /* 0x000fe4000f8e0207 */
[----:B------:R-:W-:-:S04]  /*63a0*/  @UP0 UIMAD.WIDE.U32 UR4, UR36, UR12, UR4 ;  /* 0x0000000c240402a5 */ /* 0x000fc8000f8e0004 */
[----:B------:R-:W-:Y:S02]  /*63b0*/  @UP0 UIADD3 UR5, UR5, UR7, URZ ;  /* 0x0000000705050290 */ /* 0x000fe4000fffe03f */
[----:B------:R-:W-:-:S04]  /*63c0*/  @UP0 ULEA UR6, UP1, UR4, UR10, 0x2 ;  /* 0x0000000a04060291 */ /* 0x000fc8000f82103f */
[----:B------:R-:W-:Y:S02]  /*63d0*/  @UP0 ULEA.HI.X UR7, UR4, UR11, UR5, 0x2, UP1 ;  /* 0x0000000b04070291 */ /* 0x000fe400088f1405 */
[----:B01----:R-:W-:-:S04]  /*63e0*/  IMAD.U32 R2, RZ, RZ, UR6 ;  /* 0x00000006ff027e24 */ /* 0x003fc8000f8e00ff */
[----:B------:R-:W-:Y:S01]  /*63f0*/  IMAD.U32 R3, RZ, RZ, UR7 ;  /* 0x00000007ff037e24 */ /* 0x000fe2000f8e00ff */
[----:B------:R-:W-:-:S04]  /*6400*/  UIADD3 UR4, UR8, 0x80, URZ ;  /* 0x0000008008047890 */ /* 0x000fc8000fffe03f */
[----:B------:R0:W2:Y:S01]  /*6410*/  @P1 LDG.E R5, desc[UR42][R2.64] ;  /* 0x0000002a02051981 */ /* 0x0000a2000c1e1900 */
[----:B------:R-:W-:Y:S02]  /*6420*/  UMOV UR7, 0xc0000010 ;  /* 0xc000001000077882 */ /* 0x000fe40000000000 */
[----:B------:R-:W-:Y:S01]  /*6430*/  UMOV UR6, UR4 ;  /* 0x0000000400067c82 */ /* 0x000fe20008000000 */
[----:B------:R-:W-:Y:S02]  /*6440*/  WARPGROUP.DEPBAR.LE gsb0, 0x0 ;  /* 0x00008000000079c5 */ /* 0x000fe40000010000 */
[----:B------:R-:W-:-:S06]  /*6450*/  WARPGROUP.ARRIVE ;  /* 0x00000000000079c5 */ /* 0x000fcc0000000000 */
[----:B------:R-:W-:Y:S01]  /*6460*/  QGMMA.64x64x32.F32.E4M3.E4M3 R24, R136, gdesc[UR4], R24, gsb0 ;  /* 0x00e0000488187df3 */ /* 0x000fe20008000818 */
[----:B------:R-:W-:Y:S01]  /*6470*/  UIADD3 UR4, UR8, 0x100, URZ ;  /* 0x0000010008047890 */ /* 0x000fe2000fffe03f */
[----:B------:R-:W-:-:S06]  /*6480*/  UMOV UR7, 0xc0000010 ;  /* 0xc000001000077882 */ /* 0x000fcc0000000000 */
[----:B------:R-:W-:Y:S01]  /*6490*/  UMOV UR6, UR4 ;  /* 0x0000000400067c82 */ /* 0x000fe20008000000 */
[----:B------:R-:W-:Y:S02]  /*64a0*/  WARPGROUP.DEPBAR.LE gsb0, 0x0 ;  /* 0x00008000000079c5 */ /* 0x000fe40000010000 */
[----:B------:R-:W-:-:S06]  /*64b0*/  WARPGROUP.ARRIVE ;  /* 0x00000000000079c5 */ /* 0x000fcc0000000000 */
[----:B------:R-:W-:Y:S01]  /*64c0*/  QGMMA.64x64x32.F32.E4M3.E4M3 R24, R140, gdesc[UR4], R24, gsb0 ;  /* 0x00e000048c187df3 */ /* 0x000fe20008000818 */
[----:B------:R-:W-:Y:S01]  /*64d0*/  UIADD3 UR4, UR8, 0x180, URZ ;  /* 0x0000018008047890 */ /* 0x000fe2000fffe03f */
[----:B------:R-:W-:-:S06]  /*64e0*/  UMOV UR7, 0xc0000010 ;  /* 0xc000001000077882 */ /* 0x000fcc0000000000 */
[----:B------:R-:W-:Y:S01]  /*64f0*/  UMOV UR6, UR4 ;  /* 0x0000000400067c82 */ /* 0x000fe20008000000 */
[----:B------:R-:W1:Y:S04]  /*6500*/  SHFL.BFLY PT, R0, R7, 0x2, 0x1f ;  /* 0x0c401f0007007f89 */ /* 0x000e6800000e0000 */
[----:B------:R-:W3:Y:S01]  /*6510*/  SHFL.BFLY PT, R11, R8, 0x2, 0x1f ;  /* 0x0c401f00080b7f89 */ /* 0x000ee200000e0000 */
[----:B------:R-:W-:Y:S02]  /*6520*/  WARPGROUP.DEPBAR.LE gsb0, 0x0 ;  /* 0x00008000000079c5 */ /* 0x000fe40000010000 */
[----:B------:R-:W-:-:S06]  /*6530*/  WARPGROUP.ARRIVE ;  /* 0x00000000000079c5 */ /* 0x000fcc0000000000 */
[----:B------:R-:W-:Y:S01]  /*6540*/  QGMMA.64x64x32.F32.E4M3.E4M3 R24, R144, gdesc[UR4], R24, gsb0 ;  /* 0x00e0000490187df3 */ /* 0x000fe20008000818 */
[----:B-1----:R-:W-:Y:S01]  /*6550*/  FADD.FTZ R0, R0, R7 ;  /* 0x0000000700007221 */ /* 0x002fe20000010000 */
[----:B------:R-:W-:Y:S01]  /*6560*/  UIADD3 UR8, UR8, 0x200, URZ ;  /* 0x0000020008087890 */ /* 0x000fe2000fffe03f */
[----:B---3--:R-:W-:Y:S01]  /*6570*/  FADD.FTZ R11, R11, R8 ;  /* 0x000000080b0b7221 */ /* 0x008fe20000010000 */
[----:B------:R-:W-:Y:S02]  /*6580*/  UMOV UR7, 0xc0000010 ;  /* 0xc000001000077882 */ /* 0x000fe40000000000 */
[----:B0-----:R-:W0:Y:S03]  /*6590*/  SHFL.BFLY PT, R3, R0, 0x1, 0x1f ;  /* 0x0c201f0000037f89 */ /* 0x001e2600000e0000 */
[----:B------:R-:W-:Y:S01]  /*65a0*/  UMOV UR6, UR8 ;  /* 0x0000000800067c82 */ /* 0x000fe20008000000 */
[----:B------:R-:W1:Y:S01]  /*65b0*/  SHFL.BFLY PT, R2, R11, 0x1, 0x1f ;  /* 0x0c201f000b027f89 */ /* 0x000e6200000e0000 */
[----:B------:R-:W-:-:S02]  /*65c0*/  IMAD.MOV.U32 R6, RZ, RZ, RZ ;  /* 0x000000ffff067224 */ /* 0x000fc400078e00ff */
[----:B0-----:R-:W-:Y:S01]  /*65d0*/  FADD.FTZ R3, R0, R3 ;  /* 0x0000000300037221 */ /* 0x001fe20000010000 */
[----:B-1----:R-:W-:-:S04]  /*65e0*/  FADD.FTZ R13, R11, R2 ;  /* 0x000000020b0d7221 */ /* 0x002fc80000010000 */
[C---:B------:R-:W-:Y:S01]  /*65f0*/  FSETP.NE.FTZ.AND P1, PT, R3.reuse, RZ, PT ;  /* 0x000000ff0300720b */ /* 0x040fe20003f35000 */
[----:B------:R-:W-:Y:S01]  /*6600*/  FMUL.FTZ R7, R3, 0.00390625 ;  /* 0x3b80000003077820 */ /* 0x000fe20000410000 */
[----:B------:R-:W-:Y:S01]  /*6610*/  FMUL.FTZ R14, R13, 0.00390625 ;  /* 0x3b8000000d0e7820 */ /* 0x000fe20000410000 */
[----:B------:R-:W-:Y:S02]  /*6620*/  WARPGROUP.DEPBAR.LE gsb0, 0x0 ;  /* 0x00008000000079c5 */ /* 0x000fe40000010000 */
[----:B------:R-:W-:-:S06]  /*6630*/  WARPGROUP.ARRIVE ;  /* 0x00000000000079c5 */ /* 0x000fcc0000000000 */
[----:B------:R-:W-:Y:S01]  /*6640*/  QGMMA.64x64x32.F32.E4M3.E4M3 R24, R148, gdesc[UR4], R24, gsb0 ;  /* 0x00e0000494187df3 */ /* 0x000fe20008000818 */
[----:B------:R-:W-:Y:S02]  /*6650*/  FSETP.NE.FTZ.AND P2, PT, R7, RZ, PT ;  /* 0x000000ff0700720b */ /* 0x000fe40003f55000 */
[----:B------:R-:W-:Y:S01]  /*6660*/  FSETP.NE.FTZ.AND P3, PT, R14, RZ, PT ;  /* 0x000000ff0e00720b */ /* 0x000fe20003f75000 */
[----:B------:R0:W-:Y:S01]  /*6670*/  @P1 MUFU.RCP R6, R3 ;  /* 0x0000000300061308 */ /* 0x0001e20000001000 */
[----:B------:R-:W-:Y:S01]  /*6680*/  FSETP.NE.FTZ.AND P1, PT, R13, RZ, PT ;  /* 0x000000ff0d00720b */ /* 0x000fe20003f35000 */
[----:B------:R-:W-:-:S08]  /*6690*/  IMAD.MOV.U32 R10, RZ, RZ, RZ ;  /* 0x000000ffff0a7224 */ /* 0x000fd000078e00ff */
[----:B------:R-:W1:Y:S08]  /*66a0*/  @P2 MUFU.LG2 R7, R7 ;  /* 0x0000000700072308 */ /* 0x000e700000000c00 */
[----:B------:R-:W3:Y:S01]  /*66b0*/  @P3 MUFU.LG2 R11, R14 ;  /* 0x0000000e000b3308 */ /* 0x000ee20000000c00 */
[----:B------:R-:W-:-:S07]  /*66c0*/  IMAD.U32 R8, RZ, RZ, UR44 ;  /* 0x0000002cff087e24 */ /* 0x000fce000f8e00ff */
[----:B------:R-:W4:Y:S01]  /*66d0*/  @P1 MUFU.RCP R10, R13 ;  /* 0x0000000d000a1308 */ /* 0x000f220000001000 */
[----:B------:R-:W-:Y:S02]  /*66e0*/  IMAD.U32 R15, RZ, RZ, UR44 ;  /* 0x0000002cff0f7e24 */ /* 0x000fe4000f8e00ff */
[----:B0-----:R-:W-:Y:S01]  /*66f0*/  @P2 FMUL.FTZ R3, R8, 0.69314718246459960938 ;  /* 0x3f31721808032820 */ /* 0x001fe20000410000 */
[----:B-1----:R-:W-:Y:S01]  /*6700*/  @P2 FMUL.FTZ R8, R7, 0.69314718246459960938 ;  /* 0x3f31721807082820 */ /* 0x002fe20000410000 */
[----:B------:R-:W-:Y:S02]  /*6710*/  IMAD.MOV.U32 R0, RZ, RZ, -0x800000 ;  /* 0xff800000ff007424 */ /* 0x000fe400078e00ff */
[----:B------:R-:W-:Y:S01]  /*6720*/  @P3 FMUL.FTZ R15, R15, 0.69314718246459960938 ;  /* 0x3f3172180f0f3820 */ /* 0x000fe20000410000 */
[----:B------:R-:W-:Y:S02]  /*6730*/  IMAD.MOV.U32 R2, RZ, RZ, -0x800000 ;  /* 0xff800000ff027424 */ /* 0x000fe400078e00ff */
[----:B------:R-:W-:Y:S01]  /*6740*/  @P2 FFMA.FTZ R0, R3, R4, R8 ;  /* 0x0000000403002223 */ /* 0x000fe20000010008 */
[----:B---3--:R-:W-:Y:S01]  /*6750*/  @P3 FMUL.FTZ R12, R11, 0.69314718246459960938 ;  /* 0x3f3172180b0c3820 */ /* 0x008fe20000410000 */
[----:B--2---:R-:W-:-:S03]  /*6760*/  FMUL.FTZ R4, R6, R5 ;  /* 0x0000000506047220 */ /* 0x004fc60000410000 */
[----:B------:R-:W-:Y:S01]  /*6770*/  @P3 FFMA.FTZ R2, R15, R9, R12 ;  /* 0x000000090f023223 */ /* 0x000fe2000001000c */
[----:B----4-:R-:W-:Y:S01]  /*6780*/  FMUL.FTZ R5, R10, R5 ;  /* 0x000000050a057220 */ /* 0x010fe20000410000 */
[----:B------:R-:W-:Y:S02]  /*6790*/  WARPGROUP.DEPBAR.LE gsb0, 0x0 ;  /* 0x00008000000079c5 */ /* 0x000fe40000010000 */
[----:B------:R-:W-:Y:S05]  /*67a0*/  @!P0 BRA `(.L_x_34) ;  /* 0x0000000000048947 */ /* 0x000fea0003800000 */
[----:B------:R-:W-:Y:S01]  /*67b0*/  BPT.TRAP 0x1 ;  /* 0x000000040000795c */ /* 0x000fe20000300000 */
.L_x_34:
[----:B------:R-:W-:Y:S01]  /*67c0*/  UIADD3 UR4, UR16, 0x12460, URZ ;  /* 0x0001246010047890 */ /* 0x000fe2000fffe03f */
[-C--:B------:R-:W-:Y:S01]  /*67d0*/  FMUL.FTZ R6, R24, R4.reuse ;  /* 0x0000000418067220 */ /* 0x080fe20000410000 */
[-C--:B------:R-:W-:Y:S01]  /*67e0*/  FMUL.FTZ R8, R29, R4.reuse ;  /* 0x000000041d087220 */ /* 0x080fe20000410000 */
[-C--:B------:R-:W-:Y:S01]  /*67f0*/  FMUL.FTZ R10, R32, R4.reuse ;  /* 0x00000004200a7220 */ /* 0x080fe20000410000 */
[----:B------:R-:W-:Y:S01]  /*6800*/  UPRMT UR4, UR31, 0x654, UR4 ;  /* 0x000006541f047896 */ /* 0x000fe20008000004 */
[-C--:B------:R-:W-:Y:S01]  /*6810*/  FMUL.FTZ R11, R37, R4.reuse ;  /* 0x00000004250b7220 */ /* 0x080fe20000410000 */
[-C--:B------:R-:W-:Y:S01]  /*6820*/  FMUL.FTZ R12, R40, R4.reuse ;  /* 0x00000004280c7220 */ /* 0x080fe20000410000 */
[-C--:B------:R-:W-:Y:S01]  /*6830*/  FMUL.FTZ R13, R45, R4.reuse ;  /* 0x000000042d0d7220 */ /* 0x080fe20000410000 */
[-C--:B------:R-:W-:Y:S01]  /*6840*/  FMUL.FTZ R14, R48, R4.reuse ;  /* 0x00000004300e7220 */ /* 0x080fe20000410000 */
[-C--:B------:R-:W-:Y:S01]  /*6850*/  FMUL.FTZ R15, R53, R4.reuse ;  /* 0x00000004350f7220 */ /* 0x080fe20000410000 */
[-C--:B------:R-:W-:Y:S01]  /*6860*/  FMUL.FTZ R3, R28, R4.reuse ;  /* 0x000000041c037220 */ /* 0x080fe20000410000 */
[-C--:B------:R-:W-:Y:S01]  /*6870*/  FMUL.FTZ R7, R25, R4.reuse ;  /* 0x0000000419077220 */ /* 0x080fe20000410000 */
[-C--:B------:R-:W-:Y:S01]  /*6880*/  FMUL.FTZ R36, R36, R4.reuse ;  /* 0x0000000424247220 */ /* 0x080fe20000410000 */
[----:B------:R-:W-:Y:S01]  /*6890*/  SYNCS.ARRIVE.TRANS64.RED.A1T0 RZ, [UR4], RZ ;  /* 0x000000ffffff79a7 */ /* 0x000fe20008100404 */
[-C--:B------:R-:W-:Y:S01]  /*68a0*/  FMUL.FTZ R33, R33, R4.reuse ;  /* 0x0000000421217220 */ /* 0x080fe20000410000 */
[-C--:B------:R-:W-:Y:S01]  /*68b0*/  FMUL.FTZ R44, R44, R4.reuse ;  /* 0x000000042c2c7220 */ /* 0x080fe20000410000 */
[-C--:B------:R-:W-:Y:S01]  /*68c0*/  FMUL.FTZ R41, R41, R4.reuse ;  /* 0x0000000429297220 */ /* 0x080fe20000410000 */
[-C--:B------:R-:W-:Y:S01]  /*68d0*/  FMUL.FTZ R52, R52, R4.reuse ;  /* 0x0000000434347220 */ /* 0x080fe20000410000 */
[----:B------:R-:W-:Y:S01]  /*68e0*/  FMUL.FTZ R49, R49, R4 ;  /* 0x0000000431317220 */ /* 0x000fe20000410000 */
        /* <DEDUP_REMOVED lines=10> */
[----:B------:R-:W-:Y:S01]  /*6990*/  PLOP3.LUT P0, PT, PT, PT, PT, 0x8, 0x0 ;  /* 0x000000000000781c */ /* 0x000fe20003f0e170 */
[-C--:B------:R-:W-:Y:S01]  /*69a0*/  FMUL.FTZ R38, R38, R5.reuse ;  /* 0x0000000526267220 */ /* 0x080fe20000410000 */
[-C--:B------:R-:W-:Y:S01]  /*69b0*/  FMUL.FTZ R35, R35, R5.reuse ;  /* 0x0000000523237220 */ /* 0x080fe20000410000 */
[-C--:B------:R-:W-:Y:S01]  /*69c0*/  FMUL.FTZ R46, R46, R5.reuse ;  /* 0x000000052e2e7220 */ /* 0x080fe20000410000 */
[-C--:B------:R-:W-:Y:S01]  /*69d0*/  FMUL.FTZ R43, R43, R5.reuse ;  /* 0x000000052b2b7220 */ /* 0x080fe20000410000 */
[-C--:B------:R-:W-:Y:S01]  /*69e0*/  FMUL.FTZ R54, R54, R5.reuse ;  /* 0x0000000536367220 */ /* 0x080fe20000410000 */
[----:B------:R-:W-:-:S07]  /*69f0*/  FMUL.FTZ R51, R51, R5 ;  /* 0x0000000533337220 */ /* 0x000fce0000410000 */
.L_x_12:
[----:B------:R-:W-:Y:S05]  /*6a00*/  @P0 BRA `(.L_x_35) ;  /* 0x00000014006c0947 */ /* 0x000fea0003800000 */
[----:B------:R-:W0:Y:S01]  /*6a10*/  S2R R18, SR_TID.X ;  /* 0x0000000000127919 */ /* 0x000e220000002100 */
[----:B------:R-:W-:Y:S01]  /*6a20*/  ULDC.64 UR4, c[0x4][0x38] ;  /* 0x01000e0000047ab9 */ /* 0x000fe20000000a00 */
[----:B------:R-:W1:Y:S01]  /*6a30*/  LDC R27, c[0x0][0xbe8] ;  /* 0x0002fa00ff1b7b82 */ /* 0x000e620000000800 */
[----:B------:R-:W-:Y:S01]  /*6a40*/  ULDC.64 UR8, c[0x0][0xbd0] ;  /* 0x0002f40000087ab9 */ /* 0x000fe20000000a00 */
[----:B------:R-:W-:Y:S01]  /*6a50*/  USHF.R.S32.HI UR7, URZ, 0x1f, UR36 ;  /* 0x0000001f3f077899 */ /* 0x000fe20008011424 */
[----:B------:R-:W-:Y:S01]  /*6a60*/  ULDC.64 UR10, c[0x0][0xb38] ;  /* 0x0002ce00000a7ab9 */ /* 0x000fe20000000a00 */
[----:B0-----:R-:W-:-:S05]  /*6a70*/  IMAD.SHL.U32 R4, R18, 0x4, RZ ;  /* 0x0000000412047824 */ /* 0x001fca00078e00ff */
[----:B------:R-:W-:Y:S01]  /*6a80*/  LOP3.LUT R4, R4, 0xc, RZ, 0xc0, !PT ;  /* 0x0000000c04047812 */ /* 0x000fe200078ec0ff */
[----:B------:R-:W-:Y:S03]  /*6a90*/  BAR.SYNC.DEFER_BLOCKING 0x1, 0x180 ;  /* 0x0046000000007b1d */ /* 0x000fe60000010000 */
[----:B------:R-:W-:-:S05]  /*6aa0*/  IADD3 R4, P0, R4, UR4, RZ ;  /* 0x0000000404047c10 */ /* 0x000fca000ff1e0ff */
[----:B------:R-:W-:-:S05]  /*6ab0*/  IMAD.X R5, RZ, RZ, UR5, P0 ;  /* 0x00000005ff057e24 */ /* 0x000fca00080e06ff */
[----:B------:R0:W2:Y:S01]  /*6ac0*/  LDG.E.CONSTANT R17, desc[UR42][R4.64] ;  /* 0x0000002a04117981 */ /* 0x0000a2000c1e9900 */
[----:B------:R-:W-:Y:S01]  /*6ad0*/  LOP3.LUT P0, R16, R18, 0x3, RZ, 0xc0, !PT ;  /* 0x0000000312107812 */ /* 0x000fe2000780c0ff */
[----:B------:R-:W-:Y:S01]  /*6ae0*/  UIMAD.WIDE.U32 UR4, UR36, UR8, URZ ;  /* 0x00000008240472a5 */ /* 0x000fe2000f8e003f */
[----:B-1----:R-:W-:Y:S01]  /*6af0*/  ISETP.NE.AND P2, PT, R27, 0x1, PT ;  /* 0x000000011b00780c */ /* 0x002fe20003f45270 */
[----:B------:R-:W-:Y:S01]  /*6b00*/  UIMAD UR6, UR7, UR8, URZ ;  /* 0x00000008070672a4 */ /* 0x000fe2000f8e023f */
[----:B------:R-:W-:Y:S01]  /*6b10*/  ISETP.EQ.OR P0, PT, R16, 0x3, !P0 ;  /* 0x000000031000780c */ /* 0x000fe20004702670 */
[----:B------:R-:W-:Y:S01]  /*6b20*/  UIMAD UR8, UR7, UR10, URZ ;  /* 0x0000000a070872a4 */ /* 0x000fe2000f8e023f */
[----:B------:R-:W-:Y:S01]  /*6b30*/  IMAD R45, RZ, RZ, -UR36 ;  /* 0x80000024ff2d7e24 */ /* 0x000fe2000f8e02ff */
[----:B------:R-:W-:Y:S01]  /*6b40*/  UIMAD UR9, UR36, UR9, UR6 ;  /* 0x00000009240972a4 */ /* 0x000fe2000f8e0206 */
[----:B------:R-:W-:Y:S01]  /*6b50*/  SEL R86, R6, R7, P0 ;  /* 0x0000000706567207 */ /* 0x000fe20000000000 */
[----:B------:R-:W-:Y:S01]  /*6b60*/  IMAD.U32 R22, RZ, RZ, UR4 ;  /* 0x00000004ff167e24 */ /* 0x000fe2000f8e00ff */
[----:B------:R-:W-:Y:S01]  /*6b70*/  SEL R82, R7, R6, P0 ;  /* 0x0000000607527207 */ /* 0x000fe20000000000 */
[----:B------:R-:W-:Y:S01]  /*6b80*/  VIADD R7, R18, 0xffffff80 ;  /* 0xffffff8012077836 */ /* 0x000fe20000000000 */
[----:B------:R-:W-:Y:S01]  /*6b90*/  SEL R88, R3, R8, P0 ;  /* 0x0000000803587207 */ /* 0x000fe20000000000 */
[----:B------:R-:W1:Y:S01]  /*6ba0*/  S2UR UR4, SR_CTAID.Y ;  /* 0x00000000000479c3 */ /* 0x000e620000002600 */
[----:B------:R-:W-:Y:S01]  /*6bb0*/  SEL R84, R8, R3, P0 ;  /* 0x0000000308547207 */ /* 0x000fe20000000000 */
[----:B------:R-:W-:Y:S01]  /*6bc0*/  UIADD3 UR9, UR5, UR9, URZ ;  /* 0x0000000905097290 */ /* 0x000fe2000fffe03f */
[----:B------:R-:W-:Y:S01]  /*6bd0*/  SHF.R.S32.HI R6, RZ, 0x1f, R7 ;  /* 0x0000001fff067819 */ /* 0x000fe20000011407 */
[----:B------:R-:W-:Y:S01]  /*6be0*/  IMAD.U32 R23, RZ, RZ, UR5 ;  /* 0x00000005ff177e24 */ /* 0x000fe2000f8e00ff */
[----:B------:R-:W-:Y:S01]  /*6bf0*/  SEL R16, R26, R9, P0 ;  /* 0x000000091a107207 */ /* 0x000fe20000000000 */
[----:B------:R-:W-:Y:S01]  /*6c00*/  UIMAD.WIDE.U32 UR6, UR36, UR10, URZ ;  /* 0x0000000a240672a5 */ /* 0x000fe2000f8e003f */
[----:B------:R-:W-:Y:S01]  /*6c10*/  LEA.HI R8, R6, R7, RZ, 0x7 ;  /* 0x0000000706087211 */ /* 0x000fe200078f38ff */
[----:B------:R-:W3:Y:S01]  /*6c20*/  @P2 LDC R37, c[0x0][0xbec] ;  /* 0x0002fb00ff252b82 */ /* 0x000ee20000000800 */
[----:B------:R-:W-:Y:S01]  /*6c30*/  SEL R58, R9, R26, P0 ;  /* 0x0000001a093a7207 */ /* 0x000fe20000000000 */
[----:B------:R-:W-:Y:S01]  /*6c40*/  IMAD.U32 R23, RZ, RZ, UR9 ;  /* 0x00000009ff177e24 */ /* 0x000fe2000f8e00ff */
[----:B0-----:R-:W-:Y:S01]  /*6c50*/  LOP3.LUT R4, R8, 0xffffff80, RZ, 0xc0, !PT ;  /* 0xffffff8008047812 */ /* 0x001fe200078ec0ff */
[----:B------:R-:W-:Y:S01]  /*6c60*/  UIMAD UR8, UR36, UR11, UR8 ;  /* 0x0000000b240872a4 */ /* 0x000fe2000f8e0208 */
[----:B------:R-:W-:Y:S01]  /*6c70*/  SEL R80, R36, R11, P0 ;  /* 0x0000000b24507207 */ /* 0x000fe20000000000 */
[----:B------:R-:W-:Y:S01]  /*6c80*/  BSSY B0, `(.L_x_36) ;  /* 0x00000ef000007945 */ /* 0x000fe20003800000 */
[----:B------:R-:W-:Y:S01]  /*6c90*/  SEL R76, R11, R36, P0 ;  /* 0x000000240b4c7207 */ /* 0x000fe20000000000 */
[----:B------:R-:W-:Y:S01]  /*6ca0*/  IMAD.IADD R28, R7, 0x1, -R4 ;  /* 0x00000001071c7824 */ /* 0x000fe200078e0a04 */
[----:B------:R-:W-:Y:S01]  /*6cb0*/  LEA.HI R5, R6, R7, RZ, 0x2 ;  /* 0x0000000706057211 */ /* 0x000fe200078f10ff */
[----:B------:R-:W0:Y:S01]  /*6cc0*/  S2R R36, SR_CTAID.X ;  /* 0x0000000000247919 */ /* 0x000e220000002500 */
[----:B------:R-:W-:Y:S01]  /*6cd0*/  SHF.R.S32.HI R8, RZ, 0x7, R8 ;  /* 0x00000007ff087819 */ /* 0x000fe20000011408 */
[----:B------:R-:W-:Y:S01]  /*6ce0*/  UIADD3 UR8, UR7, UR8, URZ ;  /* 0x0000000807087290 */ /* 0x000fe2000fffe03f */
[----:B------:R-:W-:-:S02]  /*6cf0*/  SHF.R.S32.HI R9, RZ, 0x1f, R28 ;  /* 0x0000001fff097819 */ /* 0x000fc4000001141c */
[----:B------:R-:W-:Y:S02]  /*6d00*/  LOP3.LUT R6, R5, 0xfffffffc, RZ, 0xc0, !PT ;  /* 0xfffffffc05067812 */ /* 0x000fe400078ec0ff */
[----:B------:R-:W-:Y:S02]  /*6d10*/  LEA.HI R11, R9, R28, RZ, 0x2 ;  /* 0x0000001c090b7211 */ /* 0x000fe400078f10ff */
[----:B------:R-:W-:Y:S01]  /*6d20*/  SEL R78, R10, R33, P0 ;  /* 0x000000210a4e7207 */ /* 0x000fe20000000000 */
[----:B------:R-:W-:Y:S01]  /*6d30*/  IMAD.IADD R7, R7, 0x1, -R6 ;  /* 0x0000000107077824 */ /* 0x000fe200078e0a06 */
[--C-:B------:R-:W-:Y:S02]  /*6d40*/  SHF.R.S32.HI R4, RZ, 0x2, R11.reuse ;  /* 0x00000002ff047819 */ /* 0x100fe4000001140b */
[----:B------:R-:W-:Y:S02]  /*6d50*/  SHF.R.S32.HI R3, RZ, 0x1f, R11 ;  /* 0x0000001fff037819 */ /* 0x000fe4000001140b */
[----:B------:R-:W-:-:S02]  /*6d60*/  SEL R74, R33, R10, P0 ;  /* 0x0000000a214a7207 */ /* 0x000fc40000000000 */
[----:B------:R-:W-:Y:S02]  /*6d70*/  LEA.HI R3, R3, R4, RZ, 0x3 ;  /* 0x0000000403037211 */ /* 0x000fe400078f18ff */
[----:B------:R-:W-:Y:S02]  /*6d80*/  SEL R64, R14, R49, P0 ;  /* 0x000000310e407207 */ /* 0x000fe40000000000 */
[----:B------:R-:W-:Y:S01]  /*6d90*/  LOP3.LUT R5, R3, 0xfffffff8, RZ, 0xc0, !PT ;  /* 0xfffffff803057812 */ /* 0x000fe200078ec0ff */
[----:B------:R-:W-:Y:S01]  /*6da0*/  IMAD.HI R3, R8, 0x55555556, RZ ;  /* 0x5555555608037827 */ /* 0x000fe200078e02ff */
[----:B------:R-:W-:Y:S02]  /*6db0*/  SEL R48, R49, R14, P0 ;  /* 0x0000000e31307207 */ /* 0x000fe40000000000 */
[----:B------:R-:W-:Y:S01]  /*6dc0*/  SEL R66, R52, R15, P0 ;  /* 0x0000000f34427207 */ /* 0x000fe20000000000 */
[----:B------:R-:W-:Y:S01]  /*6dd0*/  IMAD.IADD R5, R4, 0x1, -R5 ;  /* 0x0000000104057824 */ /* 0x000fe200078e0a05 */
[----:B------:R-:W-:Y:S01]  /*6de0*/  LEA.HI R4, R9, R28, RZ, 0x5 ;  /* 0x0000001c09047211 */ /* 0x000fe200078f28ff */
[----:B------:R-:W-:Y:S01]  /*6df0*/  IMAD.U32 R9, RZ, RZ, UR7 ;  /* 0x00000007ff097e24 */ /* 0x000fe2000f8e00ff */
[----:B------:R-:W-:Y:S01]  /*6e00*/  LEA.HI R3, R3, R3, RZ, 0x1 ;  /* 0x0000000303037211 */ /* 0x000fe200078f08ff */
[----:B------:R-:W-:Y:S01]  /*6e10*/  IMAD.U32 R9, RZ, RZ, UR8 ;  /* 0x00000008ff097e24 */ /* 0x000fe2000f8e00ff */
[----:B------:R-:W-:Y:S01]  /*6e20*/  SHF.R.S32.HI R4, RZ, 0x5, R4 ;  /* 0x00000005ff047819 */ /* 0x000fe20000011404 */
[----:B------:R-:W-:Y:S01]  /*6e30*/  ULDC.64 UR8, c[0x0][0xb28] ;  /* 0x0002ca0000087ab9 */ /* 0x000fe20000000a00 */
[----:B------:R-:W-:Y:S01]  /*6e40*/  SEL R62, R15, R52, P0 ;  /* 0x000000340f3e7207 */ /* 0x000fe20000000000 */
[----:B------:R-:W-:Y:S01]  /*6e50*/  IMAD R3, R3, -0x3, R8 ;  /* 0xfffffffd03037824 */ /* 0x000fe200078e0208 */
[----:B------:R-:W-:Y:S01]  /*6e60*/  LEA.HI R8, R7, R7, RZ, 0x1 ;  /* 0x0000000707087211 */ /* 0x000fe200078f08ff */
[----:B------:R-:W-:Y:S01]  /*6e70*/  IMAD R6, R4, 0x10, R5 ;  /* 0x0000001004067824 */ /* 0x000fe200078e0205 */
[----:B------:R-:W-:Y:S01]  /*6e80*/  SEL R24, R54, R55, P0 ;  /* 0x0000003736187207 */ /* 0x000fe20000000000 */
[----:B------:R-:W4:Y:S01]  /*6e90*/  LDC.64 R4, c[0x0][0xbd8] ;  /* 0x0002f600ff047b82 */ /* 0x000f220000000a00 */
[----:B------:R-:W-:Y:S01]  /*6ea0*/  SEL R18, R55, R54, P0 ;  /* 0x0000003637127207 */ /* 0x000fe20000000000 */
[----:B------:R-:W-:Y:S01]  /*6eb0*/  IMAD R3, R3, 0x40, R6 ;  /* 0x0000004003037824 */ /* 0x000fe200078e0206 */
[----:B------:R-:W-:-:S02]  /*6ec0*/  SEL R14, R34, R35, P0 ;  /* 0x00000023220e7207 */ /* 0x000fc40000000000 */
[----:B------:R-:W-:Y:S01]  /*6ed0*/  SEL R52, R35, R34, P0 ;  /* 0x0000002223347207 */ /* 0x000fe20000000000 */
[--C-:B0-----:R-:W-:Y:S01]  /*6ee0*/  IMAD R29, R36, 0xc0, R3.reuse ;  /* 0x000000c0241d7824 */ /* 0x101fe200078e0203 */
[----:B------:R-:W-:Y:S02]  /*6ef0*/  SEL R34, R38, R39, P0 ;  /* 0x0000002726227207 */ /* 0x000fe40000000000 */
[----:B------:R-:W-:Y:S01]  /*6f00*/  LOP3.LUT R8, R8, 0x1ffffffe, RZ, 0xc0, !PT ;  /* 0x1ffffffe08087812 */ /* 0x000fe200078ec0ff */
[----:B------:R-:W-:Y:S01]  /*6f10*/  VIADD R53, R29, 0x8 ;  /* 0x000000081d357836 */ /* 0x000fe20000000000 */
[----:B------:R-:W-:Y:S02]  /*6f20*/  SEL R32, R44, R13, P0 ;  /* 0x0000000d2c207207 */ /* 0x000fe40000000000 */
[----:B------:R-:W-:Y:S01]  /*6f30*/  SEL R70, R13, R44, P0 ;  /* 0x0000002c0d467207 */ /* 0x000fe20000000000 */
[----:B------:R-:W-:Y:S01]  /*6f40*/  IMAD.IADD R10, R7, 0x1, -R8 ;  /* 0x00000001070a7824 */ /* 0x000fe200078e0a08 */
[----:B------:R-:W-:Y:S01]  /*6f50*/  SEL R40, R30, R31, P0 ;  /* 0x0000001f1e287207 */ /* 0x000fe20000000000 */
[----:B------:R-:W-:Y:S01]  /*6f60*/  IMAD.U32 R8, RZ, RZ, UR6 ;  /* 0x00000006ff087e24 */ /* 0x000fe2000f8e00ff */
[----:B------:R-:W-:Y:S01]  /*6f70*/  SEL R60, R31, R30, P0 ;  /* 0x0000001e1f3c7207 */ /* 0x000fe20000000000 */
[----:B------:R-:W-:Y:S01]  /*6f80*/  IMAD R10, R10, 0x8, R3 ;  /* 0x000000080a0a7824 */ /* 0x000fe200078e0203 */
[----:B------:R-:W-:Y:S01]  /*6f90*/  SEL R26, R46, R47, P0 ;  /* 0x0000002f2e1a7207 */ /* 0x000fe20000000000 */
[----:B------:R-:W-:Y:S01]  /*6fa0*/  ULDC.64 UR6, c[0x0][0xb48] ;  /* 0x0002d20000067ab9 */ /* 0x000fe20000000a00 */
[----:B------:R-:W-:Y:S01]  /*6fb0*/  SEL R72, R12, R41, P0 ;  /* 0x000000290c487207 */ /* 0x000fe20000000000 */
[----:B------:R-:W-:Y:S01]  /*6fc0*/  IMAD R36, R36, 0xc0, R10 ;  /* 0x000000c024247824 */ /* 0x000fe200078e020a */
[----:B------:R-:W-:Y:S01]  /*6fd0*/  SEL R46, R47, R46, P0 ;  /* 0x0000002e2f2e7207 */ /* 0x000fe20000000000 */
[C---:B----4-:R-:W-:Y:S01]  /*6fe0*/  IMAD R54, R4.reuse, UR40, RZ ;  /* 0x0000002804367c24 */ /* 0x050fe2000f8e02ff */
[----:B------:R-:W0:Y:S01]  /*6ff0*/  @P2 LDC R47, c[0x0][0xbec] ;  /* 0x0002fb00ff2f2b82 */ /* 0x000e220000000800 */
[----:B------:R-:W-:Y:S01]  /*7000*/  SEL R68, R41, R12, P0 ;  /* 0x0000000c29447207 */ /* 0x000fe20000000000 */
[----:B------:R-:W-:Y:S01]  /*7010*/  IMAD.WIDE.U32 R22, R4, UR39, R22 ;  /* 0x0000002704167c25 */ /* 0x000fe2000f8e0016 */
[----:B------:R-:W-:-:S02]  /*7020*/  SEL R12, R42, R43, P0 ;  /* 0x0000002b2a0c7207 */ /* 0x000fc40000000000 */
[----:B------:R-:W-:Y:S01]  /*7030*/  SEL R44, R43, R42, P0 ;  /* 0x0000002a2b2c7207 */ /* 0x000fe20000000000 */
[----:B------:R-:W-:Y:S01]  /*7040*/  IMAD R35, R5, UR39, R54 ;  /* 0x0000002705237c24 */ /* 0x000fe2000f8e0236 */
[----:B------:R-:W-:Y:S01]  /*7050*/  LOP3.LUT R11, R11, 0x7ffffffc, RZ, 0xc0, !PT ;  /* 0x7ffffffc0b0b7812 */ /* 0x000fe200078ec0ff */
[----:B------:R-:W4:Y:S01]  /*7060*/  @P2 LDC R54, c[0x0][0xbf0] ;  /* 0x0002fc00ff362b82 */ /* 0x000f220000000800 */
[----:B------:R-:W-:Y:S01]  /*7070*/  SEL R20, R50, R51, P0 ;  /* 0x0000003332147207 */ /* 0x000fe20000000000 */
[----:B------:R-:W-:Y:S01]  /*7080*/  IMAD.IADD R23, R23, 0x1, R35 ;  /* 0x0000000117177824 */ /* 0x000fe200078e0223 */
[----:B------:R-:W-:Y:S01]  /*7090*/  SEL R56, R39, R38, P0 ;  /* 0x0000002627387207 */ /* 0x000fe20000000000 */
[----:B---3--:R-:W-:Y:S01]  /*70a0*/  @P2 IMAD.HI.U32 R35, R36, R37, RZ ;  /* 0x0000002524232227 */ /* 0x008fe200078e00ff */
[----:B------:R-:W-:Y:S02]  /*70b0*/  SEL R50, R51, R50, P0 ;  /* 0x0000003233327207 */ /* 0x000fe40000000000 */
[C---:B------:R-:W-:Y:S01]  /*70c0*/  LOP3.LUT P1, RZ, R28.reuse, 0x3, RZ, 0xc0, !PT ;  /* 0x000000031cff7812 */ /* 0x040fe2000782c0ff */
[----:B------:R-:W-:-:S02]  /*70d0*/  IMAD.IADD R28, R28, 0x1, -R11 ;  /* 0x000000011c1c7824 */ /* 0x000fc400078e0a0b */
[----:B------:R-:W-:Y:S02]  /*70e0*/  IMAD.MOV.U32 R37, RZ, RZ, R36 ;  /* 0x000000ffff257224 */ /* 0x000fe400078e0024 */
[----:B0-----:R-:W-:Y:S01]  /*70f0*/  @P2 IMAD.HI.U32 R47, R36, R47, RZ ;  /* 0x0000002f242f2227 */ /* 0x001fe200078e00ff */
[----:B----4-:R-:W-:Y:S02]  /*7100*/  @P2 SHF.R.U32.HI R37, RZ, R54, R35 ;  /* 0x00000036ff252219 */ /* 0x010fe40000011623 */
[----:B--2---:R-:W-:Y:S01]  /*7110*/  LOP3.LUT R33, R17, 0x2, RZ, 0x3c, !PT ;  /* 0x0000000211217812 */ /* 0x004fe200078e3cff */
[----:B------:R-:W-:Y:S04]  /*7120*/  SHFL.IDX PT, R6, R86, R17, 0x1c1f ;  /* 0x001c1f1156067589 */ /* 0x000fe800000e0000 */
[----:B------:R-:W0:Y:S04]  /*7130*/  SHFL.IDX PT, R5, R82, R33, 0x1c1f ;  /* 0x001c1f2152057589 */ /* 0x000e2800000e0000 */
[----:B------:R-:W-:Y:S04]  /*7140*/  SHFL.IDX PT, R13, R34, R17, 0x1c1f ;  /* 0x001c1f11220d7589 */ /* 0x000fe800000e0000 */
[----:B------:R-:W-:Y:S04]  /*7150*/  SHFL.IDX PT, R7, R88, R17, 0x1c1f ;  /* 0x001c1f1158077589 */ /* 0x000fe800000e0000 */
[----:B------:R2:W-:Y:S04]  /*7160*/  SHFL.IDX PT, R30, R66, R17, 0x1c1f ;  /* 0x001c1f11421e7589 */ /* 0x0005e800000e0000 */
[----:B------:R-:W3:Y:S04]  /*7170*/  SHFL.IDX PT, R34, R84, R33, 0x1c1f ;  /* 0x001c1f2154227589 */ /* 0x000ee800000e0000 */
[----:B------:R4:W-:Y:S01]  /*7180*/  SHFL.IDX PT, R31, R64, R17, 0x1c1f ;  /* 0x001c1f11401f7589 */ /* 0x0009e200000e0000 */
[----:B--2---:R-:W1:Y:S03]  /*7190*/  LDC R66, c[0x0][0xc50] ;  /* 0x00031400ff427b82 */ /* 0x004e660000000800 */
[----:B------:R2:W-:Y:S01]  /*71a0*/  SHFL.IDX PT, R42, R72, R17, 0x1c1f ;  /* 0x001c1f11482a7589 */ /* 0x0005e200000e0000 */
[----:B0-----:R-:W-:-:S02]  /*71b0*/  SEL R4, R6, R5, P0 ;  /* 0x0000000506047207 */ /* 0x001fc40000000000 */
[----:B------:R-:W-:Y:S01]  /*71c0*/  SEL R6, R5, R6, P0 ;  /* 0x0000000605067207 */ /* 0x000fe20000000000 */
[----:B------:R-:W-:Y:S01]  /*71d0*/  SHFL.IDX PT, R39, R78, R17, 0x1c1f ;  /* 0x001c1f114e277589 */ /* 0x000fe200000e0000 */
[----:B----4-:R-:W0:Y:S03]  /*71e0*/  LDC.64 R64, c[0x0][0xb40] ;  /* 0x0002d000ff407b82 */ /* 0x010e260000000a00 */
[----:B------:R-:W-:Y:S04]  /*71f0*/  SHFL.IDX PT, R38, R80, R17, 0x1c1f ;  /* 0x001c1f1150267589 */ /* 0x000fe800000e0000 */
[----:B------:R-:W-:Y:S01]  /*7200*/  SHFL.IDX PT, R32, R32, R17, 0x1c1f ;  /* 0x001c1f1120207589 */ /* 0x000fe200000e0000 */
[----:B--2---:R-:W2:Y:S01]  /*7210*/  @P2 LDC R72, c[0x0][0xbf0] ;  /* 0x0002fc00ff482b82 */ /* 0x004ea20000000800 */
[----:B---3--:R-:W-:-:S02]  /*7220*/  SEL R5, R7, R34, P0 ;  /* 0x0000002207057207 */ /* 0x008fc40000000000 */
[----:B------:R-:W-:Y:S01]  /*7230*/  SHFL.IDX PT, R16, R16, R17, 0x1c1f ;  /* 0x001c1f1110107589 */ /* 0x000fe200000e0000 */
[----:B------:R-:W-:-:S03]  /*7240*/  SEL R7, R34, R7, P0 ;  /* 0x0000000722077207 */ /* 0x000fc60000000000 */
[----:B------:R-:W-:Y:S01]  /*7250*/  SHFL.IDX PT, R15, R40, R17, 0x1c1f ;  /* 0x001c1f11280f7589 */ /* 0x000fe200000e0000 */
[----:B-1----:R-:W-:Y:S01]  /*7260*/  IMAD R66, R66, R45, UR4 ;  /* 0x0000000442427e24 */ /* 0x002fe2000f8e022d */
[----:B------:R-:W-:Y:S01]  /*7270*/  ULDC.64 UR4, c[0x0][0xbe0] ;  /* 0x0002f80000047ab9 */ /* 0x000fe20000000a00 */
[----:B------:R-:W-:Y:S01]  /*7280*/  IMAD.MOV.U32 R45, RZ, RZ, R36 ;  /* 0x000000ffff2d7224 */ /* 0x000fe200078e0024 */
[----:B------:R-:W-:Y:S04]  /*7290*/  SHFL.IDX PT, R14, R14, R17, 0x1c1f ;  /* 0x001c1f110e0e7589 */ /* 0x000fe800000e0000 */
[----:B------:R-:W-:Y:S01]  /*72a0*/  SHFL.IDX PT, R12, R12, R17, 0x1c1f ;  /* 0x001c1f110c0c7589 */ /* 0x000fe200000e0000 */
[C---:B0-----:R-:W-:Y:S02]  /*72b0*/  IMAD R34, R64.reuse, UR40, RZ ;  /* 0x0000002840227c24 */ /* 0x041fe4000f8e02ff */
[----:B------:R-:W-:Y:S01]  /*72c0*/  IMAD.WIDE.U32 R8, R64, UR39, R8 ;  /* 0x0000002740087c25 */ /* 0x000fe2000f8e0008 */
[----:B------:R-:W-:Y:S03]  /*72d0*/  SHFL.IDX PT, R11, R26, R17, 0x1c1f ;  /* 0x001c1f111a0b7589 */ /* 0x000fe600000e0000 */
[----:B------:R-:W-:Y:S01]  /*72e0*/  IMAD R35, R65, UR39, R34 ;  /* 0x0000002741237c24 */ /* 0x000fe2000f8e0222 */
[----:B------:R-:W-:Y:S01]  /*72f0*/  SHFL.IDX PT, R3, R24, R17, 0x1c1f ;  /* 0x001c1f1118037589 */ /* 0x000fe200000e0000 */
[----:B------:R-:W-:Y:S01]  /*7300*/  IMAD.MOV.U32 R34, RZ, RZ, R8 ;  /* 0x000000ffff227224 */ /* 0x000fe200078e0008 */
[----:B--2---:R-:W-:Y:S01]  /*7310*/  @P2 SHF.R.U32.HI R45, RZ, R72, R47 ;  /* 0x00000048ff2d2219 */ /* 0x004fe2000001162f */
[----:B------:R-:W-:Y:S01]  /*7320*/  IMAD.IADD R35, R9, 0x1, R35 ;  /* 0x0000000109237824 */ /* 0x000fe200078e0223 */
[----:B------:R-:W-:Y:S04]  /*7330*/  SHFL.IDX PT, R10, R20, R17, 0x1c1f ;  /* 0x001c1f11140a7589 */ /* 0x000fe800000e0000 */
[----:B------:R-:W-:Y:S04]  /*7340*/  SHFL.IDX PT, R41, R76, R33, 0x1c1f ;  /* 0x001c1f214c297589 */ /* 0x000fe800000e0000 */
[----:B------:R-:W0:Y:S04]  /*7350*/  SHFL.IDX PT, R40, R74, R33, 0x1c1f ;  /* 0x001c1f214a287589 */ /* 0x000e2800000e0000 */
[----:B------:R-:W-:Y:S04]  /*7360*/  SHFL.IDX PT, R43, R70, R33, 0x1c1f ;  /* 0x001c1f21462b7589 */ /* 0x000fe800000e0000 */
[----:B------:R-:W1:Y:S04]  /*7370*/  SHFL.IDX PT, R49, R68, R33, 0x1c1f ;  /* 0x001c1f2144317589 */ /* 0x000e6800000e0000 */
[----:B------:R-:W-:Y:S04]  /*7380*/  SHFL.IDX PT, R51, R62, R33, 0x1c1f ;  /* 0x001c1f213e337589 */ /* 0x000fe800000e0000 */
[----:B------:R-:W2:Y:S04]  /*7390*/  SHFL.IDX PT, R48, R48, R33, 0x1c1f ;  /* 0x001c1f2130307589 */ /* 0x000ea800000e0000 */
[----:B------:R-:W-:Y:S04]  /*73a0*/  SHFL.IDX PT, R26, R60, R33, 0x1c1f ;  /* 0x001c1f213c1a7589 */ /* 0x000fe800000e0000 */
[----:B------:R-:W-:Y:S04]  /*73b0*/  SHFL.IDX PT, R25, R58, R33, 0x1c1f ;  /* 0x001c1f213a197589 */ /* 0x000fe800000e0000 */
[----:B------:R-:W-:Y:S04]  /*73c0*/  SHFL.IDX PT, R24, R56, R33, 0x1c1f ;  /* 0x001c1f2138187589 */ /* 0x000fe800000e0000 */
[----:B------:R-:W-:Y:S04]  /*73d0*/  SHFL.IDX PT, R21, R52, R33, 0x1c1f ;  /* 0x001c1f2134157589 */ /* 0x000fe800000e0000 */
[----:B------:R3:W-:Y:S04]  /*73e0*/  SHFL.IDX PT, R20, R46, R33, 0x1c1f ;  /* 0x001c1f212e147589 */ /* 0x0007e800000e0000 */
[----:B------:R-:W-:Y:S04]  /*73f0*/  SHFL.IDX PT, R19, R44, R33, 0x1c1f ;  /* 0x001c1f212c137589 */ /* 0x000fe800000e0000 */
[----:B------:R-:W-:Y:S01]  /*7400*/  SHFL.IDX PT, R18, R18, R33, 0x1c1f ;  /* 0x001c1f2112127589 */ /* 0x000fe200000e0000 */
[----:B---3--:R-:W-:-:S03]  /*7410*/  IMAD.MOV R46, RZ, RZ, -R45 ;  /* 0x000000ffff2e7224 */ /* 0x008fc600078e0a2d */
[----:B------:R3:W-:Y:S02]  /*7420*/  SHFL.IDX PT, R17, R50, R33, 0x1c1f ;  /* 0x001c1f2132117589 */ /* 0x0007e400000e0000 */
[----:B---3--:R-:W-:-:S05]  /*7430*/  SHF.R.S32.HI R33, RZ, 0x1f, R66 ;  /* 0x0000001fff217819 */ /* 0x008fca0000011442 */
[C---:B------:R-:W-:Y:S02]  /*7440*/  IMAD R9, R33.reuse, UR4, RZ ;  /* 0x0000000421097c24 */ /* 0x040fe4000f8e02ff */
[----:B------:R-:W-:Y:S02]  /*7450*/  IMAD R33, R33, UR6, RZ ;  /* 0x0000000621217c24 */ /* 0x000fe4000f8e02ff */
[C---:B------:R-:W-:Y:S02]  /*7460*/  IMAD R44, R66.reuse, UR5, R9 ;  /* 0x00000005422c7c24 */ /* 0x040fe4000f8e0209 */
[----:B------:R-:W-:Y:S01]  /*7470*/  IMAD.WIDE.U32 R8, R66, UR4, R22 ;  /* 0x0000000442087c25 */ /* 0x000fe2000f8e0016 */
[----:B------:R-:W-:-:S03]  /*7480*/  ULDC.64 UR4, c[0x0][0xb30] ;  /* 0x0002cc0000047ab9 */ /* 0x000fc60000000a00 */
[C---:B------:R-:W-:Y:S01]  /*7490*/  IMAD.WIDE.U32 R22, R66.reuse, UR6, R34 ;  /* 0x0000000642167c25 */ /* 0x040fe2000f8e0022 */
[----:B------:R-:W-:Y:S02]  /*74a0*/  IADD3 R34, P2, R37, R8, RZ ;  /* 0x0000000825227210 */ /* 0x000fe40007f5e0ff */
[----:B------:R-:W-:Y:S01]  /*74b0*/  SHF.R.S32.HI R8, RZ, 0x1f, R45 ;  /* 0x0000001fff087819 */ /* 0x000fe2000001142d */
[----:B------:R-:W-:Y:S01]  /*74c0*/  IMAD R47, R66, UR7, R33 ;  /* 0x00000007422f7c24 */ /* 0x000fe2000f8e0221 */
[--C-:B------:R-:W-:Y:S01]  /*74d0*/  SHF.R.S32.HI R33, RZ, 0x1f, R37.reuse ;  /* 0x0000001fff217819 */ /* 0x100fe20000011425 */
[----:B------:R-:W-:Y:S01]  /*74e0*/  IMAD.MOV R37, RZ, RZ, -R37 ;  /* 0x000000ffff257224 */ /* 0x000fe200078e0a25 */
[----:B------:R-:W-:Y:S01]  /*74f0*/  ULDC.64 UR6, c[0x0][0xbc8] ;  /* 0x0002f20000067ab9 */ /* 0x000fe20000000a00 */
[----:B------:R-:W-:Y:S01]  /*7500*/  IMAD R8, R8, UR4, RZ ;  /* 0x0000000408087c24 */ /* 0x000fe2000f8e02ff */
[----:B------:R-:W-:Y:S01]  /*7510*/  IADD3.X R35, R33, R9, R44, P2, !PT ;  /* 0x0000000921237210 */ /* 0x000fe200017fe42c */
[----:B------:R-:W-:-:S02]  /*7520*/  IMAD.IADD R23, R23, 0x1, R47 ;  /* 0x0000000117177824 */ /* 0x000fc400078e022f */
[C-C-:B------:R-:W-:Y:S02]  /*7530*/  IMAD R33, R27.reuse, R37, R36.reuse ;  /* 0x000000251b217224 */ /* 0x140fe400078e0224 */
[----:B------:R-:W-:Y:S02]  /*7540*/  IMAD R37, R27, R46, R36 ;  /* 0x0000002e1b257224 */ /* 0x000fe400078e0224 */
[C---:B------:R-:W-:Y:S01]  /*7550*/  IMAD R47, R45.reuse, UR5, R8 ;  /* 0x000000052d2f7c24 */ /* 0x040fe2000f8e0208 */
[----:B------:R-:W3:Y:S01]  /*7560*/  S2UR UR5, SR_CgaCtaId ;  /* 0x00000000000579c3 */ /* 0x000ee20000008800 */
[----:B------:R-:W-:Y:S01]  /*7570*/  IMAD.WIDE.U32 R8, R45, UR4, R22 ;  /* 0x000000042d087c25 */ /* 0x000fe2000f8e0016 */
[----:B------:R-:W-:Y:S01]  /*7580*/  SHF.R.S32.HI R22, RZ, 0x1f, R33 ;  /* 0x0000001fff167819 */ /* 0x000fe20000011421 */
[----:B------:R-:W-:Y:S01]  /*7590*/  UMOV UR4, 0x400 ;  /* 0x0000040000047882 */ /* 0x000fe20000000000 */
[----:B------:R-:W-:Y:S01]  /*75a0*/  SHF.R.S32.HI R23, RZ, 0x1f, R37 ;  /* 0x0000001fff177819 */ /* 0x000fe20000011425 */
[----:B------:R-:W-:-:S02]  /*75b0*/  IMAD.IADD R9, R9, 0x1, R47 ;  /* 0x0000000109097824 */ /* 0x000fc400078e022f */
[----:B------:R-:W-:Y:S02]  /*75c0*/  IMAD R22, R22, UR6, RZ ;  /* 0x0000000616167c24 */ /* 0x000fe4000f8e02ff */
[----:B------:R-:W-:Y:S02]  /*75d0*/  IMAD R36, R23, UR8, RZ ;  /* 0x0000000817247c24 */ /* 0x000fe4000f8e02ff */
[C---:B------:R-:W-:Y:S01]  /*75e0*/  IMAD R23, R33.reuse, UR7, R22 ;  /* 0x0000000721177c24 */ /* 0x040fe2000f8e0216 */
[----:B0-----:R-:W-:Y:S01]  /*75f0*/  SEL R22, R40, R39, P0 ;  /* 0x0000002728167207 */ /* 0x001fe20000000000 */
[----:B------:R-:W-:Y:S01]  /*7600*/  IMAD.WIDE.U32 R34, R33, UR6, R34 ;  /* 0x0000000621227c25 */ /* 0x000fe2000f8e0022 */
[----:B------:R-:W-:-:S03]  /*7610*/  ULDC.64 UR6, c[0x0][0xba8] ;  /* 0x0002ea0000067ab9 */ /* 0x000fc60000000a00 */
[C---:B------:R-:W-:Y:S02]  /*7620*/  IMAD R33, R37.reuse, UR9, R36 ;  /* 0x0000000925217c24 */ /* 0x040fe4000f8e0224 */
[----:B------:R-:W-:Y:S01]  /*7630*/  IMAD.WIDE.U32 R36, R37, UR8, R8 ;  /* 0x0000000825247c25 */ /* 0x000fe2000f8e0008 */
[----:B------:R-:W-:Y:S01]  /*7640*/  SEL R8, R39, R40, P0 ;  /* 0x0000002827087207 */ /* 0x000fe20000000000 */
[----:B------:R-:W-:Y:S01]  /*7650*/  ULDC.64 UR8, c[0x0][0xb00] ;  /* 0x0002c00000087ab9 */ /* 0x000fe20000000a00 */
[C---:B------:R-:W-:Y:S01]  /*7660*/  LEA R40, P2, R34.reuse, UR6, 0x2 ;  /* 0x0000000622287c11 */ /* 0x040fe2000f8410ff */
[----:B------:R-:W-:Y:S01]  /*7670*/  IMAD.IADD R23, R35, 0x1, R23 ;  /* 0x0000000123177824 */ /* 0x000fe200078e0217 */
[----:B------:R-:W-:Y:S01]  /*7680*/  ULDC UR6, c[0x0][0xa88] ;  /* 0x0002a20000067ab9 */ /* 0x000fe20000000800 */
[----:B------:R-:W-:Y:S01]  /*7690*/  IMAD.IADD R9, R37, 0x1, R33 ;  /* 0x0000000125097824 */ /* 0x000fe200078e0221 */
[----:B---3--:R-:W-:Y:S01]  /*76a0*/  ULEA UR4, UR5, UR4, 0x18 ;  /* 0x0000000405047291 */ /* 0x008fe2000f8ec03f */
[----:B------:R-:W-:Y:S01]  /*76b0*/  SHFL.IDX PT, R44, R40, 0x1, 0x1c1f ;  /* 0x003c1f00282c7f89 */ /* 0x000fe200000e0000 */
[----:B------:R-:W-:Y:S01]  /*76c0*/  LEA.HI.X R33, R34, UR7, R23, 0x2, P2 ;  /* 0x0000000722217c11 */ /* 0x000fe200090f1417 */
[----:B------:R-:W-:Y:S01]  /*76d0*/  IMAD R50, R27, UR6, RZ ;  /* 0x000000061b327c24 */ /* 0x000fe2000f8e02ff */
[----:B------:R-:W-:Y:S01]  /*76e0*/  UIADD3 UR4, UR4, 0x12420, URZ ;  /* 0x0001242004047890 */ /* 0x000fe2000fffe03f */
[----:B------:R2:W-:Y:S01]  /*76f0*/  SHFL.IDX PT, R34, R40, RZ, 0x1c1f ;  /* 0x001c1fff28227589 */ /* 0x0005e200000e0000 */
[----:B------:R-:W-:-:S02]  /*7700*/  LEA R52, P3, R36, UR8, 0x2 ;  /* 0x0000000824347c11 */ /* 0x000fc4000f8610ff */
[-C--:B------:R-:W-:Y:S01]  /*7710*/  ISETP.GE.OR P2, PT, R29, R50.reuse, P1 ;  /* 0x000000321d00720c */ /* 0x080fe20000f46670 */
[----:B------:R-:W0:Y:S01]  /*7720*/  SHFL.IDX PT, R35, R33, RZ, 0x1c1f ;  /* 0x001c1fff21237589 */ /* 0x000e2200000e0000 */
[-C--:B------:R-:W-:Y:S01]  /*7730*/  ISETP.GE.OR P1, PT, R53, R50.reuse, P1 ;  /* 0x000000323500720c */ /* 0x080fe20000f26670 */
[----:B------:R-:W-:Y:S01]  /*7740*/  UPRMT UR4, URZ, 0x654, UR4 ;  /* 0x000006543f047896 */ /* 0x000fe20008000004 */
[----:B------:R-:W-:Y:S01]  /*7750*/  LEA.HI.X R54, R36, UR9, R9, 0x2, P3 ;  /* 0x0000000924367c11 */ /* 0x000fe200098f1409 */
[----:B------:R-:W3:Y:S01]  /*7760*/  SHFL.IDX PT, R45, R33, 0x1, 0x1c1f ;  /* 0x003c1f00212d7f89 */ /* 0x000ee200000e0000 */
[----:B------:R-:W-:Y:S02]  /*7770*/  ISETP.GE.AND P3, PT, R29, R50, PT ;  /* 0x000000321d00720c */ /* 0x000fe40003f66270 */
[----:B------:R-:W-:Y:S01]  /*7780*/  SEL R9, R38, R41, P0 ;  /* 0x0000002926097207 */ /* 0x000fe20000000000 */
[----:B------:R4:W4:Y:S01]  /*7790*/  SHFL.IDX PT, R46, R52, RZ, 0x1c1f ;  /* 0x001c1fff342e7589 */ /* 0x00092200000e0000 */
[----:B------:R-:W-:-:S02]  /*77a0*/  SEL R23, R41, R38, P0 ;  /* 0x0000002629177207 */ /* 0x000fc40000000000 */
[----:B------:R-:W-:Y:S01]  /*77b0*/  SYNCS.ARRIVE.TRANS64.RED.A1T0 RZ, [UR4], RZ ;  /* 0x000000ffffff79a7 */ /* 0x000fe20008100404 */
[----:B------:R0:W4:Y:S01]  /*77c0*/  SHFL.IDX PT, R47, R54, RZ, 0x1c1f ;  /* 0x001c1fff362f7589 */ /* 0x00012200000e0000 */
[----:B-1----:R-:W-:Y:S02]  /*77d0*/  SEL R36, R42, R49, P0 ;  /* 0x000000312a247207 */ /* 0x002fe40000000000 */
[----:B------:R-:W-:Y:S01]  /*77e0*/  SEL R38, R49, R42, P0 ;  /* 0x0000002a31267207 */ /* 0x000fe20000000000 */
[----:B------:R-:W-:Y:S01]  /*77f0*/  IMAD.SHL.U32 R49, R28, 0x2, RZ ;  /* 0x000000021c317824 */ /* 0x000fe200078e00ff */
[----:B------:R-:W-:Y:S02]  /*7800*/  SEL R37, R32, R43, P0 ;  /* 0x0000002b20257207 */ /* 0x000fe40000000000 */
[----:B------:R-:W-:Y:S02]  /*7810*/  SEL R39, R43, R32, P0 ;  /* 0x000000202b277207 */ /* 0x000fe40000000000 */
[----:B--2---:R-:W-:-:S02]  /*7820*/  SEL R40, R31, R48, P0 ;  /* 0x000000301f287207 */ /* 0x004fc40000000000 */
[----:B------:R-:W-:Y:S01]  /*7830*/  SEL R42, R48, R31, P0 ;  /* 0x0000001f302a7207 */ /* 0x000fe20000000000 */
[----:B0-----:R0:W-:Y:S01]  /*7840*/  @!P2 ST.E desc[UR42][R34.64], R0 ;  /* 0x000000002200a985 */ /* 0x0011e2000c10192a */
[----:B------:R-:W-:Y:S02]  /*7850*/  SEL R41, R30, R51, P0 ;  /* 0x000000331e297207 */ /* 0x000fe40000000000 */
[----:B------:R-:W-:Y:S01]  /*7860*/  SEL R43, R51, R30, P0 ;  /* 0x0000001e332b7207 */ /* 0x000fe20000000000 */
[----:B---3--:R0:W-:Y:S01]  /*7870*/  @!P1 ST.E desc[UR42][R44.64], R2 ;  /* 0x000000022c009985 */ /* 0x0081e2000c10192a */
[----:B------:R-:W-:Y:S05]  /*7880*/  @P3 BRA `(.L_x_37) ;  /* 0x0000000000b83947 */ /* 0x000fea0003800000 */
[C---:B0-----:R-:W-:Y:S01]  /*7890*/  VIADD R0, R49.reuse, 0x8 ;  /* 0x0000000831007836 */ /* 0x041fe20000000000 */
[----:B------:R-:W-:Y:S01]  /*78a0*/  ULDC UR4, c[0x0][0xac8] ;  /* 0x0002b20000047ab9 */ /* 0x000fe20000000800 */
[C---:B------:R-:W-:Y:S01]  /*78b0*/  VIADD R2, R49.reuse, 0x18 ;  /* 0x0000001831027836 */ /* 0x040fe20000000000 */
[C---:B------:R-:W-:Y:S01]  /*78c0*/  ISETP.GE.AND P1, PT, R49.reuse, UR4, PT ;  /* 0x0000000431007c0c */ /* 0x040fe2000bf26270 */
[C---:B------:R-:W-:Y:S01]  /*78d0*/  VIADD R27, R49.reuse, 0x20 ;  /* 0x00000020311b7836 */ /* 0x040fe20000000000 */
[----:B------:R-:W-:Y:S01]  /*78e0*/  ISETP.GE.AND P2, PT, R0, UR4, PT ;  /* 0x0000000400007c0c */ /* 0x000fe2000bf46270 */
[C---:B------:R-:W-:Y:S02]  /*78f0*/  VIADD R32, R49.reuse, 0x28 ;  /* 0x0000002831207836 */ /* 0x040fe40000000000 */
[----:B------:R-:W-:Y:S01]  /*7900*/  VIADD R33, R49, 0x30 ;  /* 0x0000003031217836 */ /* 0x000fe20000000000 */
[----:B------:R-:W-:Y:S01]  /*7910*/  ISETP.GE.AND P3, PT, R27, UR4, PT ;  /* 0x000000041b007c0c */ /* 0x000fe2000bf66270 */
[----:B------:R-:W-:Y:S01]  /*7920*/  VIADD R34, R49, 0x38 ;  /* 0x0000003831227836 */ /* 0x000fe20000000000 */
[----:B------:R-:W-:-:S02]  /*7930*/  ISETP.GE.AND P4, PT, R32, UR4, PT ;  /* 0x0000000420007c0c */ /* 0x000fc4000bf86270 */
[----:B------:R-:W-:Y:S02]  /*7940*/  ISETP.GE.AND P5, PT, R33, UR4, PT ;  /* 0x0000000421007c0c */ /* 0x000fe4000bfa6270 */
[----:B------:R-:W-:Y:S01]  /*7950*/  ISETP.GE.AND P6, PT, R34, UR4, PT ;  /* 0x0000000422007c0c */ /* 0x000fe2000bfc6270 */
[----:B----4-:R-:W-:Y:S02]  /*7960*/  @!P1 IMAD.WIDE R28, R49, 0x4, R46 ;  /* 0x00000004311c9825 */ /* 0x010fe400078e022e */
[----:B------:R-:W-:-:S03]  /*7970*/  @!P2 LEA.HI R0, R0, R0, RZ, 0x1 ;  /* 0x000000000000a211 */ /* 0x000fc600078f08ff */
[----:B------:R0:W-:Y:S01]  /*7980*/  @!P1 ST.E.64 desc[UR42][R28.64], R4 ;  /* 0x000000041c009985 */ /* 0x0001e2000c101b2a */
[----:B------:R-:W-:Y:S01]  /*7990*/  @!P2 LOP3.LUT R31, R0, 0xfffffffe, RZ, 0xc0, !PT ;  /* 0xfffffffe001fa812 */ /* 0x000fe200078ec0ff */
[----:B------:R-:W-:Y:S01]  /*79a0*/  VIADD R0, R49, 0x10 ;  /* 0x0000001031007836 */ /* 0x000fe20000000000 */
[----:B------:R-:W-:Y:S02]  /*79b0*/  @!P3 LEA.HI R27, R27, R27, RZ, 0x1 ;  /* 0x0000001b1b1bb211 */ /* 0x000fe400078f08ff */
[----:B------:R-:W-:Y:S01]  /*79c0*/  @!P4 LEA.HI R32, R32, R32, RZ, 0x1 ;  /* 0x000000202020c211 */ /* 0x000fe200078f08ff */
[----:B------:R-:W-:Y:S01]  /*79d0*/  @!P2 IMAD.WIDE R30, R31, 0x4, R46 ;  /* 0x000000041f1ea825 */ /* 0x000fe200078e022e */
[----:B------:R-:W-:Y:S02]  /*79e0*/  ISETP.GE.AND P1, PT, R0, UR4, PT ;  /* 0x0000000400007c0c */ /* 0x000fe4000bf26270 */
[----:B------:R-:W-:Y:S02]  /*79f0*/  @!P5 LEA.HI R33, R33, R33, RZ, 0x1 ;  /* 0x000000212121d211 */ /* 0x000fe400078f08ff */
[----:B------:R1:W-:Y:S01]  /*7a00*/  @!P2 ST.E.64 desc[UR42][R30.64], R6 ;  /* 0x000000061e00a985 */ /* 0x0003e2000c101b2a */
[----:B------:R-:W-:-:S02]  /*7a10*/  ISETP.GE.AND P2, PT, R2, UR4, PT ;  /* 0x0000000402007c0c */ /* 0x000fc4000bf46270 */
[----:B------:R-:W-:Y:S02]  /*7a20*/  @!P6 LEA.HI R34, R34, R34, RZ, 0x1 ;  /* 0x000000222222e211 */ /* 0x000fe400078f08ff */
[----:B------:R-:W-:Y:S02]  /*7a30*/  @!P3 LOP3.LUT R27, R27, 0xfffffffe, RZ, 0xc0, !PT ;  /* 0xfffffffe1b1bb812 */ /* 0x000fe400078ec0ff */
[----:B------:R-:W-:Y:S02]  /*7a40*/  @!P5 LOP3.LUT R33, R33, 0xfffffffe, RZ, 0xc0, !PT ;  /* 0xfffffffe2121d812 */ /* 0x000fe400078ec0ff */
[----:B------:R-:W-:Y:S01]  /*7a50*/  @!P1 LEA.HI R0, R0, R0, RZ, 0x1 ;  /* 0x0000000000009211 */ /* 0x000fe200078f08ff */
[----:B0-----:R-:W-:Y:S01]  /*7a60*/  @!P3 IMAD.WIDE R28, R27, 0x4, R46 ;  /* 0x000000041b1cb825 */ /* 0x001fe200078e022e */
[----:B------:R-:W-:Y:S02]  /*7a70*/  @!P6 LOP3.LUT R35, R34, 0xfffffffe, RZ, 0xc0, !PT ;  /* 0xfffffffe2223e812 */ /* 0x000fe400078ec0ff */
[----:B------:R-:W-:-:S02]  /*7a80*/  @!P1 LOP3.LUT R5, R0, 0xfffffffe, RZ, 0xc0, !PT ;  /* 0xfffffffe00059812 */ /* 0x000fc400078ec0ff */
[----:B------:R-:W-:Y:S01]  /*7a90*/  @!P2 LEA.HI R2, R2, R2, RZ, 0x1 ;  /* 0x000000020202a211 */ /* 0x000fe200078f08ff */
[--C-:B------:R-:W-:Y:S01]  /*7aa0*/  @!P6 IMAD.WIDE R34, R35, 0x4, R46.reuse ;  /* 0x000000042322e825 */ /* 0x100fe200078e022e */
[----:B-1----:R-:W-:Y:S02]  /*7ab0*/  @!P4 LOP3.LUT R31, R32, 0xfffffffe, RZ, 0xc0, !PT ;  /* 0xfffffffe201fc812 */ /* 0x002fe400078ec0ff */
[----:B------:R-:W-:Y:S01]  /*7ac0*/  @!P2 LOP3.LUT R7, R2, 0xfffffffe, RZ, 0xc0, !PT ;  /* 0xfffffffe0207a812 */ /* 0x000fe200078ec0ff */
[----:B------:R-:W-:-:S04]  /*7ad0*/  @!P1 IMAD.WIDE R4, R5, 0x4, R46 ;  /* 0x0000000405049825 */ /* 0x000fc800078e022e */
[--C-:B------:R-:W-:Y:S01]  /*7ae0*/  @!P2 IMAD.WIDE R6, R7, 0x4, R46.reuse ;  /* 0x000000040706a825 */ /* 0x100fe200078e022e */
[----:B------:R1:W-:Y:S03]  /*7af0*/  @!P1 ST.E.64 desc[UR42][R4.64], R8 ;  /* 0x0000000804009985 */ /* 0x0003e6000c101b2a */
[--C-:B------:R-:W-:Y:S01]  /*7b00*/  @!P4 IMAD.WIDE R30, R31, 0x4, R46.reuse ;  /* 0x000000041f1ec825 */ /* 0x100fe200078e022e */
[----:B------:R1:W-:Y:S03]  /*7b10*/  @!P2 ST.E.64 desc[UR42][R6.64], R22 ;  /* 0x000000160600a985 */ /* 0x0003e6000c101b2a */
[----:B------:R-:W-:Y:S01]  /*7b20*/  @!P5 IMAD.WIDE R32, R33, 0x4, R46 ;  /* 0x000000042120d825 */ /* 0x000fe200078e022e */
[----:B------:R1:W-:Y:S04]  /*7b30*/  @!P3 ST.E.64 desc[UR42][R28.64], R36 ;  /* 0x000000241c00b985 */ /* 0x0003e8000c101b2a */
[----:B------:R1:W-:Y:S04]  /*7b40*/  @!P4 ST.E.64 desc[UR42][R30.64], R38 ;  /* 0x000000261e00c985 */ /* 0x0003e8000c101b2a */
[----:B------:R1:W-:Y:S04]  /*7b50*/  @!P5 ST.E.64 desc[UR42][R32.64], R40 ;  /* 0x000000282000d985 */ /* 0x0003e8000c101b2a */
[----:B------:R1:W-:Y:S02]  /*7b60*/  @!P6 ST.E.64 desc[UR42][R34.64], R42 ;  /* 0x0000002a2200e985 */ /* 0x0003e4000c101b2a */
.L_x_37:
[----:B------:R-:W-:Y:S05]  /*7b70*/  BSYNC B0 ;  /* 0x0000000000007941 */ /* 0x000fea0003800000 */
.L_x_36:
[----:B------:R-:W-:Y:S01]  /*7b80*/  ISETP.GE.AND P1, PT, R53, R50, PT ;  /* 0x000000323500720c */ /* 0x000fe20003f26270 */
[----:B-1----:R1:W2:Y:S01]  /*7b90*/  SHFL.IDX PT, R31, R54, 0x1, 0x1c1f ;  /* 0x003c1f00361f7f89 */ /* 0x0022a200000e0000 */
[----:B------:R-:W-:Y:S02]  /*7ba0*/  SEL R23, R15, R26, P0 ;  /* 0x0000001a0f177207 */ /* 0x000fe40000000000 */
[----:B------:R-:W-:Y:S01]  /*7bb0*/  SEL R29, R26, R15, P0 ;  /* 0x0000000f1a1d7207 */ /* 0x000fe20000000000 */
[----:B------:R1:W3:Y:S01]  /*7bc0*/  SHFL.IDX PT, R30, R52, 0x1, 0x1c1f ;  /* 0x003c1f00341e7f89 */ /* 0x0002e200000e0000 */
[----:B------:R-:W-:Y:S02]  /*7bd0*/  SEL R22, R16, R25, P0 ;  /* 0x0000001910167207 */ /* 0x000fe40000000000 */
[----:B------:R-:W-:Y:S02]  /*7be0*/  SEL R28, R25, R16, P0 ;  /* 0x00000010191c7207 */ /* 0x000fe40000000000 */
[----:B------:R-:W-:-:S02]  /*7bf0*/  SEL R27, R13, R24, P0 ;  /* 0x000000180d1b7207 */ /* 0x000fc40000000000 */
[----:B------:R-:W-:Y:S02]  /*7c00*/  SEL R15, R24, R13, P0 ;  /* 0x0000000d180f7207 */ /* 0x000fe40000000000 */
[----:B------:R-:W-:Y:S02]  /*7c10*/  SEL R26, R14, R21, P0 ;  /* 0x000000150e1a7207 */ /* 0x000fe40000000000 */
[----:B------:R-:W-:Y:S02]  /*7c20*/  SEL R25, R11, R20, P0 ;  /* 0x000000140b197207 */ /* 0x000fe40000000000 */
[----:B------:R-:W-:Y:S02]  /*7c30*/  SEL R13, R20, R11, P0 ;  /* 0x0000000b140d7207 */ /* 0x000fe40000000000 */
[----:B------:R-:W-:Y:S02]  /*7c40*/  SEL R14, R21, R14, P0 ;  /* 0x0000000e150e7207 */ /* 0x000fe40000000000 */
[----:B------:R-:W-:-:S02]  /*7c50*/  SEL R24, R12, R19, P0 ;  /* 0x000000130c187207 */ /* 0x000fc40000000000 */
[----:B------:R-:W-:Y:S02]  /*7c60*/  SEL R16, R10, R17, P0 ;  /* 0x000000110a107207 */ /* 0x000fe40000000000 */
[----:B------:R-:W-:Y:S02]  /*7c70*/  SEL R20, R17, R10, P0 ;  /* 0x0000000a11147207 */ /* 0x000fe40000000000 */
[----:B------:R-:W-:Y:S02]  /*7c80*/  SEL R12, R19, R12, P0 ;  /* 0x0000000c130c7207 */ /* 0x000fe40000000000 */
[----:B------:R-:W-:Y:S02]  /*7c90*/  SEL R17, R3, R18, P0 ;  /* 0x0000001203117207 */ /* 0x000fe40000000000 */
[----:B------:R-:W-:Y:S01]  /*7ca0*/  SEL R21, R18, R3, P0 ;  /* 0x0000000312157207 */ /* 0x000fe20000000000 */
[----:B-123--:R-:W-:Y:S06]  /*7cb0*/  @P1 BRA `(.L_x_10) ;  /* 0x0000003400681947 */ /* 0x00efec0003800000 */
[C---:B0-----:R-:W-:Y:S01]  /*7cc0*/  VIADD R0, R49.reuse, 0x8 ;  /* 0x0000000831007836 */ /* 0x041fe20000000000 */
[----:B------:R-:W-:Y:S01]  /*7cd0*/  ULDC UR4, c[0x0][0xac8] ;  /* 0x0002b20000047ab9 */ /* 0x000fe20000000800 */
[C---:B------:R-:W-:Y:S01]  /*7ce0*/  VIADD R6, R49.reuse, 0x18 ;  /* 0x0000001831067836 */ /* 0x040fe20000000000 */
[C---:B------:R-:W-:Y:S01]  /*7cf0*/  ISETP.GE.AND P0, PT, R49.reuse, UR4, PT ;  /* 0x0000000431007c0c */ /* 0x040fe2000bf06270 */
[C---:B------:R-:W-:Y:S01]  /*7d00*/  VIADD R2, R49.reuse, 0x10 ;  /* 0x0000001031027836 */ /* 0x040fe20000000000 */
[----:B------:R-:W-:Y:S01]  /*7d10*/  ISETP.GE.AND P1, PT, R0, UR4, PT ;  /* 0x0000000400007c0c */ /* 0x000fe2000bf26270 */
[C---:B------:R-:W-:Y:S01]  /*7d20*/  VIADD R8, R49.reuse, 0x20 ;  /* 0x0000002031087836 */ /* 0x040fe20000000000 */
[----:B------:R-:W-:Y:S01]  /*7d30*/  ISETP.GE.AND P3, PT, R6, UR4, PT ;  /* 0x0000000406007c0c */ /* 0x000fe2000bf66270 */
[C---:B------:R-:W-:Y:S01]  /*7d40*/  VIADD R10, R49.reuse, 0x28 ;  /* 0x00000028310a7836 */ /* 0x040fe20000000000 */
[----:B------:R-:W-:Y:S01]  /*7d50*/  ISETP.GE.AND P2, PT, R2, UR4, PT ;  /* 0x0000000402007c0c */ /* 0x000fe2000bf46270 */
[----:B------:R-:W-:Y:S01]  /*7d60*/  VIADD R11, R49, 0x30 ;  /* 0x00000030310b7836 */ /* 0x000fe20000000000 */
[----:B------:R-:W-:-:S02]  /*7d70*/  ISETP.GE.AND P4, PT, R8, UR4, PT ;  /* 0x0000000408007c0c */ /* 0x000fc4000bf86270 */
[----:B------:R-:W-:Y:S02]  /*7d80*/  ISETP.GE.AND P5, PT, R10, UR4, PT ;  /* 0x000000040a007c0c */ /* 0x000fe4000bfa6270 */
[----:B------:R-:W-:-:S03]  /*7d90*/  ISETP.GE.AND P6, PT, R11, UR4, PT ;  /* 0x000000040b007c0c */ /* 0x000fc6000bfc6270 */
[----:B------:R-:W-:-:S04]  /*7da0*/  @!P1 LEA.HI R0, R0, R0, RZ, 0x1 ;  /* 0x0000000000009211 */ /* 0x000fc800078f08ff */
[----:B------:R-:W-:Y:S02]  /*7db0*/  @!P1 LOP3.LUT R5, R0, 0xfffffffe, RZ, 0xc0, !PT ;  /* 0xfffffffe00059812 */ /* 0x000fe400078ec0ff */
[----:B------:R-:W-:Y:S02]  /*7dc0*/  @!P3 LEA.HI R0, R6, R6, RZ, 0x1 ;  /* 0x000000060600b211 */ /* 0x000fe400078f08ff */
[----:B------:R-:W-:Y:S01]  /*7dd0*/  @!P2 LEA.HI R4, R2, R2, RZ, 0x1 ;  /* 0x000000020204a211 */ /* 0x000fe200078f08ff */
[C-C-:B------:R-:W-:Y:S01]  /*7de0*/  @!P0 IMAD.WIDE R2, R49.reuse, 0x4, R30.reuse ;  /* 0x0000000431028825 */ /* 0x140fe200078e021e */
[----:B------:R-:W-:Y:S02]  /*7df0*/  @!P4 LEA.HI R8, R8, R8, RZ, 0x1 ;  /* 0x000000080808c211 */ /* 0x000fe400078f08ff */
[----:B------:R-:W-:Y:S01]  /*7e00*/  @!P3 LOP3.LUT R9, R0, 0xfffffffe, RZ, 0xc0, !PT ;  /* 0xfffffffe0009b812 */ /* 0x000fe200078ec0ff */
[----:B------:R-:W-:Y:S01]  /*7e10*/  VIADD R49, R49, 0x38 ;  /* 0x0000003831317836 */ /* 0x000fe20000000000 */
[----:B------:R-:W-:Y:S01]  /*7e20*/  @!P5 LEA.HI R10, R10, R10, RZ, 0x1 ;  /* 0x0000000a0a0ad211 */ /* 0x000fe200078f08ff */
[----:B------:R0:W-:Y:S01]  /*7e30*/  @!P0 ST.E.64 desc[UR42][R2.64], R22 ;  /* 0x0000001602008985 */ /* 0x0001e2000c101b2a */
[----:B------:R-:W-:Y:S01]  /*7e40*/  @!P2 LOP3.LUT R7, R4, 0xfffffffe, RZ, 0xc0, !PT ;  /* 0xfffffffe0407a812 */ /* 0x000fe200078ec0ff */
[----:B------:R-:W-:Y:S01]  /*7e50*/  @!P1 IMAD.WIDE R4, R5, 0x4, R30 ;  /* 0x0000000405049825 */ /* 0x000fe200078e021e */
[----:B------:R-:W-:-:S02]  /*7e60*/  @!P6 LEA.HI R0, R11, R11, RZ, 0x1 ;  /* 0x0000000b0b00e211 */ /* 0x000fc400078f08ff */
[----:B------:R-:W-:Y:S01]  /*7e70*/  @!P4 LOP3.LUT R11, R8, 0xfffffffe, RZ, 0xc0, !PT ;  /* 0xfffffffe080bc812 */ /* 0x000fe200078ec0ff */
[--C-:B------:R-:W-:Y:S01]  /*7e80*/  @!P2 IMAD.WIDE R6, R7, 0x4, R30.reuse ;  /* 0x000000040706a825 */ /* 0x100fe200078e021e */
[----:B------:R-:W-:Y:S01]  /*7e90*/  @!P5 LOP3.LUT R19, R10, 0xfffffffe, RZ, 0xc0, !PT ;  /* 0xfffffffe0a13d812 */ /* 0x000fe200078ec0ff */
[----:B------:R1:W-:Y:S01]  /*7ea0*/  @!P1 ST.E.64 desc[UR42][R4.64], R28 ;  /* 0x0000001c04009985 */ /* 0x0003e2000c101b2a */
[----:B------:R-:W-:Y:S01]  /*7eb0*/  ISETP.GE.AND P0, PT, R49, UR4, PT ;  /* 0x0000000431007c0c */ /* 0x000fe2000bf06270 */
[--C-:B------:R-:W-:Y:S02]  /*7ec0*/  @!P3 IMAD.WIDE R8, R9, 0x4, R30.reuse ;  /* 0x000000040908b825 */ /* 0x100fe400078e021e */
[----:B------:R2:W-:Y:S01]  /*7ed0*/  @!P2 ST.E.64 desc[UR42][R6.64], R26 ;  /* 0x0000001a0600a985 */ /* 0x0005e2000c101b2a */
[----:B0-----:R-:W-:Y:S01]  /*7ee0*/  @!P6 LOP3.LUT R23, R0, 0xfffffffe, RZ, 0xc0, !PT ;  /* 0xfffffffe0017e812 */ /* 0x001fe200078ec0ff */
[--C-:B------:R-:W-:Y:S02]  /*7ef0*/  @!P4 IMAD.WIDE R2, R11, 0x4, R30.reuse ;  /* 0x000000040b02c825 */ /* 0x100fe400078e021e */
[----:B------:R2:W-:Y:S02]  /*7f00*/  @!P3 ST.E.64 desc[UR42][R8.64], R14 ;  /* 0x0000000e0800b985 */ /* 0x0005e4000c101b2a */
[----:B------:R-:W-:-:S02]  /*7f10*/  @!P6 IMAD.WIDE R10, R23, 0x4, R30 ;  /* 0x00000004170ae825 */ /* 0x000fc400078e021e */
[----:B------:R2:W-:Y:S02]  /*7f20*/  @!P4 ST.E.64 desc[UR42][R2.64], R24 ;  /* 0x000000180200c985 */ /* 0x0005e4000c101b2a */
[----:B-1----:R-:W-:-:S05]  /*7f30*/  @!P5 IMAD.WIDE R4, R19, 0x4, R30 ;  /* 0x000000041304d825 */ /* 0x002fca00078e021e */
[----:B------:R2:W-:Y:S04]  /*7f40*/  @!P5 ST.E.64 desc[UR42][R4.64], R12 ;  /* 0x0000000c0400d985 */ /* 0x0005e8000c101b2a */
[----:B------:R2:W-:Y:S01]  /*7f50*/  @!P6 ST.E.64 desc[UR42][R10.64], R16 ;  /* 0x000000100a00e985 */ /* 0x0005e2000c101b2a */
[----:B------:R-:W-:Y:S05]  /*7f60*/  @P0 BRA `(.L_x_10) ;  /* 0x0000003000bc0947 */ /* 0x000fea0003800000 */
[----:B------:R-:W-:-:S04]  /*7f70*/  LEA.HI R49, R49, R49, RZ, 0x1 ;  /* 0x0000003131317211 */ /* 0x000fc800078f08ff */
[----:B--2---:R-:W-:-:S05]  /*7f80*/  LOP3.LUT R3, R49, 0xfffffffe, RZ, 0xc0, !PT ;  /* 0xfffffffe31037812 */ /* 0x004fca00078ec0ff */
[----:B------:R-:W-:-:S05]  /*7f90*/  IMAD.WIDE R2, R3, 0x4, R30 ;  /* 0x0000000403027825 */ /* 0x000fca00078e021e */
[----:B------:R0:W-:Y:S01]  /*7fa0*/  ST.E.64 desc[UR42][R2.64], R20 ;  /* 0x0000001402007985 */ /* 0x0001e2000c101b2a */
[----:B------:R-:W-:Y:S05]  /*7fb0*/  BRA `(.L_x_10) ;  /* 0x0000003000a87947 */ /* 0x000fea0003800000 */
.L_x_35:
[----:B------:R-:W0:Y:S02]  /*7fc0*/  S2R R0, SR_TID.X ;  /* 0x0000000000007919 */ /* 0x000e240000002100 */
[----:B0-----:R-:W-:-:S05]  /*7fd0*/  VIADD R2, R0, 0xffffff80 ;  /* 0xffffff8000027836 */ /* 0x001fca0000000000 */
[----:B------:R-:W-:-:S13]  /*7fe0*/  ISETP.GT.AND P0, PT, R2, 0xbf, PT ;  /* 0x000000bf0200780c */ /* 0x000fda0003f04270 */
[----:B------:R-:W-:Y:S05]  /*7ff0*/  @P0 BRA `(.L_x_10) ;  /* 0x0000003000980947 */ /* 0x000fea0003800000 */
[----:B------:R-:W0:Y:S01]  /*8000*/  S2R R3, SR_CTAID.X ;  /* 0x0000000000037919 */ /* 0x000e220000002500 */
[----:B------:R-:W1:Y:S01]  /*8010*/  LDC R6, c[0x0][0xbe8] ;  /* 0x0002fa00ff067b82 */ /* 0x000e620000000800 */
[----:B------:R-:W-:Y:S01]  /*8020*/  ULDC UR4, c[0x0][0xa88] ;  /* 0x0002a20000047ab9 */ /* 0x000fe20000000800 */
[----:B0-----:R-:W-:Y:S02]  /*8030*/  IMAD R0, R3, 0xc0, R0 ;  /* 0x000000c003007824 */ /* 0x001fe400078e0200 */
[----:B-1----:R-:W-:Y:S02]  /*8040*/  IMAD R3, R6, UR4, RZ ;  /* 0x0000000406037c24 */ /* 0x002fe4000f8e02ff */
[----:B------:R-:W-:-:S05]  /*8050*/  VIADD R0, R0, 0xffffff80 ;  /* 0xffffff8000007836 */ /* 0x000fca0000000000 */
[----:B------:R-:W-:-:S13]  /*8060*/  ISETP.GE.AND P0, PT, R0, R3, PT ;  /* 0x000000030000720c */ /* 0x000fda0003f06270 */
[----:B------:R-:W-:Y:S05]  /*8070*/  @P0 BRA `(.L_x_10) ;  /* 0x0000003000780947 */ /* 0x000fea0003800000 */
[----:B------:R-:W-:Y:S01]  /*8080*/  ISETP.NE.AND P0, PT, R6, 0x1, PT ;  /* 0x000000010600780c */ /* 0x000fe20003f05270 */
[----:B------:R-:W0:Y:S01]  /*8090*/  LDC.64 R10, c[0x0][0xbd8] ;  /* 0x0002f600ff0a7b82 */ /* 0x000e220000000a00 */
[----:B------:R-:W-:Y:S01]  /*80a0*/  USHF.R.S32.HI UR6, URZ, 0x1f, UR36 ;  /* 0x0000001f3f067899 */ /* 0x000fe20008011424 */
[----:B------:R-:W-:Y:S01]  /*80b0*/  IMAD.MOV.U32 R5, RZ, RZ, R0 ;  /* 0x000000ffff057224 */ /* 0x000fe200078e0000 */
[----:B------:R-:W-:Y:S02]  /*80c0*/  ULDC.64 UR8, c[0x0][0xbd0] ;  /* 0x0002f40000087ab9 */ /* 0x000fe40000000a00 */
[----:B------:R-:W-:Y:S02]  /*80d0*/  UIMAD UR6, UR6, UR8, URZ ;  /* 0x00000008060672a4 */ /* 0x000fe4000f8e023f */
[----:B------:R-:W-:Y:S01]  /*80e0*/  UIMAD.WIDE.U32 UR4, UR36, UR8, URZ ;  /* 0x00000008240472a5 */ /* 0x000fe2000f8e003f */
[----:B------:R-:W1:Y:S01]  /*80f0*/  S2UR UR7, SR_CTAID.Y ;  /* 0x00000000000779c3 */ /* 0x000e620000002600 */
[----:B------:R-:W-:-:S04]  /*8100*/  UIMAD UR6, UR36, UR9, UR6 ;  /* 0x00000009240672a4 */ /* 0x000fc8000f8e0206 */
[----:B------:R-:W-:Y:S02]  /*8110*/  UIADD3 UR6, UR5, UR6, URZ ;  /* 0x0000000605067290 */ /* 0x000fe4000fffe03f */
[----:B------:R-:W-:Y:S01]  /*8120*/  IMAD.U32 R3, RZ, RZ, UR5 ;  /* 0x00000005ff037e24 */ /* 0x000fe2000f8e00ff */
[----:B------:R-:W2:Y:S01]  /*8130*/  @P0 LDC R7, c[0x0][0xbec] ;  /* 0x0002fb00ff070b82 */ /* 0x000ea20000000800 */
[----:B------:R-:W-:Y:S01]  /*8140*/  IMAD.U32 R2, RZ, RZ, UR4 ;  /* 0x00000004ff027e24 */ /* 0x000fe2000f8e00ff */
[----:B------:R-:W-:Y:S01]  /*8150*/  ULDC.64 UR4, c[0x0][0xbe0] ;  /* 0x0002f80000047ab9 */ /* 0x000fe20000000a00 */
[----:B------:R-:W-:-:S05]  /*8160*/  IMAD.U32 R3, RZ, RZ, UR6 ;  /* 0x00000006ff037e24 */ /* 0x000fca000f8e00ff */
[----:B------:R-:W3:Y:S01]  /*8170*/  @P0 LDC R9, c[0x0][0xbf0] ;  /* 0x0002fc00ff090b82 */ /* 0x000ee20000000800 */
[C---:B0-----:R-:W-:Y:S02]  /*8180*/  IMAD R12, R10.reuse, UR40, RZ ;  /* 0x000000280a0c7c24 */ /* 0x041fe4000f8e02ff */
[----:B------:R-:W-:-:S04]  /*8190*/  IMAD.WIDE.U32 R2, R10, UR39, R2 ;  /* 0x000000270a027c25 */ /* 0x000fc8000f8e0002 */
[----:B------:R-:W-:Y:S01]  /*81a0*/  IMAD R11, R11, UR39, R12 ;  /* 0x000000270b0b7c24 */ /* 0x000fe2000f8e020c */
[----:B------:R-:W1:Y:S03]  /*81b0*/  LDC R8, c[0x0][0xc50] ;  /* 0x00031400ff087b82 */ /* 0x000e660000000800 */
[----:B------:R-:W-:Y:S02]  /*81c0*/  IMAD.IADD R3, R11, 0x1, R3 ;  /* 0x000000010b037824 */ /* 0x000fe400078e0203 */
[----:B--2---:R-:W-:-:S04]  /*81d0*/  @P0 IMAD.HI.U32 R4, R0, R7, RZ ;  /* 0x0000000700040227 */ /* 0x004fc800078e00ff */
[----:B------:R-:W-:Y:S01]  /*81e0*/  IMAD R7, RZ, RZ, -UR36 ;  /* 0x80000024ff077e24 */ /* 0x000fe2000f8e02ff */
[----:B---3--:R-:W-:-:S03]  /*81f0*/  @P0 SHF.R.U32.HI R5, RZ, R9, R4 ;  /* 0x00000009ff050219 */ /* 0x008fc60000011604 */
[----:B-1----:R-:W-:Y:S02]  /*8200*/  IMAD R9, R8, R7, UR7 ;  /* 0x0000000708097e24 */ /* 0x002fe4000f8e0207 */
[----:B------:R-:W-:Y:S02]  /*8210*/  IMAD.MOV R7, RZ, RZ, -R5 ;  /* 0x000000ffff077224 */ /* 0x000fe400078e0a05 */
[----:B------:R-:W-:Y:S01]  /*8220*/  IMAD.WIDE.U32 R2, R9, UR4, R2 ;  /* 0x0000000409027c25 */ /* 0x000fe2000f8e0002 */
[----:B------:R-:W-:-:S03]  /*8230*/  SHF.R.S32.HI R4, RZ, 0x1f, R9 ;  /* 0x0000001fff047819 */ /* 0x000fc60000011409 */
[----:B------:R-:W-:Y:S01]  /*8240*/  IMAD R7, R6, R7, R0 ;  /* 0x0000000706077224 */ /* 0x000fe200078e0200 */
[----:B------:R-:W-:Y:S01]  /*8250*/  IADD3 R2, P0, R5, R2, RZ ;  /* 0x0000000205027210 */ /* 0x000fe20007f1e0ff */
[----:B------:R-:W-:-:S03]  /*8260*/  IMAD R4, R4, UR4, RZ ;  /* 0x0000000404047c24 */ /* 0x000fc6000f8e02ff */
[----:B------:R-:W-:Y:S01]  /*8270*/  SHF.R.S32.HI R0, RZ, 0x1f, R7 ;  /* 0x0000001fff007819 */ /* 0x000fe20000011407 */
[----:B------:R-:W-:Y:S01]  /*8280*/  IMAD R4, R9, UR5, R4 ;  /* 0x0000000509047c24 */ /* 0x000fe2000f8e0204 */
[----:B------:R-:W-:Y:S01]  /*8290*/  SHF.R.S32.HI R9, RZ, 0x1f, R5 ;  /* 0x0000001fff097819 */ /* 0x000fe20000011405 */
[----:B------:R-:W-:Y:S02]  /*82a0*/  ULDC.64 UR4, c[0x0][0xbc8] ;  /* 0x0002f20000047ab9 */ /* 0x000fe40000000a00 */
[----:B------:R-:W-:Y:S01]  /*82b0*/  IMAD R0, R0, UR4, RZ ;  /* 0x0000000400007c24 */ /* 0x000fe2000f8e02ff */
[----:B------:R-:W-:-:S03]  /*82c0*/  IADD3.X R3, R9, R3, R4, P0, !PT ;  /* 0x0000000309037210 */ /* 0x000fc600007fe404 */
[C---:B------:R-:W-:Y:S02]  /*82d0*/  IMAD R5, R7.reuse, UR5, R0 ;  /* 0x0000000507057c24 */ /* 0x040fe4000f8e0200 */
[----:B------:R-:W-:Y:S01]  /*82e0*/  IMAD.WIDE.U32 R2, R7, UR4, R2 ;  /* 0x0000000407027c25 */ /* 0x000fe2000f8e0002 */
[----:B------:R-:W-:-:S03]  /*82f0*/  ULDC.64 UR4, c[0x0][0xba8] ;  /* 0x0002ea0000047ab9 */ /* 0x000fc60000000a00 */
[----:B------:R-:W-:Y:S01]  /*8300*/  IMAD.IADD R3, R3, 0x1, R5 ;  /* 0x0000000103037824 */ /* 0x000fe200078e0205 */
[----:B------:R-:W-:-:S04]  /*8310*/  LEA R4, P0, R2, UR4, 0x2 ;  /* 0x0000000402047c11 */ /* 0x000fc8000f8010ff */
[----:B------:R-:W-:Y:S01]  /*8320*/  LEA.HI.X R5, R2, UR5, R3, 0x2, P0 ;  /* 0x0000000502057c11 */ /* 0x000fe200080f1403 */
[----:B------:R-:W-:-:S05]  /*8330*/  IMAD.MOV.U32 R3, RZ, RZ, -0x800000 ;  /* 0xff800000ff037424 */ /* 0x000fca00078e00ff */
[----:B------:R0:W-:Y:S01]  /*8340*/  STG.E desc[UR42][R4.64], R3 ;  /* 0x0000000304007986 */ /* 0x0001e2000c10192a */
[----:B------:R-:W-:Y:S05]  /*8350*/  BRA `(.L_x_10) ;  /* 0x0000002c00c07947 */ /* 0x000fea0003800000 */
.L_x_8:
[----:B------:R-:W-:-:S08]  /*8360*/  NOP ;  /* 0x0000000000007918 */ /* 0x000fd00000000000 */
[----:B------:R-:W0:-:S00]  /*8370*/  USETMAXREG.DEALLOC.CTAPOOL 0x20 ;  /* 0x00000020000079c8 */ /* 0x000e0000080e0500 */
[----:B0-----:R-:W-:Y:S01]  /*8380*/  LOP3.LUT R2, R2, 0x3, RZ, 0xc0, !PT ;  /* 0x0000000302027812 */ /* 0x001fe200078ec0ff */
[----:B------:R-:W0:Y:S05]  /*8390*/  S2R R26, SR_CTAID.Z ;  /* 0x00000000001a7919 */ /* 0x000e2a0000002700 */
[----:B------:R-:W1:Y:S01]  /*83a0*/  S2UR UR6, SR_CTAID.Y ;  /* 0x00000000000679c3 */ /* 0x000e620000002600 */
[----:B------:R-:W2:Y:S02]  /*83b0*/  SHFL.IDX PT, R0, R2, RZ, 0x1f ;  /* 0x00001fff02007589 */ /* 0x000ea400000e0000 */
[----:B--2---:R-:W-:-:S13]  /*83c0*/  ISETP.NE.AND P0, PT, R0, RZ, PT ;  /* 0x000000ff0000720c */ /* 0x004fda0003f05270 */
[----:B01----:R-:W-:Y:S05]  /*83d0*/  @!P0 BRA `(.L_x_38) ;  /* 0x0000000000288947 */ /* 0x003fea0003800000 */
[----:B------:R-:W-:Y:S01]  /*83e0*/  ULDC UR7, c[0x0][0xc50] ;  /* 0x0003140000077ab9 */ /* 0x000fe20000000800 */
[----:B------:R-:W-:Y:S01]  /*83f0*/  UMOV UR36, UR6 ;  /* 0x0000000600247c82 */ /* 0x000fe20008000000 */
[----:B------:R-:W-:-:S06]  /*8400*/  UISETP.NE.AND UP0, UPT, UR7, 0x1, UPT ;  /* 0x000000010700788c */ /* 0x000fcc000bf05270 */
[----:B------:R-:W-:-:S13]  /*8410*/  PLOP3.LUT P0, PT, PT, PT, UP0, 0x80, 0x0 ;  /* 0x000000000000781c */ /* 0x000fda0003f0f008 */
[----:B------:R-:W-:Y:S05]  /*8420*/  @!P0 BRA `(.L_x_39) ;  /* 0x0000000000308947 */ /* 0x000fea0003800000 */
[----:B------:R-:W-:Y:S01]  /*8430*/  ULDC UR4, c[0x0][0xc54] ;  /* 0x0003150000047ab9 */ /* 0x000fe20000000800 */
[----:B------:R-:W-:Y:S01]  /*8440*/  ULDC UR36, c[0x0][0xc58] ;  /* 0x0003160000247ab9 */ /* 0x000fe20000000800 */
[----:B------:R-:W-:-:S04]  /*8450*/  UIMAD.WIDE.U32 UR4, UR6, UR4, URZ ;  /* 0x00000004060472a5 */ /* 0x000fc8000f8e003f */
[----:B------:R-:W-:Y:S01]  /*8460*/  USHF.R.U32.HI UR36, URZ, UR36, UR5 ;  /* 0x000000243f247299 */ /* 0x000fe20008011605 */
[----:B------:R-:W-:Y:S11]  /*8470*/  BRA `(.L_x_39) ;  /* 0x00000000001c7947 */ /* 0x000ff60003800000 */
.L_x_38:
[----:B------:R-:W-:Y:S01]  /*8480*/  ULDC UR7, c[0x0][0xc50] ;  /* 0x0003140000077ab9 */ /* 0x000fe20000000800 */
[----:B------:R-:W-:Y:S01]  /*8490*/  UMOV UR36, UR6 ;  /* 0x0000000600247c82 */ /* 0x000fe20008000000 */
[----:B------:R-:W-:-:S11]  /*84a0*/  UISETP.NE.AND UP0, UPT, UR7, 0x1, UPT ;  /* 0x000000010700788c */ /* 0x000fd6000bf05270 */
[----:B------:R-:W-:Y:S01]  /*84b0*/  @UP0 ULDC UR4, c[0x0][0xc54] ;  /* 0x0003150000040ab9 */ /* 0x000fe20000000800 */
[----:B------:R-:W-:Y:S01]  /*84c0*/  @UP0 ULDC UR8, c[0x0][0xc58] ;  /* 0x0003160000080ab9 */ /* 0x000fe20000000800 */
[----:B------:R-:W-:-:S04]  /*84d0*/  UIMAD.WIDE.U32 UR4, UR6, UR4, URZ ;  /* 0x00000004060472a5 */ /* 0x000fc8000f8e003f */
[----:B------:R-:W-:-:S12]  /*84e0*/  @UP0 USHF.R.U32.HI UR36, URZ, UR8, UR5 ;  /* 0x000000083f240299 */ /* 0x000fd80008011605 */
.L_x_39:
[----:B------:R-:W-:Y:S01]  /*84f0*/  ISETP.GE.AND P0, PT, R26, RZ, PT ;  /* 0x000000ff1a00720c */ /* 0x000fe20003f06270 */
[----:B------:R-:W-:Y:S01]  /*8500*/  UIADD3 UR4, -UR36, URZ, URZ ;  /* 0x0000003f24047290 */ /* 0x000fe2000fffe13f */
[----:B------:R-:W-:Y:S02]  /*8510*/  IMAD.MOV.U32 R0, RZ, RZ, 0x1 ;  /* 0x00000001ff007424 */ /* 0x000fe400078e00ff */
[----:B------:R-:W-:Y:S01]  /*8520*/  IMAD.MOV.U32 R3, RZ, RZ, RZ ;  /* 0x000000ffff037224 */ /* 0x000fe200078e00ff */
[----:B------:R-:W-:Y:S01]  /*8530*/  UIMAD UR6, UR7, UR4, UR6 ;  /* 0x00000004070672a4 */ /* 0x000fe2000f8e0206 */
[----:B------:R-:W-:-:S07]  /*8540*/  IMAD.MOV.U32 R4, RZ, RZ, 0x1 ;  /* 0x00000001ff047424 */ /* 0x000fce00078e00ff */
[----:B------:R-:W-:Y:S05]  /*8550*/  @!P0 BRA `(.L_x_40) ;  /* 0x0000002800808947 */ /* 0x000fea0003800000 */
[----:B------:R-:W-:Y:S01]  /*8560*/  ULDC.64 UR4, c[0x0][0x418] ;  /* 0x0001060000047ab9 */ /* 0x000fe20000000a00 */
[----:B------:R-:W0:Y:S01]  /*8570*/  S2R R25, SR_CTAID.X ;  /* 0x0000000000197919 */ /* 0x000e220000002500 */
[----:B------:R-:W-:Y:S02]  /*8580*/  UISETP.NE.U32.AND UP0, UPT, UR4, URZ, UPT ;  /* 0x0000003f0400728c */ /* 0x000fe4000bf05070 */
[----:B------:R-:W-:Y:S02]  /*8590*/  ULOP3.LUT UR40, UR6, 0xffff, URZ, 0xc0, !UPT ;  /* 0x0000ffff06287892 */ /* 0x000fe4000f8ec03f */
[----:B------:R-:W-:Y:S01]  /*85a0*/  UISETP.NE.AND.EX UP0, UPT, UR5, URZ, UPT, UP0 ;  /* 0x0000003f0500728c */ /* 0x000fe2000bf05300 */
[----:B------:R-:W-:Y:S02]  /*85b0*/  ULDC UR4, c[0x0][0x424] ;  /* 0x0001090000047ab9 */ /* 0x000fe40000000800 */
[----:B------:R-:W-:Y:S01]  /*85c0*/  ULDC UR5, c[0x0][0x2f0] ;  /* 0x0000bc0000057ab9 */ /* 0x000fe20000000800 */
[----:B------:R-:W-:-:S04]  /*85d0*/  USEL UR4, UR4, 0x1, UP0 ;  /* 0x0000000104047887 */ /* 0x000fc80008000000 */
[----:B------:R-:W-:-:S04]  /*85e0*/  UIMAD UR4, UR4, UR5, URZ ;  /* 0x00000005040472a4 */ /* 0x000fc8000f8e023f */
[----:B------:R-:W-:Y:S02]  /*85f0*/  UISETP.GE.AND UP0, UPT, UR4, 0x1, UPT ;  /* 0x000000010400788c */ /* 0x000fe4000bf06270 */
[----:B------:R-:W-:-:S04]  /*8600*/  UIADD3 UR5, UR4, 0x9f, URZ ;  /* 0x0000009f04057890 */ /* 0x000fc8000fffe03f */
[----:B------:R-:W-:Y:S01]  /*8610*/  PLOP3.LUT P0, PT, PT, PT, UP0, 0x80, 0x0 ;  /* 0x000000000000781c */ /* 0x000fe20003f0f008 */
[----:B------:R-:W-:-:S04]  /*8620*/  UIMAD.WIDE UR4, UR5, 0x66666667, URZ ;  /* 0x66666667050478a5 */ /* 0x000fc8000f8e023f */
[----:B------:R-:W-:-:S03]  /*8630*/  USHF.R.U32.HI UR7, URZ, 0x1f, UR5 ;  /* 0x0000001f3f077899 */ /* 0x000fc60008011605 */
        /* <DEDUP_REMOVED lines=39> */
.L_x_41:
[----:B------:R-:W-:Y:S01]  /*88b0*/  UIMAD UR40, UR40, UR4, URZ ;  /* 0x00000004282872a4 */ /* 0x000fe2000f8e023f */
[----:B------:R-:W-:-:S05]  /*88c0*/  IMAD.U32 R3, RZ, RZ, UR10 ;  /* 0x0000000aff037e24 */ /* 0x000fca000f8e00ff */
[----:B------:R-:W-:-:S05]  /*88d0*/  IMAD.U32 R4, RZ, RZ, UR40 ;  /* 0x00000028ff047e24 */ /* 0x000fca000f8e00ff */
[----:B------:R-:W-:Y:S01]  /*88e0*/  VIADDMNMX R3, R4, UR4, R3, PT ;  /* 0x0000000404037c46 */ /* 0x000fe2000b800103 */
[----:B------:R-:W-:-:S03]  /*88f0*/  IMAD.MOV.U32 R4, RZ, RZ, 0x1 ;  /* 0x00000001ff047424 */ /* 0x000fc600078e00ff */
[----:B------:R-:W-:Y:S01]  /*8900*/  R2UR UR38, R3 ;  /* 0x00000000032672ca */ /* 0x000fe200000e0000 */
[----:B------:R-:W-:-:S12]  /*8910*/  IMAD.MOV.U32 R3, RZ, RZ, RZ ;  /* 0x000000ffff037224 */ /* 0x000fd800078e00ff */
[----:B------:R-:W-:-:S06]  /*8920*/  UISETP.GT.AND UP0, UPT, UR38, UR40, UPT ;  /* 0x000000282600728c */ /* 0x000fcc000bf04270 */
[----:B------:R-:W-:-:S13]  /*8930*/  PLOP3.LUT P0, PT, PT, PT, UP0, 0x80, 0x0 ;  /* 0x000000000000781c */ /* 0x000fda0003f0f008 */
[----:B------:R-:W-:Y:S05]  /*8940*/  @!P0 BRA `(.L_x_40) ;  /* 0x0000002400848947 */ /* 0x000fea0003800000 */
[----:B------:R-:W0:Y:S01]  /*8950*/  S2UR UR4, SR_CgaCtaId ;  /* 0x00000000000479c3 */ /* 0x000e220000008800 */
[----:B------:R-:W-:Y:S02]  /*8960*/  UMOV UR39, 0x400 ;  /* 0x0000040000277882 */ /* 0x000fe40000000000 */
[----:B0-----:R-:W-:-:S04]  /*8970*/  ULEA UR39, UR4, UR39, 0x18 ;  /* 0x0000002704277291 */ /* 0x001fc8000f8ec03f */
[----:B------:R-:W-:-:S04]  /*8980*/  UIADD3 UR4, UR39, 0xd200, URZ ;  /* 0x0000d20027047890 */ /* 0x000fc8000fffe03f */
[----:B------:R-:W-:-:S06]  /*8990*/  ULOP3.LUT UP0, URZ, UR4, 0x1bf, URZ, 0xc0, !UPT ;  /* 0x000001bf043f7892 */ /* 0x000fcc000f80c03f */
[----:B------:R-:W-:-:S13]  /*89a0*/  PLOP3.LUT P0, PT, PT, PT, UP0, 0x80, 0x0 ;  /* 0x000000000000781c */ /* 0x000fda0003f0f008 */
[----:B------:R-:W-:Y:S05]  /*89b0*/  @!P0 BRA `(.L_x_42) ;  /* 0x0000000000408947 */ /* 0x000fea0003800000 */
[----:B------:R-:W-:Y:S01]  /*89c0*/  MOV R14, 0x0 ;  /* 0x00000000000e7802 */ /* 0x000fe20000000f00 */
[----:B------:R-:W-:Y:S01]  /*89d0*/  ULDC.64 UR4, c[0x4][0x98] ;  /* 0x0100260000047ab9 */ /* 0x000fe20000000a00 */
[----:B------:R-:W-:Y:S01]  /*89e0*/  ULDC.64 UR6, c[0x4][0xa0] ;  /* 0x0100280000067ab9 */ /* 0x000fe20000000a00 */
[----:B------:R-:W-:Y:S02]  /*89f0*/  IMAD.U32 R4, RZ, RZ, UR4 ;  /* 0x00000004ff047e24 */ /* 0x000fe4000f8e00ff */
[----:B------:R-:W-:Y:S01]  /*8a00*/  IMAD.U32 R5, RZ, RZ, UR5 ;  /* 0x00000005ff057e24 */ /* 0x000fe2000f8e00ff */
[----:B------:R-:W0:Y:S01]  /*8a10*/  LDC.64 R14, c[0x4][R14] ;  /* 0x010000000e0e7b82 */ /* 0x000e220000000a00 */
[----:B------:R-:W-:Y:S01]  /*8a20*/  ULDC.64 UR4, c[0x4][0x8] ;  /* 0x0100020000047ab9 */ /* 0x000fe20000000a00 */
[----:B------:R-:W-:Y:S02]  /*8a30*/  IMAD.U32 R6, RZ, RZ, UR6 ;  /* 0x00000006ff067e24 */ /* 0x000fe4000f8e00ff */
[----:B------:R-:W-:-:S02]  /*8a40*/  IMAD.U32 R7, RZ, RZ, UR7 ;  /* 0x00000007ff077e24 */ /* 0x000fc4000f8e00ff */
[----:B------:R-:W-:Y:S02]  /*8a50*/  IMAD.U32 R10, RZ, RZ, UR4 ;  /* 0x00000004ff0a7e24 */ /* 0x000fe4000f8e00ff */
[----:B------:R-:W-:Y:S02]  /*8a60*/  IMAD.U32 R11, RZ, RZ, UR5 ;  /* 0x00000005ff0b7e24 */ /* 0x000fe4000f8e00ff */
[----:B------:R-:W-:Y:S02]  /*8a70*/  IMAD.MOV.U32 R8, RZ, RZ, 0x70 ;  /* 0x00000070ff087424 */ /* 0x000fe400078e00ff */
[----:B------:R-:W-:Y:S02]  /*8a80*/  IMAD.MOV.U32 R12, RZ, RZ, 0x1 ;  /* 0x00000001ff0c7424 */ /* 0x000fe400078e00ff */
[----:B------:R-:W-:-:S07]  /*8a90*/  IMAD.MOV.U32 R13, RZ, RZ, RZ ;  /* 0x000000ffff0d7224 */ /* 0x000fce00078e00ff */
[----:B------:R-:W-:-:S07]  /*8aa0*/  LEPC R20, `(.L_x_42) ;  /* 0x000000001014794e */ /* 0x000fce0000000000 */
[----:B0-----:R-:W-:Y:S05]  /*8ab0*/  CALL.ABS.NOINC R14 ;  /* 0x000000000e007343 */ /* 0x001fea0003c00000 */
.L_x_42:
[----:B------:R-:W-:-:S06]  /*8ac0*/  UIADD3 UR4, UR39, 0x5200, URZ ;  /* 0x0000520027047890 */ /* 0x000fcc000fffe03f */
[----:B------:R-:W-:-:S05]  /*8ad0*/  IMAD.U32 R17, RZ, RZ, UR4 ;  /* 0x00000004ff117e24 */ /* 0x000fca000f8e00ff */
[----:B------:R-:W-:-:S13]  /*8ae0*/  LOP3.LUT P0, RZ, R17, 0x1bf, RZ, 0xc0, !PT ;  /* 0x000001bf11ff7812 */ /* 0x000fda000780c0ff */
        /* <DEDUP_REMOVED lines=17> */
.L_x_43:
        /* <DEDUP_REMOVED lines=20> */
.L_x_44:
        /* <DEDUP_REMOVED lines=18> */
.L_x_45:
[----:B------:R-:W0:Y:S01]  /*8e60*/  LDC.64 R4, c[0x0][0x9f8] ;  /* 0x00027e00ff047b82 */ /* 0x000e220000000a00 */
[----:B------:R-:W-:Y:S01]  /*8e70*/  IMAD.MOV.U32 R23, RZ, RZ, R26 ;  /* 0x000000ffff177224 */ /* 0x000fe200078e001a */
[----:B0-----:R-:W-:-:S04]  /*8e80*/  ISETP.NE.U32.AND P0, PT, R4, RZ, PT ;  /* 0x000000ff0400720c */ /* 0x001fc80003f05070 */
[----:B------:R-:W-:-:S13]  /*8e90*/  ISETP.NE.AND.EX P0, PT, R5, RZ, PT, P0 ;  /* 0x000000ff0500720c */ /* 0x000fda0003f05300 */
[----:B------:R-:W0:Y:S02]  /*8ea0*/  @P0 LDC.64 R4, c[0x0][0x9f8] ;  /* 0x00027e00ff040b82 */ /* 0x000e240000000a00 */
[----:B0-----:R-:W-:-:S05]  /*8eb0*/  @P0 IMAD.WIDE R4, R26, 0x4, R4 ;  /* 0x000000041a040825 */ /* 0x001fca00078e0204 */
[----:B------:R0:W2:Y:S01]  /*8ec0*/  @P0 LDG.E R23, desc[UR42][R4.64] ;  /* 0x0000002a04170981 */ /* 0x0000a2000c1e1900 */
[C---:B------:R-:W-:Y:S01]  /*8ed0*/  IMAD.SHL.U32 R22, R27.reuse, 0x40, RZ ;  /* 0x000000401b167824 */ /* 0x040fe200078e00ff */
[----:B------:R-:W-:Y:S01]  /*8ee0*/  SHF.R.U32.HI R3, RZ, 0x1, R27 ;  /* 0x00000001ff037819 */ /* 0x000fe2000001161b */
[C---:B------:R-:W-:Y:S01]  /*8ef0*/  IMAD.SHL.U32 R7, R27.reuse, 0x20, RZ ;  /* 0x000000201b077824 */ /* 0x040fe200078e00ff */
[----:B------:R-:W-:Y:S01]  /*8f00*/  UMOV UR4, 0xffffffff ;  /* 0xffffffff00047882 */ /* 0x000fe20000000000 */
[----:B------:R-:W-:Y:S01]  /*8f10*/  IMAD.SHL.U32 R28, R16, 0x10, RZ ;  /* 0x00000010101c7824 */ /* 0x000fe200078e00ff */
[----:B------:R-:W-:Y:S01]  /*8f20*/  LOP3.LUT R0, R22, 0x180, RZ, 0xc0, !PT ;  /* 0x0000018016007812 */ /* 0x000fe200078ec0ff */
[----:B------:R-:W-:Y:S01]  /*8f30*/  IMAD.SHL.U32 R9, R27, 0x4, RZ ;  /* 0x000000041b097824 */ /* 0x000fe200078e00ff */
[----:B------:R-:W-:Y:S01]  /*8f40*/  LOP3.LUT R6, R7, 0x80, RZ, 0xc0, !PT ;  /* 0x0000008007067812 */ /* 0x000fe200078ec0ff */
[----:B0-----:R-:W0:Y:S01]  /*8f50*/  LDC.64 R4, c[0x0][0x418] ;  /* 0x00010600ff047b82 */ /* 0x001e220000000a00 */
[----:B------:R-:W-:-:S02]  /*8f60*/  LOP3.LUT R28, R28, 0x600, RZ, 0xc0, !PT ;  /* 0x000006001c1c7812 */ /* 0x000fc400078ec0ff */
[----:B------:R-:W-:Y:S01]  /*8f70*/  LOP3.LUT R0, R0, 0x30, R3, 0xf8, !PT ;  /* 0x0000003000007812 */ /* 0x000fe200078ef803 */
[----:B------:R-:W-:Y:S01]  /*8f80*/  IMAD.SHL.U32 R3, R27, 0x8, RZ ;  /* 0x000000081b037824 */ /* 0x000fe200078e00ff */
[----:B------:R-:W-:Y:S02]  /*8f90*/  LOP3.LUT R6, R6, 0x10, R27, 0xf8, !PT ;  /* 0x0000001006067812 */ /* 0x000fe400078ef81b */
[----:B------:R-:W-:Y:S02]  /*8fa0*/  LOP3.LUT R8, R28, 0x60, R7, 0xf8, !PT ;  /* 0x000000601c087812 */ /* 0x000fe400078ef807 */
[----:B------:R-:W-:Y:S02]  /*8fb0*/  LOP3.LUT R3, R0, 0x30, R3, 0x78, !PT ;  /* 0x0000003000037812 */ /* 0x000fe400078e7803 */
[----:B------:R-:W-:Y:S02]  /*8fc0*/  LOP3.LUT R6, R6, 0x10, R9, 0x78, !PT ;  /* 0x0000001006067812 */ /* 0x000fe400078e7809 */
[----:B------:R-:W-:-:S02]  /*8fd0*/  LOP3.LUT R17, R8, 0x100, R7, 0xf8, !PT ;  /* 0x0000010008117812 */ /* 0x000fc400078ef807 */
[----:B------:R-:W-:Y:S02]  /*8fe0*/  LOP3.LUT R24, R24, 0xfffffffe, RZ, 0xc0, !PT ;  /* 0xfffffffe18187812 */ /* 0x000fe400078ec0ff */
[----:B------:R-:W-:Y:S02]  /*8ff0*/  LOP3.LUT R22, R3, 0x640, R22, 0xf8, !PT ;  /* 0x0000064003167812 */ /* 0x000fe400078ef816 */
[----:B------:R-:W-:Y:S02]  /*9000*/  LOP3.LUT R17, R17, R6, RZ, 0xfc, !PT ;  /* 0x0000000611117212 */ /* 0x000fe400078efcff */
[----:B------:R-:W-:Y:S02]  /*9010*/  SHF.R.U32.HI R29, RZ, 0x3, R27 ;  /* 0x00000003ff1d7819 */ /* 0x000fe4000001161b */
[----:B0-----:R-:W-:-:S04]  /*9020*/  ISETP.NE.U32.AND P0, PT, R4, RZ, PT ;  /* 0x000000ff0400720c */ /* 0x001fc80003f05070 */
[----:B------:R-:W-:-:S13]  /*9030*/  ISETP.NE.AND.EX P1, PT, R5, RZ, PT, P0 ;  /* 0x000000ff0500720c */ /* 0x000fda0003f25300 */
[----:B------:R-:W-:Y:S02]  /*9040*/  @P1 LOP3.LUT R24, R24, 0x1, RZ, 0xfc, !PT ;  /* 0x0000000118181812 */ /* 0x000fe400078efcff */
[----:B--2---:R-:W-:Y:S02]  /*9050*/  SHF.R.S32.HI R18, RZ, 0x1f, R23 ;  /* 0x0000001fff127819 */ /* 0x004fe40000011417 */
[----:B------:R-:W-:Y:S01]  /*9060*/  SEL R19, R23, RZ, !P1 ;  /* 0x000000ff17137207 */ /* 0x000fe20004800000 */
[----:B------:R-:W-:Y:S06]  /*9070*/  BRA.DIV UR4, `(.L_x_46) ;  /* 0x0000002204f87947 */ /* 0x000fec000b800000 */
[----:B------:R0:W1:Y:S02]  /*9080*/  SHFL.IDX PT, R14, R2, RZ, 0x1f ;  /* 0x00001fff020e7589 */ /* 0x00006400000e0000 */
.L_x_95:
[----:B-1----:R-:W-:Y:S02]  /*9090*/  ISETP.NE.AND P0, PT, R14, RZ, PT ;  /* 0x000000ff0e00720c */ /* 0x002fe40003f05270 */
[----:B------:R-:W-:Y:S02]  /*90a0*/  PLOP3.LUT P2, PT, PT, PT, PT, 0x8, 0x0 ;  /* 0x000000000000781c */ /* 0x000fe40003f4e170 */
[----:B------:R-:W-:-:S11]  /*90b0*/  LOP3.LUT R24, R24, 0xfffffffd, RZ, 0xc0, !PT ;  /* 0xfffffffd18187812 */ /* 0x000fd600078ec0ff */
[----:B------:R-:W-:Y:S01]  /*90c0*/  @P2 LOP3.LUT R24, R24, 0x2, RZ, 0xfc, !PT ;  /* 0x0000000218182812 */ /* 0x000fe200078efcff */
[----:B------:R-:W-:Y:S06]  /*90d0*/  @P0 BRA `(.L_x_47) ;  /* 0x0000000400240947 */ /* 0x000fec0003800000 */
[----:B------:R-:W-:-:S06]  /*90e0*/  UIADD3 UR4, UR38, -0x1, URZ ;  /* 0xffffffff26047890 */ /* 0x000fcc000fffe03f */
[----:B------:R-:W-:Y:S01]  /*90f0*/  IMAD.U32 R3, RZ, RZ, UR4 ;  /* 0x00000004ff037e24 */ /* 0x000fe2000f8e00ff */
[----:B------:R-:W-:-:S03]  /*9100*/  UMOV UR4, 0xffffffff ;  /* 0xffffffff00047882 */ /* 0x000fc60000000000 */
[----:B------:R-:W-:Y:S05]  /*9110*/  BRA.DIV UR4, `(.L_x_48) ;  /* 0x0000002204f07947 */ /* 0x000fea000b800000 */
[----:B------:R-:W-:-:S13]  /*9120*/  ELECT P6, URZ, PT ;  /* 0x00000000003f782f */ /* 0x000fda00038c0000 */
.L_x_98:
[----:B------:R-:W-:Y:S05]  /*9130*/  @!P6 BRA `(.L_x_47) ;  /* 0x00000004000ce947 */ /* 0x000fea0003800000 */
[----:B------:R-:W-:Y:S02]  /*9140*/  IMAD.MOV.U32 R0, RZ, RZ, 0x1 ;  /* 0x00000001ff007424 */ /* 0x000fe400078e00ff */
[----:B------:R-:W-:-:S03]  /*9150*/  IMAD.MOV.U32 R19, RZ, RZ, R23 ;  /* 0x000000ffff137224 */ /* 0x000fc600078e0017 */
[----:B------:R-:W-:Y:S01]  /*9160*/  SHF.L.U32 R0, R0, 0x1f, RZ ;  /* 0x0000001f00007819 */ /* 0x000fe200000006ff */
[----:B------:R-:W-:Y:S06]  /*9170*/  @!P1 BRA `(.L_x_49) ;  /* 0x0000000000489947 */ /* 0x000fec0003800000 */
[----:B------:R-:W1:Y:S01]  /*9180*/  LDC R8, c[0x0][0x43c] ;  /* 0x00010f00ff087b82 */ /* 0x000e620000000800 */
[----:B------:R-:W-:Y:S01]  /*9190*/  IMAD.MOV.U32 R9, RZ, RZ, R3 ;  /* 0x000000ffff097224 */ /* 0x000fe200078e0003 */
[----:B------:R-:W-:Y:S02]  /*91a0*/  ULDC.64 UR4, c[0x0][0x428] ;  /* 0x00010a0000047ab9 */ /* 0x000fe40000000a00 */
[----:B------:R-:W-:-:S04]  /*91b0*/  IMAD R10, R18, UR4, RZ ;  /* 0x00000004120a7c24 */ /* 0x000fc8000f8e02ff */
[----:B------:R-:W-:Y:S01]  /*91c0*/  IMAD R11, R23, UR5, R10 ;  /* 0x00000005170b7c24 */ /* 0x000fe2000f8e020a */
[----:B-1----:R-:W-:-:S13]  /*91d0*/  ISETP.NE.AND P0, PT, R8, 0x1, PT ;  /* 0x000000010800780c */ /* 0x002fda0003f05270 */
[----:B------:R-:W1:Y:S02]  /*91e0*/  @P0 LDC.64 R6, c[0x0][0x440] ;  /* 0x00011000ff060b82 */ /* 0x000e640000000a00 */
[----:B-1----:R-:W-:-:S05]  /*91f0*/  @P0 IMAD.HI.U32 R6, R3, R6, RZ ;  /* 0x0000000603060227 */ /* 0x002fca00078e00ff */
[----:B------:R-:W-:-:S04]  /*9200*/  @P0 SHF.R.U32.HI R9, RZ, R7, R6 ;  /* 0x00000007ff090219 */ /* 0x000fc80000011606 */
[--C-:B------:R-:W-:Y:S01]  /*9210*/  SHF.R.S32.HI R7, RZ, 0x1f, R9.reuse ;  /* 0x0000001fff077819 */ /* 0x100fe20000011409 */
[----:B------:R-:W-:-:S04]  /*9220*/  IMAD.MOV.U32 R6, RZ, RZ, R9 ;  /* 0x000000ffff067224 */ /* 0x000fc800078e0009 */
[----:B------:R-:W-:-:S04]  /*9230*/  IMAD.WIDE.U32 R6, R23, UR4, R6 ;  /* 0x0000000417067c25 */ /* 0x000fc8000f8e0006 */
[----:B------:R-:W-:Y:S01]  /*9240*/  IMAD.IADD R7, R7, 0x1, R11 ;  /* 0x0000000107077824 */ /* 0x000fe200078e020b */
[----:B------:R-:W-:-:S04]  /*9250*/  LEA R4, P0, R6, R4, 0x2 ;  /* 0x0000000406047211 */ /* 0x000fc800078010ff */
[----:B------:R-:W-:-:S05]  /*9260*/  LEA.HI.X R5, R6, R5, R7, 0x2, P0 ;  /* 0x0000000506057211 */ /* 0x000fca00000f1407 */
[----:B------:R1:W5:Y:S01]  /*9270*/  LDG.E R19, desc[UR42][R4.64] ;  /* 0x0000002a04137981 */ /* 0x000362000c1e1900 */
[----:B------:R-:W-:-:S04]  /*9280*/  IMAD.MOV R6, RZ, RZ, -R9 ;  /* 0x000000ffff067224 */ /* 0x000fc800078e0a09 */
[----:B------:R-:W-:-:S07]  /*9290*/  IMAD R3, R8, R6, R3 ;  /* 0x0000000608037224 */ /* 0x000fce00078e0203 */
.L_x_49:
[----:B------:R-:W2:Y:S01]  /*92a0*/  SYNCS.PHASECHK.TRANS64.TRYWAIT P0, [UR39+0x12480], R0 ;  /* 0x01248000ff0075a7 */ /* 0x000ea20008000167 */
[----:B------:R-:W-:Y:S01]  /*92b0*/  ISETP.NE.AND P1, PT, R16, RZ, PT ;  /* 0x000000ff1000720c */ /* 0x000fe20003f25270 */
[----:B--2---:R-:W-:-:S12]  /*92c0*/  @!P0 BRA `(.L_x_50) ;  /* 0x0000002000a48947 */ /* 0x004fd80003800000 */
.L_x_99:
[----:B------:R-:W-:Y:S05]  /*92d0*/  @P1 BRA `(.L_x_51) ;  /* 0x0000000000141947 */ /* 0x000fea0003800000 */
[----:B------:R-:W-:Y:S01]  /*92e0*/  LOP3.LUT P0, RZ, R27, 0x1f, RZ, 0xc0, !PT ;  /* 0x0000001f1bff7812 */ /* 0x000fe2000780c0ff */
[----:B-1----:R-:W-:-:S04]  /*92f0*/  IMAD.MOV.U32 R4, RZ, RZ, 0x2800 ;  /* 0x00002800ff047424 */ /* 0x002fc800078e00ff */
[----:B------:R2:W-:Y:S08]  /*9300*/  SYNCS.ARRIVE.TRANS64 RZ, [UR39+0x12470], R4 ;  /* 0x01247004ffff79a7 */ /* 0x0005f00008000027 */
[----:B--2---:R-:W-:Y:S05]  /*9310*/  @!P0 BRA `(.L_x_51) ;  /* 0x0000000000048947 */ /* 0x004fea0003800000 */
[----:B------:R-:W-:Y:S01]  /*9320*/  BPT.TRAP 0x1 ;  /* 0x000000040000795c */ /* 0x000fe20000300000 */
.L_x_51:
[----:B------:R-:W-:Y:S01]  /*9330*/  IMAD R3, R3, 0xa0, RZ ;  /* 0x000000a003037824 */ /* 0x000fe200078e02ff */
[----:B------:R-:W-:Y:S01]  /*9340*/  ULDC.64 UR4, c[0x0][0x198] ;  /* 0x0000660000047ab9 */ /* 0x000fe20000000a00 */
[----:B-----5:R-:W-:Y:S01]  /*9350*/  R2UR UR13, R19 ;  /* 0x00000000130d72ca */ /* 0x020fe200000e0000 */
[----:B------:R-:W-:Y:S02]  /*9360*/  UIADD3 UR4, UP0, UR4, 0x470, URZ ;  /* 0x0000047004047890 */ /* 0x000fe4000ff1e03f */
[----:B------:R-:W-:Y:S01]  /*9370*/  R2UR UR11, R3 ;  /* 0x00000000030b72ca */ /* 0x000fe200000e0000 */
[----:B------:R-:W-:Y:S02]  /*9380*/  UIADD3 UR8, UR39, 0x5200, URZ ;  /* 0x0000520027087890 */ /* 0x000fe4000fffe03f */
[----:B------:R-:W-:Y:S02]  /*9390*/  UIADD3 UR9, UR39, 0x12470, URZ ;  /* 0x0001247027097890 */ /* 0x000fe4000fffe03f */
[----:B------:R-:W-:Y:S01]  /*93a0*/  UIADD3.X UR5, URZ, UR5, URZ, UP0, !UPT ;  /* 0x000000053f057290 */ /* 0x000fe200087fe43f */
[----:B------:R-:W-:Y:S01]  /*93b0*/  UMOV UR6, 0x0 ;  /* 0x0000000000067882 */ /* 0x000fe20000000000 */
[----:B------:R-:W-:Y:S01]  /*93c0*/  UMOV UR7, 0x14f00000 ;  /* 0x14f0000000077882 */ /* 0x000fe20000000000 */
[----:B------:R-:W-:Y:S01]  /*93d0*/  UMOV UR10, URZ ;  /* 0x0000003f000a7c82 */ /* 0x000fe20008000000 */
[----:B------:R-:W-:-:S05]  /*93e0*/  UMOV UR12, UR36 ;  /* 0x00000024000c7c82 */ /* 0x000fca0008000000 */
[----:B------:R2:W-:Y:S01]  /*93f0*/  UTMALDG.4D [UR8], [UR4], desc[UR6] ;  /* 0x00000608040075b4 */ /* 0x0005e20008019000 */
[----:B------:R-:W3:Y:S02]  /*9400*/  SYNCS.PHASECHK.TRANS64.TRYWAIT P0, [UR39+0x12440], R0 ;  /* 0x01244000ff0075a7 */ /* 0x000ee40008000167 */
[----:B--23--:R-:W-:Y:S05]  /*9410*/  @!P0 BRA `(.L_x_52) ;  /* 0x0000002000688947 */ /* 0x00cfea0003800000 */
.L_x_100:
[----:B------:R-:W-:Y:S05]  /*9420*/  @P1 BRA `(.L_x_53) ;  /* 0x0000000000141947 */ /* 0x000fea0003800000 */
[----:B------:R-:W-:Y:S01]  /*9430*/  LOP3.LUT P0, RZ, R27, 0x1f, RZ, 0xc0, !PT ;  /* 0x0000001f1bff7812 */ /* 0x000fe2000780c0ff */
[----:B-1----:R-:W-:-:S04]  /*9440*/  IMAD.MOV.U32 R0, RZ, RZ, 0x2800 ;  /* 0x00002800ff007424 */ /* 0x002fc800078e00ff */
[----:B------:R2:W-:Y:S08]  /*9450*/  SYNCS.ARRIVE.TRANS64 RZ, [UR39+0x12430], R0 ;  /* 0x01243000ffff79a7 */ /* 0x0005f00008000027 */
[----:B--2---:R-:W-:Y:S05]  /*9460*/  @!P0 BRA `(.L_x_53) ;  /* 0x0000000000048947 */ /* 0x004fea0003800000 */
[----:B------:R-:W-:Y:S01]  /*9470*/  BPT.TRAP 0x1 ;  /* 0x000000040000795c */ /* 0x000fe20000300000 */
.L_x_53:
[----:B------:R-:W-:Y:S01]  /*9480*/  ULDC.64 UR4, c[0x0][0x198] ;  /* 0x0000660000047ab9 */ /* 0x000fe20000000a00 */
[----:B------:R-:W-:Y:S01]  /*9490*/  R2UR UR11, R3 ;  /* 0x00000000030b72ca */ /* 0x000fe200000e0000 */
[----:B------:R-:W-:Y:S01]  /*94a0*/  UIADD3 UR4, UP0, UR4, 0x370, URZ ;  /* 0x0000037004047890 */ /* 0x000fe2000ff1e03f */
[----:B------:R-:W-:Y:S01]  /*94b0*/  R2UR UR13, R19 ;  /* 0x00000000130d72ca */ /* 0x000fe200000e0000 */
[----:B------:R-:W-:Y:S01]  /*94c0*/  UIADD3 UR8, UR39, 0xd200, URZ ;  /* 0x0000d20027087890 */ /* 0x000fe2000fffe03f */
[----:B------:R-:W-:Y:S01]  /*94d0*/  PLOP3.LUT P0, PT, PT, PT, PT, 0x80, 0x0 ;  /* 0x000000000000781c */ /* 0x000fe20003f0f070 */
[----:B------:R-:W-:Y:S01]  /*94e0*/  UIADD3 UR9, UR39, 0x12430, URZ ;  /* 0x0001243027097890 */ /* 0x000fe2000fffe03f */
[----:B------:R-:W-:Y:S01]  /*94f0*/  LOP3.LUT R24, R24, 0xfffffffd, RZ, 0xc0, !PT ;  /* 0xfffffffd18187812 */ /* 0x000fe200078ec0ff */
[----:B------:R-:W-:Y:S01]  /*9500*/  UIADD3.X UR5, URZ, UR5, URZ, UP0, !UPT ;  /* 0x000000053f057290 */ /* 0x000fe200087fe43f */
[----:B------:R-:W-:Y:S01]  /*9510*/  UMOV UR6, 0x0 ;  /* 0x0000000000067882 */ /* 0x000fe20000000000 */
[----:B------:R-:W-:Y:S01]  /*9520*/  UMOV UR7, 0x14f00000 ;  /* 0x14f0000000077882 */ /* 0x000fe20000000000 */
[----:B------:R-:W-:Y:S01]  /*9530*/  UMOV UR10, URZ ;  /* 0x0000003f000a7c82 */ /* 0x000fe20008000000 */
[----:B------:R-:W-:-:S05]  /*9540*/  UMOV UR12, UR36 ;  /* 0x00000024000c7c82 */ /* 0x000fca0008000000 */
[----:B------:R2:W-:Y:S02]  /*9550*/  UTMALDG.4D [UR8], [UR4], desc[UR6] ;  /* 0x00000608040075b4 */ /* 0x0005e40008019000 */
[----:B--2---:R-:W-:-:S07]  /*9560*/  @P0 LOP3.LUT R24, R24, 0x2, RZ, 0xfc, !PT ;  /* 0x0000000218180812 */ /* 0x004fce00078efcff */
.L_x_47:
[----:B------:R-:W-:Y:S05]  /*9570*/  WARPSYNC.ALL ;  /* 0x0000000000007948 */ /* 0x000fea0003800000 */
[----:B------:R-:W-:Y:S01]  /*9580*/  UIADD3 UR5, UR39, 0xa200, URZ ;  /* 0x0000a20027057890 */ /* 0x000fe2000fffe03f */
[----:B------:R-:W-:Y:S01]  /*9590*/  BAR.SYNC.DEFER_BLOCKING 0x8, 0x200 ;  /* 0x0208000000007b1d */ /* 0x000fe20000010000 */
[----:B------:R-:W-:Y:S02]  /*95a0*/  USHF.R.S32.HI UR4, URZ, 0x1f, UR36 ;  /* 0x0000001f3f047899 */ /* 0x000fe40008011424 */
[----:B------:R-:W-:-:S03]  /*95b0*/  ULOP3.LUT UP0, URZ, UR5, 0x1bf, URZ, 0xc0, !UPT ;  /* 0x000001bf053f7892 */ /* 0x000fc6000f80c03f */
[----:B------:R-:W-:Y:S02]  /*95c0*/  ULDC.64 UR6, c[0x0][0x2d8] ;  /* 0x0000b60000067ab9 */ /* 0x000fe40000000a00 */
[----:B------:R-:W-:Y:S01]  /*95d0*/  UIMAD UR4, UR4, UR6, URZ ;  /* 0x00000006040472a4 */ /* 0x000fe2000f8e023f */
[----:B------:R-:W-:Y:S01]  /*95e0*/  PLOP3.LUT P0, PT, PT, PT, UP0, 0x80, 0x0 ;  /* 0x000000000000781c */ /* 0x000fe20003f0f008 */
[----:B------:R-:W-:Y:S02]  /*95f0*/  UIMAD.WIDE.U32 UR44, UR36, UR6, URZ ;  /* 0x00000006242c72a5 */ /* 0x000fe4000f8e003f */
[----:B------:R-:W-:-:S04]  /*9600*/  UIMAD UR4, UR36, UR7, UR4 ;  /* 0x00000007240472a4 */ /* 0x000fc8000f8e0204 */
[----:B------:R-:W-:-:S06]  /*9610*/  UIADD3 UR47, UR45, UR4, URZ ;  /* 0x000000042d2f7290 */ /* 0x000fcc000fffe03f */
[----:B------:R-:W-:Y:S06]  /*9620*/  @!P0 BRA `(.L_x_54) ;  /* 0x0000000000408947 */ /* 0x000fec0003800000 */
[----:B------:R-:W-:Y:S01]  /*9630*/  MOV R14, 0x0 ;  /* 0x00000000000e7802 */ /* 0x000fe20000000f00 */
[----:B------:R-:W-:Y:S01]  /*9640*/  ULDC.64 UR6, c[0x4][0x98] ;  /* 0x0100260000067ab9 */ /* 0x000fe20000000a00 */
[----:B------:R-:W-:Y:S01]  /*9650*/  ULDC.64 UR8, c[0x4][0xa0] ;  /* 0x0100280000087ab9 */ /* 0x000fe20000000a00 */
[----:B------:R-:W-:Y:S01]  /*9660*/  ULDC.64 UR4, c[0x4][0x28] ;  /* 0x01000a0000047ab9 */ /* 0x000fe20000000a00 */
[----:B-1----:R-:W-:Y:S02]  /*9670*/  IMAD.U32 R4, RZ, RZ, UR6 ;  /* 0x00000006ff047e24 */ /* 0x002fe4000f8e00ff */
[----:B------:R-:W1:Y:S01]  /*9680*/  LDC.64 R14, c[0x4][R14] ;  /* 0x010000000e0e7b82 */ /* 0x000e620000000a00 */
[----:B------:R-:W-:Y:S02]  /*9690*/  IMAD.U32 R5, RZ, RZ, UR7 ;  /* 0x00000007ff057e24 */ /* 0x000fe4000f8e00ff */
        /* <DEDUP_REMOVED lines=8> */
[----:B01----:R-:W-:Y:S05]  /*9720*/  CALL.ABS.NOINC R14 ;  /* 0x000000000e007343 */ /* 0x003fea0003c00000 */
.L_x_54:
[----:B-1----:R-:W1:Y:S01]  /*9730*/  LDC R0, c[0x0][0x448] ;  /* 0x00011200ff007b82 */ /* 0x002e620000000800 */
[----:B------:R-:W-:Y:S01]  /*9740*/  IMAD.SHL.U32 R3, R27, 0x10, RZ ;  /* 0x000000101b037824 */ /* 0x000fe200078e00ff */
[----:B------:R-:W-:Y:S01]  /*9750*/  UMOV UR46, UR44 ;  /* 0x0000002c002e7c82 */ /* 0x000fe20008000000 */
[C---:B------:R-:W-:Y:S01]  /*9760*/  IMAD.SHL.U32 R4, R29.reuse, 0x80, RZ ;  /* 0x000000801d047824 */ /* 0x040fe200078e00ff */
[----:B------:R-:W-:Y:S01]  /*9770*/  ULDC.64 UR4, c[0x0][0x2d0] ;  /* 0x0000b40000047ab9 */ /* 0x000fe20000000a00 */
[----:B------:R-:W-:Y:S01]  /*9780*/  IMAD.SHL.U32 R29, R29, 0x10, RZ ;  /* 0x000000101d1d7824 */ /* 0x000fe200078e00ff */
[----:B------:R-:W-:Y:S01]  /*9790*/  LOP3.LUT R3, R3, 0x30, RZ, 0xe2, !PT ;  /* 0x0000003003037812 */ /* 0x000fe200078ee2ff */
[----:B------:R-:W-:Y:S01]  /*97a0*/  IMAD.SHL.U32 R20, R27, 0x20, RZ ;  /* 0x000000201b147824 */ /* 0x000fe200078e00ff */
[----:B------:R-:W-:Y:S01]  /*97b0*/  ULDC.64 UR6, c[0x0][0x2c8] ;  /* 0x0000b20000067ab9 */ /* 0x000fe20000000a00 */
[----:B------:R-:W-:Y:S01]  /*97c0*/  ULDC.64 UR8, c[0x0][0x280] ;  /* 0x0000a00000087ab9 */ /* 0x000fe20000000a00 */
[----:B------:R-:W-:-:S02]  /*97d0*/  LOP3.LUT R4, R3, 0x180, R4, 0xf8, !PT ;  /* 0x0000018003047812 */ /* 0x000fc400078ef804 */
[----:B------:R-:W-:Y:S02]  /*97e0*/  LOP3.LUT R20, R20, 0x60, RZ, 0xc0, !PT ;  /* 0x0000006014147812 */ /* 0x000fe400078ec0ff */
[----:B------:R-:W-:Y:S01]  /*97f0*/  LOP3.LUT R29, R4, 0x30, R29, 0x78, !PT ;  /* 0x00000030041d7812 */ /* 0x000fe200078e781d */
[----:B------:R-:W-:-:S05]  /*9800*/  IMAD.SHL.U32 R4, R27, 0x10, RZ ;  /* 0x000000101b047824 */ /* 0x000fca00078e00ff */
[----:B------:R-:W-:Y:S02]  /*9810*/  LOP3.LUT R5, R4, 0x40, RZ, 0xc0, !PT ;  /* 0x0000004004057812 */ /* 0x000fe400078ec0ff */
[----:B------:R-:W-:Y:S02]  /*9820*/  LEA.HI R4, R16, R20, RZ, 0x1e ;  /* 0x0000001410047211 */ /* 0x000fe400078ff0ff */
[----:B-1----:R-:W-:Y:S02]  /*9830*/  ISETP.NE.AND P0, PT, R0, 0x1, PT ;  /* 0x000000010000780c */ /* 0x002fe40003f05270 */
[----:B------:R-:W-:Y:S01]  /*9840*/  IADD3 R28, R29, R5, R28 ;  /* 0x000000051d1c7210 */ /* 0x000fe20007ffe01c */
[----:B------:R-:W-:Y:S01]  /*9850*/  IMAD R13, R25, 0xc0, R4 ;  /* 0x000000c0190d7824 */ /* 0x000fe200078e0204 */
[----:B------:R-:W-:Y:S01]  /*9860*/  SHF.R.S32.HI R20, RZ, 0x1f, R26 ;  /* 0x0000001fff147819 */ /* 0x000fe2000001141a */
[----:B------:R-:W1:Y:S02]  /*9870*/  LDC.64 R4, c[0x0][0x2e0] ;  /* 0x0000b800ff047b82 */ /* 0x000e640000000a00 */
[----:B------:R-:W-:-:S02]  /*9880*/  VIADD R9, R13, 0x80 ;  /* 0x000000800d097836 */ /* 0x000fc40000000000 */
[----:B------:R-:W-:-:S04]  /*9890*/  IMAD.MOV.U32 R11, RZ, RZ, R13 ;  /* 0x000000ffff0b7224 */ /* 0x000fc800078e000d */
[----:B------:R-:W2:Y:S08]  /*98a0*/  @P0 LDC R6, c[0x0][0x44c] ;  /* 0x00011300ff060b82 */ /* 0x000eb00000000800 */
[----:B------:R-:W3:Y:S08]  /*98b0*/  @P0 LDC R7, c[0x0][0x450] ;  /* 0x00011400ff070b82 */ /* 0x000ef00000000800 */
[----:B------:R-:W4:Y:S08]  /*98c0*/  @P0 LDC R8, c[0x0][0x44c] ;  /* 0x00011300ff080b82 */ /* 0x000f300000000800 */
[----:B------:R-:W5:Y:S01]  /*98d0*/  @P0 LDC R15, c[0x0][0x450] ;  /* 0x00011400ff0f0b82 */ /* 0x000f620000000800 */
[----:B--2---:R-:W-:-:S05]  /*98e0*/  @P0 IMAD.HI.U32 R6, R13, R6, RZ ;  /* 0x000000060d060227 */ /* 0x004fca00078e00ff */
[----:B---3--:R-:W-:Y:S01]  /*98f0*/  @P0 SHF.R.U32.HI R11, RZ, R7, R6 ;  /* 0x00000007ff0b0219 */ /* 0x008fe20000011606 */
[----:B----4-:R-:W-:-:S04]  /*9900*/  @P0 IMAD.HI.U32 R6, R9, R8, RZ ;  /* 0x0000000809060227 */ /* 0x010fc800078e00ff */
[----:B------:R-:W-:Y:S01]  /*9910*/  IMAD.MOV.U32 R8, RZ, RZ, R9 ;  /* 0x000000ffff087224 */ /* 0x000fe200078e0009 */
[----:B-----5:R-:W-:Y:S01]  /*9920*/  @P0 SHF.R.U32.HI R8, RZ, R15, R6 ;  /* 0x0000000fff080219 */ /* 0x020fe20000011606 */
[----:B-1----:R-:W-:-:S04]  /*9930*/  IMAD R6, R20, R4, RZ ;  /* 0x0000000414067224 */ /* 0x002fc800078e02ff */
[C---:B------:R-:W-:Y:S02]  /*9940*/  IMAD R7, R26.reuse, R5, R6 ;  /* 0x000000051a077224 */ /* 0x040fe400078e0206 */
[----:B------:R-:W-:-:S04]  /*9950*/  IMAD.WIDE.U32 R4, R26, R4, UR46 ;  /* 0x0000002e1a047e25 */ /* 0x000fc8000f8e0004 */
[----:B------:R-:W-:Y:S01]  /*9960*/  IMAD.MOV.U32 R6, RZ, RZ, R4 ;  /* 0x000000ffff067224 */ /* 0x000fe200078e0004 */
[----:B------:R-:W-:Y:S01]  /*9970*/  SHF.R.S32.HI R4, RZ, 0x1f, R11 ;  /* 0x0000001fff047819 */ /* 0x000fe2000001140b */
[----:B------:R-:W-:Y:S02]  /*9980*/  IMAD.IADD R7, R5, 0x1, R7 ;  /* 0x0000000105077824 */ /* 0x000fe400078e0207 */
[----:B------:R-:W-:Y:S02]  /*9990*/  IMAD.MOV R5, RZ, RZ, -R11 ;  /* 0x000000ffff057224 */ /* 0x000fe400078e0a0b */
[----:B------:R-:W-:Y:S02]  /*99a0*/  IMAD R4, R4, UR4, RZ ;  /* 0x0000000404047c24 */ /* 0x000fe4000f8e02ff */
[----:B------:R-:W-:Y:S02]  /*99b0*/  IMAD R13, R0, R5, R13 ;  /* 0x00000005000d7224 */ /* 0x000fe400078e020d */
[----:B------:R-:W-:-:S02]  /*99c0*/  IMAD R15, R11, UR5, R4 ;  /* 0x000000050b0f7c24 */ /* 0x000fc4000f8e0204 */
[----:B------:R-:W-:Y:S01]  /*99d0*/  IMAD.WIDE.U32 R4, R11, UR4, R6 ;  /* 0x000000040b047c25 */ /* 0x000fe2000f8e0006 */
[----:B------:R-:W-:-:S03]  /*99e0*/  SHF.R.S32.HI R10, RZ, 0x1f, R13 ;  /* 0x0000001fff0a7819 */ /* 0x000fc6000001140d */
[----:B------:R-:W-:Y:S02]  /*99f0*/  IMAD.IADD R5, R5, 0x1, R15 ;  /* 0x0000000105057824 */ /* 0x000fe400078e020f */
[----:B------:R-:W-:Y:S02]  /*9a00*/  IMAD R10, R10, UR6, RZ ;  /* 0x000000060a0a7c24 */ /* 0x000fe4000f8e02ff */
[----:B------:R-:W-:-:S04]  /*9a10*/  IMAD.WIDE.U32 R4, R13, UR6, R4 ;  /* 0x000000060d047c25 */ /* 0x000fc8000f8e0004 */
[----:B------:R-:W-:Y:S01]  /*9a20*/  IMAD R13, R13, UR7, R10 ;  /* 0x000000070d0d7c24 */ /* 0x000fe2000f8e020a */
[----:B------:R-:W-:Y:S01]  /*9a30*/  IADD3 R10, P0, R4, UR8, RZ ;  /* 0x00000008040a7c10 */ /* 0x000fe2000ff1e0ff */
[----:B------:R-:W-:Y:S01]  /*9a40*/  IMAD.WIDE.U32 R6, R8, UR4, R6 ;  /* 0x0000000408067c25 */ /* 0x000fe2000f8e0006 */
[----:B------:R-:W-:Y:S02]  /*9a50*/  SHF.R.S32.HI R4, RZ, 0x1f, R8 ;  /* 0x0000001fff047819 */ /* 0x000fe40000011408 */
[----:B------:R-:W-:-:S03]  /*9a60*/  IADD3.X R20, R5, UR9, R13, P0, !PT ;  /* 0x0000000905147c10 */ /* 0x000fc600087fe40d */
[----:B------:R-:W-:Y:S01]  /*9a70*/  IMAD R5, R4, UR4, RZ ;  /* 0x0000000404057c24 */ /* 0x000fe2000f8e02ff */
[----:B------:R-:W-:Y:S01]  /*9a80*/  ULDC UR4, c[0x0][0x2b8] ;  /* 0x0000ae0000047ab9 */ /* 0x000fe20000000800 */
[----:B------:R-:W-:Y:S01]  /*9a90*/  IMAD.MOV R4, RZ, RZ, -R8 ;  /* 0x000000ffff047224 */ /* 0x000fe200078e0a08 */
[----:B------:R-:W-:Y:S01]  /*9aa0*/  ISETP.GE.AND P0, PT, R3, UR4, PT ;  /* 0x0000000403007c0c */ /* 0x000fe2000bf06270 */
[----:B------:R-:W-:Y:S01]  /*9ab0*/  IMAD R5, R8, UR5, R5 ;  /* 0x0000000508057c24 */ /* 0x000fe2000f8e0205 */
[----:B------:R-:W-:Y:S01]  /*9ac0*/  UMOV UR4, 0xffffffff ;  /* 0xffffffff00047882 */ /* 0x000fe20000000000 */
[----:B------:R-:W-:Y:S02]  /*9ad0*/  IMAD R9, R0, R4, R9 ;  /* 0x0000000400097224 */ /* 0x000fe400078e0209 */
[----:B------:R-:W-:Y:S02]  /*9ae0*/  IMAD.MOV.U32 R4, RZ, RZ, R6 ;  /* 0x000000ffff047224 */ /* 0x000fe400078e0006 */
[----:B------:R-:W-:Y:S01]  /*9af0*/  IMAD.IADD R5, R7, 0x1, R5 ;  /* 0x0000000107057824 */ /* 0x000fe200078e0205 */
[----:B------:R-:W-:Y:S01]  /*9b00*/  SHF.R.S32.HI R6, RZ, 0x1f, R9 ;  /* 0x0000001fff067819 */ /* 0x000fe20000011409 */
[----:B------:R-:W-:-:S04]  /*9b10*/  IMAD.WIDE.U32 R4, R9, UR6, R4 ;  /* 0x0000000609047c25 */ /* 0x000fc8000f8e0004 */
[----:B------:R-:W-:-:S04]  /*9b20*/  IMAD R6, R6, UR6, RZ ;  /* 0x0000000606067c24 */ /* 0x000fc8000f8e02ff */
[----:B------:R-:W-:Y:S01]  /*9b30*/  IMAD R7, R9, UR7, R6 ;  /* 0x0000000709077c24 */ /* 0x000fe2000f8e0206 */
[----:B------:R-:W-:Y:S02]  /*9b40*/  IADD3 R6, P1, R4, UR8, RZ ;  /* 0x0000000804067c10 */ /* 0x000fe4000ff3e0ff */
[----:B------:R-:W-:Y:S02]  /*9b50*/  SHF.R.U32.HI R4, RZ, 0x2, R16 ;  /* 0x00000002ff047819 */ /* 0x000fe40000011610 */
[----:B------:R-:W-:Y:S01]  /*9b60*/  IADD3.X R7, R5, UR9, R7, P1, !PT ;  /* 0x0000000905077c10 */ /* 0x000fe20008ffe407 */
[----:B------:R-:W-:Y:S08]  /*9b70*/  BRA.DIV UR4, `(.L_x_55) ;  /* 0x0000001a04a87947 */ /* 0x000ff0000b800000 */
[----:B------:R-:W1:Y:S01]  /*9b80*/  SHFL.IDX PT, R14, R10, RZ, 0x1c1f ;  /* 0x001c1fff0a0e7589 */ /* 0x000e6200000e0000 */
[----:B------:R-:W-:Y:S01]  /*9b90*/  IMAD R25, R25, 0xc0, R4 ;  /* 0x000000c019197824 */ /* 0x000fe200078e0204 */
[----:B------:R-:W-:Y:S02]  /*9ba0*/  ULDC UR4, c[0x0][0x288] ;  /* 0x0000a20000047ab9 */ /* 0x000fe40000000800 */
[----:B------:R-:W2:Y:S01]  /*9bb0*/  SHFL.IDX PT, R4, R20, RZ, 0x1c1f ;  /* 0x001c1fff14047589 */ /* 0x000ea200000e0000 */
[----:B------:R-:W-:Y:S02]  /*9bc0*/  IMAD R0, R0, UR4, RZ ;  /* 0x0000000400007c24 */ /* 0x000fe4000f8e02ff */
[C---:B------:R-:W-:Y:S01]  /*9bd0*/  VIADD R11, R25.reuse, 0x20 ;  /* 0x00000020190b7836 */ /* 0x040fe20000000000 */
[----:B------:R-:W-:Y:S02]  /*9be0*/  SHFL.IDX PT, R21, R20, 0x1, 0x1c1f ;  /* 0x003c1f0014157f89 */ /* 0x000fe400000e0000 */
[----:B------:R-:W-:-:S02]  /*9bf0*/  ISETP.GE.AND P1, PT, R25, R0, PT ;  /* 0x000000001900720c */ /* 0x000fc40003f26270 */
[----:B------:R-:W-:Y:S04]  /*9c00*/  SHFL.IDX PT, R26, R10, 0x2, 0x1c1f ;  /* 0x005c1f000a1a7f89 */ /* 0x000fe800000e0000 */
[----:B------:R-:W-:Y:S04]  /*9c10*/  SHFL.IDX PT, R8, R20, 0x2, 0x1c1f ;  /* 0x005c1f0014087f89 */ /* 0x000fe800000e0000 */
[----:B------:R-:W-:Y:S03]  /*9c20*/  SHFL.IDX PT, R20, R20, 0x3, 0x1c1f ;  /* 0x007c1f0014147f89 */ /* 0x000fe600000e0000 */
[----:B------:R-:W-:Y:S01]  /*9c30*/  @!P1 VIADD R9, R28, UR39 ;  /* 0x000000271c099c36 */ /* 0x000fe20008000000 */
[----:B-1----:R-:W-:-:S05]  /*9c40*/  @!P1 IADD3 R14, P2, R3, R14, RZ ;  /* 0x0000000e030e9210 */ /* 0x002fca0007f5e0ff */
[----:B--2---:R-:W-:Y:S02]  /*9c50*/  @!P1 IMAD.X R5, RZ, RZ, R4, P2 ;  /* 0x000000ffff059224 */ /* 0x004fe400010e0604 */
[----:B------:R-:W-:Y:S02]  /*9c60*/  @!P1 IMAD.MOV.U32 R4, RZ, RZ, R14 ;  /* 0x000000ffff049224 */ /* 0x000fe400078e000e */
[----:B------:R-:W1:Y:S04]  /*9c70*/  SHFL.IDX PT, R14, R10, 0x1, 0x1c1f ;  /* 0x003c1f000a0e7f89 */ /* 0x000e6800000e0000 */
[----:B------:R2:W-:Y:S01]  /*9c80*/  @!P1 LDGSTS.E.BYPASS.LTC128B.128 [R9+0xa200], desc[UR42][R4.64], !P0 ;  /* 0x0a20000004099fae */ /* 0x0005e2000c101d6a */
[----:B------:R-:W-:Y:S01]  /*9c90*/  ISETP.GE.AND P1, PT, R11, R0, PT ;  /* 0x000000000b00720c */ /* 0x000fe20003f26270 */
[----:B------:R-:W-:-:S05]  /*9ca0*/  VIADD R11, R25, 0x40 ;  /* 0x00000040190b7836 */ /* 0x000fca0000000000 */
[----:B------:R-:W-:Y:S01]  /*9cb0*/  ISETP.GE.AND P2, PT, R11, R0, PT ;  /* 0x000000000b00720c */ /* 0x000fe20003f46270 */
[----:B------:R-:W-:-:S06]  /*9cc0*/  VIADD R11, R25, 0x60 ;  /* 0x00000060190b7836 */ /* 0x000fcc0000000000 */
[C---:B--2---:R-:W-:Y:S01]  /*9cd0*/  @!P1 VIADD R9, R28.reuse, UR39 ;  /* 0x000000271c099c36 */ /* 0x044fe20008000000 */
[----:B-1----:R-:W-:Y:S02]  /*9ce0*/  @!P1 IADD3 R4, P3, R3, R14, RZ ;  /* 0x0000000e03049210 */ /* 0x002fe40007f7e0ff */
[----:B------:R-:W1:Y:S03]  /*9cf0*/  SHFL.IDX PT, R14, R10, 0x3, 0x1c1f ;  /* 0x007c1f000a0e7f89 */ /* 0x000e6600000e0000 */
[----:B------:R-:W-:Y:S02]  /*9d00*/  @!P1 IMAD.X R5, RZ, RZ, R21, P3 ;  /* 0x000000ffff059224 */ /* 0x000fe400018e0615 */
[----:B------:R-:W-:-:S03]  /*9d10*/  @!P2 VIADD R21, R28, UR39 ;  /* 0x000000271c15ac36 */ /* 0x000fc60008000000 */
[----:B------:R2:W-:Y:S02]  /*9d20*/  @!P1 LDGSTS.E.BYPASS.LTC128B.128 [R9+0xaa00], desc[UR42][R4.64], !P0 ;  /* 0x0aa0000004099fae */ /* 0x0005e4000c101d6a */
[----:B--2---:R-:W-:Y:S01]  /*9d30*/  @!P2 IADD3 R4, P1, R3, R26, RZ ;  /* 0x0000001a0304a210 */ /* 0x004fe20007f3e0ff */
[----:B------:R-:W-:Y:S01]  /*9d40*/  VIADD R9, R25, 0x80 ;  /* 0x0000008019097836 */ /* 0x000fe20000000000 */
[----:B------:R-:W2:Y:S03]  /*9d50*/  SHFL.IDX PT, R26, R6, RZ, 0x1c1f ;  /* 0x001c1fff061a7589 */ /* 0x000ea600000e0000 */
[----:B------:R-:W-:Y:S01]  /*9d60*/  @!P2 IMAD.X R5, RZ, RZ, R8, P1 ;  /* 0x000000ffff05a224 */ /* 0x000fe200008e0608 */
[-C--:B------:R-:W-:Y:S01]  /*9d70*/  ISETP.GE.AND P1, PT, R11, R0.reuse, PT ;  /* 0x000000000b00720c */ /* 0x080fe20003f26270 */
[----:B------:R-:W3:Y:S04]  /*9d80*/  SHFL.IDX PT, R8, R7, RZ, 0x1c1f ;  /* 0x001c1fff07087589 */ /* 0x000ee800000e0000 */
[----:B------:R1:W-:Y:S01]  /*9d90*/  @!P2 LDGSTS.E.BYPASS.LTC128B.128 [R21+0xb200], desc[UR42][R4.64], !P0 ;  /* 0x0b2000000415afae */ /* 0x0003e2000c101d6a */
[----:B------:R-:W-:-:S03]  /*9da0*/  ISETP.GE.AND P2, PT, R9, R0, PT ;  /* 0x000000000900720c */ /* 0x000fc60003f46270 */
[----:B------:R-:W4:Y:S04]  /*9db0*/  SHFL.IDX PT, R7, R7, 0x1, 0x1c1f ;  /* 0x003c1f0007077f89 */ /* 0x000f2800000e0000 */
[----:B------:R-:W-:Y:S01]  /*9dc0*/  @!P1 VIADD R9, R28, UR39 ;  /* 0x000000271c099c36 */ /* 0x000fe20008000000 */
[----:B-1----:R-:W-:-:S05]  /*9dd0*/  @!P1 IADD3 R4, P3, R3, R14, RZ ;  /* 0x0000000e03049210 */ /* 0x002fca0007f7e0ff */
[----:B------:R-:W-:Y:S01]  /*9de0*/  @!P2 VIADD R21, R28, UR39 ;  /* 0x000000271c15ac36 */ /* 0x000fe20008000000 */
[----:B------:R1:W0:Y:S01]  /*9df0*/  SHFL.IDX PT, R14, R6, 0x1, 0x1c1f ;  /* 0x003c1f00060e7f89 */ /* 0x00022200000e0000 */
[----:B------:R-:W-:-:S05]  /*9e00*/  @!P1 IMAD.X R5, RZ, RZ, R20, P3 ;  /* 0x000000ffff059224 */ /* 0x000fca00018e0614 */
[----:B------:R2:W-:Y:S02]  /*9e10*/  @!P1 LDGSTS.E.BYPASS.LTC128B.128 [R9+0xba00], desc[UR42][R4.64], !P0 ;  /* 0x0ba0000004099fae */ /* 0x0005e4000c101d6a */
[----:B--2---:R-:W-:-:S05]  /*9e20*/  @!P2 IADD3 R4, P1, R3, R26, RZ ;  /* 0x0000001a0304a210 */ /* 0x004fca0007f3e0ff */
[----:B---3--:R-:W-:-:S05]  /*9e30*/  @!P2 IMAD.X R5, RZ, RZ, R8, P1 ;  /* 0x000000ffff05a224 */ /* 0x008fca00008e0608 */
[----:B0---4-:R1:W-:Y:S03]  /*9e40*/  @!P2 LDGSTS.E.BYPASS.LTC128B.128 [R21+0xc200], desc[UR42][R4.64], !P0 ;  /* 0x0c2000000415afae */ /* 0x0113e6000c101d6a */
.L_x_113:
[----:B------:R-:W-:-:S05]  /*9e50*/  VIADD R25, R25, 0xa0 ;  /* 0x000000a019197836 */ /* 0x000fca0000000000 */
[----:B------:R-:W-:Y:S01]  /*9e60*/  ISETP.GE.AND P1, PT, R25, R0, PT ;  /* 0x000000001900720c */ /* 0x000fe20003f26270 */
[----:B------:R-:W-:-:S05]  /*9e70*/  IMAD.MOV.U32 R0, RZ, RZ, 0x1 ;  /* 0x00000001ff007424 */ /* 0x000fca00078e00ff */
[----:B------:R-:W-:-:S07]  /*9e80*/  SHF.L.U32 R0, R0, 0x1f, RZ ;  /* 0x0000001f00007819 */ /* 0x000fce00000006ff */
[----:B-1----:R-:W-:Y:S01]  /*9e90*/  @!P1 IADD3 R4, P2, R3, R14, RZ ;  /* 0x0000000e03049210 */ /* 0x002fe20007f5e0ff */
[----:B------:R-:W-:-:S04]  /*9ea0*/  @!P1 VIADD R3, R28, UR39 ;  /* 0x000000271c039c36 */ /* 0x000fc80008000000 */
[----:B------:R-:W-:-:S05]  /*9eb0*/  @!P1 IMAD.X R5, RZ, RZ, R7, P2 ;  /* 0x000000ffff059224 */ /* 0x000fca00010e0607 */
[----:B------:R-:W-:Y:S01]  /*9ec0*/  @!PT LDS RZ, [RZ] ;  /* 0x00000000fffff984 */ /* 0x000fe20000000800 */
[----:B------:R-:W-:Y:S01]  /*9ed0*/  @!PT LDS RZ, [RZ] ;  /* 0x00000000fffff984 */ /* 0x000fe20000000800 */
[----:B------:R-:W-:Y:S01]  /*9ee0*/  @!PT LDS RZ, [RZ] ;  /* 0x00000000fffff984 */ /* 0x000fe20000000800 */
[----:B------:R0:W-:Y:S01]  /*9ef0*/  @!P1 LDGSTS.E.BYPASS.LTC128B.128 [R3+0xca00], desc[UR42][R4.64], !P0 ;  /* 0x0ca0000004039fae */ /* 0x0001e2000c101d6a */
[----:B------:R-:W-:Y:S01]  /*9f00*/  NOP ;  /* 0x0000000000007918 */ /* 0x000fe20000000000 */
[----:B------:R-:W-:Y:S02]  /*9f10*/  SYNCS.ARRIVE.TRANS64.RED.A0T1 RZ, [UR39+0x12400], RZ ;  /* 0x012400ffffff79a7 */ /* 0x000fe40008200427 */
[----:B------:R-:W-:Y:S01]  /*9f20*/  ARRIVES.LDGSTSBAR.64.TRANSCNT [UR39+0x12400] ;  /* 0x01240000ff0079b0 */ /* 0x000fe20008000aa7 */
[----:B------:R-:W-:Y:S01]  /*9f30*/  NOP ;  /* 0x0000000000007918 */ /* 0x000fe20000000000 */
[----:B------:R-:W-:Y:S01]  /*9f40*/  SYNCS.ARRIVE.TRANS64.A1T0 RZ, [UR39+0x12400], RZ ;  /* 0x012400ffffff79a7 */ /* 0x000fe20008100027 */
[----:B------:R-:W1:Y:S02]  /*9f50*/  SYNCS.PHASECHK.TRANS64.TRYWAIT P0, [UR39+0x12420], R0 ;  /* 0x01242000ff0075a7 */ /* 0x000e640008000167 */
[----:B01----:R-:W-:Y:S05]  /*9f60*/  @!P0 BRA `(.L_x_56) ;  /* 0x0000001c00708947 */ /* 0x003fea0003800000 */
.L_x_114:
[----:B------:R-:W-:-:S04]  /*9f70*/  UIADD3 UR4, UR38, -0x2, URZ ;  /* 0xfffffffe26047890 */ /* 0x000fc8000fffe03f */
[----:B------:R-:W-:-:S06]  /*9f80*/  UISETP.GE.AND UP0, UPT, UR4, UR40, UPT ;  /* 0x000000280400728c */ /* 0x000fcc000bf06270 */
[----:B------:R-:W-:-:S13]  /*9f90*/  PLOP3.LUT P0, PT, PT, PT, UP0, 0x80, 0x0 ;  /* 0x000000000000781c */ /* 0x000fda0003f0f008 */
[----:B------:R-:W-:Y:S05]  /*9fa0*/  @!P0 BRA `(.L_x_57) ;  /* 0x0000000800b88947 */ /* 0x000fea0003800000 */
[----:B------:R-:W-:Y:S01]  /*9fb0*/  IMAD.U32 R12, RZ, RZ, UR41 ;  /* 0x00000029ff0c7e24 */ /* 0x000fe2000f8e00ff */
[----:B------:R-:W-:Y:S01]  /*9fc0*/  LOP3.LUT R13, R27, 0x1f, RZ, 0xc0, !PT ;  /* 0x0000001f1b0d7812 */ /* 0x000fe200078ec0ff */
[----:B------:R-:W-:Y:S02]  /*9fd0*/  IMAD.U32 R14, RZ, RZ, UR41 ;  /* 0x00000029ff0e7e24 */ /* 0x000fe4000f8e00ff */
[----:B------:R-:W-:Y:S01]  /*9fe0*/  IMAD.U32 R15, RZ, RZ, UR4 ;  /* 0x00000004ff0f7e24 */ /* 0x000fe2000f8e00ff */
[----:B------:R-:W-:Y:S01]  /*9ff0*/  LOP3.LUT R12, R12, 0x1, RZ, 0xfc, !PT ;  /* 0x000000010c0c7812 */ /* 0x000fe200078efcff */
[----:B------:R-:W-:Y:S01]  /*a000*/  IMAD.MOV.U32 R8, RZ, RZ, 0x1 ;  /* 0x00000001ff087424 */ /* 0x000fe200078e00ff */
[----:B------:R-:W-:Y:S01]  /*a010*/  LOP3.LUT R14, R14, 0x2, RZ, 0xfc, !PT ;  /* 0x000000020e0e7812 */ /* 0x000fe200078efcff */
[----:B------:R-:W-:-:S07]  /*a020*/  IMAD.MOV.U32 R9, RZ, RZ, RZ ;  /* 0x000000ffff097224 */ /* 0x000fce00078e00ff */
.L_x_74:
[----:B------:R-:W-:Y:S01]  /*a030*/  LOP3.LUT P1, RZ, R24, 0x2, RZ, 0xc0, !PT ;  /* 0x0000000218ff7812 */ /* 0x000fe2000782c0ff */
[----:B0-----:R-:W-:Y:S01]  /*a040*/  VIADD R3, R9, 0x1 ;  /* 0x0000000109037836 */ /* 0x001fe20000000000 */
[----:B------:R-:W-:Y:S04]  /*a050*/  BSSY B0, `(.L_x_58) ;  /* 0x000005e000007945 */ /* 0x000fe80003800000 */
[----:B------:R-:W-:-:S04]  /*a060*/  ISETP.NE.AND P0, PT, R3, 0x2, PT ;  /* 0x000000020300780c */ /* 0x000fc80003f05270 */
[----:B------:R-:W-:Y:S02]  /*a070*/  SEL R5, RZ, 0x1, P0 ;  /* 0x00000001ff057807 */ /* 0x000fe40000000000 */
[----:B------:R-:W-:Y:S02]  /*a080*/  SEL R3, R3, RZ, P0 ;  /* 0x000000ff03037207 */ /* 0x000fe40000000000 */
[----:B------:R-:W-:Y:S01]  /*a090*/  LOP3.LUT R0, R8, R5, RZ, 0x3c, !PT ;  /* 0x0000000508007212 */ /* 0x000fe200078e3cff */
[----:B------:R-:W-:Y:S06]  /*a0a0*/  @!P1 BRA `(.L_x_59) ;  /* 0x0000000400609947 */ /* 0x000fec0003800000 */
[----:B------:R-:W-:Y:S01]  /*a0b0*/  LOP3.LUT P1, RZ, R24, 0x1, RZ, 0xc0, !PT ;  /* 0x0000000118ff7812 */ /* 0x000fe2000782c0ff */
[----:B------:R-:W-:-:S12]  /*a0c0*/  IMAD.MOV.U32 R10, RZ, RZ, R15 ;  /* 0x000000ffff0a7224 */ /* 0x000fd800078e000f */
[----:B------:R-:W-:Y:S05]  /*a0d0*/  @!P1 BRA `(.L_x_60) ;  /* 0x00000000004c9947 */ /* 0x000fea0003800000 */
[----:B------:R-:W0:Y:S01]  /*a0e0*/  LDC R10, c[0x0][0x43c] ;  /* 0x00010f00ff0a7b82 */ /* 0x000e220000000800 */
[----:B------:R-:W-:Y:S01]  /*a0f0*/  IMAD.MOV.U32 R11, RZ, RZ, R15 ;  /* 0x000000ffff0b7224 */ /* 0x000fe200078e000f */
[----:B------:R-:W-:-:S06]  /*a100*/  ULDC.64 UR4, c[0x0][0x428] ;  /* 0x00010a0000047ab9 */ /* 0x000fcc0000000a00 */
[----:B------:R-:W1:Y:S01]  /*a110*/  LDC.64 R6, c[0x0][0x418] ;  /* 0x00010600ff067b82 */ /* 0x000e620000000a00 */
[----:B0-----:R-:W-:-:S13]  /*a120*/  ISETP.NE.AND P0, PT, R10, 0x1, PT ;  /* 0x000000010a00780c */ /* 0x001fda0003f05270 */
[----:B------:R-:W0:Y:S02]  /*a130*/  @P0 LDC.64 R4, c[0x0][0x440] ;  /* 0x00011000ff040b82 */ /* 0x000e240000000a00 */
[----:B0-----:R-:W-:-:S05]  /*a140*/  @P0 IMAD.HI.U32 R4, R15, R4, RZ ;  /* 0x000000040f040227 */ /* 0x001fca00078e00ff */
[----:B------:R-:W-:Y:S01]  /*a150*/  @P0 SHF.R.U32.HI R11, RZ, R5, R4 ;  /* 0x00000005ff0b0219 */ /* 0x000fe20000011604 */
[----:B------:R-:W-:-:S03]  /*a160*/  IMAD R4, R18, UR4, RZ ;  /* 0x0000000412047c24 */ /* 0x000fc6000f8e02ff */
[--C-:B------:R-:W-:Y:S01]  /*a170*/  SHF.R.S32.HI R5, RZ, 0x1f, R11.reuse ;  /* 0x0000001fff057819 */ /* 0x100fe2000001140b */
[----:B------:R-:W-:Y:S02]  /*a180*/  IMAD R19, R23, UR5, R4 ;  /* 0x0000000517137c24 */ /* 0x000fe4000f8e0204 */
[----:B------:R-:W-:-:S04]  /*a190*/  IMAD.MOV.U32 R4, RZ, RZ, R11 ;  /* 0x000000ffff047224 */ /* 0x000fc800078e000b */
[----:B------:R-:W-:-:S04]  /*a1a0*/  IMAD.WIDE.U32 R4, R23, UR4, R4 ;  /* 0x0000000417047c25 */ /* 0x000fc8000f8e0004 */
[----:B------:R-:W-:Y:S01]  /*a1b0*/  IMAD.IADD R5, R19, 0x1, R5 ;  /* 0x0000000113057824 */ /* 0x000fe200078e0205 */
[----:B-1----:R-:W-:-:S04]  /*a1c0*/  LEA R6, P0, R4, R6, 0x2 ;  /* 0x0000000604067211 */ /* 0x002fc800078010ff */
[----:B------:R-:W-:-:S05]  /*a1d0*/  LEA.HI.X R7, R4, R7, R5, 0x2, P0 ;  /* 0x0000000704077211 */ /* 0x000fca00000f1405 */
[----:B------:R0:W5:Y:S01]  /*a1e0*/  LDG.E R19, desc[UR42][R6.64] ;  /* 0x0000002a06137981 */ /* 0x000162000c1e1900 */
[----:B------:R-:W-:-:S04]  /*a1f0*/  IMAD.MOV R4, RZ, RZ, -R11 ;  /* 0x000000ffff047224 */ /* 0x000fc800078e0a0b */
[----:B------:R-:W-:-:S07]  /*a200*/  IMAD R10, R10, R4, R15 ;  /* 0x000000040a0a7224 */ /* 0x000fce00078e020f */
.L_x_60:
[----:B0-----:R-:W-:Y:S02]  /*a210*/  LEA R7, R3, UR39, 0x3 ;  /* 0x0000002703077c11 */ /* 0x001fe4000f8e18ff */
[----:B------:R-:W-:Y:S02]  /*a220*/  SHF.L.U32 R4, R0, 0x1f, RZ ;  /* 0x0000001f00047819 */ /* 0x000fe400000006ff */
[----:B------:R-:W-:Y:S02]  /*a230*/  ISETP.NE.AND P1, PT, R16, RZ, PT ;  /* 0x000000ff1000720c */ /* 0x000fe40003f25270 */
[----:B------:R-:W0:Y:S02]  /*a240*/  SYNCS.PHASECHK.TRANS64.TRYWAIT P0, [R7+URZ+0x12480], R4 ;  /* 0x01248004070075a7 */ /* 0x000e24000800017f */
[----:B0-----:R-:W-:Y:S09]  /*a250*/  @!P0 BRA `(.L_x_61) ;  /* 0x0000001800cc8947 */ /* 0x001ff20003800000 */
.L_x_115:
[----:B------:R-:W-:Y:S04]  /*a260*/  BSSY B1, `(.L_x_62) ;  /* 0x0000007000017945 */ /* 0x000fe80003800000 */
[----:B------:R-:W-:Y:S05]  /*a270*/  @P1 BRA `(.L_x_63) ;  /* 0x0000000000141947 */ /* 0x000fea0003800000 */
[----:B------:R-:W-:Y:S01]  /*a280*/  ISETP.NE.AND P0, PT, R13, RZ, PT ;  /* 0x000000ff0d00720c */ /* 0x000fe20003f05270 */
[----:B------:R-:W-:-:S04]  /*a290*/  IMAD.MOV.U32 R6, RZ, RZ, 0x2800 ;  /* 0x00002800ff067424 */ /* 0x000fc800078e00ff */
[----:B------:R1:W-:Y:S08]  /*a2a0*/  SYNCS.ARRIVE.TRANS64 RZ, [R7+URZ+0x12470], R6 ;  /* 0x0124700607ff79a7 */ /* 0x0003f0000800003f */
[----:B------:R-:W-:Y:S05]  /*a2b0*/  @!P0 BRA `(.L_x_63) ;  /* 0x0000000000048947 */ /* 0x000fea0003800000 */
[----:B------:R-:W-:Y:S01]  /*a2c0*/  BPT.TRAP 0x1 ;  /* 0x000000040000795c */ /* 0x000fe20000300000 */
.L_x_63:
[----:B------:R-:W-:Y:S05]  /*a2d0*/  BSYNC B1 ;  /* 0x0000000000017941 */ /* 0x000fea0003800000 */
.L_x_62:
[----:B-1----:R-:W-:Y:S01]  /*a2e0*/  IMAD.U32 R6, RZ, RZ, UR39 ;  /* 0x00000027ff067e24 */ /* 0x002fe2000f8e00ff */
[----:B------:R-:W-:Y:S01]  /*a2f0*/  R2UR UR33, R7 ;  /* 0x00000000072172ca */ /* 0x000fe200000e0000 */
[----:B------:R-:W-:Y:S01]  /*a300*/  IMAD R11, R10, 0xa0, RZ ;  /* 0x000000a00a0b7824 */ /* 0x000fe200078e02ff */
[----:B------:R-:W-:Y:S01]  /*a310*/  ULDC.64 UR4, c[0x0][0x198] ;  /* 0x0000660000047ab9 */ /* 0x000fe20000000a00 */
[----:B------:R-:W-:Y:S01]  /*a320*/  IMAD R6, R3, 0x2800, R6 ;  /* 0x0000280003067824 */ /* 0x000fe200078e0206 */
[----:B------:R-:W-:Y:S01]  /*a330*/  UIADD3 UR4, UP0, UR4, 0x470, URZ ;  /* 0x0000047004047890 */ /* 0x000fe2000ff1e03f */
[----:B------:R-:W-:Y:S01]  /*a340*/  IMAD.MOV.U32 R20, RZ, RZ, RZ ;  /* 0x000000ffff147224 */ /* 0x000fe200078e00ff */
[----:B------:R-:W-:Y:S01]  /*a350*/  R2UR UR35, R11 ;  /* 0x000000000b2372ca */ /* 0x000fe200000e0000 */
[----:B------:R-:W-:Y:S01]  /*a360*/  UMOV UR6, 0x0 ;  /* 0x0000000000067882 */ /* 0x000fe20000000000 */
[----:B------:R-:W-:Y:S01]  /*a370*/  R2UR UR32, R6 ;  /* 0x00000000062072ca */ /* 0x000fe200000e0000 */
[----:B------:R-:W-:Y:S01]  /*a380*/  UIADD3.X UR5, URZ, UR5, URZ, UP0, !UPT ;  /* 0x000000053f057290 */ /* 0x000fe200087fe43f */
[----:B------:R-:W-:Y:S01]  /*a390*/  R2UR UR34, R20 ;  /* 0x00000000142272ca */ /* 0x000fe200000e0000 */
[----:B------:R-:W-:Y:S01]  /*a3a0*/  UMOV UR7, 0x14f00000 ;  /* 0x14f0000000077882 */ /* 0x000fe20000000000 */
[----:B------:R-:W-:Y:S01]  /*a3b0*/  PLOP3.LUT P0, PT, PT, PT, PT, 0x80, 0x0 ;  /* 0x000000000000781c */ /* 0x000fe20003f0f070 */
[----:B------:R-:W-:-:S08]  /*a3c0*/  UIADD3 UR33, UR33, 0x12470, URZ ;  /* 0x0001247021217890 */ /* 0x000fd0000fffe03f */
[----:B------:R-:W-:-:S12]  /*a3d0*/  UIADD3 UR32, UR32, 0x5200, URZ ;  /* 0x0000520020207890 */ /* 0x000fd8000fffe03f */
.L_x_64:
[----:B------:R-:W-:-:S13]  /*a3e0*/  @P0 ELECT P2, URZ, PT ;  /* 0x00000000003f082f */ /* 0x000fda0003840000 */
[----:B-----5:R-:W-:Y:S02]  /*a3f0*/  @P2 R2UR UR37, R19 ;  /* 0x00000000132522ca */ /* 0x020fe400000e0000 */
[----:B------:R-:W-:-:S11]  /*a400*/  @P2 PLOP3.LUT P0, PT, P2, PT, PT, 0x8, 0x0 ;  /* 0x000000000000281c */ /* 0x000fd6000170e170 */
[----:B------:R1:W-:Y:S01]  /*a410*/  UTMALDG.4D [UR32], [UR4], desc[UR6] ;  /* 0x00000620040075b4 */ /* 0x0003e20008019000 */
[----:B------:R-:W-:Y:S01]  /*a420*/  PLOP3.LUT P2, PT, PT, PT, PT, 0x8, 0x0 ;  /* 0x000000000000781c */ /* 0x000fe20003f4e170 */
[----:B-1----:R-:W-:-:S12]  /*a430*/  @P0 BRA.U.ANY `(.L_x_64) ;  /* 0xfffffffd00e80947 */ /* 0x002fd8000393ffff */
[----:B------:R-:W1:Y:S02]  /*a440*/  SYNCS.PHASECHK.TRANS64.TRYWAIT P0, [R7+URZ+0x12440], R4 ;  /* 0x01244004070075a7 */ /* 0x000e64000800017f */
[----:B-1----:R-:W-:Y:S05]  /*a450*/  @!P0 BRA `(.L_x_65) ;  /* 0x0000001800608947 */ /* 0x002fea0003800000 */
.L_x_116:
[----:B------:R-:W-:Y:S01]  /*a460*/  BSSY B1, `(.L_x_66) ;  /* 0x0000009000017945 */ /* 0x000fe20003800000 */
[----:B01----:R-:W-:Y:S02]  /*a470*/  IMAD.MOV.U32 R4, RZ, RZ, 0x0 ;  /* 0x00000000ff047424 */ /* 0x003fe400078e00ff */
[----:B------:R-:W-:Y:S01]  /*a480*/  IMAD.MOV.U32 R5, RZ, RZ, 0x14f00000 ;  /* 0x14f00000ff057424 */ /* 0x000fe200078e00ff */
[----:B------:R-:W-:Y:S06]  /*a490*/  @P1 BRA `(.L_x_67) ;  /* 0x0000000000141947 */ /* 0x000fec0003800000 */
[----:B------:R-:W-:Y:S01]  /*a4a0*/  ISETP.NE.AND P0, PT, R13, RZ, PT ;  /* 0x000000ff0d00720c */ /* 0x000fe20003f05270 */
[----:B------:R-:W-:-:S04]  /*a4b0*/  IMAD.MOV.U32 R10, RZ, RZ, 0x2800 ;  /* 0x00002800ff0a7424 */ /* 0x000fc800078e00ff */
[----:B------:R0:W-:Y:S08]  /*a4c0*/  SYNCS.ARRIVE.TRANS64 RZ, [R7+URZ+0x12430], R10 ;  /* 0x0124300a07ff79a7 */ /* 0x0001f0000800003f */
[----:B------:R-:W-:Y:S05]  /*a4d0*/  @!P0 BRA `(.L_x_67) ;  /* 0x0000000000048947 */ /* 0x000fea0003800000 */
[----:B------:R-:W-:Y:S01]  /*a4e0*/  BPT.TRAP 0x1 ;  /* 0x000000040000795c */ /* 0x000fe20000300000 */
.L_x_67:
[----:B------:R-:W-:Y:S05]  /*a4f0*/  BSYNC B1 ;  /* 0x0000000000017941 */ /* 0x000fea0003800000 */
.L_x_66:
[----:B------:R-:W-:Y:S01]  /*a500*/  R2UR UR8, R6 ;  /* 0x00000000060872ca */ /* 0x000fe200000e0000 */
[----:B------:R-:W-:Y:S01]  /*a510*/  ULDC.64 UR4, c[0x0][0x198] ;  /* 0x0000660000047ab9 */ /* 0x000fe20000000a00 */
[----:B------:R-:W-:Y:S01]  /*a520*/  R2UR UR9, R7 ;  /* 0x00000000070972ca */ /* 0x000fe200000e0000 */
[----:B------:R-:W-:Y:S01]  /*a530*/  UIADD3 UR4, UP0, UR4, 0x370, URZ ;  /* 0x0000037004047890 */ /* 0x000fe2000ff1e03f */
[----:B------:R-:W-:Y:S02]  /*a540*/  R2UR UR6, R4 ;  /* 0x00000000040672ca */ /* 0x000fe400000e0000 */
[----:B------:R-:W-:Y:S01]  /*a550*/  R2UR UR7, R5 ;  /* 0x00000000050772ca */ /* 0x000fe200000e0000 */
[----:B------:R-:W-:Y:S01]  /*a560*/  UIADD3.X UR5, URZ, UR5, URZ, UP0, !UPT ;  /* 0x000000053f057290 */ /* 0x000fe200087fe43f */
[----:B------:R-:W-:Y:S02]  /*a570*/  R2UR UR10, R20 ;  /* 0x00000000140a72ca */ /* 0x000fe400000e0000 */
[----:B------:R-:W-:-:S02]  /*a580*/  R2UR UR11, R11 ;  /* 0x000000000b0b72ca */ /* 0x000fc400000e0000 */
[----:B------:R-:W-:Y:S01]  /*a590*/  PLOP3.LUT P0, PT, PT, PT, PT, 0x80, 0x0 ;  /* 0x000000000000781c */ /* 0x000fe20003f0f070 */
[----:B------:R-:W-:Y:S02]  /*a5a0*/  UIADD3 UR8, UR8, 0xd200, URZ ;  /* 0x0000d20008087890 */ /* 0x000fe4000fffe03f */
[----:B------:R-:W-:-:S12]  /*a5b0*/  UIADD3 UR9, UR9, 0x12430, URZ ;  /* 0x0001243009097890 */ /* 0x000fd8000fffe03f */
.L_x_68:
[----:B------:R-:W-:-:S13]  /*a5c0*/  @P0 ELECT P1, URZ, PT ;  /* 0x00000000003f082f */ /* 0x000fda0003820000 */
[----:B------:R-:W-:Y:S01]  /*a5d0*/  @P1 R2UR UR13, R19 ;  /* 0x00000000130d12ca */ /* 0x000fe200000e0000 */
[----:B------:R-:W-:Y:S01]  /*a5e0*/  UMOV UR12, UR36 ;  /* 0x00000024000c7c82 */ /* 0x000fe20008000000 */
[----:B------:R-:W-:-:S11]  /*a5f0*/  @P1 PLOP3.LUT P0, PT, P1, PT, PT, 0x8, 0x0 ;  /* 0x000000000000181c */ /* 0x000fd60000f0e170 */
[----:B------:R1:W-:Y:S01]  /*a600*/  UTMALDG.4D [UR8], [UR4], desc[UR6] ;  /* 0x00000608040075b4 */ /* 0x0003e20008019000 */
[----:B------:R-:W-:Y:S01]  /*a610*/  PLOP3.LUT P1, PT, PT, PT, PT, 0x8, 0x0 ;  /* 0x000000000000781c */ /* 0x000fe20003f2e170 */
[----:B-1----:R-:W-:-:S12]  /*a620*/  @P0 BRA.U.ANY `(.L_x_68) ;  /* 0xfffffffd00e40947 */ /* 0x002fd8000393ffff */
.L_x_59:
[----:B------:R-:W-:Y:S05]  /*a630*/  BSYNC B0 ;  /* 0x0000000000007941 */ /* 0x000fea0003800000 */
.L_x_58:
[----:B------:R-:W-:-:S13]  /*a640*/  ISETP.NE.AND P0, PT, R12, 0x3, PT ;  /* 0x000000030c00780c */ /* 0x000fda0003f05270 */
[----:B------:R-:W-:Y:S05]  /*a650*/  @!P0 BRA `(.L_x_69) ;  /* 0x0000000000048947 */ /* 0x000fea0003800000 */
[----:B------:R-:W-:Y:S01]  /*a660*/  BPT.TRAP 0x1 ;  /* 0x000000040000795c */ /* 0x000fe20000300000 */
.L_x_69:
[----:B------:R-:W-:Y:S02]  /*a670*/  LOP3.LUT R5, R8, 0x1, RZ, 0x3c, !PT ;  /* 0x0000000108057812 */ /* 0x000fe400078e3cff */
[----:B------:R-:W-:Y:S02]  /*a680*/  LEA R20, R9, UR39, 0x3 ;  /* 0x0000002709147c11 */ /* 0x000fe4000f8e18ff */
[----:B------:R-:W-:Y:S02]  /*a690*/  SHF.L.U32 R5, R5, 0x1f, RZ ;  /* 0x0000001f05057819 */ /* 0x000fe400000006ff */
[----:B------:R-:W-:Y:S02]  /*a6a0*/  ISETP.NE.AND P1, PT, R14, 0x3, PT ;  /* 0x000000030e00780c */ /* 0x000fe40003f25270 */
[----:B------:R-:W1:Y:S02]  /*a6b0*/  SYNCS.PHASECHK.TRANS64.TRYWAIT P0, [R20+URZ+0x12470], R5 ;  /* 0x01247005140075a7 */ /* 0x000e64000800017f */
[----:B-1----:R-:W-:Y:S09]  /*a6c0*/  @!P0 BRA `(.L_x_70) ;  /* 0x0000001400d88947 */ /* 0x002ff20003800000 */
.L_x_117:
[----:B------:R-:W-:Y:S05]  /*a6d0*/  @!P1 BRA `(.L_x_71) ;  /* 0x0000000000049947 */ /* 0x000fea0003800000 */
[----:B------:R-:W-:Y:S01]  /*a6e0*/  BPT.TRAP 0x1 ;  /* 0x000000040000795c */ /* 0x000fe20000300000 */
.L_x_71:
[----:B-1----:R-:W-:Y:S01]  /*a6f0*/  SHF.L.U32 R5, R8, 0x1f, RZ ;  /* 0x0000001f08057819 */ /* 0x002fe200000006ff */
[----:B0-----:R-:W-:-:S03]  /*a700*/  IMAD R10, R9, 0x2800, RZ ;  /* 0x00002800090a7824 */ /* 0x001fc600078e02ff */
[----:B------:R-:W0:Y:S02]  /*a710*/  SYNCS.PHASECHK.TRANS64.TRYWAIT P0, [R20+URZ+0x12460], R5 ;  /* 0x01246005140075a7 */ /* 0x000e24000800017f */
[----:B0-----:R-:W-:Y:S05]  /*a720*/  @!P0 BRA `(.L_x_72) ;  /* 0x0000001400d48947 */ /* 0x001fea0003800000 */
.L_x_118:
[C---:B------:R-:W-:Y:S01]  /*a730*/  LOP3.LUT R25, R10.reuse, R22, RZ, 0xfc, !PT ;  /* 0x000000160a197212 */ /* 0x040fe200078efcff */
[----:B------:R-:W-:Y:S05]  /*a740*/  WARPSYNC.ALL ;  /* 0x0000000000007948 */ /* 0x000fea0003800000 */
[----:B0-----:R-:W0:Y:S01]  /*a750*/  LDSM.16.MT88.4 R4, [R25+UR39+0x5200] ;  /* 0x005200271904783b */ /* 0x001e220008004200 */
[----:B------:R-:W-:-:S05]  /*a760*/  LOP3.LUT R21, R10, R17, RZ, 0xfc, !PT ;  /* 0x000000110a157212 */ /* 0x000fca00078efcff */
[----:B------:R-:W-:Y:S01]  /*a770*/  VIADD R21, R21, UR39 ;  /* 0x0000002715157c36 */ /* 0x000fe20008000000 */
[C-C-:B0-----:R-:W-:Y:S02]  /*a780*/  PRMT R8, R4.reuse, 0x6420, R5.reuse ;  /* 0x0000642004087816 */ /* 0x141fe40000000005 */
[----:B------:R-:W-:Y:S02]  /*a790*/  PRMT R9, R4, 0x7531, R5 ;  /* 0x0000753104097816 */ /* 0x000fe40000000005 */
[C-C-:B------:R-:W-:Y:S02]  /*a7a0*/  PRMT R10, R6.reuse, 0x6420, R7.reuse ;  /* 0x00006420060a7816 */ /* 0x140fe40000000007 */
[----:B------:R-:W-:-:S05]  /*a7b0*/  PRMT R11, R6, 0x7531, R7 ;  /* 0x00007531060b7816 */ /* 0x000fca0000000007 */
[----:B------:R-:W-:Y:S04]  /*a7c0*/  STSM.16.M88.4 [R21+0x200], R8 ;  /* 0x0002000815007844 */ /* 0x000fe80000000200 */
[----:B------:R-:W0:Y:S02]  /*a7d0*/  LDSM.16.MT88.4 R4, [R25+UR39+0x5a00] ;  /* 0x005a00271904783b */ /* 0x000e240008004200 */
[C-C-:B0-----:R-:W-:Y:S02]  /*a7e0*/  PRMT R8, R4.reuse, 0x6420, R5.reuse ;  /* 0x0000642004087816 */ /* 0x141fe40000000005 */
[----:B------:R-:W-:Y:S02]  /*a7f0*/  PRMT R9, R4, 0x7531, R5 ;  /* 0x0000753104097816 */ /* 0x000fe40000000005 */
[----:B------:R-:W-:-:S02]  /*a800*/  PRMT R10, R6, 0x6420, R7 ;  /* 0x00006420060a7816 */ /* 0x000fc40000000007 */
        /* <DEDUP_REMOVED lines=19> */
[----:B------:R0:W-:Y:S01]  /*a940*/  STSM.16.M88.4 [R21+0x2200], R8 ;  /* 0x0022000815007844 */ /* 0x0001e20000000200 */
[----:B------:R-:W-:Y:S01]  /*a950*/  @!PT LDS RZ, [RZ] ;  /* 0x00000000fffff984 */ /* 0x000fe20000000800 */
[----:B------:R-:W-:Y:S01]  /*a960*/  @!PT LDS RZ, [RZ] ;  /* 0x00000000fffff984 */ /* 0x000fe20000000800 */
[----:B------:R-:W-:Y:S01]  /*a970*/  @!PT LDS RZ, [RZ] ;  /* 0x00000000fffff984 */ /* 0x000fe20000000800 */
[----:B------:R-:W-:Y:S01]  /*a980*/  @!PT LDS RZ, [RZ] ;  /* 0x00000000fffff984 */ /* 0x000fe20000000800 */
[----:B------:R1:W-:Y:S06]  /*a990*/  MEMBAR.ALL.CTA ;  /* 0x0000000000007992 */ /* 0x0003ec0000008000 */
[----:B-1----:R-:W1:Y:S01]  /*a9a0*/  FENCE.VIEW.ASYNC.S ;  /* 0x00000000000073c6 */ /* 0x002e620000000000 */
[----:B------:R-:W-:Y:S05]  /*a9b0*/  @!P1 BRA `(.L_x_73) ;  /* 0x0000000000049947 */ /* 0x000fea0003800000 */
[----:B------:R-:W-:Y:S01]  /*a9c0*/  BPT.TRAP 0x1 ;  /* 0x000000040000795c */ /* 0x000fe20000300000 */
.L_x_73:
[----:B-1----:R1:W-:Y:S01]  /*a9d0*/  SYNCS.ARRIVE.TRANS64.A1T0 RZ, [R20+URZ+0x12450], RZ ;  /* 0x012450ff14ff79a7 */ /* 0x0023e2000810003f */
[----:B------:R-:W-:Y:S01]  /*a9e0*/  BAR.SYNC.DEFER_BLOCKING 0x2, 0x80 ;  /* 0x0082000000007b1d */ /* 0x000fe20000010000 */
[----:B------:R-:W-:Y:S01]  /*a9f0*/  ISETP.NE.AND P0, PT, R16, RZ, PT ;  /* 0x000000ff1000720c */ /* 0x000fe20003f05270 */
[----:B0-----:R-:W-:Y:S02]  /*aa00*/  IMAD.MOV.U32 R9, RZ, RZ, R3 ;  /* 0x000000ffff097224 */ /* 0x001fe400078e0003 */
[----:B------:R-:W-:-:S10]  /*aa10*/  IMAD.MOV.U32 R8, RZ, RZ, R0 ;  /* 0x000000ffff087224 */ /* 0x000fd400078e0000 */
[----:B------:R-:W-:-:S05]  /*aa20*/  @!P0 VIADD R4, R20, 0x12480 ;  /* 0x0001248014048836 */ /* 0x000fca0000000000 */
[----:B------:R-:W-:-:S04]  /*aa30*/  @!P0 PRMT R4, RZ, 0x654, R4 ;  /* 0x00000654ff048816 */ /* 0x000fc80000000004 */
[----:B------:R1:W-:Y:S01]  /*aa40*/  @!P0 SYNCS.ARRIVE.TRANS64.RED.A1T0 RZ, [R4+URZ], RZ ;  /* 0x000000ff04ff89a7 */ /* 0x0003e2000810043f */
[C---:B------:R-:W-:Y:S01]  /*aa50*/  ISETP.GT.AND P0, PT, R15.reuse, UR40, PT ;  /* 0x000000280f007c0c */ /* 0x040fe2000bf04270 */
[----:B------:R-:W-:-:S12]  /*aa60*/  VIADD R15, R15, 0xffffffff ;  /* 0xffffffff0f0f7836 */ /* 0x000fd80000000000 */
[----:B-1----:R-:W-:Y:S05]  /*aa70*/  @P0 BRA `(.L_x_74) ;  /* 0xfffffff4006c0947 */ /* 0x002fea000383ffff */
[----:B------:R-:W-:Y:S05]  /*aa80*/  BRA `(.L_x_75) ;  /* 0x0000000000087947 */ /* 0x000fea0003800000 */
.L_x_57:
[----:B0-----:R-:W-:Y:S02]  /*aa90*/  IMAD.MOV.U32 R3, RZ, RZ, RZ ;  /* 0x000000ffff037224 */ /* 0x001fe400078e00ff */
[----:B------:R-:W-:-:S07]  /*aaa0*/  IMAD.MOV.U32 R0, RZ, RZ, 0x1 ;  /* 0x00000001ff007424 */ /* 0x000fce00078e00ff */
.L_x_75:
[----:B------:R-:W-:-:S04]  /*aab0*/  ULOP3.LUT UR4, UR41, 0x1, URZ, 0xfc, !UPT ;  /* 0x0000000129047892 */ /* 0x000fc8000f8efc3f */
[----:B------:R-:W-:-:S06]  /*aac0*/  UISETP.NE.AND UP0, UPT, UR4, 0x3, UPT ;  /* 0x000000030400788c */ /* 0x000fcc000bf05270 */
[----:B------:R-:W-:-:S13]  /*aad0*/  PLOP3.LUT P0, PT, PT, PT, UP0, 0x80, 0x0 ;  /* 0x000000000000781c */ /* 0x000fda0003f0f008 */
[----:B------:R-:W-:Y:S05]  /*aae0*/  @!P0 BRA `(.L_x_76) ;  /* 0x0000000000048947 */ /* 0x000fea0003800000 */
[----:B------:R-:W-:Y:S01]  /*aaf0*/  BPT.TRAP 0x1 ;  /* 0x000000040000795c */ /* 0x000fe20000300000 */
.L_x_76:
[----:B------:R-:W-:Y:S01]  /*ab00*/  LOP3.LUT R5, R0, 0x1, RZ, 0x3c, !PT ;  /* 0x0000000100057812 */ /* 0x000fe200078e3cff */
[----:B------:R-:W-:Y:S01]  /*ab10*/  BSSY B0, `(.L_x_77) ;  /* 0x0000005000007945 */ /* 0x000fe20003800000 */
[----:B------:R-:W-:Y:S02]  /*ab20*/  LEA R12, R3, UR39, 0x3 ;  /* 0x00000027030c7c11 */ /* 0x000fe4000f8e18ff */
[----:B------:R-:W-:-:S04]  /*ab30*/  SHF.L.U32 R5, R5, 0x1f, RZ ;  /* 0x0000001f05057819 */ /* 0x000fc800000006ff */
[----:B------:R-:W0:Y:S02]  /*ab40*/  SYNCS.PHASECHK.TRANS64.TRYWAIT P0, [R12+URZ+0x12470], R5 ;  /* 0x012470050c0075a7 */ /* 0x000e24000800017f */
[----:B0-----:R-:W-:Y:S05]  /*ab50*/  @!P0 BRA `(.L_x_78) ;  /* 0x0000001000dc8947 */ /* 0x001fea0003800000 */
.L_x_119:
[----:B------:R-:W-:Y:S05]  /*ab60*/  BSYNC B0 ;  /* 0x0000000000007941 */ /* 0x000fea0003800000 */
.L_x_77:
[----:B------:R-:W-:-:S06]  /*ab70*/  ULOP3.LUT UR4, UR41, 0x2, URZ, 0xfc, !UPT ;  /* 0x0000000229047892 */ /* 0x000fcc000f8efc3f */
[----:B------:R-:W-:-:S05]  /*ab80*/  IMAD.U32 R4, RZ, RZ, UR4 ;  /* 0x00000004ff047e24 */ /* 0x000fca000f8e00ff */
[----:B------:R-:W-:-:S13]  /*ab90*/  ISETP.NE.AND P1, PT, R4, 0x3, PT ;  /* 0x000000030400780c */ /* 0x000fda0003f25270 */
[----:B------:R-:W-:Y:S05]  /*aba0*/  @!P1 BRA `(.L_x_79) ;  /* 0x0000000000049947 */ /* 0x000fea0003800000 */
[----:B------:R-:W-:Y:S01]  /*abb0*/  BPT.TRAP 0x1 ;  /* 0x000000040000795c */ /* 0x000fe20000300000 */
.L_x_79:
[----:B0-----:R-:W-:Y:S01]  /*abc0*/  SHF.L.U32 R5, R0, 0x1f, RZ ;  /* 0x0000001f00057819 */ /* 0x001fe200000006ff */
[----:B------:R-:W-:-:S03]  /*abd0*/  IMAD R8, R3, 0x2800, RZ ;  /* 0x0000280003087824 */ /* 0x000fc600078e02ff */
[----:B------:R-:W0:Y:S02]  /*abe0*/  SYNCS.PHASECHK.TRANS64.TRYWAIT P0, [R12+URZ+0x12460], R5 ;  /* 0x012460050c0075a7 */ /* 0x000e24000800017f */
[----:B------:R-:W-:Y:S01]  /*abf0*/  LOP3.LUT R22, R8, R22, RZ, 0xfc, !PT ;  /* 0x0000001608167212 */ /* 0x000fe200078efcff */
[----:B0-----:R-:W-:Y:S06]  /*ac00*/  @!P0 BRA `(.L_x_80) ;  /* 0x0000001000c48947 */ /* 0x001fec0003800000 */
.L_x_120:
        /* <DEDUP_REMOVED lines=41> */
.L_x_81:
[----:B-1----:R-:W-:Y:S01]  /*aea0*/  SYNCS.ARRIVE.TRANS64.A1T0 RZ, [R12+URZ+0x12450], RZ ;  /* 0x012450ff0cff79a7 */ /* 0x002fe2000810003f */
[----:B------:R-:W-:Y:S01]  /*aeb0*/  BAR.SYNC.DEFER_BLOCKING 0x2, 0x80 ;  /* 0x0082000000007b1d */ /* 0x000fe20000010000 */
[----:B------:R-:W-:Y:S01]  /*aec0*/  ISETP.NE.AND P0, PT, R16, RZ, PT ;  /* 0x000000ff1000720c */ /* 0x000fe20003f05270 */
[----:B------:R-:W-:-:S12]  /*aed0*/  VIADD R3, R3, 0x1 ;  /* 0x0000000103037836 */ /* 0x000fd80000000000 */
[----:B------:R-:W-:-:S05]  /*aee0*/  @!P0 VIADD R4, R12, 0x12480 ;  /* 0x000124800c048836 */ /* 0x000fca0000000000 */
[----:B------:R-:W-:-:S04]  /*aef0*/  @!P0 PRMT R4, RZ, 0x654, R4 ;  /* 0x00000654ff048816 */ /* 0x000fc80000000004 */
[----:B------:R1:W-:Y:S01]  /*af00*/  @!P0 SYNCS.ARRIVE.TRANS64.RED.A1T0 RZ, [R4+URZ], RZ ;  /* 0x000000ff04ff89a7 */ /* 0x0003e2000810043f */
[----:B------:R-:W-:-:S04]  /*af10*/  ISETP.NE.AND P0, PT, R3, 0x2, PT ;  /* 0x000000020300780c */ /* 0x000fc80003f05270 */
[----:B------:R-:W-:Y:S02]  /*af20*/  SEL R5, RZ, 0x1, P0 ;  /* 0x00000001ff057807 */ /* 0x000fe40000000000 */
[----:B------:R-:W-:Y:S01]  /*af30*/  SEL R3, R3, RZ, P0 ;  /* 0x000000ff03037207 */ /* 0x000fe20000000000 */
[----:B-1----:R-:W-:Y:S01]  /*af40*/  IMAD.MOV.U32 R4, RZ, RZ, RZ ;  /* 0x000000ffff047224 */ /* 0x002fe200078e00ff */
[----:B------:R-:W-:-:S07]  /*af50*/  LOP3.LUT R0, R0, R5, RZ, 0x3c, !PT ;  /* 0x0000000500007212 */ /* 0x000fce00078e3cff */
.L_x_40:
[----:B------:R-:W0:Y:S01]  /*af60*/  S2R R6, SR_CgaCtaId ;  /* 0x0000000000067919 */ /* 0x000e220000008800 */
[----:B------:R-:W-:Y:S02]  /*af70*/  MOV R5, 0x400 ;  /* 0x0000040000057802 */ /* 0x000fe40000000f00 */
[----:B------:R-:W-:Y:S02]  /*af80*/  SHF.L.U32 R4, R4, 0x1f, RZ ;  /* 0x0000001f04047819 */ /* 0x000fe400000006ff */
[----:B0-----:R-:W-:-:S04]  /*af90*/  LEA R9, R6, R5, 0x18 ;  /* 0x0000000506097211 */ /* 0x001fc800078ec0ff */
[----:B------:R-:W0:Y:S02]  /*afa0*/  SYNCS.PHASECHK.TRANS64.TRYWAIT P0, [R9+URZ+0x12420], R4 ;  /* 0x01242004090075a7 */ /* 0x000e24000800017f */
[----:B0-----:R-:W-:Y:S05]  /*afb0*/  @!P0 BRA `(.L_x_82) ;  /* 0x0000000c00ec8947 */ /* 0x001fea0003800000 */
.L_x_121:
[----:B------:R-:W1:Y:S02]  /*afc0*/  SHFL.IDX PT, R2, R2, RZ, 0x1f ;  /* 0x00001fff02027589 */ /* 0x000e6400000e0000 */
[----:B-1----:R-:W-:-:S13]  /*afd0*/  ISETP.NE.AND P0, PT, R2, RZ, PT ;  /* 0x000000ff0200720c */ /* 0x002fda0003f05270 */
[----:B------:R-:W-:Y:S05]  /*afe0*/  @P0 BRA `(.L_x_10) ;  /* 0x00000000009c0947 */ /* 0x000fea0003800000 */
[----:B------:R-:W-:-:S13]  /*aff0*/  ELECT P0, URZ, PT ;  /* 0x00000000003f782f */ /* 0x000fda0003800000 */
[----:B------:R-:W-:Y:S05]  /*b000*/  @!P0 BRA `(.L_x_10) ;  /* 0x0000000000948947 */ /* 0x000fea0003800000 */
[----:B------:R-:W-:-:S06]  /*b010*/  ULOP3.LUT UR4, UR41, 0x2, URZ, 0xfc, !UPT ;  /* 0x0000000229047892 */ /* 0x000fcc000f8efc3f */
[----:B------:R-:W-:-:S05]  /*b020*/  IMAD.U32 R2, RZ, RZ, UR4 ;  /* 0x00000004ff027e24 */ /* 0x000fca000f8e00ff */
[----:B------:R-:W-:-:S13]  /*b030*/  ISETP.NE.AND P0, PT, R2, 0x3, PT ;  /* 0x000000030200780c */ /* 0x000fda0003f05270 */
[----:B------:R-:W-:Y:S05]  /*b040*/  @!P0 BRA `(.L_x_83) ;  /* 0x0000000000048947 */ /* 0x000fea0003800000 */
[----:B------:R-:W-:Y:S01]  /*b050*/  BPT.TRAP 0x1 ;  /* 0x000000040000795c */ /* 0x000fe20000300000 */
.L_x_83:
[----:B------:R-:W-:Y:S01]  /*b060*/  VIADD R6, R9, 0x12440 ;  /* 0x0001244009067836 */ /* 0x000fe20000000000 */
[----:B0-----:R-:W-:Y:S01]  /*b070*/  SHF.L.U32 R4, R0, 0x1f, RZ ;  /* 0x0000001f00047819 */ /* 0x001fe200000006ff */
[C---:B------:R-:W-:Y:S02]  /*b080*/  VIADD R2, R3.reuse, 0x1 ;  /* 0x0000000103027836 */ /* 0x040fe40000000000 */
[----:B------:R-:W-:-:S03]  /*b090*/  IMAD R7, R3, 0x8, R6 ;  /* 0x0000000803077824 */ /* 0x000fc600078e0206 */
[C---:B------:R-:W-:Y:S01]  /*b0a0*/  ISETP.NE.AND P2, PT, R2.reuse, 0x2, PT ;  /* 0x000000020200780c */ /* 0x040fe20003f45270 */
[----:B------:R-:W0:Y:S03]  /*b0b0*/  SYNCS.PHASECHK.TRANS64.TRYWAIT P1, [R7+URZ], R4 ;  /* 0x00000004070075a7 */ /* 0x000e26000802017f */
[----:B------:R-:W-:Y:S02]  /*b0c0*/  SEL R5, RZ, 0x1, P2 ;  /* 0x00000001ff057807 */ /* 0x000fe40001000000 */
[----:B------:R-:W-:Y:S02]  /*b0d0*/  SEL R2, R2, RZ, P2 ;  /* 0x000000ff02027207 */ /* 0x000fe40001000000 */
[----:B------:R-:W-:-:S03]  /*b0e0*/  LOP3.LUT R0, R0, R5, RZ, 0x3c, !PT ;  /* 0x0000000500007212 */ /* 0x000fc600078e3cff */
[----:B------:R-:W-:Y:S01]  /*b0f0*/  IMAD R5, R2, 0x8, R6 ;  /* 0x0000000802057824 */ /* 0x000fe200078e0206 */
[----:B------:R-:W-:Y:S01]  /*b100*/  SHF.L.U32 R0, R0, 0x1f, RZ ;  /* 0x0000001f00007819 */ /* 0x000fe200000006ff */
[----:B0-----:R-:W-:Y:S06]  /*b110*/  @!P1 BRA `(.L_x_84) ;  /* 0x0000000c00a89947 */ /* 0x001fec0003800000 */
.L_x_122:
[----:B------:R-:W1:Y:S02]  /*b120*/  SYNCS.PHASECHK.TRANS64.TRYWAIT P1, [R5+URZ], R0 ;  /* 0x00000000050075a7 */ /* 0x000e64000802017f */
[----:B-1----:R-:W-:Y:S05]  /*b130*/  @!P1 BRA `(.L_x_85) ;  /* 0x0000000c00b49947 */ /* 0x002fea0003800000 */
.L_x_123:
[----:B------:R-:W-:Y:S05]  /*b140*/  @!P0 BRA `(.L_x_86) ;  /* 0x0000000000048947 */ /* 0x000fea0003800000 */
[----:B------:R-:W-:Y:S01]  /*b150*/  BPT.TRAP 0x1 ;  /* 0x000000040000795c */ /* 0x000fe20000300000 */
.L_x_86:
[----:B------:R-:W-:-:S04]  /*b160*/  IMAD R3, R3, 0x8, R9 ;  /* 0x0000000803037824 */ /* 0x000fc800078e0209 */
[----:B------:R-:W2:Y:S02]  /*b170*/  SYNCS.PHASECHK.TRANS64.TRYWAIT P1, [R3+URZ+0x12460], R4 ;  /* 0x01246004030075a7 */ /* 0x000ea4000802017f */
[----:B--2---:R-:W-:Y:S05]  /*b180*/  @!P1 BRA `(.L_x_87) ;  /* 0x0000000c00b49947 */ /* 0x004fea0003800000 */
.L_x_124:
[----:B------:R-:W-:Y:S05]  /*b190*/  @!P0 BRA `(.L_x_88) ;  /* 0x0000000000048947 */ /* 0x000fea0003800000 */
[----:B------:R-:W-:Y:S01]  /*b1a0*/  BPT.TRAP 0x1 ;  /* 0x000000040000795c */ /* 0x000fe20000300000 */
.L_x_88:
[----:B-1----:R-:W-:-:S04]  /*b1b0*/  IMAD R5, R2, 0x8, R9 ;  /* 0x0000000802057824 */ /* 0x002fc800078e0209 */
[----:B------:R-:W1:Y:S02]  /*b1c0*/  SYNCS.PHASECHK.TRANS64.TRYWAIT P1, [R5+URZ+0x12460], R0 ;  /* 0x01246000050075a7 */ /* 0x000e64000802017f */
[----:B-1----:R-:W-:Y:S05]  /*b1d0*/  @!P1 BRA `(.L_x_89) ;  /* 0x0000000c00b49947 */ /* 0x002fea0003800000 */
.L_x_125:
[----:B------:R-:W-:Y:S05]  /*b1e0*/  @!P0 BRA `(.L_x_90) ;  /* 0x0000000000048947 */ /* 0x000fea0003800000 */
[----:B------:R-:W-:Y:S01]  /*b1f0*/  BPT.TRAP 0x1 ;  /* 0x000000040000795c */ /* 0x000fe20000300000 */
.L_x_90:
[----:B------:R-:W3:Y:S02]  /*b200*/  SYNCS.PHASECHK.TRANS64.TRYWAIT P0, [R3+URZ+0x12480], R4 ;  /* 0x01248004030075a7 */ /* 0x000ee4000800017f */
[----:B---3--:R-:W-:Y:S05]  /*b210*/  @!P0 BRA `(.L_x_91) ;  /* 0x0000000c00b88947 */ /* 0x008fea0003800000 */
.L_x_92:
[----:B----4-:R4:W0:Y:S02]  /*b220*/  SYNCS.PHASECHK.TRANS64.TRYWAIT P0, [R5+URZ+0x12480], R0 ;  /* 0x01248000050075a7 */ /* 0x010824000800017f */
[----:B0-----:R-:W-:Y:S05]  /*b230*/  @!P0 NANOSLEEP.SYNCS 0x989680 ;  /* 0x009896800000895d */ /* 0x001fea0003900000 */
[----:B------:R-:W0:Y:S02]  /*b240*/  @!P0 SYNCS.PHASECHK.TRANS64 P0, [R5+URZ+0x12480], R0 ;  /* 0x01248000050085a7 */ /* 0x000e24000800007f */
[----:B0-----:R-:W-:Y:S05]  /*b250*/  @!P0 BRA `(.L_x_92) ;  /* 0xfffffffc00f08947 */ /* 0x001fea000383ffff */
.L_x_10:
[----:B------:R-:W-:Y:S05]  /*b260*/  BSYNC B6 ;  /* 0x0000000000067941 */ /* 0x000fea0003800000 */
.L_x_7:
[----:B------:R-:W-:Y:S05]  /*b270*/  EXIT ;  /* 0x000000000000794d */ /* 0x000fea0003800000 */
.L_x_14:
[----:B0-----:R-:W-:-:S04]  /*b280*/  IMAD.U32 R3, RZ, RZ, UR38 ;  /* 0x00000026ff037e24 */ /* 0x001fc8000f8e00ff */
[----:B------:R0:W1:Y:S03]  /*b290*/  SYNCS.PHASECHK.TRANS64.TRYWAIT P0, [R3+URZ+0x12400], R0 ;  /* 0x01240000030075a7 */ /* 0x000066000800017f */
[----:B-1----:R-:W-:Y:S05]  /*b2a0*/  @!P0 NANOSLEEP.SYNCS 0x989680 ;  /* 0x009896800000895d */ /* 0x002fea0003900000 */
[----:B------:R-:W1:Y:S02]  /*b2b0*/  @!P0 SYNCS.PHASECHK.TRANS64 P0, [R3+URZ+0x12400], R0 ;  /* 0x01240000030085a7 */ /* 0x000e64000800007f */
[----:B-1----:R-:W-:Y:S05]  /*b2c0*/  @!P0 BRA `(.L_x_14) ;  /* 0xfffffffc00ec8947 */ /* 0x002fea000383ffff */
[----:B------:R-:W-:Y:S05]  /*b2d0*/  BRA `(.L_x_93) ;  /* 0xffffff60008c7947 */ /* 0x000fea000383ffff */
.L_x_18:
[----:B0-----:R-:W-:-:S04]  /*b2e0*/  IMAD.U32 R3, RZ, RZ, UR38 ;  /* 0x00000026ff037e24 */ /* 0x001fc8000f8e00ff */
[----:B------:R0:W2:Y:S03]  /*b2f0*/  SYNCS.PHASECHK.TRANS64.TRYWAIT P2, [R3+URZ+0x12430], R0 ;  /* 0x01243000030075a7 */ /* 0x0000a6000804017f */
[----:B--2---:R-:W-:Y:S05]  /*b300*/  @!P2 NANOSLEEP.SYNCS 0x989680 ;  /* 0x009896800000a95d */ /* 0x004fea0003900000 */
[----:B------:R-:W2:Y:S02]  /*b310*/  @!P2 SYNCS.PHASECHK.TRANS64 P2, [R3+URZ+0x12430], R0 ;  /* 0x012430000300a5a7 */ /* 0x000ea4000804007f */
[----:B--2---:R-:W-:Y:S05]  /*b320*/  @!P2 BRA `(.L_x_18) ;  /* 0xfffffffc00eca947 */ /* 0x004fea000383ffff */
[----:B------:R-:W-:Y:S05]  /*b330*/  BRA `(.L_x_17) ;  /* 0xffffff6000a87947 */ /* 0x000fea000383ffff */
.L_x_23:
[----:B-1----:R-:W-:-:S04]  /*b340*/  IMAD.U32 R9, RZ, RZ, UR34 ;  /* 0x00000022ff097e24 */ /* 0x002fc8000f8e00ff */
[----:B------:R1:W2:Y:S03]  /*b350*/  SYNCS.PHASECHK.TRANS64.TRYWAIT P2, [R9+URZ+0x12430], R4 ;  /* 0x01243004090075a7 */ /* 0x0002a6000804017f */
[----:B--2---:R-:W-:Y:S05]  /*b360*/  @!P2 NANOSLEEP.SYNCS 0x989680 ;  /* 0x009896800000a95d */ /* 0x004fea0003900000 */
[----:B------:R-:W2:Y:S02]  /*b370*/  @!P2 SYNCS.PHASECHK.TRANS64 P2, [R9+URZ+0x12430], R4 ;  /* 0x012430040900a5a7 */ /* 0x000ea4000804007f */
[----:B--2---:R-:W-:Y:S05]  /*b380*/  @!P2 BRA `(.L_x_23) ;  /* 0xfffffffc00eca947 */ /* 0x004fea000383ffff */
[----:B------:R-:W-:Y:S05]  /*b390*/  BRA `(.L_x_22) ;  /* 0xffffff8c000c7947 */ /* 0x000fea000383ffff */
.L_x_27:
[----:B-1----:R-:W-:-:S04]  /*b3a0*/  IMAD.U32 R9, RZ, RZ, UR8 ;  /* 0x00000008ff097e24 */ /* 0x002fc8000f8e00ff */
[----:B------:R1:W2:Y:S03]  /*b3b0*/  SYNCS.PHASECHK.TRANS64.TRYWAIT P2, [R9+URZ+0x12450], R4 ;  /* 0x01245004090075a7 */ /* 0x0002a6000804017f */
[----:B--2---:R-:W-:Y:S05]  /*b3c0*/  @!P2 NANOSLEEP.SYNCS 0x989680 ;  /* 0x009896800000a95d */ /* 0x004fea0003900000 */
[----:B------:R-:W2:Y:S02]  /*b3d0*/  @!P2 SYNCS.PHASECHK.TRANS64 P2, [R9+URZ+0x12450], R4 ;  /* 0x012450040900a5a7 */ /* 0x000ea4000804007f */
[----:B--2---:R-:W-:Y:S05]  /*b3e0*/  @!P2 BRA `(.L_x_27) ;  /* 0xfffffffc00eca947 */ /* 0x004fea000383ffff */
[----:B------:R-:W-:Y:S05]  /*b3f0*/  BRA `(.L_x_26) ;  /* 0xffffff9400687947 */ /* 0x000fea000383ffff */
.L_x_33:
[----:B-1----:R-:W-:-:S04]  /*b400*/  IMAD.U32 R3, RZ, RZ, UR16 ;  /* 0x00000010ff037e24 */ /* 0x002fc8000f8e00ff */
[----:B------:R1:W2:Y:S03]  /*b410*/  SYNCS.PHASECHK.TRANS64.TRYWAIT P1, [R3+URZ+0x12450], R2 ;  /* 0x01245002030075a7 */ /* 0x0002a6000802017f */
[----:B--2---:R-:W-:Y:S05]  /*b420*/  @!P1 NANOSLEEP.SYNCS 0x989680 ;  /* 0x009896800000995d */ /* 0x004fea0003900000 */
[----:B------:R-:W2:Y:S02]  /*b430*/  @!P1 SYNCS.PHASECHK.TRANS64 P1, [R3+URZ+0x12450], R2 ;  /* 0x01245002030095a7 */ /* 0x000ea4000802007f */
[----:B--2---:R-:W-:Y:S05]  /*b440*/  @!P1 BRA `(.L_x_33) ;  /* 0xfffffffc00ec9947 */ /* 0x004fea000383ffff */
[----:B------:R-:W-:Y:S05]  /*b450*/  BRA `(.L_x_32) ;  /* 0xffffffac00707947 */ /* 0x000fea000383ffff */
.L_x_46:
[----:B------:R-:W-:Y:S02]  /*b460*/  IMAD.MOV.U32 R13, RZ, RZ, R2 ;  /* 0x000000ffff0d7224 */ /* 0x000fe400078e0002 */
[----:B------:R-:W-:Y:S02]  /*b470*/  IMAD.MOV.U32 R12, RZ, RZ, RZ ;  /* 0x000000ffff0c7224 */ /* 0x000fe400078e00ff */
[----:B------:R-:W-:Y:S02]  /*b480*/  IMAD.MOV.U32 R11, RZ, RZ, 0x1f ;  /* 0x0000001fff0b7424 */ /* 0x000fe400078e00ff */
[----:B------:R-:W-:-:S07]  /*b490*/  IMAD.MOV.U32 R15, RZ, RZ, -0x1 ;  /* 0xffffffffff0f7424 */ /* 0x000fce00078e00ff */
[----:B------:R-:W-:Y:S05]  /*b4a0*/  WARPSYNC.COLLECTIVE R15, `(.L_x_94) ;  /* 0x000000000f087348 */ /* 0x000fea0003c00000 */
[----:B------:R0:W1:Y:S02]  /*b4b0*/  SHFL.IDX P6, R14, R13, R12, R11 ;  /* 0x0000000c0d0e7389 */ /* 0x00006400000c000b */
[----:B01----:R-:W-:Y:S01]  /*b4c0*/  ENDCOLLECTIVE ;  /* 0x000000000000791b */ /* 0x003fe20003800000 */
.L_x_94:
[----:B------:R-:W-:Y:S05]  /*b4d0*/  BRA `(.L_x_95) ;  /* 0xffffffd800ec7947 */ /* 0x000fea000383ffff */
.L_x_48:
[----:B------:R-:W-:Y:S01]  /*b4e0*/  BSSY B0, `(.L_x_96) ;  /* 0x0000006000007945 */ /* 0x000fe20003800000 */
[----:B------:R-:W-:-:S07]  /*b4f0*/  IMAD.MOV.U32 R15, RZ, RZ, -0x1 ;  /* 0xffffffffff0f7424 */ /* 0x000fce00078e00ff */
[----:B0-----:R-:W-:Y:S05]  /*b500*/  WARPSYNC.COLLECTIVE R15, `(.L_x_97) ;  /* 0x000000000f0c7348 */ /* 0x001fea0003c00000 */
[----:B------:R-:W-:Y:S02]  /*b510*/  ELECT P6, UR62, PT ;  /* 0x00000000003e782f */ /* 0x000fe400038c0000 */
[----:B------:R-:W-:Y:S01]  /*b520*/  MOV R14, UR62 ;  /* 0x0000003e000e7c02 */ /* 0x000fe20008000f00 */
[----:B0-----:R-:W-:Y:S10]  /*b530*/  ENDCOLLECTIVE ;  /* 0x000000000000791b */ /* 0x001ff40003800000 */
.L_x_97:
[----:B------:R-:W-:Y:S05]  /*b540*/  BSYNC B0 ;  /* 0x0000000000007941 */ /* 0x000fea0003800000 */
.L_x_96:
[----:B------:R-:W-:Y:S05]  /*b550*/  BRA `(.L_x_98) ;  /* 0xffffffd800f47947 */ /* 0x000fea000383ffff */
.L_x_50:
[----:B-1----:R-:W-:-:S04]  /*b560*/  IMAD.U32 R5, RZ, RZ, UR39 ;  /* 0x00000027ff057e24 */ /* 0x002fc8000f8e00ff */
[----:B------:R1:W2:Y:S03]  /*b570*/  SYNCS.PHASECHK.TRANS64.TRYWAIT P0, [R5+URZ+0x12480], R0 ;  /* 0x01248000050075a7 */ /* 0x0002a6000800017f */
[----:B--2---:R-:W-:Y:S05]  /*b580*/  @!P0 NANOSLEEP.SYNCS 0x989680 ;  /* 0x009896800000895d */ /* 0x004fea0003900000 */
[----:B------:R-:W2:Y:S02]  /*b590*/  @!P0 SYNCS.PHASECHK.TRANS64 P0, [R5+URZ+0x12480], R0 ;  /* 0x01248000050085a7 */ /* 0x000ea4000800007f */
[----:B--2---:R-:W-:Y:S05]  /*b5a0*/  @!P0 BRA `(.L_x_50) ;  /* 0xfffffffc00ec8947 */ /* 0x004fea000383ffff */
[----:B------:R-:W-:Y:S05]  /*b5b0*/  BRA `(.L_x_99) ;  /* 0xffffffdc00447947 */ /* 0x000fea000383ffff */
.L_x_52:
[----:B-1----:R-:W-:-:S04]  /*b5c0*/  IMAD.U32 R5, RZ, RZ, UR39 ;  /* 0x00000027ff057e24 */ /* 0x002fc8000f8e00ff */
[----:B------:R1:W2:Y:S03]  /*b5d0*/  SYNCS.PHASECHK.TRANS64.TRYWAIT P0, [R5+URZ+0x12440], R0 ;  /* 0x01244000050075a7 */ /* 0x0002a6000800017f */
[----:B--2---:R-:W-:Y:S05]  /*b5e0*/  @!P0 NANOSLEEP.SYNCS 0x989680 ;  /* 0x009896800000895d */ /* 0x004fea0003900000 */
[----:B------:R-:W2:Y:S02]  /*b5f0*/  @!P0 SYNCS.PHASECHK.TRANS64 P0, [R5+URZ+0x12440], R0 ;  /* 0x01244000050085a7 */ /* 0x000ea4000800007f */
[----:B--2---:R-:W-:Y:S05]  /*b600*/  @!P0 BRA `(.L_x_52) ;  /* 0xfffffffc00ec8947 */ /* 0x004fea000383ffff */
[----:B------:R-:W-:Y:S05]  /*b610*/  BRA `(.L_x_100) ;  /* 0xffffffdc00807947 */ /* 0x000fea000383ffff */
.L_x_55:
[----:B------:R-:W-:Y:S02]  /*b620*/  IMAD.MOV.U32 R13, RZ, RZ, R20 ;  /* 0x000000ffff0d7224 */ /* 0x000fe400078e0014 */
[----:B------:R-:W-:Y:S02]  /*b630*/  IMAD.MOV.U32 R12, RZ, RZ, RZ ;  /* 0x000000ffff0c7224 */ /* 0x000fe400078e00ff */
[----:B------:R-:W-:Y:S02]  /*b640*/  IMAD.MOV.U32 R11, RZ, RZ, 0x1c1f ;  /* 0x00001c1fff0b7424 */ /* 0x000fe400078e00ff */
[----:B------:R-:W-:Y:S02]  /*b650*/  IMAD.MOV.U32 R15, RZ, RZ, -0x1 ;  /* 0xffffffffff0f7424 */ /* 0x000fe400078e00ff */
[----:B------:R-:W-:-:S07]  /*b660*/  IMAD R25, R25, 0xc0, R4 ;  /* 0x000000c019197824 */ /* 0x000fce00078e0204 */
[----:B0-----:R-:W-:Y:S05]  /*b670*/  WARPSYNC.COLLECTIVE R15, `(.L_x_101) ;  /* 0x000000000f087348 */ /* 0x001fea0003c00000 */
[----:B------:R1:W2:Y:S02]  /*b680*/  SHFL.IDX P6, R14, R13, R12, R11 ;  /* 0x0000000c0d0e7389 */ /* 0x0002a400000c000b */
[----:B012---:R-:W-:Y:S01]  /*b690*/  ENDCOLLECTIVE ;  /* 0x000000000000791b */ /* 0x007fe20003800000 */
.L_x_101:
[----:B------:R-:W-:Y:S02]  /*b6a0*/  VIADD R21, R25, 0x20 ;  /* 0x0000002019157836 */ /* 0x000fe40000000000 */
[----:B------:R-:W-:Y:S02]  /*b6b0*/  IMAD.MOV.U32 R13, RZ, RZ, R10 ;  /* 0x000000ffff0d7224 */ /* 0x000fe400078e000a */
[----:B------:R-:W-:-:S07]  /*b6c0*/  IMAD.MOV.U32 R4, RZ, RZ, R14 ;  /* 0x000000ffff047224 */ /* 0x000fce00078e000e */
[----:B------:R-:W-:Y:S05]  /*b6d0*/  WARPSYNC.COLLECTIVE R15, `(.L_x_102) ;  /* 0x000000000f087348 */ /* 0x000fea0003c00000 */
[----:B------:R0:W1:Y:S02]  /*b6e0*/  SHFL.IDX P6, R14, R13, R12, R11 ;  /* 0x0000000c0d0e7389 */ /* 0x00006400000c000b */
[----:B01----:R-:W-:Y:S01]  /*b6f0*/  ENDCOLLECTIVE ;  /* 0x000000000000791b */ /* 0x003fe20003800000 */
.L_x_102:
[----:B------:R-:W-:Y:S02]  /*b700*/  ULDC UR4, c[0x0][0x288] ;  /* 0x0000a20000047ab9 */ /* 0x000fe40000000800 */
[----:B------:R-:W-:-:S05]  /*b710*/  IMAD R0, R0, UR4, RZ ;  /* 0x0000000400007c24 */ /* 0x000fca000f8e02ff */
[----:B------:R-:W-:Y:S01]  /*b720*/  ISETP.GE.AND P1, PT, R25, R0, PT ;  /* 0x000000001900720c */ /* 0x000fe20003f26270 */
[----:B------:R-:W-:Y:S02]  /*b730*/  IMAD.MOV.U32 R13, RZ, RZ, R20 ;  /* 0x000000ffff0d7224 */ /* 0x000fe400078e0014 */
[----:B------:R-:W-:-:S10]  /*b740*/  IMAD.MOV.U32 R12, RZ, RZ, 0x1 ;  /* 0x00000001ff0c7424 */ /* 0x000fd400078e00ff */
[----:B------:R-:W-:Y:S01]  /*b750*/  @!P1 VIADD R9, R28, UR39 ;  /* 0x000000271c099c36 */ /* 0x000fe20008000000 */
[----:B------:R-:W-:-:S05]  /*b760*/  @!P1 IADD3 R14, P2, R3, R14, RZ ;  /* 0x0000000e030e9210 */ /* 0x000fca0007f5e0ff */
[----:B------:R-:W-:Y:S02]  /*b770*/  @!P1 IMAD.X R5, RZ, RZ, R4, P2 ;  /* 0x000000ffff059224 */ /* 0x000fe400010e0604 */
[----:B------:R-:W-:-:S07]  /*b780*/  @!P1 IMAD.MOV.U32 R4, RZ, RZ, R14 ;  /* 0x000000ffff049224 */ /* 0x000fce00078e000e */
[----:B------:R-:W-:Y:S05]  /*b790*/  WARPSYNC.COLLECTIVE R15, `(.L_x_103) ;  /* 0x000000000f087348 */ /* 0x000fea0003c00000 */
[----:B------:R0:W1:Y:S02]  /*b7a0*/  SHFL.IDX P6, R14, R13, R12, R11 ;  /* 0x0000000c0d0e7389 */ /* 0x00006400000c000b */
[----:B01----:R-:W-:Y:S01]  /*b7b0*/  ENDCOLLECTIVE ;  /* 0x000000000000791b */ /* 0x003fe20003800000 */
.L_x_103:
[----:B------:R-:W-:Y:S01]  /*b7c0*/  @!PT LDS RZ, [RZ] ;  /* 0x00000000fffff984 */ /* 0x000fe20000000800 */
[----:B------:R-:W-:Y:S01]  /*b7d0*/  @!PT LDS RZ, [RZ] ;  /* 0x00000000fffff984 */ /* 0x000fe20000000800 */
[----:B------:R-:W-:Y:S01]  /*b7e0*/  @!PT LDS RZ, [RZ] ;  /* 0x00000000fffff984 */ /* 0x000fe20000000800 */
[----:B------:R0:W-:Y:S01]  /*b7f0*/  @!P1 LDGSTS.E.BYPASS.LTC128B.128 [R9+0xa200], desc[UR42][R4.64], !P0 ;  /* 0x0a20000004099fae */ /* 0x0001e2000c101d6a */
[----:B------:R-:W-:Y:S01]  /*b800*/  ISETP.GE.AND P1, PT, R21, R0, PT ;  /* 0x000000001500720c */ /* 0x000fe20003f26270 */
[----:B------:R-:W-:-:S12]  /*b810*/  IMAD.MOV.U32 R13, RZ, RZ, R10 ;  /* 0x000000ffff0d7224 */ /* 0x000fd800078e000a */
[----:B0-----:R-:W-:Y:S02]  /*b820*/  @!P1 VIADD R9, R28, UR39 ;  /* 0x000000271c099c36 */ /* 0x001fe40008000000 */
[----:B------:R-:W-:-:S07]  /*b830*/  IMAD.MOV.U32 R21, RZ, RZ, R14 ;  /* 0x000000ffff157224 */ /* 0x000fce00078e000e */
[----:B------:R-:W-:Y:S05]  /*b840*/  WARPSYNC.COLLECTIVE R15, `(.L_x_104) ;  /* 0x000000000f087348 */ /* 0x000fea0003c00000 */
[----:B------:R0:W1:Y:S02]  /*b850*/  SHFL.IDX P6, R14, R13, R12, R11 ;  /* 0x0000000c0d0e7389 */ /* 0x00006400000c000b */
[----:B01----:R-:W-:Y:S01]  /*b860*/  ENDCOLLECTIVE ;  /* 0x000000000000791b */ /* 0x003fe20003800000 */
.L_x_104:
[----:B------:R-:W-:Y:S02]  /*b870*/  IMAD.MOV.U32 R13, RZ, RZ, R20 ;  /* 0x000000ffff0d7224 */ /* 0x000fe400078e0014 */
[----:B------:R-:W-:Y:S01]  /*b880*/  IMAD.MOV.U32 R12, RZ, RZ, 0x2 ;  /* 0x00000002ff0c7424 */ /* 0x000fe200078e00ff */
[----:B------:R-:W-:-:S13]  /*b890*/  @!P1 IADD3 R4, P3, R3, R14, RZ ;  /* 0x0000000e03049210 */ /* 0x000fda0007f7e0ff */
[----:B------:R-:W-:Y:S05]  /*b8a0*/  WARPSYNC.COLLECTIVE R15, `(.L_x_105) ;  /* 0x000000000f087348 */ /* 0x000fea0003c00000 */
[----:B------:R0:W1:Y:S02]  /*b8b0*/  SHFL.IDX P6, R14, R13, R12, R11 ;  /* 0x0000000c0d0e7389 */ /* 0x00006400000c000b */
[----:B01----:R-:W-:Y:S01]  /*b8c0*/  ENDCOLLECTIVE ;  /* 0x000000000000791b */ /* 0x003fe20003800000 */
.L_x_105:
[----:B------:R-:W-:-:S05]  /*b8d0*/  @!P1 IMAD.X R5, RZ, RZ, R21, P3 ;  /* 0x000000ffff059224 */ /* 0x000fca00018e0615 */
[----:B------:R-:W-:Y:S01]  /*b8e0*/  @!PT LDS RZ, [RZ] ;  /* 0x00000000fffff984 */ /* 0x000fe20000000800 */
[----:B------:R-:W-:Y:S01]  /*b8f0*/  @!PT LDS RZ, [RZ] ;  /* 0x00000000fffff984 */ /* 0x000fe20000000800 */
[----:B------:R-:W-:Y:S01]  /*b900*/  @!PT LDS RZ, [RZ] ;  /* 0x00000000fffff984 */ /* 0x000fe20000000800 */
[----:B------:R0:W-:Y:S01]  /*b910*/  @!P1 LDGSTS.E.BYPASS.LTC128B.128 [R9+0xaa00], desc[UR42][R4.64], !P0 ;  /* 0x0aa0000004099fae */ /* 0x0001e2000c101d6a */
[----:B------:R-:W-:Y:S02]  /*b920*/  IMAD.MOV.U32 R13, RZ, RZ, R10 ;  /* 0x000000ffff0d7224 */ /* 0x000fe400078e000a */
[----:B0-----:R-:W-:Y:S02]  /*b930*/  VIADD R5, R25, 0x40 ;  /* 0x0000004019057836 */ /* 0x001fe40000000000 */
[----:B------:R-:W-:-:S03]  /*b940*/  IMAD.MOV.U32 R8, RZ, RZ, R14 ;  /* 0x000000ffff087224 */ /* 0x000fc600078e000e */
[----:B------:R-:W-:-:S13]  /*b950*/  ISETP.GE.AND P2, PT, R5, R0, PT ;  /* 0x000000000500720c */ /* 0x000fda0003f46270 */
[----:B------:R-:W-:Y:S05]  /*b960*/  WARPSYNC.COLLECTIVE R15, `(.L_x_106) ;  /* 0x000000000f087348 */ /* 0x000fea0003c00000 */
[----:B------:R0:W1:Y:S02]  /*b970*/  SHFL.IDX P6, R14, R13, R12, R11 ;  /* 0x0000000c0d0e7389 */ /* 0x00006400000c000b */
[----:B01----:R-:W-:Y:S01]  /*b980*/  ENDCOLLECTIVE ;  /* 0x000000000000791b */ /* 0x003fe20003800000 */
.L_x_106:
[----:B------:R-:W-:Y:S02]  /*b990*/  @!P2 VIADD R21, R28, UR39 ;  /* 0x000000271c15ac36 */ /* 0x000fe40008000000 */
[----:B------:R-:W-:Y:S02]  /*b9a0*/  IMAD.MOV.U32 R13, RZ, RZ, R20 ;  /* 0x000000ffff0d7224 */ /* 0x000fe400078e0014 */
[----:B------:R-:W-:Y:S02]  /*b9b0*/  IMAD.MOV.U32 R12, RZ, RZ, 0x3 ;  /* 0x00000003ff0c7424 */ /* 0x000fe400078e00ff */
[----:B------:R-:W-:-:S07]  /*b9c0*/  IMAD.MOV.U32 R26, RZ, RZ, R14 ;  /* 0x000000ffff1a7224 */ /* 0x000fce00078e000e */
[----:B------:R-:W-:Y:S05]  /*b9d0*/  WARPSYNC.COLLECTIVE R15, `(.L_x_107) ;  /* 0x000000000f087348 */ /* 0x000fea0003c00000 */
[----:B------:R0:W1:Y:S02]  /*b9e0*/  SHFL.IDX P6, R14, R13, R12, R11 ;  /* 0x0000000c0d0e7389 */ /* 0x00006400000c000b */
[----:B01----:R-:W-:Y:S01]  /*b9f0*/  ENDCOLLECTIVE ;  /* 0x000000000000791b */ /* 0x003fe20003800000 */
.L_x_107:
[----:B------:R-:W-:-:S05]  /*ba00*/  @!P2 IADD3 R4, P1, R3, R26, RZ ;  /* 0x0000001a0304a210 */ /* 0x000fca0007f3e0ff */
[----:B------:R-:W-:-:S05]  /*ba10*/  @!P2 IMAD.X R5, RZ, RZ, R8, P1 ;  /* 0x000000ffff05a224 */ /* 0x000fca00008e0608 */
[----:B------:R-:W-:Y:S01]  /*ba20*/  @!PT LDS RZ, [RZ] ;  /* 0x00000000fffff984 */ /* 0x000fe20000000800 */
[----:B------:R-:W-:Y:S01]  /*ba30*/  @!PT LDS RZ, [RZ] ;  /* 0x00000000fffff984 */ /* 0x000fe20000000800 */
[----:B------:R-:W-:Y:S01]  /*ba40*/  @!PT LDS RZ, [RZ] ;  /* 0x00000000fffff984 */ /* 0x000fe20000000800 */
[----:B------:R0:W-:Y:S01]  /*ba50*/  @!P2 LDGSTS.E.BYPASS.LTC128B.128 [R21+0xb200], desc[UR42][R4.64], !P0 ;  /* 0x0b2000000415afae */ /* 0x0001e2000c101d6a */
[----:B------:R-:W-:Y:S02]  /*ba60*/  IMAD.MOV.U32 R13, RZ, RZ, R10 ;  /* 0x000000ffff0d7224 */ /* 0x000fe400078e000a */
[----:B------:R-:W-:-:S07]  /*ba70*/  IMAD.MOV.U32 R20, RZ, RZ, R14 ;  /* 0x000000ffff147224 */ /* 0x000fce00078e000e */
[----:B0-----:R-:W-:Y:S05]  /*ba80*/  WARPSYNC.COLLECTIVE R15, `(.L_x_108) ;  /* 0x000000000f087348 */ /* 0x001fea0003c00000 */
[----:B------:R1:W2:Y:S02]  /*ba90*/  SHFL.IDX P6, R14, R13, R12, R11 ;  /* 0x0000000c0d0e7389 */ /* 0x0002a400000c000b */
[----:B012---:R-:W-:Y:S01]  /*baa0*/  ENDCOLLECTIVE ;  /* 0x000000000000791b */ /* 0x007fe20003800000 */
.L_x_108:
[----:B------:R-:W-:-:S05]  /*bab0*/  VIADD R5, R25, 0x60 ;  /* 0x0000006019057836 */ /* 0x000fca0000000000 */
[----:B------:R-:W-:Y:S01]  /*bac0*/  ISETP.GE.AND P1, PT, R5, R0, PT ;  /* 0x000000000500720c */ /* 0x000fe20003f26270 */
[----:B------:R-:W-:Y:S02]  /*bad0*/  IMAD.MOV.U32 R13, RZ, RZ, R7 ;  /* 0x000000ffff0d7224 */ /* 0x000fe400078e0007 */
[----:B------:R-:W-:-:S10]  /*bae0*/  IMAD.MOV.U32 R12, RZ, RZ, RZ ;  /* 0x000000ffff0c7224 */ /* 0x000fd400078e00ff */
[----:B------:R-:W-:Y:S01]  /*baf0*/  @!P1 VIADD R9, R28, UR39 ;  /* 0x000000271c099c36 */ /* 0x000fe20008000000 */
[----:B------:R-:W-:-:S13]  /*bb00*/  @!P1 IADD3 R4, P3, R3, R14, RZ ;  /* 0x0000000e03049210 */ /* 0x000fda0007f7e0ff */
[----:B------:R-:W-:Y:S05]  /*bb10*/  WARPSYNC.COLLECTIVE R15, `(.L_x_109) ;  /* 0x000000000f087348 */ /* 0x000fea0003c00000 */
[----:B------:R0:W1:Y:S02]  /*bb20*/  SHFL.IDX P6, R14, R13, R12, R11 ;  /* 0x0000000c0d0e7389 */ /* 0x00006400000c000b */
[----:B01----:R-:W-:Y:S01]  /*bb30*/  ENDCOLLECTIVE ;  /* 0x000000000000791b */ /* 0x003fe20003800000 */
.L_x_109:
        /* <DEDUP_REMOVED lines=12> */
.L_x_110:
[----:B------:R-:W-:Y:S02]  /*bc00*/  @!P2 VIADD R21, R28, UR39 ;  /* 0x000000271c15ac36 */ /* 0x000fe40008000000 */
[----:B------:R-:W-:Y:S02]  /*bc10*/  IMAD.MOV.U32 R13, RZ, RZ, R7 ;  /* 0x000000ffff0d7224 */ /* 0x000fe400078e0007 */
[----:B------:R-:W-:Y:S02]  /*bc20*/  IMAD.MOV.U32 R12, RZ, RZ, 0x1 ;  /* 0x00000001ff0c7424 */ /* 0x000fe400078e00ff */
[----:B------:R-:W-:-:S07]  /*bc30*/  IMAD.MOV.U32 R26, RZ, RZ, R14 ;  /* 0x000000ffff1a7224 */ /* 0x000fce00078e000e */
[----:B------:R-:W-:Y:S05]  /*bc40*/  WARPSYNC.COLLECTIVE R15, `(.L_x_111) ;  /* 0x000000000f087348 */ /* 0x000fea0003c00000 */
[----:B------:R0:W1:Y:S02]  /*bc50*/  SHFL.IDX P6, R14, R13, R12, R11 ;  /* 0x0000000c0d0e7389 */ /* 0x00006400000c000b */
[----:B01----:R-:W-:Y:S01]  /*bc60*/  ENDCOLLECTIVE ;  /* 0x000000000000791b */ /* 0x003fe20003800000 */
.L_x_111:
        /* <DEDUP_REMOVED lines=11> */
.L_x_112:
[----:B------:R-:W-:Y:S05]  /*bd20*/  BRA `(.L_x_113) ;  /* 0xffffffe000487947 */ /* 0x000fea000383ffff */
.L_x_56:
[----:B0-----:R-:W-:-:S04]  /*bd30*/  IMAD.U32 R3, RZ, RZ, UR39 ;  /* 0x00000027ff037e24 */ /* 0x001fc8000f8e00ff */
[----:B------:R0:W1:Y:S03]  /*bd40*/  SYNCS.PHASECHK.TRANS64.TRYWAIT P0, [R3+URZ+0x12420], R0 ;  /* 0x01242000030075a7 */ /* 0x000066000800017f */
[----:B-1----:R-:W-:Y:S05]  /*bd50*/  @!P0 NANOSLEEP.SYNCS 0x989680 ;  /* 0x009896800000895d */ /* 0x002fea0003900000 */
[----:B------:R-:W1:Y:S02]  /*bd60*/  @!P0 SYNCS.PHASECHK.TRANS64 P0, [R3+URZ+0x12420], R0 ;  /* 0x01242000030085a7 */ /* 0x000e64000800007f */
[----:B-1----:R-:W-:Y:S05]  /*bd70*/  @!P0 BRA `(.L_x_56) ;  /* 0xfffffffc00ec8947 */ /* 0x002fea000383ffff */
[----:B------:R-:W-:Y:S05]  /*bd80*/  BRA `(.L_x_114) ;  /* 0xffffffe000787947 */ /* 0x000fea000383ffff */
.L_x_61:
[----:B0-----:R0:W1:Y:S02]  /*bd90*/  SYNCS.PHASECHK.TRANS64.TRYWAIT P0, [R7+URZ+0x12480], R4 ;  /* 0x01248004070075a7 */ /* 0x001064000800017f */
[----:B-1----:R-:W-:Y:S05]  /*bda0*/  @!P0 NANOSLEEP.SYNCS 0x989680 ;  /* 0x009896800000895d */ /* 0x002fea0003900000 */
[----:B------:R-:W1:Y:S02]  /*bdb0*/  @!P0 SYNCS.PHASECHK.TRANS64 P0, [R7+URZ+0x12480], R4 ;  /* 0x01248004070085a7 */ /* 0x000e64000800007f */
[----:B-1----:R-:W-:Y:S05]  /*bdc0*/  @!P0 BRA `(.L_x_61) ;  /* 0xfffffffc00f08947 */ /* 0x002fea000383ffff */
[----:B------:R-:W-:Y:S05]  /*bdd0*/  BRA `(.L_x_115) ;  /* 0xffffffe400207947 */ /* 0x000fea000383ffff */
.L_x_65:
[----:B-1----:R1:W2:Y:S02]  /*bde0*/  SYNCS.PHASECHK.TRANS64.TRYWAIT P0, [R7+URZ+0x12440], R4 ;  /* 0x01244004070075a7 */ /* 0x0022a4000800017f */
[----:B--2---:R-:W-:Y:S05]  /*bdf0*/  @!P0 NANOSLEEP.SYNCS 0x989680 ;  /* 0x009896800000895d */ /* 0x004fea0003900000 */
[----:B------:R-:W2:Y:S02]  /*be00*/  @!P0 SYNCS.PHASECHK.TRANS64 P0, [R7+URZ+0x12440], R4 ;  /* 0x01244004070085a7 */ /* 0x000ea4000800007f */
[----:B--2---:R-:W-:Y:S05]  /*be10*/  @!P0 BRA `(.L_x_65) ;  /* 0xfffffffc00f08947 */ /* 0x004fea000383ffff */
[----:B------:R-:W-:Y:S05]  /*be20*/  BRA `(.L_x_116) ;  /* 0xffffffe4008c7947 */ /* 0x000fea000383ffff */
.L_x_70:
[----:B-1----:R1:W2:Y:S02]  /*be30*/  SYNCS.PHASECHK.TRANS64.TRYWAIT P0, [R20+URZ+0x12470], R5 ;  /* 0x01247005140075a7 */ /* 0x0022a4000800017f */
[----:B--2---:R-:W-:Y:S05]  /*be40*/  @!P0 NANOSLEEP.SYNCS 0x989680 ;  /* 0x009896800000895d */ /* 0x004fea0003900000 */
[----:B------:R-:W2:Y:S02]  /*be50*/  @!P0 SYNCS.PHASECHK.TRANS64 P0, [R20+URZ+0x12470], R5 ;  /* 0x01247005140085a7 */ /* 0x000ea4000800007f */
[----:B--2---:R-:W-:Y:S05]  /*be60*/  @!P0 BRA `(.L_x_70) ;  /* 0xfffffffc00f08947 */ /* 0x004fea000383ffff */
[----:B------:R-:W-:Y:S05]  /*be70*/  BRA `(.L_x_117) ;  /* 0xffffffe800147947 */ /* 0x000fea000383ffff */
.L_x_72:
[----:B0-----:R0:W1:Y:S02]  /*be80*/  SYNCS.PHASECHK.TRANS64.TRYWAIT P0, [R20+URZ+0x12460], R5 ;  /* 0x01246005140075a7 */ /* 0x001064000800017f */
[----:B-1----:R-:W-:Y:S05]  /*be90*/  @!P0 NANOSLEEP.SYNCS 0x989680 ;  /* 0x009896800000895d */ /* 0x002fea0003900000 */
[----:B------:R-:W1:Y:S02]  /*bea0*/  @!P0 SYNCS.PHASECHK.TRANS64 P0, [R20+URZ+0x12460], R5 ;  /* 0x01246005140085a7 */ /* 0x000e64000800007f */
[----:B-1----:R-:W-:Y:S05]  /*beb0*/  @!P0 BRA `(.L_x_72) ;  /* 0xfffffffc00f08947 */ /* 0x002fea000383ffff */
[----:B------:R-:W-:Y:S05]  /*bec0*/  BRA `(.L_x_118) ;  /* 0xffffffe800187947 */ /* 0x000fea000383ffff */
.L_x_78:
[----:B0-----:R0:W1:Y:S02]  /*bed0*/  SYNCS.PHASECHK.TRANS64.TRYWAIT P0, [R12+URZ+0x12470], R5 ;  /* 0x012470050c0075a7 */ /* 0x001064000800017f */
[----:B-1----:R-:W-:Y:S05]  /*bee0*/  @!P0 NANOSLEEP.SYNCS 0x989680 ;  /* 0x009896800000895d */ /* 0x002fea0003900000 */
[----:B------:R-:W1:Y:S02]  /*bef0*/  @!P0 SYNCS.PHASECHK.TRANS64 P0, [R12+URZ+0x12470], R5 ;  /* 0x012470050c0085a7 */ /* 0x000e64000800007f */
[----:B-1----:R-:W-:Y:S05]  /*bf00*/  @!P0 BRA `(.L_x_78) ;  /* 0xfffffffc00f08947 */ /* 0x002fea000383ffff */
[----:B------:R-:W-:Y:S05]  /*bf10*/  BRA `(.L_x_119) ;  /* 0xffffffec00107947 */ /* 0x000fea000383ffff */
.L_x_80:
[----:B0-----:R0:W1:Y:S02]  /*bf20*/  SYNCS.PHASECHK.TRANS64.TRYWAIT P0, [R12+URZ+0x12460], R5 ;  /* 0x012460050c0075a7 */ /* 0x001064000800017f */
[----:B-1----:R-:W-:Y:S05]  /*bf30*/  @!P0 NANOSLEEP.SYNCS 0x989680 ;  /* 0x009896800000895d */ /* 0x002fea0003900000 */
[----:B------:R-:W1:Y:S02]  /*bf40*/  @!P0 SYNCS.PHASECHK.TRANS64 P0, [R12+URZ+0x12460], R5 ;  /* 0x012460050c0085a7 */ /* 0x000e64000800007f */
[----:B-1----:R-:W-:Y:S05]  /*bf50*/  @!P0 BRA `(.L_x_80) ;  /* 0xfffffffc00f08947 */ /* 0x002fea000383ffff */
[----:B------:R-:W-:Y:S05]  /*bf60*/  BRA `(.L_x_120) ;  /* 0xffffffec00287947 */ /* 0x000fea000383ffff */
.L_x_82:
[----:B0-----:R0:W1:Y:S02]  /*bf70*/  SYNCS.PHASECHK.TRANS64.TRYWAIT P0, [R9+URZ+0x12420], R4 ;  /* 0x01242004090075a7 */ /* 0x001064000800017f */
[----:B-1----:R-:W-:Y:S05]  /*bf80*/  @!P0 NANOSLEEP.SYNCS 0x989680 ;  /* 0x009896800000895d */ /* 0x002fea0003900000 */
[----:B------:R-:W1:Y:S02]  /*bf90*/  @!P0 SYNCS.PHASECHK.TRANS64 P0, [R9+URZ+0x12420], R4 ;  /* 0x01242004090085a7 */ /* 0x000e64000800007f */
[----:B-1----:R-:W-:Y:S05]  /*bfa0*/  @!P0 BRA `(.L_x_82) ;  /* 0xfffffffc00f08947 */ /* 0x002fea000383ffff */
[----:B------:R-:W-:Y:S05]  /*bfb0*/  BRA `(.L_x_121) ;  /* 0xfffffff000007947 */ /* 0x000fea000383ffff */
.L_x_84:
[----:B0-----:R0:W1:Y:S02]  /*bfc0*/  SYNCS.PHASECHK.TRANS64.TRYWAIT P1, [R7+URZ], R4 ;  /* 0x00000004070075a7 */ /* 0x001064000802017f */
[----:B-1----:R-:W-:Y:S05]  /*bfd0*/  @!P1 NANOSLEEP.SYNCS 0x989680 ;  /* 0x009896800000995d */ /* 0x002fea0003900000 */
[----:B------:R-:W1:Y:S02]  /*bfe0*/  @!P1 SYNCS.PHASECHK.TRANS64 P1, [R7+URZ], R4 ;  /* 0x00000004070095a7 */ /* 0x000e64000802007f */
[----:B-1----:R-:W-:Y:S05]  /*bff0*/  @!P1 BRA `(.L_x_84) ;  /* 0xfffffffc00f09947 */ /* 0x002fea000383ffff */
[----:B------:R-:W-:Y:S05]  /*c000*/  BRA `(.L_x_122) ;  /* 0xfffffff000447947 */ /* 0x000fea000383ffff */
.L_x_85:
[----:B-1----:R1:W2:Y:S02]  /*c010*/  SYNCS.PHASECHK.TRANS64.TRYWAIT P1, [R5+URZ], R0 ;  /* 0x00000000050075a7 */ /* 0x0022a4000802017f */
[----:B--2---:R-:W-:Y:S05]  /*c020*/  @!P1 NANOSLEEP.SYNCS 0x989680 ;  /* 0x009896800000995d */ /* 0x004fea0003900000 */
[----:B------:R-:W2:Y:S02]  /*c030*/  @!P1 SYNCS.PHASECHK.TRANS64 P1, [R5+URZ], R0 ;  /* 0x00000000050095a7 */ /* 0x000ea4000802007f */
[----:B--2---:R-:W-:Y:S05]  /*c040*/  @!P1 BRA `(.L_x_85) ;  /* 0xfffffffc00f09947 */ /* 0x004fea000383ffff */
[----:B------:R-:W-:Y:S05]  /*c050*/  BRA `(.L_x_123) ;  /* 0xfffffff000387947 */ /* 0x000fea000383ffff */
.L_x_87:
[----:B--2---:R2:W3:Y:S02]  /*c060*/  SYNCS.PHASECHK.TRANS64.TRYWAIT P1, [R3+URZ+0x12460], R4 ;  /* 0x01246004030075a7 */ /* 0x0044e4000802017f */
[----:B---3--:R-:W-:Y:S05]  /*c070*/  @!P1 NANOSLEEP.SYNCS 0x989680 ;  /* 0x009896800000995d */ /* 0x008fea0003900000 */
[----:B------:R-:W3:Y:S02]  /*c080*/  @!P1 SYNCS.PHASECHK.TRANS64 P1, [R3+URZ+0x12460], R4 ;  /* 0x01246004030095a7 */ /* 0x000ee4000802007f */
[----:B---3--:R-:W-:Y:S05]  /*c090*/  @!P1 BRA `(.L_x_87) ;  /* 0xfffffffc00f09947 */ /* 0x008fea000383ffff */
[----:B------:R-:W-:Y:S05]  /*c0a0*/  BRA `(.L_x_124) ;  /* 0xfffffff000387947 */ /* 0x000fea000383ffff */
.L_x_89:
[----:B-1----:R1:W3:Y:S02]  /*c0b0*/  SYNCS.PHASECHK.TRANS64.TRYWAIT P1, [R5+URZ+0x12460], R0 ;  /* 0x01246000050075a7 */ /* 0x0022e4000802017f */
[----:B---3--:R-:W-:Y:S05]  /*c0c0*/  @!P1 NANOSLEEP.SYNCS 0x989680 ;  /* 0x009896800000995d */ /* 0x008fea0003900000 */
[----:B------:R-:W3:Y:S02]  /*c0d0*/  @!P1 SYNCS.PHASECHK.TRANS64 P1, [R5+URZ+0x12460], R0 ;  /* 0x01246000050095a7 */ /* 0x000ee4000802007f */
[----:B---3--:R-:W-:Y:S05]  /*c0e0*/  @!P1 BRA `(.L_x_89) ;  /* 0xfffffffc00f09947 */ /* 0x008fea000383ffff */
[----:B------:R-:W-:Y:S05]  /*c0f0*/  BRA `(.L_x_125) ;  /* 0xfffffff000387947 */ /* 0x000fea000383ffff */
.L_x_91:
[----:B---3--:R3:W4:Y:S02]  /*c100*/  SYNCS.PHASECHK.TRANS64.TRYWAIT P0, [R3+URZ+0x12480], R4 ;  /* 0x01248004030075a7 */ /* 0x008724000800017f */
[----:B----4-:R-:W-:Y:S05]  /*c110*/  @!P0 NANOSLEEP.SYNCS 0x989680 ;  /* 0x009896800000895d */ /* 0x010fea0003900000 */
[----:B------:R-:W4:Y:S02]  /*c120*/  @!P0 SYNCS.PHASECHK.TRANS64 P0, [R3+URZ+0x12480], R4 ;  /* 0x01248004030085a7 */ /* 0x000f24000800007f */
[----:B----4-:R-:W-:Y:S05]  /*c130*/  @!P0 BRA `(.L_x_91) ;  /* 0xfffffffc00f08947 */ /* 0x010fea000383ffff */
[----:B------:R-:W-:Y:S05]  /*c140*/  BRA `(.L_x_92) ;  /* 0xfffffff000347947 */ /* 0x000fea000383ffff */
.L_x_126:
[----:B------:R-:W-:-:S00]  /*c150*/  BRA `(.L_x_126) ;  /* 0xfffffffc00fc7947 */ /* 0x000fc0000383ffff */
[----:B------:R-:W-:-:S00]  /*c160*/  NOP ;  /* 0x0000000000007918 */ /* 0x000fc00000000000 */
        /* <DEDUP_REMOVED lines=9> */
.L_x_2187:


//--------------------- .text._ZN7cutlass13device_kernelIN5flash11enable_sm90INS1_16FlashAttnFwdSm90INS1_25CollectiveMainloopFwdSm90ILi2EN4cute5tupleIJNS5_1CILi1EEES8_S8_EEENS6_IJNS7_ILi192EEENS7_ILi160EEENS7_ILi64EEEEEELi64ENS_12float_e4m3_tEfNS_4arch4Sm90ELb0ELb0ELb0ELb1ELb0ELb0ELb0ELb1ELb1ELb1ELb1ELb0EEENS1_21CollectiveEpilogueFwdINS6_IJSA_SC_SB_EEES9_NS_10bfloat16_tESG_Li384ELb1ELb1ELb1ELb1EEENS1_36VarlenDynamicPersistentTileSchedulerILi192ELi160ELi384ELi128ELb1ELb1ELb1ELb0ELb1ELb1EEEEEEEEEvNT_6ParamsE --------------------------
	.section	.text._ZN7cutlass13device_kernelIN5flash11enable_sm90INS1_16FlashAttnFwdSm90INS1_25CollectiveMainloopFwdSm90ILi2EN4cute5tupleIJNS5_1CILi1EEES8_S8_EEENS6_IJNS7_ILi192EEENS7_ILi160EEENS7_ILi64EEEEEELi64ENS_12float_e4m3_tEfNS_4arch4Sm90ELb0ELb0ELb0ELb1ELb0ELb0ELb0ELb1ELb1ELb1ELb1ELb0EEENS1_21CollectiveEpilogueFwdINS6_IJSA_SC_SB_EEES9_NS_10bfloat16_tESG_Li384ELb1ELb1ELb1ELb1EEENS1_36VarlenDynamicPersistentTileSchedulerILi192ELi160ELi384ELi128ELb1ELb1ELb1ELb0ELb1ELb1EEEEEEEEEvNT_6ParamsE,"ax",@progbits
	.align	128
.text._ZN7cutlass13device_kernelIN5flash11enable_sm90INS1_16FlashAttnFwdSm90INS1_25CollectiveMainloopFwdSm90ILi2EN4cute5tupleIJNS5_1CILi1EEES8_S8_EEENS6_IJNS7_ILi192EEENS7_ILi160EEENS7_ILi64EEEEEELi64ENS_12float_e4m3_tEfNS_4arch4Sm90ELb0ELb0ELb0ELb1ELb0ELb0ELb0ELb1ELb1ELb1ELb1ELb0EEENS1_21CollectiveEpilogueFwdINS6_IJSA_SC_SB_EEES9_NS_10bfloat16_tESG_Li384ELb1ELb1ELb1ELb1EEENS1_36VarlenDynamicPersistentTileSchedulerILi192ELi160ELi384ELi128ELb1ELb1ELb1ELb0ELb1ELb1EEEEEEEEEvNT_6ParamsE:
        .type           _ZN7cutlass13device_kernelIN5flash11enable_sm90INS1_16FlashAttnFwdSm90INS1_25CollectiveMainloopFwdSm90ILi2EN4cute5tupleIJNS5_1CILi1EEES8_S8_EEENS6_IJNS7_ILi192EEENS7_ILi160EEENS7_ILi64EEEEEELi64ENS_12float_e4m3_tEfNS_4arch4Sm90ELb0ELb0ELb0ELb1ELb0ELb0ELb0ELb1ELb1ELb1ELb1ELb0EEENS1_21CollectiveEpilogueFwdINS6_IJSA_SC_SB_EEES9_NS_10bfloat16_tESG_Li384ELb1ELb1ELb1ELb1EEENS1_36VarlenDynamicPersistentTileSchedulerILi192ELi160ELi384ELi128ELb1ELb1ELb1ELb0ELb1ELb1EEEEEEEEEvNT_6ParamsE,@function
        .size           _ZN7cutlass13device_kernelIN5flash11enable_sm90INS1_16FlashAttnFwdSm90INS1_25CollectiveMainloopFwdSm90ILi2EN4cute5tupleIJNS5_1CILi1EEES8_S8_EEENS6_IJNS7_ILi192EEENS7_ILi160EEENS7_ILi64EEEEEELi64ENS_12float_e4m3_tEfNS_4arch4Sm90ELb0ELb0ELb0ELb1ELb0ELb0ELb0ELb1ELb1ELb1ELb1ELb0EEENS1_21CollectiveEpilogueFwdINS6_IJSA_SC_SB_EEES9_NS_10bfloat16_tESG_Li384ELb1ELb1ELb1ELb1EEENS1_36VarlenDynamicPersistentTileSchedulerILi192ELi160ELi384ELi128ELb1ELb1ELb1ELb0ELb1ELb1EEEEEEEEEvNT_6ParamsE,(.L_x_2188 - _ZN7cutlass13device_kernelIN5flash11enable_sm90INS1_16FlashAttnFwdSm90INS1_25CollectiveMainloopFwdSm90ILi2EN4cute5tupleIJNS5_1CILi1EEES8_S8_EEENS6_IJNS7_ILi192EEENS7_ILi160EEENS7_ILi64EEEEEELi64ENS_12float_e4m3_tEfNS_4arch4Sm90ELb0ELb0ELb0ELb1ELb0ELb0ELb0ELb1ELb1ELb1ELb1ELb0EEENS1_21CollectiveEpilogueFwdINS6_IJSA_SC_SB_EEES9_NS_10bfloat16_tESG_Li384ELb1ELb1ELb1ELb1EEENS1_36VarlenDynamicPersistentTileSchedulerILi192ELi160ELi384ELi128ELb1ELb1ELb1ELb0ELb1ELb1EEEEEEEEEvNT_6ParamsE)
        .other          _ZN7cutlass13device_kernelIN5flash11enable_sm90INS1_16FlashAttnFwdSm90INS1_25CollectiveMainloopFwdSm90ILi2EN4cute5tupleIJNS5_1CILi1EEES8_S8_EEENS6_IJNS7_ILi192EEENS7_ILi160EEENS7_ILi64EEEEEELi64ENS_12float_e4m3_tEfNS_4arch4Sm90ELb0ELb0ELb0ELb1ELb0ELb0ELb0ELb1ELb1ELb1ELb1ELb0EEENS1_21CollectiveEpilogueFwdINS6_IJSA_SC_SB_EEES9_NS_10bfloat16_tESG_Li384ELb1ELb1ELb1ELb1EEENS1_36VarlenDynamicPersistentTileSchedulerILi192ELi160ELi384ELi128ELb1ELb1ELb1ELb0ELb1ELb1EEEEEEEEEvNT_6ParamsE,@"STO_CUDA_ENTRY STV_DEFAULT"
_ZN7cutlass13device_kernelIN5flash11enable_sm90INS1_16FlashAttnFwdSm90INS1_25CollectiveMainloopFwdSm90ILi2EN4cute5tupleIJNS5_1CILi1EEES8_S8_EEENS6_IJNS7_ILi192EEENS7_ILi160EEENS7_ILi64EEEEEELi64ENS_12float_e4m3_tEfNS_4arch4Sm90ELb0ELb0ELb0ELb1ELb0ELb0ELb0ELb1ELb1ELb1ELb1ELb0EEENS1_21CollectiveEpilogueFwdINS6_IJSA_SC_SB_EEES9_NS_10bfloat16_tESG_Li384ELb1ELb1ELb1ELb1EEENS1_36VarlenDynamicPersistentTileSchedulerILi192ELi160ELi384ELi128ELb1ELb1ELb1ELb0ELb1ELb1EEEEEEEEEvNT_6ParamsE:
[----:B------:R-:W0:Y:S02]  /*0000*/  LDC R1, c[0x0][0x28] ;  /* 0x00000a00ff017b82 */ /* 0x000e240000000800 */
[----:B0-----:R-:W-:Y:S01]  /*0010*/  VIADD R1, R1, 0xffffffe0 ;  /* 0xffffffe001017836 */ /* 0x001fe20000000000 */
[----:B------:R-:W0:Y:S01]  /*0020*/  S2R R3, SR_TID.X ;  /* 0x0000000000037919 */ /* 0x000e220000002100 */
[----:B------:R-:W-:Y:S01]  /*0030*/  ELECT P0, URZ, PT ;  /* 0x00000000003f782f */ /* 0x000fe20003800000 */
[----:B------:R-:W-:Y:S01]  /*0040*/  BSSY B0, `(.L_x_127) ;  /* 0x000000e000007945 */ /* 0x000fe20003800000 */
[----:B0-----:R-:W-:-:S05]  /*0050*/  SHF.R.U32.HI R0, RZ, 0x5, R3 ;  /* 0x00000005ff007819 */ /* 0x001fca0000011603 */
[----:B------:R-:W0:Y:S02]  /*0060*/  SHFL.IDX PT, R2, R0, RZ, 0x1f ;  /* 0x00001fff00027589 */ /* 0x000e2400000e0000 */
[----:B0-----:R-:W-:Y:S02]  /*0070*/  ISETP.EQ.AND P0, PT, R2, RZ, P0 ;  /* 0x000000ff0200720c */ /* 0x001fe40000702270 */
[----:B------:R-:W-:-:S11]  /*0080*/  SHF.R.U32.HI R2, RZ, 0x7, R3 ;  /* 0x00000007ff027819 */ /* 0x000fd60000011603 */
[----:B------:R-:W-:Y:S05]  /*0090*/  @!P0 BRA `(.L_x_128) ;  /* 0x0000000000208947 */ /* 0x000fea0003800000 */
        /* <DEDUP_REMOVED lines=8> */
.L_x_128:
[----:B------:R-:W-:Y:S05]  /*0120*/  BSYNC B0 ;  /* 0x0000000000007941 */ /* 0x000fea0003800000 */
.L_x_127:
        /* <DEDUP_REMOVED lines=41> */
.L_x_129:
        /* <DEDUP_REMOVED lines=22> */
.L_x_130:
        /* <DEDUP_REMOVED lines=18> */
.L_x_131:
        /* <DEDUP_REMOVED lines=22> */
.L_x_132:
        /* <DEDUP_REMOVED lines=22> */
.L_x_133:
[----:B------:R-:W-:Y:S01]  /*0900*/  PLOP3.LUT P0, PT, PT, PT, UP0, 0x80, 0x0 ;  /* 0x000000000000781c */ /* 0x000fe20003f0f008 */
[----:B------:R-:W-:Y:S01]  /*0910*/  UMOV UR38, 0x1 ;  /* 0x0000000100267882 */ /* 0x000fe20000000000 */
[----:B------:R-:W-:Y:S01]  /*0920*/  NOP ;  /* 0x0000000000007918 */ /* 0x000fe20000000000 */
[----:B------:R-:W-:Y:S01]  /*0930*/  USEL UR38, UR38, 0x2, !UP0 ;  /* 0x0000000226267887 */ /* 0x000fe2000c000000 */
[----:B------:R-:W-:Y:S01]  /*0940*/  ULDC.64 UR50, c[0x0][0x208] ;  /* 0x0000820000327ab9 */ /* 0x000fe20000000a00 */
[----:B012-4-:R-:W-:Y:S08]  /*0950*/  BAR.SYNC.DEFER_BLOCKING 0x0 ;  /* 0x0000000000007b1d */ /* 0x017ff00000010000 */
[----:B------:R-:W-:Y:S05]  /*0960*/  @!P0 BRA `(.L_x_134) ;  /* 0x0000009000988947 */ /* 0x000fea0003800000 */
.L_x_135:
[----:B------:R-:W-:-:S08]  /*0970*/  NOP ;  /* 0x0000000000007918 */ /* 0x000fd00000000000 */
[----:B------:R-:W0:Y:S02]  /*0980*/  USETMAXREG.TRY_ALLOC.CTAPOOL UP0, 0xa0 ;  /* 0x000000a0000079c8 */ /* 0x000e240008000600 */
[----:B0-----:R-:W-:-:S13]  /*0990*/  PLOP3.LUT P0, PT, PT, PT, UP0, 0x80, 0x0 ;  /* 0x000000000000781c */ /* 0x001fda0003f0f008 */
[----:B------:R-:W-:Y:S05]  /*09a0*/  @!P0 BRA `(.L_x_135) ;  /* 0xfffffffc00f08947 */ /* 0x000fea000383ffff */
[----:B------:R-:W0:Y:S08]  /*09b0*/  S2UR UR5, SR_CgaCtaId ;  /* 0x00000000000579c3 */ /* 0x000e300000008800 */
[----:B------:R-:W-:Y:S06]  /*09c0*/  BAR.ARV 0x8, 0x200 ;  /* 0x0208000000007b1d */ /* 0x000fec0000002000 */
[----:B------:R-:W-:-:S02]  /*09d0*/  UMOV UR4, 0x400 ;  /* 0x0000040000047882 */ /* 0x000fc40000000000 */
[----:B------:R-:W-:Y:S01]  /*09e0*/  BAR.SYNC.DEFER_BLOCKING 0x5, 0x200 ;  /* 0x0148000000007b1d */ /* 0x000fe20000010000 */
[----:B0-----:R-:W-:-:S09]  /*09f0*/  ULEA UR4, UR5, UR4, 0x18 ;  /* 0x0000000405047291 */ /* 0x001fd2000f8ec03f */
[----:B------:R-:W0:Y:S01]  /*0a00*/  LDS.128 R28, [UR4+0x132d0] ;  /* 0x0132d004ff1c7984 */ /* 0x000e220008000c00 */
[----:B------:R-:W-:Y:S01]  /*0a10*/  ULDC UR4, c[0x0][0xc3c] ;  /* 0x00030f0000047ab9 */ /* 0x000fe20000000800 */
[----:B------:R-:W-:Y:S06]  /*0a20*/  BAR.ARV 0x4, 0x200 ;  /* 0x0108000000007b1d */ /* 0x000fec0000002000 */
[----:B0-----:R-:W-:-:S13]  /*0a30*/  ISETP.GE.AND P0, PT, R31, UR4, PT ;  /* 0x000000041f007c0c */ /* 0x001fda000bf06270 */
[----:B------:R-:W-:Y:S05]  /*0a40*/  @P0 EXIT ;  /* 0x000000000000094d */ /* 0x000fea0003800000 */
[----:B------:R-:W0:Y:S01]  /*0a50*/  S2R R0, SR_TID.X ;  /* 0x0000000000007919 */ /* 0x000e220000002100 */
[----:B------:R-:W-:Y:S01]  /*0a60*/  R2UR UR5, R29 ;  /* 0x000000001d0572ca */ /* 0x000fe200000e0000 */
[----:B------:R-:W-:Y:S01]  /*0a70*/  ULOP3.LUT UR48, UR38, 0x1, URZ, 0xfc, !UPT ;  /* 0x0000000126307892 */ /* 0x000fe2000f8efc3f */
[----:B------:R-:W-:Y:S01]  /*0a80*/  R2UR UR6, R30 ;  /* 0x000000001e0672ca */ /* 0x000fe200000e0000 */
[----:B------:R-:W-:Y:S01]  /*0a90*/  UMOV UR47, URZ ;  /* 0x0000003f002f7c82 */ /* 0x000fe20008000000 */
[----:B------:R-:W-:Y:S01]  /*0aa0*/  UMOV UR46, URZ ;  /* 0x0000003f002e7c82 */ /* 0x000fe20008000000 */
[----:B------:R-:W-:Y:S01]  /*0ab0*/  UMOV UR36, URZ ;  /* 0x0000003f00247c82 */ /* 0x000fe20008000000 */
[----:B0-----:R-:W-:-:S05]  /*0ac0*/  VIADD R13, R0, 0xffffff80 ;  /* 0xffffff80000d7836 */ /* 0x001fca0000000000 */
[----:B------:R-:W-:-:S04]  /*0ad0*/  SHF.R.S32.HI R0, RZ, 0x1f, R13 ;  /* 0x0000001fff007819 */ /* 0x000fc8000001140d */
[CC--:B------:R-:W-:Y:S02]  /*0ae0*/  LEA.HI R2, R0.reuse, R13.reuse, RZ, 0x7 ;  /* 0x0000000d00027211 */ /* 0x0c0fe400078f38ff */
[-C--:B------:R-:W-:Y:S02]  /*0af0*/  LEA.HI R3, R0, R13.reuse, RZ, 0x4 ;  /* 0x0000000d00037211 */ /* 0x080fe400078f20ff */
[----:B------:R-:W-:Y:S02]  /*0b00*/  LOP3.LUT R4, R2, 0xffffff80, RZ, 0xc0, !PT ;  /* 0xffffff8002047812 */ /* 0x000fe400078ec0ff */
[----:B------:R-:W-:Y:S02]  /*0b10*/  SHF.R.S32.HI R6, RZ, 0x4, R3 ;  /* 0x00000004ff067819 */ /* 0x000fe40000011403 */
[----:B------:R-:W-:Y:S01]  /*0b20*/  SHF.R.S32.HI R14, RZ, 0x7, R2 ;  /* 0x00000007ff0e7819 */ /* 0x000fe20000011402 */
[----:B------:R-:W-:Y:S01]  /*0b30*/  IMAD.IADD R12, R13, 0x1, -R4 ;  /* 0x000000010d0c7824 */ /* 0x000fe200078e0a04 */
[----:B------:R-:W-:-:S02]  /*0b40*/  LEA.HI R4, R0, R13, RZ, 0x5 ;  /* 0x0000000d00047211 */ /* 0x000fc400078f28ff */
[----:B------:R-:W-:Y:S01]  /*0b50*/  LEA.HI R11, R0, R13, RZ, 0x2 ;  /* 0x0000000d000b7211 */ /* 0x000fe200078f10ff */
[----:B------:R-:W-:Y:S01]  /*0b60*/  IMAD.HI R2, R14, 0x55555556, RZ ;  /* 0x555555560e027827 */ /* 0x000fe200078e02ff */
[----:B------:R-:W-:Y:S02]  /*0b70*/  SHF.R.S32.HI R7, RZ, 0x1f, R12 ;  /* 0x0000001fff077819 */ /* 0x000fe4000001140c */
[----:B------:R-:W-:Y:S01]  /*0b80*/  LOP3.LUT R11, R11, 0xfffffffc, RZ, 0xc0, !PT ;  /* 0xfffffffc0b0b7812 */ /* 0x000fe200078ec0ff */
[----:B------:R-:W-:Y:S01]  /*0b90*/  IMAD.SHL.U32 R5, R4, 0x20, RZ ;  /* 0x0000002004057824 */ /* 0x000fe200078e00ff */
[----:B------:R-:W-:Y:S02]  /*0ba0*/  LEA.HI R8, R7, R12, RZ, 0x2 ;  /* 0x0000000c07087211 */ /* 0x000fe400078f10ff */
[----:B------:R-:W-:Y:S01]  /*0bb0*/  LOP3.LUT R4, R3, 0x3fffff0, RZ, 0xc0, !PT ;  /* 0x03fffff003047812 */ /* 0x000fe200078ec0ff */
[----:B------:R-:W-:Y:S01]  /*0bc0*/  IMAD.IADD R11, R13, 0x1, -R11 ;  /* 0x000000010d0b7824 */ /* 0x000fe200078e0a0b */
[----:B------:R-:W-:-:S02]  /*0bd0*/  SHF.R.S32.HI R9, RZ, 0x2, R8 ;  /* 0x00000002ff097819 */ /* 0x000fc40000011408 */
[----:B------:R-:W-:Y:S01]  /*0be0*/  SHF.R.S32.HI R10, RZ, 0x1f, R8 ;  /* 0x0000001fff0a7819 */ /* 0x000fe20000011408 */
[----:B------:R-:W-:Y:S01]  /*0bf0*/  IMAD.IADD R4, R13, 0x1, -R4 ;  /* 0x000000010d047824 */ /* 0x000fe200078e0a04 */
[----:B------:R-:W-:Y:S02]  /*0c00*/  LEA.HI R3, R3, R6, RZ, 0x1 ;  /* 0x0000000603037211 */ /* 0x000fe400078f08ff */
[----:B------:R-:W-:Y:S02]  /*0c10*/  LEA.HI R10, R10, R9, RZ, 0x3 ;  /* 0x000000090a0a7211 */ /* 0x000fe400078f18ff */
[----:B------:R-:W-:Y:S02]  /*0c20*/  LOP3.LUT R5, R5, 0xfffffc00, RZ, 0xc0, !PT ;  /* 0xfffffc0005057812 */ /* 0x000fe400078ec0ff */
[----:B------:R-:W-:Y:S02]  /*0c30*/  LOP3.LUT R3, R3, 0x1ffffffe, RZ, 0xc0, !PT ;  /* 0x1ffffffe03037812 */ /* 0x000fe400078ec0ff */
[----:B------:R-:W-:Y:S01]  /*0c40*/  LOP3.LUT R10, R10, 0xfffffff8, RZ, 0xc0, !PT ;  /* 0xfffffff80a0a7812 */ /* 0x000fe200078ec0ff */
[----:B------:R-:W-:Y:S01]  /*0c50*/  IMAD R4, R4, 0x40, R5 ;  /* 0x0000004004047824 */ /* 0x000fe200078e0205 */
[----:B------:R-:W-:Y:S01]  /*0c60*/  LEA.HI R7, R7, R12, RZ, 0x5 ;  /* 0x0000000c07077211 */ /* 0x000fe200078f28ff */
[----:B------:R-:W-:Y:S01]  /*0c70*/  IMAD.IADD R3, R6, 0x1, -R3 ;  /* 0x0000000106037824 */ /* 0x000fe200078e0a03 */
[----:B------:R-:W-:Y:S01]  /*0c80*/  LEA.HI R2, R2, R2, RZ, 0x1 ;  /* 0x0000000202027211 */ /* 0x000fe200078f08ff */
[----:B------:R-:W-:Y:S01]  /*0c90*/  IMAD.IADD R10, R9, 0x1, -R10 ;  /* 0x00000001090a7824 */ /* 0x000fe200078e0a0a */
[----:B------:R-:W-:Y:S01]  /*0ca0*/  SHF.R.S32.HI R7, RZ, 0x5, R7 ;  /* 0x00000005ff077819 */ /* 0x000fe20000011407 */
[----:B------:R-:W-:Y:S01]  /*0cb0*/  IMAD R3, R3, 0x8, R4 ;  /* 0x0000000803037824 */ /* 0x000fe200078e0204 */
[----:B------:R-:W-:Y:S01]  /*0cc0*/  LOP3.LUT R8, R8, 0x7ffffffc, RZ, 0xc0, !PT ;  /* 0x7ffffffc08087812 */ /* 0x000fe200078ec0ff */
[----:B------:R-:W-:Y:S01]  /*0cd0*/  IMAD R2, R2, -0x3, R14 ;  /* 0xfffffffd02027824 */ /* 0x000fe200078e020e */
[----:B------:R-:W-:Y:S01]  /*0ce0*/  LEA.HI R0, R0, R13, RZ, 0x3 ;  /* 0x0000000d00007211 */ /* 0x000fe200078f18ff */
[----:B------:R-:W-:Y:S01]  /*0cf0*/  IMAD R7, R7, 0x10, R10 ;  /* 0x0000001007077824 */ /* 0x000fe200078e020a */
[----:B------:R0:W-:Y:S01]  /*0d00*/  STL [R1+0x1c], R3 ;  /* 0x00001c0301007387 */ /* 0x0001e20000100800 */
[----:B------:R-:W-:Y:S01]  /*0d10*/  IMAD.IADD R8, R12, 0x1, -R8 ;  /* 0x000000010c087824 */ /* 0x000fe200078e0a08 */
[----:B------:R-:W-:Y:S01]  /*0d20*/  LOP3.LUT R16, R0, 0xfffffff8, RZ, 0xc0, !PT ;  /* 0xfffffff800107812 */ /* 0x000fe200078ec0ff */
[----:B------:R-:W-:Y:S01]  /*0d30*/  IMAD R5, R2, 0x40, R7 ;  /* 0x0000004002057824 */ /* 0x000fe200078e0207 */
[----:B------:R-:W-:Y:S01]  /*0d40*/  SHF.R.S32.HI R0, RZ, 0x3, R0 ;  /* 0x00000003ff007819 */ /* 0x000fe20000011400 */
[----:B------:R-:W-:-:S02]  /*0d50*/  IMAD.SHL.U32 R2, R8, 0x2, RZ ;  /* 0x0000000208027824 */ /* 0x000fc400078e00ff */
[----:B------:R-:W-:Y:S01]  /*0d60*/  IMAD.IADD R16, R13, 0x1, -R16 ;  /* 0x000000010d107824 */ /* 0x000fe200078e0a10 */
[----:B------:R-:W-:Y:S01]  /*0d70*/  STL [R1+0x14], R5 ;  /* 0x0000140501007387 */ /* 0x000fe20000100800 */
[C---:B------:R-:W-:Y:S01]  /*0d80*/  VIADD R0, R2.reuse, 0x8 ;  /* 0x0000000802007836 */ /* 0x040fe20000000000 */
[----:B0-----:R-:W-:Y:S01]  /*0d90*/  LEA.HI R3, R11, R11, RZ, 0x1 ;  /* 0x0000000b0b037211 */ /* 0x001fe200078f08ff */
[C---:B------:R-:W-:Y:S01]  /*0da0*/  VIADD R157, R2.reuse, 0x10 ;  /* 0x00000010029d7836 */ /* 0x040fe20000000000 */
[----:B------:R0:W-:Y:S01]  /*0db0*/  STL [R1+0x4], R2 ;  /* 0x0000040201007387 */ /* 0x0001e20000100800 */
[C---:B------:R-:W-:Y:S01]  /*0dc0*/  VIADD R22, R2.reuse, 0x28 ;  /* 0x0000002802167836 */ /* 0x040fe20000000000 */
[----:B------:R-:W-:Y:S01]  /*0dd0*/  LOP3.LUT R4, R3, 0x1ffffffe, RZ, 0xc0, !PT ;  /* 0x1ffffffe03047812 */ /* 0x000fe200078ec0ff */
[C---:B------:R-:W-:Y:S01]  /*0de0*/  VIADD R156, R2.reuse, 0x18 ;  /* 0x00000018029c7836 */ /* 0x040fe20000000000 */
[----:B------:R1:W-:Y:S01]  /*0df0*/  STL [R1], R0 ;  /* 0x0000000001007387 */ /* 0x0003e20000100800 */
[----:B------:R-:W-:-:S02]  /*0e00*/  VIADD R23, R2, 0x20 ;  /* 0x0000002002177836 */ /* 0x000fc40000000000 */
[----:B------:R-:W-:Y:S02]  /*0e10*/  IMAD.IADD R4, R11, 0x1, -R4 ;  /* 0x000000010b047824 */ /* 0x000fe400078e0a04 */
[C---:B------:R-:W-:Y:S02]  /*0e20*/  VIADD R19, R2.reuse, 0x30 ;  /* 0x0000003002137836 */ /* 0x040fe40000000000 */
[----:B------:R-:W-:Y:S01]  /*0e30*/  VIADD R18, R2, 0x38 ;  /* 0x0000003802127836 */ /* 0x000fe20000000000 */
[----:B0-----:R-:W-:Y:S01]  /*0e40*/  SHF.R.S32.HI R2, RZ, 0x1f, R0 ;  /* 0x0000001fff027819 */ /* 0x001fe20000011400 */
[----:B------:R-:W-:Y:S01]  /*0e50*/  IMAD.SHL.U32 R17, R16, 0x8, RZ ;  /* 0x0000000810117824 */ /* 0x000fe200078e00ff */
[----:B-1----:R-:W-:Y:S02]  /*0e60*/  SHF.R.S32.HI R0, RZ, 0x1f, R157 ;  /* 0x0000001fff007819 */ /* 0x002fe4000001149d */
[----:B------:R-:W-:Y:S01]  /*0e70*/  SHF.R.S32.HI R0, RZ, 0x1f, R22 ;  /* 0x0000001fff007819 */ /* 0x000fe20000011416 */
[----:B------:R-:W-:Y:S01]  /*0e80*/  IMAD R0, R4, 0x8, R5 ;  /* 0x0000000804007824 */ /* 0x000fe200078e0205 */
[----:B------:R0:W-:Y:S01]  /*0e90*/  STL [R1+0x10], R2 ;  /* 0x0000100201007387 */ /* 0x0001e20000100800 */
[----:B------:R-:W-:-:S02]  /*0ea0*/  SHF.R.S32.HI R3, RZ, 0x1f, R17 ;  /* 0x0000001fff037819 */ /* 0x000fc40000011411 */
[----:B------:R-:W-:Y:S01]  /*0eb0*/  SHF.R.S32.HI R3, RZ, 0x1f, R156 ;  /* 0x0000001fff037819 */ /* 0x000fe2000001149c */
[----:B------:R1:W-:Y:S01]  /*0ec0*/  STL [R1+0x18], R0 ;  /* 0x0000180001007387 */ /* 0x0003e20000100800 */
[----:B------:R-:W-:Y:S02]  /*0ed0*/  SHF.R.S32.HI R3, RZ, 0x1f, R19 ;  /* 0x0000001fff037819 */ /* 0x000fe40000011413 */
[----:B0-----:R-:W-:Y:S02]  /*0ee0*/  SHF.R.S32.HI R2, RZ, 0x1f, R23 ;  /* 0x0000001fff027819 */ /* 0x001fe40000011417 */
[----:B------:R-:W-:-:S07]  /*0ef0*/  SHF.R.S32.HI R2, RZ, 0x1f, R18 ;  /* 0x0000001fff027819 */ /* 0x000fce0000011412 */
.L_x_171:
[----:B012---:R-:W0:Y:S01]  /*0f00*/  LDC.64 R2, c[0x0][0xc88] ;  /* 0x00032200ff027b82 */ /* 0x007e220000000a00 */
[----:B------:R-:W-:Y:S01]  /*0f10*/  ULDC.64 UR14, c[0x0][0x998] ;  /* 0x00026600000e7ab9 */ /* 0x000fe20000000a00 */
[----:B------:R-:W-:Y:S01]  /*0f20*/  ULDC.64 UR12, c[0x0][0x990] ;  /* 0x00026400000c7ab9 */ /* 0x000fe20000000a00 */
[----:B------:R-:W-:Y:S01]  /*0f30*/  ULDC.64 UR8, c[0x0][0xa28] ;  /* 0x00028a0000087ab9 */ /* 0x000fe20000000a00 */
[----:B------:R-:W-:Y:S01]  /*0f40*/  ULDC.64 UR10, c[0x0][0xa20] ;  /* 0x00028800000a7ab9 */ /* 0x000fe20000000a00 */
[----:B------:R-:W-:Y:S01]  /*0f50*/  ULOP3.LUT UR40, UR6, 0xffff, URZ, 0xc0, !UPT ;  /* 0x0000ffff06287892 */ /* 0x000fe2000f8ec03f */
[----:B------:R-:W-:Y:S01]  /*0f60*/  ULDC UR4, c[0x0][0x424] ;  /* 0x0001090000047ab9 */ /* 0x000fe20000000800 */
[----:B0-----:R-:W-:-:S06]  /*0f70*/  IMAD.WIDE R2, R31, 0x4, R2 ;  /* 0x000000041f027825 */ /* 0x001fcc00078e0202 */
[----:B------:R-:W2:Y:S01]  /*0f80*/  LDG.E R2, desc[UR50][R2.64] ;  /* 0x0000003202027981 */ /* 0x000ea2000c1e1900 */
[----:B------:R-:W-:Y:S01]  /*0f90*/  ISETP.NE.U32.AND P1, PT, RZ, UR14, PT ;  /* 0x0000000eff007c0c */ /* 0x000fe2000bf25070 */
[----:B------:R-:W-:Y:S01]  /*0fa0*/  UISETP.NE.U32.AND UP0, UPT, UR8, URZ, UPT ;  /* 0x0000003f0800728c */ /* 0x000fe2000bf05070 */
[----:B------:R-:W-:Y:S01]  /*0fb0*/  ISETP.NE.U32.AND P0, PT, RZ, UR12, PT ;  /* 0x0000000cff007c0c */ /* 0x000fe2000bf05070 */
[----:B------:R-:W-:Y:S01]  /*0fc0*/  UISETP.NE.U32.AND UP1, UPT, UR10, URZ, UPT ;  /* 0x0000003f0a00728c */ /* 0x000fe2000bf25070 */
[----:B------:R-:W-:Y:S01]  /*0fd0*/  ISETP.NE.AND.EX P1, PT, RZ, UR15, PT, P1 ;  /* 0x0000000fff007c0c */ /* 0x000fe2000bf25310 */
[----:B------:R-:W-:Y:S01]  /*0fe0*/  UISETP.NE.AND.EX UP0, UPT, UR9, URZ, UPT, UP0 ;  /* 0x0000003f0900728c */ /* 0x000fe2000bf05300 */
[----:B------:R-:W-:Y:S01]  /*0ff0*/  ISETP.NE.AND.EX P0, PT, RZ, UR13, PT, P0 ;  /* 0x0000000dff007c0c */ /* 0x000fe2000bf05300 */
[----:B------:R-:W-:-:S04]  /*1000*/  UISETP.NE.AND.EX UP1, UPT, UR11, URZ, UPT, UP1 ;  /* 0x0000003f0b00728c */ /* 0x000fc8000bf25310 */
[----:B------:R-:W-:Y:S02]  /*1010*/  PLOP3.LUT P4, PT, PT, PT, UP0, 0x80, 0x0 ;  /* 0x000000000000781c */ /* 0x000fe40003f8f008 */
[----:B------:R-:W-:-:S04]  /*1020*/  PLOP3.LUT P5, PT, PT, PT, UP1, 0x80, 0x0 ;  /* 0x000000000000781c */ /* 0x000fc80003faf018 */
[----:B------:R-:W0:Y:S08]  /*1030*/  @P1 LDC.64 R8, c[0x0][0x9b8] ;  /* 0x00026e00ff081b82 */ /* 0x000e300000000a00 */
[----:B---34-:R-:W1:Y:S08]  /*1040*/  @P0 LDC.64 R6, c[0x0][0x9a8] ;  /* 0x00026a00ff060b82 */ /* 0x018e700000000a00 */
[----:B------:R-:W3:Y:S08]  /*1050*/  @P0 LDC.64 R14, c[0x0][0x9b0] ;  /* 0x00026c00ff0e0b82 */ /* 0x000ef00000000a00 */
[----:B------:R-:W4:Y:S01]  /*1060*/  @P1 LDC.64 R20, c[0x0][0x9c0] ;  /* 0x00027000ff141b82 */ /* 0x000f220000000a00 */
[----:B--2---:R-:W-:-:S13]  /*1070*/  R2UR UR37, R2 ;  /* 0x00000000022572ca */ /* 0x004fda00000e0000 */
[----:B------:R-:W-:Y:S02]  /*1080*/  USHF.R.S32.HI UR39, URZ, 0x1f, UR37 ;  /* 0x0000001f3f277899 */ /* 0x000fe40008011425 */
[----:B0-----:R-:W-:Y:S01]  /*1090*/  @P1 IMAD.WIDE.U32 R4, R8, UR37, RZ ;  /* 0x0000002508041c25 */ /* 0x001fe2000f8e00ff */
[----:B------:R-:W-:-:S03]  /*10a0*/  @UP0 ULEA UR8, UP2, UR37, UR8, 0x2 ;  /* 0x0000000825080291 */ /* 0x000fc6000f84103f */
[----:B------:R-:W-:Y:S01]  /*10b0*/  @P1 IMAD R2, R8, UR39, RZ ;  /* 0x0000002708021c24 */ /* 0x000fe2000f8e02ff */
[----:B------:R-:W-:Y:S02]  /*10c0*/  @UP0 ULEA.HI.X UR9, UR37, UR9, UR39, 0x2, UP2 ;  /* 0x0000000925090291 */ /* 0x000fe400090f1427 */
[C---:B-1---5:R-:W-:Y:S01]  /*10d0*/  @P0 IMAD R0, R6.reuse, UR39, RZ ;  /* 0x0000002706000c24 */ /* 0x062fe2000f8e02ff */
[----:B------:R-:W-:Y:S02]  /*10e0*/  @UP1 ULEA UR10, UP0, UR37, UR10, 0x2 ;  /* 0x0000000a250a1291 */ /* 0x000fe4000f80103f */
[----:B------:R-:W-:Y:S02]  /*10f0*/  @P1 IMAD R9, R9, UR37, R2 ;  /* 0x0000002509091c24 */ /* 0x000fe4000f8e0202 */
[----:B------:R-:W-:Y:S01]  /*1100*/  @P0 IMAD R7, R7, UR37, R0 ;  /* 0x0000002507070c24 */ /* 0x000fe2000f8e0200 */
[----:B------:R-:W-:Y:S02]  /*1110*/  @UP1 ULEA.HI.X UR11, UR37, UR11, UR39, 0x2, UP0 ;  /* 0x0000000b250b1291 */ /* 0x000fe400080f1427 */
[----:B------:R-:W-:-:S04]  /*1120*/  @P0 IMAD.WIDE.U32 R2, R6, UR37, RZ ;  /* 0x0000002506020c25 */ /* 0x000fc8000f8e00ff */
[----:B------:R-:W-:Y:S02]  /*1130*/  @P0 IMAD.IADD R3, R3, 0x1, R7 ;  /* 0x0000000103030824 */ /* 0x000fe400078e0207 */
[----:B------:R-:W-:Y:S02]  /*1140*/  @P1 IMAD.IADD R5, R5, 0x1, R9 ;  /* 0x0000000105051824 */ /* 0x000fe400078e0209 */
[----:B---3--:R-:W-:-:S04]  /*1150*/  @P0 IMAD.WIDE.U32 R2, R14, UR40, R2 ;  /* 0x000000280e020c25 */ /* 0x008fc8000f8e0002 */
[----:B----4-:R-:W-:-:S04]  /*1160*/  @P1 IMAD.WIDE.U32 R6, R20, UR40, R4 ;  /* 0x0000002814061c25 */ /* 0x010fc8000f8e0004 */
[----:B------:R-:W-:Y:S02]  /*1170*/  IMAD.U32 R10, RZ, RZ, UR8 ;  /* 0x00000008ff0a7e24 */ /* 0x000fe4000f8e00ff */
[----:B------:R-:W-:Y:S02]  /*1180*/  IMAD.U32 R12, RZ, RZ, UR10 ;  /* 0x0000000aff0c7e24 */ /* 0x000fe4000f8e00ff */
[----:B------:R-:W-:Y:S02]  /*1190*/  IMAD.U32 R11, RZ, RZ, UR9 ;  /* 0x00000009ff0b7e24 */ /* 0x000fe4000f8e00ff */
[----:B------:R-:W-:Y:S02]  /*11a0*/  IMAD.U32 R13, RZ, RZ, UR11 ;  /* 0x0000000bff0d7e24 */ /* 0x000fe4000f8e00ff */
[----:B------:R-:W-:Y:S01]  /*11b0*/  @P0 IMAD R5, R15, UR40, R3 ;  /* 0x000000280f050c24 */ /* 0x000fe2000f8e0203 */
[----:B------:R-:W-:Y:S01]  /*11c0*/  @P0 LEA R4, P2, R2, UR12, 0x2 ;  /* 0x0000000c02040c11 */ /* 0x000fe2000f8410ff */
[----:B------:R-:W-:Y:S01]  /*11d0*/  @P1 IMAD R3, R21, UR40, R7 ;  /* 0x0000002815031c24 */ /* 0x000fe2000f8e0207 */
[----:B------:R-:W-:Y:S01]  /*11e0*/  @P1 LEA R8, P3, R6, UR14, 0x2 ;  /* 0x0000000e06081c11 */ /* 0x000fe2000f8610ff */
[----:B------:R-:W2:Y:S01]  /*11f0*/  @P4 LDG.E R10, desc[UR50][R10.64] ;  /* 0x000000320a0a4981 */ /* 0x000ea2000c1e1900 */
[----:B------:R-:W-:Y:S01]  /*1200*/  IMAD.MOV.U32 R7, RZ, RZ, 0x3f800000 ;  /* 0x3f800000ff077424 */ /* 0x000fe200078e00ff */
[----:B------:R-:W-:Y:S01]  /*1210*/  @P0 LEA.HI.X R5, R2, UR13, R5, 0x2, P2 ;  /* 0x0000000d02050c11 */ /* 0x000fe200090f1405 */
[----:B------:R-:W-:Y:S01]  /*1220*/  IMAD.MOV.U32 R0, RZ, RZ, 0x3f800000 ;  /* 0x3f800000ff007424 */ /* 0x000fe200078e00ff */
[----:B------:R-:W3:Y:S01]  /*1230*/  @P5 LDG.E R12, desc[UR50][R12.64] ;  /* 0x000000320c0c5981 */ /* 0x000ee2000c1e1900 */
[----:B------:R-:W-:Y:S01]  /*1240*/  @P1 LEA.HI.X R9, R6, UR15, R3, 0x2, P3 ;  /* 0x0000000f06091c11 */ /* 0x000fe200098f1403 */
[----:B------:R-:W-:-:S02]  /*1250*/  ULDC.64 UR8, c[0x0][0x418] ;  /* 0x0001060000087ab9 */ /* 0x000fc40000000a00 */
[----:B------:R0:W5:Y:S04]  /*1260*/  @P0 LDG.E R7, desc[UR50][R4.64] ;  /* 0x0000003204070981 */ /* 0x000168000c1e1900 */
[----:B------:R0:W5:Y:S01]  /*1270*/  @P1 LDG.E R0, desc[UR50][R8.64] ;  /* 0x0000003208001981 */ /* 0x000162000c1e1900 */
[----:B------:R-:W-:Y:S01]  /*1280*/  UISETP.NE.U32.AND UP0, UPT, UR8, URZ, UPT ;  /* 0x0000003f0800728c */ /* 0x000fe2000bf05070 */
[----:B------:R-:W-:Y:S01]  /*1290*/  UMOV UR41, UR5 ;  /* 0x0000000500297c82 */ /* 0x000fe20008000000 */
[----:B------:R-:W-:Y:S02]  /*12a0*/  ULDC UR5, c[0x0][0x2f0] ;  /* 0x0000bc0000057ab9 */ /* 0x000fe40000000800 */
[----:B------:R-:W-:Y:S01]  /*12b0*/  UISETP.NE.AND.EX UP0, UPT, UR9, URZ, UPT, UP0 ;  /* 0x0000003f0900728c */ /* 0x000fe2000bf05300 */
[----:B------:R-:W-:Y:S01]  /*12c0*/  UMOV UR52, URZ ;  /* 0x0000003f00347c82 */ /* 0x000fe20008000000 */
[----:B------:R-:W-:-:S02]  /*12d0*/  ULOP3.LUT UR8, UR6, 0xff0000, URZ, 0xc0, !UPT ;  /* 0x00ff000006087892 */ /* 0x000fc4000f8ec03f */
[----:B------:R-:W-:Y:S02]  /*12e0*/  USEL UR4, UR4, 0x1, UP0 ;  /* 0x0000000104047887 */ /* 0x000fe40008000000 */
[----:B------:R-:W-:Y:S02]  /*12f0*/  ULOP3.LUT UR6, UR6, 0xff000000, URZ, 0xc0, !UPT ;  /* 0xff00000006067892 */ /* 0x000fe4000f8ec03f */
[----:B------:R-:W-:Y:S01]  /*1300*/  UIMAD UR4, UR4, UR5, URZ ;  /* 0x00000005040472a4 */ /* 0x000fe2000f8e023f */
[----:B--2---:R-:W-:-:S06]  /*1310*/  @P4 R2UR UR52, R10 ;  /* 0x000000000a3442ca */ /* 0x004fcc00000e0000 */
[----:B---3--:R-:W-:Y:S01]  /*1320*/  @P5 R2UR UR4, R12 ;  /* 0x000000000c0452ca */ /* 0x008fe200000e0000 */
[----:B0-----:R-:W-:-:S14]  /*1330*/  @P5 BRA `(.L_x_136) ;  /* 0x0000000000345947 */ /* 0x001fdc0003800000 */
[----:B------:R-:W-:Y:S02]  /*1340*/  ULDC.64 UR10, c[0x0][0xa08] ;  /* 0x00028200000a7ab9 */ /* 0x000fe40000000a00 */
[----:B------:R-:W-:-:S04]  /*1350*/  ISETP.NE.U32.AND P0, PT, RZ, UR10, PT ;  /* 0x0000000aff007c0c */ /* 0x000fc8000bf05070 */
[----:B------:R-:W-:-:S13]  /*1360*/  ISETP.NE.AND.EX P0, PT, RZ, UR11, PT, P0 ;  /* 0x0000000bff007c0c */ /* 0x000fda000bf05300 */
[----:B------:R-:W-:Y:S05]  /*1370*/  @!P0 BRA `(.L_x_136) ;  /* 0x0000000000248947 */ /* 0x000fea0003800000 */
[----:B------:R-:W-:Y:S02]  /*1380*/  ULDC.64 UR4, c[0x0][0xa08] ;  /* 0x0002820000047ab9 */ /* 0x000fe40000000a00 */
[----:B------:R-:W-:-:S06]  /*1390*/  UIMAD.WIDE UR4, UR37, 0x4, UR4 ;  /* 0x00000004250478a5 */ /* 0x000fcc000f8e0204 */
[----:B------:R-:W-:Y:S02]  /*13a0*/  IMAD.U32 R2, RZ, RZ, UR4 ;  /* 0x00000004ff027e24 */ /* 0x000fe4000f8e00ff */
[----:B------:R-:W-:-:S05]  /*13b0*/  IMAD.U32 R3, RZ, RZ, UR5 ;  /* 0x00000005ff037e24 */ /* 0x000fca000f8e00ff */
[----:B------:R-:W2:Y:S04]  /*13c0*/  LDG.E R5, desc[UR50][R2.64] ;  /* 0x0000003202057981 */ /* 0x000ea8000c1e1900 */
[----:B------:R-:W3:Y:S01]  /*13d0*/  LDG.E R4, desc[UR50][R2.64+0x4] ;  /* 0x0000043202047981 */ /* 0x000ee2000c1e1900 */
[----:B--2---:R-:W-:Y:S02]  /*13e0*/  R2UR UR4, R5 ;  /* 0x00000000050472ca */ /* 0x004fe400000e0000 */
[----:B---3--:R-:W-:-:S13]  /*13f0*/  R2UR UR5, R4 ;  /* 0x00000000040572ca */ /* 0x008fda00000e0000 */
[----:B------:R-:W-:-:S12]  /*1400*/  UIADD3 UR4, -UR4, UR5, URZ ;  /* 0x0000000504047290 */ /* 0x000fd8000fffe13f */
.L_x_136:
[----:B------:R-:W-:Y:S01]  /*1410*/  UIADD3 UR52, -UR52, UR4, URZ ;  /* 0x0000000434347290 */ /* 0x000fe2000fffe13f */
[----:B-----5:R-:W-:Y:S01]  /*1420*/  FMUL.FTZ R0, R7, R0 ;  /* 0x0000000007007220 */ /* 0x020fe20000410000 */
[----:B------:R-:W-:Y:S02]  /*1430*/  USHF.R.U32.HI UR4, URZ, 0x8, UR6 ;  /* 0x000000083f047899 */ /* 0x000fe40008011606 */
[----:B------:R-:W-:Y:S02]  /*1440*/  UISETP.GE.AND UP0, UPT, UR52, 0x1, UPT ;  /* 0x000000013400788c */ /* 0x000fe4000bf06270 */
[----:B------:R-:W-:Y:S02]  /*1450*/  UIADD3 UR6, UR52, 0x9f, URZ ;  /* 0x0000009f34067890 */ /* 0x000fe4000fffe03f */
[----:B------:R-:W-:Y:S02]  /*1460*/  ULEA.HI UR8, UR8, UR4, URZ, 0x10 ;  /* 0x0000000408087291 */ /* 0x000fe4000f8f803f */
[----:B------:R-:W-:Y:S01]  /*1470*/  PLOP3.LUT P0, PT, PT, PT, UP0, 0x80, 0x0 ;  /* 0x000000000000781c */ /* 0x000fe20003f0f008 */
[----:B------:R-:W-:Y:S01]  /*1480*/  UIMAD.WIDE UR6, UR6, 0x66666667, URZ ;  /* 0x66666667060678a5 */ /* 0x000fe2000f8e023f */
[----:B------:R-:W-:Y:S01]  /*1490*/  ULDC UR11, c[0x0][0x988] ;  /* 0x00026200000b7ab9 */ /* 0x000fe20000000800 */
[----:B------:R-:W-:-:S02]  /*14a0*/  UMOV UR4, URZ ;  /* 0x0000003f00047c82 */ /* 0x000fc40008000000 */
[----:B------:R-:W-:Y:S02]  /*14b0*/  USHF.R.U32.HI UR5, URZ, 0x1f, UR7 ;  /* 0x0000001f3f057899 */ /* 0x000fe40008011607 */
[----:B------:R-:W-:Y:S02]  /*14c0*/  ULOP3.LUT UR42, UR8, 0xff, URZ, 0xc0, !UPT ;  /* 0x000000ff082a7892 */ /* 0x000fe4000f8ec03f */
[----:B------:R-:W-:Y:S02]  /*14d0*/  USHF.R.U32.HI UR43, URZ, 0x10, UR8 ;  /* 0x000000103f2b7899 */ /* 0x000fe40008011608 */
[----:B------:R-:W-:Y:S02]  /*14e0*/  ULEA.HI.SX32 UR9, UR7, UR5, 0x1a ;  /* 0x0000000507097291 */ /* 0x000fe4000f8fd23f */
[----:B------:R-:W-:Y:S10]  /*14f0*/  @!P0 BRA `(.L_x_137) ;  /* 0x0000000000908947 */ /* 0x000ff40003800000 */
[----:B------:R-:W-:Y:S01]  /*1500*/  UISETP.NE.AND UP0, UPT, UR43, URZ, UPT ;  /* 0x0000003f2b00728c */ /* 0x000fe2000bf05270 */
[----:B------:R-:W-:-:S03]  /*1510*/  ULDC UR4, c[0x0][0x9f0] ;  /* 0x00027c0000047ab9 */ /* 0x000fc60000000800 */
[----:B------:R-:W-:-:S03]  /*1520*/  USEL UR10, UR43, UR4, UP0 ;  /* 0x000000042b0a7287 */ /* 0x000fc60008000000 */
[----:B------:R-:W-:Y:S01]  /*1530*/  UMOV UR4, URZ ;  /* 0x0000003f00047c82 */ /* 0x000fe20008000000 */
[----:B------:R-:W-:Y:S02]  /*1540*/  UIADD3 UR6, UR9, -0x1, UR10 ;  /* 0xffffffff09067890 */ /* 0x000fe4000fffe00a */
[----:B------:R-:W-:-:S04]  /*1550*/  IMAD.U32 R4, RZ, RZ, UR10 ;  /* 0x0000000aff047e24 */ /* 0x000fc8000f8e00ff */
[----:B------:R-:W-:Y:S01]  /*1560*/  IMAD.U32 R5, RZ, RZ, UR6 ;  /* 0x00000006ff057e24 */ /* 0x000fe2000f8e00ff */
[-C--:B------:R-:W-:Y:S01]  /*1570*/  IABS R2, R4.reuse ;  /* 0x0000000400027213 */ /* 0x080fe20000000000 */
[----:B------:R-:W-:Y:S01]  /*1580*/  ULOP3.LUT UR6, UR6, UR10, URZ, 0x3c, !UPT ;  /* 0x0000000a06067292 */ /* 0x000fe2000f8e3c3f */
[----:B------:R-:W-:Y:S02]  /*1590*/  IABS R6, R4 ;  /* 0x0000000400067213 */ /* 0x000fe40000000000 */
        /* <DEDUP_REMOVED lines=26> */
.L_x_137:
[----:B------:R-:W-:Y:S01]  /*1740*/  UIMAD UR44, UR42, UR4, URZ ;  /* 0x000000042a2c72a4 */ /* 0x000fe2000f8e023f */
[----:B------:R-:W-:Y:S02]  /*1750*/  IMAD.U32 R2, RZ, RZ, UR9 ;  /* 0x00000009ff027e24 */ /* 0x000fe4000f8e00ff */
[----:B------:R-:W-:Y:S01]  /*1760*/  FMUL.FTZ R0, R0, UR11 ;  /* 0x0000000b00007c20 */ /* 0x000fe20008410000 */
[----:B------:R-:W-:Y:S01]  /*1770*/  IMAD.U32 R3, RZ, RZ, UR4 ;  /* 0x00000004ff037e24 */ /* 0x000fe2000f8e00ff */
[----:B------:R-:W-:Y:S02]  /*1780*/  PLOP3.LUT P0, PT, PT, PT, PT, 0x80, 0x0 ;  /* 0x000000000000781c */ /* 0x000fe40003f0f070 */
[----:B------:R-:W-:Y:S02]  /*1790*/  CS2R R4, SRZ ;  /* 0x0000000000047805 */ /* 0x000fe4000001ff00 */
[----:B------:R-:W-:Y:S02]  /*17a0*/  CS2R R56, SRZ ;  /* 0x0000000000387805 */ /* 0x000fe4000001ff00 */
[----:B------:R-:W-:-:S02]  /*17b0*/  R2UR UR45, R0 ;  /* 0x00000000002d72ca */ /* 0x000fc400000e0000 */
[----:B------:R-:W-:Y:S02]  /*17c0*/  CS2R R6, SRZ ;  /* 0x0000000000067805 */ /* 0x000fe4000001ff00 */
[----:B------:R-:W-:Y:S02]  /*17d0*/  VIADDMNMX R2, R3, UR44, R2, PT ;  /* 0x0000002c03027c46 */ /* 0x000fe4000b800102 */
[----:B------:R-:W-:Y:S02]  /*17e0*/  CS2R R26, SRZ ;  /* 0x00000000001a7805 */ /* 0x000fe4000001ff00 */
[----:B------:R-:W-:Y:S01]  /*17f0*/  CS2R R8, SRZ ;  /* 0x0000000000087805 */ /* 0x000fe2000001ff00 */
[----:B------:R-:W-:Y:S01]  /*1800*/  IMAD.MOV.U32 R36, RZ, RZ, RZ ;  /* 0x000000ffff247224 */ /* 0x000fe200078e00ff */
[----:B------:R-:W-:Y:S02]  /*1810*/  R2UR UR49, R2 ;  /* 0x00000000023172ca */ /* 0x000fe400000e0000 */
        /* <DEDUP_REMOVED lines=8> */
[----:B------:R-:W-:Y:S01]  /*18a0*/  IMAD.MOV.U32 R41, RZ, RZ, RZ ;  /* 0x000000ffff297224 */ /* 0x000fe200078e00ff */
[----:B------:R-:W-:Y:S01]  /*18b0*/  CS2R R14, SRZ ;  /* 0x00000000000e7805 */ /* 0x000fe2000001ff00 */
[----:B------:R-:W-:Y:S01]  /*18c0*/  IMAD.MOV.U32 R52, RZ, RZ, RZ ;  /* 0x000000ffff347224 */ /* 0x000fe200078e00ff */
[----:B------:R-:W-:Y:S01]  /*18d0*/  CS2R R54, SRZ ;  /* 0x0000000000367805 */ /* 0x000fe2000001ff00 */
[----:B------:R-:W-:Y:S01]  /*18e0*/  UISETP.GT.AND UP0, UPT, UR49, UR44, UPT ;  /* 0x0000002c3100728c */ /* 0x000fe2000bf04270 */
[----:B------:R-:W-:Y:S01]  /*18f0*/  CS2R R20, SRZ ;  /* 0x0000000000147805 */ /* 0x000fe2000001ff00 */
[----:B------:R-:W-:-:S04]  /*1900*/  IMAD.MOV.U32 R49, RZ, RZ, RZ ;  /* 0x000000ffff317224 */ /* 0x000fc800078e00ff */
[----:B------:R-:W-:-:S13]  /*1910*/  PLOP3.LUT P1, PT, PT, PT, UP0, 0x80, 0x0 ;  /* 0x000000000000781c */ /* 0x000fda0003f2f008 */
[----:B------:R-:W-:Y:S05]  /*1920*/  @!P1 BRA `(.L_x_138) ;  /* 0x0000005400dc9947 */ /* 0x000fea0003800000 */
[----:B------:R-:W0:Y:S01]  /*1930*/  S2R R24, SR_TID.X ;  /* 0x0000000000187919 */ /* 0x000e220000002100 */
[----:B------:R-:W1:Y:S01]  /*1940*/  S2UR UR8, SR_CgaCtaId ;  /* 0x00000000000879c3 */ /* 0x000e620000008800 */
[----:B------:R-:W-:Y:S02]  /*1950*/  UMOV UR7, 0x400 ;  /* 0x0000040000077882 */ /* 0x000fe40000000000 */
[----:B-1----:R-:W-:Y:S01]  /*1960*/  ULEA UR7, UR8, UR7, 0x18 ;  /* 0x0000000708077291 */ /* 0x002fe2000f8ec03f */
[----:B0-----:R-:W-:-:S05]  /*1970*/  VIADD R25, R24, 0xffffff80 ;  /* 0xffffff8018197836 */ /* 0x001fca0000000000 */
[----:B------:R-:W-:-:S04]  /*1980*/  SHF.R.S32.HI R24, RZ, 0x1f, R25 ;  /* 0x0000001fff187819 */ /* 0x000fc80000011419 */
[----:B------:R-:W-:-:S04]  /*1990*/  LEA.HI R24, R24, R25, RZ, 0x7 ;  /* 0x0000001918187211 */ /* 0x000fc800078f38ff */
[----:B------:R-:W-:-:S05]  /*19a0*/  SHF.R.S32.HI R24, RZ, 0x7, R24 ;  /* 0x00000007ff187819 */ /* 0x000fca0000011418 */
[----:B------:R-:W0:Y:S02]  /*19b0*/  SHFL.IDX PT, R0, R24, RZ, 0x1f ;  /* 0x00001fff18007589 */ /* 0x000e2400000e0000 */
[----:B0-----:R-:W-:-:S13]  /*19c0*/  R2UR UR6, R0 ;  /* 0x00000000000672ca */ /* 0x001fda00000e0000 */
        /* <DEDUP_REMOVED lines=26> */
.L_x_139:
[----:B------:R-:W0:Y:S01]  /*1b70*/  S2UR UR5, SR_CgaCtaId ;  /* 0x00000000000579c3 */ /* 0x000e220000008800 */
[----:B------:R-:W-:Y:S01]  /*1b80*/  ULEA.HI UR4, UR47, UR47, URZ, 0x1 ;  /* 0x0000002f2f047291 */ /* 0x000fe2000f8f083f */
[----:B------:R-:W-:-:S03]  /*1b90*/  MOV R3, 0x400 ;  /* 0x0000040000037802 */ /* 0x000fc60000000f00 */
[----:B------:R-:W-:-:S04]  /*1ba0*/  ULOP3.LUT UR4, UR4, 0xfffffffe, URZ, 0xc0, !UPT ;  /* 0xfffffffe04047892 */ /* 0x000fc8000f8ec03f */
[----:B------:R-:W-:-:S06]  /*1bb0*/  UIADD3 UR4, UR47, -UR4, URZ ;  /* 0x800000042f047290 */ /* 0x000fcc000fffe03f */
[----:B------:R-:W-:Y:S02]  /*1bc0*/  IMAD.U32 R4, RZ, RZ, UR4 ;  /* 0x00000004ff047e24 */ /* 0x000fe4000f8e00ff */
[----:B0-----:R-:W-:-:S05]  /*1bd0*/  IMAD.U32 R2, RZ, RZ, UR5 ;  /* 0x00000005ff027e24 */ /* 0x001fca000f8e00ff */
[----:B------:R-:W-:Y:S02]  /*1be0*/  LEA R0, R2, R3, 0x18 ;  /* 0x0000000302007211 */ /* 0x000fe400078ec0ff */
[----:B------:R-:W-:Y:S01]  /*1bf0*/  SHF.L.U32 R3, R4, 0x1f, RZ ;  /* 0x0000001f04037819 */ /* 0x000fe200000006ff */
[----:B------:R-:W-:-:S03]  /*1c00*/  IMAD.U32 R4, RZ, RZ, UR48 ;  /* 0x00000030ff047e24 */ /* 0x000fc6000f8e00ff */
[----:B------:R-:W0:Y:S02]  /*1c10*/  SYNCS.PHASECHK.TRANS64.TRYWAIT P1, [R0+URZ+0x13200], R3 ;  /* 0x01320003000075a7 */ /* 0x000e24000802017f */
[----:B------:R-:W-:Y:S01]  /*1c20*/  ISETP.NE.AND P0, PT, R4, 0x3, PT ;  /* 0x000000030400780c */ /* 0x000fe20003f05270 */
[----:B0-----:R-:W-:-:S12]  /*1c30*/  @!P1 BRA `(.L_x_140) ;  /* 0x000000cc00ec9947 */ /* 0x001fd80003800000 */
.L_x_262:
[----:B------:R-:W-:Y:S05]  /*1c40*/  @!P0 BRA `(.L_x_141) ;  /* 0x0000000000048947 */ /* 0x000fea0003800000 */
[----:B------:R-:W-:Y:S01]  /*1c50*/  BPT.TRAP 0x1 ;  /* 0x000000040000795c */ /* 0x000fe20000300000 */
.L_x_141:
[----:B------:R-:W-:Y:S02]  /*1c60*/  IMAD.U32 R6, RZ, RZ, UR46 ;  /* 0x0000002eff067e24 */ /* 0x000fe4000f8e00ff */
[----:B------:R-:W-:-:S03]  /*1c70*/  IMAD.U32 R7, RZ, RZ, UR36 ;  /* 0x00000024ff077e24 */ /* 0x000fc6000f8e00ff */
[----:B------:R-:W-:Y:S01]  /*1c80*/  SHF.L.U32 R6, R6, 0x1f, RZ ;  /* 0x0000001f06067819 */ /* 0x000fe200000006ff */
[----:B------:R-:W-:-:S04]  /*1c90*/  IMAD R7, R7, 0x8, R0 ;  /* 0x0000000807077824 */ /* 0x000fc800078e0200 */
[----:B------:R1:W2:Y:S01]  /*1ca0*/  SYNCS.PHASECHK.TRANS64.TRYWAIT P2, [R7+URZ+0x13230], R6 ;  /* 0x01323006070075a7 */ /* 0x0002a2000804017f */
[----:B------:R-:W-:Y:S05]  /*1cb0*/  @!P0 BRA `(.L_x_142) ;  /* 0x0000000000048947 */ /* 0x000fea0003800000 */
[----:B------:R-:W-:Y:S01]  /*1cc0*/  BPT.TRAP 0x1 ;  /* 0x000000040000795c */ /* 0x000fe20000300000 */
.L_x_142:
[----:B0-----:R-:W0:Y:S01]  /*1cd0*/  S2R R3, SR_TID.X ;  /* 0x0000000000037919 */ /* 0x001e220000002100 */
[----:B------:R-:W-:-:S05]  /*1ce0*/  VIADD R4, R0, 0xe000 ;  /* 0x0000e00000047836 */ /* 0x000fca0000000000 */
[----:B------:R-:W-:-:S04]  /*1cf0*/  SHF.R.U32.HI R4, RZ, 0x4, R4 ;  /* 0x00000004ff047819 */ /* 0x000fc80000011604 */
[----:B------:R-:W-:Y:S02]  /*1d00*/  LOP3.LUT R4, R4, 0x3fff, RZ, 0xc0, !PT ;  /* 0x00003fff04047812 */ /* 0x000fe400078ec0ff */
[----:B0-----:R-:W-:Y:S01]  /*1d10*/  LOP3.LUT P1, R3, R3, 0x7f, RZ, 0xc0, !PT ;  /* 0x0000007f03037812 */ /* 0x001fe2000782c0ff */
[----:B--2---:R-:W-:-:S12]  /*1d20*/  @P2 BRA `(.L_x_143) ;  /* 0x0000000000082947 */ /* 0x004fd80003800000 */
[----:B------:R-:W0:Y:S02]  /*1d30*/  SYNCS.PHASECHK.TRANS64.TRYWAIT P2, [R7+URZ+0x13230], R6 ;  /* 0x01323006070075a7 */ /* 0x000e24000804017f */
[----:B0-----:R-:W-:Y:S05]  /*1d40*/  @!P2 BRA `(.L_x_144) ;  /* 0x000000cc00bca947 */ /* 0x001fea0003800000 */
.L_x_143:
[----:B------:R-:W-:Y:S05]  /*1d50*/  WARPSYNC.ALL ;  /* 0x0000000000007948 */ /* 0x000fea0003800000 */
[----:B------:R-:W-:Y:S01]  /*1d60*/  IMAD.MOV.U32 R25, RZ, RZ, RZ ;  /* 0x000000ffff197224 */ /* 0x000fe200078e00ff */
[----:B------:R-:W-:-:S04]  /*1d70*/  LOP3.LUT R4, R4, 0x10000, RZ, 0xfc, !PT ;  /* 0x0001000004047812 */ /* 0x000fc800078efcff */
[----:B------:R-:W-:Y:S01]  /*1d80*/  R2UR UR12, R4 ;  /* 0x00000000040c72ca */ /* 0x000fe200000e0000 */
[----:B------:R-:W-:Y:S01]  /*1d90*/  ULOP3.LUT UR53, UR53, 0x10000, URZ, 0xfc, !UPT ;  /* 0x0001000035357892 */ /* 0x000fe2000f8efc3f */
[----:B------:R-:W-:Y:S01]  /*1da0*/  WARPGROUP.ARRIVE ;  /* 0x00000000000079c5 */ /* 0x000fe20000000000 */
[----:B------:R-:W-:Y:S01]  /*1db0*/  UMOV UR9, 0x80000020 ;  /* 0x8000002000097882 */ /* 0x000fe20000000000 */
[----:B------:R-:W-:Y:S01]  /*1dc0*/  UMOV UR11, 0x80000020 ;  /* 0x80000020000b7882 */ /* 0x000fe20000000000 */
[----:B------:R-:W2:Y:S01]  /*1dd0*/  LDL R10, [R1+0x4] ;  /* 0x00000400010a7983 */ /* 0x000ea20000100800 */
[----:B------:R-:W-:Y:S01]  /*1de0*/  UIADD3 UR6, UR53, 0x2, URZ ;  /* 0x0000000235067890 */ /* 0x000fe2000fffe03f */
[----:B01----:R-:W-:Y:S01]  /*1df0*/  IMAD.U32 R6, RZ, RZ, UR52 ;  /* 0x00000034ff067e24 */ /* 0x003fe2000f8e00ff */
[----:B------:R-:W-:Y:S01]  /*1e00*/  UMOV UR8, UR53 ;  /* 0x0000003500087c82 */ /* 0x000fe20008000000 */
[----:B------:R-:W-:Y:S01]  /*1e10*/  UMOV UR7, 0x80000020 ;  /* 0x8000002000077882 */ /* 0x000fe20000000000 */
[----:B------:R-:W-:Y:S01]  /*1e20*/  IMAD.U32 R5, RZ, RZ, UR49 ;  /* 0x00000031ff057e24 */ /* 0x000fe2000f8e00ff */
[----:B------:R-:W-:Y:S01]  /*1e30*/  P2R R8, PR, RZ, 0x2 ;  /* 0x00000002ff087803 */ /* 0x000fe20000000000 */
[----:B------:R-:W-:Y:S01]  /*1e40*/  UIADD3 UR20, UR49, -0x2, URZ ;  /* 0xfffffffe31147890 */ /* 0x000fe2000fffe03f */
[----:B------:R-:W-:Y:S01]  /*1e50*/  P2R R9, PR, RZ, 0x1 ;  /* 0x00000001ff097803 */ /* 0x000fe20000000000 */
[----:B------:R-:W-:-:S02]  /*1e60*/  UIMAD UR12, UR36, 0x280, UR12 ;  /* 0x00000280240c78a4 */ /* 0x000fc4000f8e020c */
[----:B------:R-:W-:Y:S02]  /*1e70*/  UISETP.GE.AND UP0, UPT, UR20, UR44, UPT ;  /* 0x0000002c1400728c */ /* 0x000fe4000bf06270 */
[----:B------:R-:W-:Y:S02]  /*1e80*/  UIADD3 UR4, UR12, 0x180, URZ ;  /* 0x000001800c047890 */ /* 0x000fe4000fffe03f */
[----:B------:R-:W-:Y:S02]  /*1e90*/  UIADD3 UR5, UR12, 0x200, URZ ;  /* 0x000002000c057890 */ /* 0x000fe4000fffe03f */
[----:B------:R-:W-:Y:S01]  /*1ea0*/  UMOV UR10, UR12 ;  /* 0x0000000c000a7c82 */ /* 0x000fe20008000000 */
[----:B------:R-:W-:Y:S01]  /*1eb0*/  UIADD3 UR13, UR12, 0x2, URZ ;  /* 0x000000020c0d7890 */ /* 0x000fe2000fffe03f */
[----:B------:R-:W-:Y:S01]  /*1ec0*/  QGMMA.64x32x32.F32.E4M3.E4M3 R92, gdesc[UR8], RZ, !UPT, gsb0 ;  /* 0x00600000085c79f3 */ /* 0x000fe2000c0008ff */
[----:B------:R-:W-:Y:S01]  /*1ed0*/  UIADD3 UR10, UR12, 0x80, URZ ;  /* 0x000000800c0a7890 */ /* 0x000fe2000fffe03f */
[----:B------:R-:W-:Y:S01]  /*1ee0*/  UMOV UR11, 0x80000020 ;  /* 0x80000020000b7882 */ /* 0x000fe20000000000 */
[----:B------:R-:W-:-:S02]  /*1ef0*/  WARPGROUP.DEPBAR.LE gsb0, 0x0 ;  /* 0x00008000000079c5 */ /* 0x000fc40000010000 */
[----:B------:R-:W-:-:S06]  /*1f00*/  WARPGROUP.ARRIVE ;  /* 0x00000000000079c5 */ /* 0x000fcc0000000000 */
[----:B------:R-:W-:Y:S01]  /*1f10*/  QGMMA.64x32x32.F32.E4M3.E4M3 R76, gdesc[UR8], RZ, !UPT, gsb0 ;  /* 0x00600000084c79f3 */ /* 0x000fe2000c0008ff */
[----:B------:R-:W-:Y:S01]  /*1f20*/  UIADD3 UR10, UR12, 0x100, URZ ;  /* 0x000001000c0a7890 */ /* 0x000fe2000fffe03f */
[----:B------:R-:W-:Y:S01]  /*1f30*/  UMOV UR11, 0x80000020 ;  /* 0x80000020000b7882 */ /* 0x000fe20000000000 */
[----:B------:R-:W-:Y:S02]  /*1f40*/  WARPGROUP.DEPBAR.LE gsb0, 0x0 ;  /* 0x00008000000079c5 */ /* 0x000fe40000010000 */
[----:B------:R-:W-:-:S06]  /*1f50*/  WARPGROUP.ARRIVE ;  /* 0x00000000000079c5 */ /* 0x000fcc0000000000 */
[----:B------:R-:W-:Y:S01]  /*1f60*/  QGMMA.64x32x32.F32.E4M3.E4M3 R60, gdesc[UR8], RZ, !UPT, gsb0 ;  /* 0x00600000083c79f3 */ /* 0x000fe2000c0008ff */
[----:B------:R-:W-:Y:S01]  /*1f70*/  UMOV UR10, UR4 ;  /* 0x00000004000a7c82 */ /* 0x000fe20008000000 */
[----:B------:R-:W-:Y:S01]  /*1f80*/  UMOV UR11, 0x80000020 ;  /* 0x80000020000b7882 */ /* 0x000fe20000000000 */
[----:B------:R-:W-:Y:S01]  /*1f90*/  UMOV UR4, UR6 ;  /* 0x0000000600047c82 */ /* 0x000fe20008000000 */
[----:B------:R-:W-:Y:S01]  /*1fa0*/  UMOV UR6, UR13 ;  /* 0x0000000d00067c82 */ /* 0x000fe20008000000 */
[----:B------:R-:W-:Y:S02]  /*1fb0*/  WARPGROUP.DEPBAR.LE gsb0, 0x0 ;  /* 0x00008000000079c5 */ /* 0x000fe40000010000 */
[----:B------:R-:W-:-:S06]  /*1fc0*/  WARPGROUP.ARRIVE ;  /* 0x00000000000079c5 */ /* 0x000fcc0000000000 */
[----:B------:R-:W-:Y:S01]  /*1fd0*/  QGMMA.64x32x32.F32.E4M3.E4M3 R44, gdesc[UR8], RZ, !UPT, gsb0 ;  /* 0x00600000082c79f3 */ /* 0x000fe2000c0008ff */
[----:B------:R-:W-:Y:S01]  /*1fe0*/  UMOV UR10, UR5 ;  /* 0x00000005000a7c82 */ /* 0x000fe20008000000 */
[----:B------:R-:W-:Y:S01]  /*1ff0*/  UMOV UR11, 0x80000020 ;  /* 0x80000020000b7882 */ /* 0x000fe20000000000 */
[----:B------:R-:W-:Y:S01]  /*2000*/  UMOV UR5, 0x80000020 ;  /* 0x8000002000057882 */ /* 0x000fe20000000000 */
[----:B------:R-:W-:Y:S02]  /*2010*/  WARPGROUP.DEPBAR.LE gsb0, 0x0 ;  /* 0x00008000000079c5 */ /* 0x000fe40000010000 */
[----:B------:R-:W-:-:S06]  /*2020*/  WARPGROUP.ARRIVE ;  /* 0x00000000000079c5 */ /* 0x000fcc0000000000 */
[----:B------:R-:W-:Y:S01]  /*2030*/  QGMMA.64x32x32.F32.E4M3.E4M3 R28, gdesc[UR8], RZ, !UPT, gsb0 ;  /* 0x00600000081c79f3 */ /* 0x000fe2000c0008ff */
[----:B------:R-:W-:Y:S01]  /*2040*/  UIADD3 UR10, UR12, 0x182, URZ ;  /* 0x000001820c0a7890 */ /* 0x000fe2000fffe03f */
[----:B--2---:R-:W-:-:S05]  /*2050*/  IADD3 R6, R6, 0xa0, -R10 ;  /* 0x000000a006067810 */ /* 0x004fca0007ffe80a */
        /* <DEDUP_REMOVED lines=19> */
[----:B------:R-:W-:Y:S01]  /*2190*/  UIADD3 UR6, UR12, 0x102, URZ ;  /* 0x000001020c067890 */ /* 0x000fe2000fffe03f */
[----:B------:R-:W-:Y:S01]  /*21a0*/  FMNMX.FTZ R5, R92, R93, !PT ;  /* 0x0000005d5c057209 */ /* 0x000fe20007810000 */
[----:B------:R-:W-:Y:S01]  /*21b0*/  UMOV UR7, 0x80000020 ;  /* 0x8000002000077882 */ /* 0x000fe20000000000 */
[----:B------:R-:W-:Y:S01]  /*21c0*/  FSEL R97, R97, -INF , P2 ;  /* 0xff80000061617808 */ /* 0x000fe20001000000 */
[----:B------:R-:W-:Y:S01]  /*21d0*/  UIADD3 UR12, UR12, 0x202, URZ ;  /* 0x000002020c0c7890 */ /* 0x000fe2000fffe03f */
        /* <DEDUP_REMOVED lines=25> */
[----:B------:R-:W-:Y:S02]  /*2370*/  ISETP.GT.AND P5, PT, R6, 0x30, PT ;  /* 0x000000300600780c */ /* 0x000fe40003fa4270 */
[----:B------:R-:W-:Y:S01]  /*2380*/  FMNMX.FTZ R21, R94, R95, !PT ;  /* 0x0000005f5e157209 */ /* 0x000fe20007810000 */
[----:B------:R-:W-:Y:S02]  /*2390*/  WARPGROUP.DEPBAR.LE gsb0, 0x0 ;  /* 0x00008000000079c5 */ /* 0x000fe40000010000 */
[----:B------:R-:W-:Y:S01]  /*23a0*/  WARPGROUP.ARRIVE ;  /* 0x00000000000079c5 */ /* 0x000fe20000000000 */
[----:B------:R-:W-:Y:S02]  /*23b0*/  FSEL R76, R76, -INF , P4 ;  /* 0xff8000004c4c7808 */ /* 0x000fe40002000000 */
[----:B------:R-:W-:Y:S02]  /*23c0*/  FSEL R77, R77, -INF , P3 ;  /* 0xff8000004d4d7808 */ /* 0x000fe40001800000 */
[----:B------:R-:W-:Y:S01]  /*23d0*/  FMNMX.FTZ R10, R76, R5, !PT ;  /* 0x000000054c0a7209 */ /* 0x000fe20007810000 */
[----:B------:R-:W-:Y:S01]  /*23e0*/  QGMMA.64x32x32.F32.E4M3.E4M3 R60, gdesc[UR4], R60, gsb0 ;  /* 0x00600000043c79f3 */ /* 0x000fe2000800083c */
[----:B------:R-:W-:Y:S01]  /*23f0*/  UMOV UR6, UR10 ;  /* 0x0000000a00067c82 */ /* 0x000fe20008000000 */
[----:B------:R-:W-:Y:S01]  /*2400*/  UMOV UR7, 0x80000020 ;  /* 0x8000002000077882 */ /* 0x000fe20000000000 */
        /* <DEDUP_REMOVED lines=21> */
[C---:B------:R-:W-:Y:S02]  /*2560*/  ISETP.GT.AND P5, PT, R6.reuse, 0x41, PT ;  /* 0x000000410600780c */ /* 0x040fe40003fa4270 */
[----:B------:R-:W-:Y:S02]  /*2570*/  FMNMX.FTZ R5, R89, R10, !PT ;  /* 0x0000000a59057209 */ /* 0x000fe40007810000 */
[----:B------:R-:W-:Y:S02]  /*2580*/  FSEL R87, R87, -INF , P4 ;  /* 0xff80000057577808 */ /* 0x000fe40002000000 */
[----:B------:R-:W-:-:S02]  /*2590*/  ISETP.GT.AND P4, PT, R6, 0x48, PT ;  /* 0x000000480600780c */ /* 0x000fc40003f84270 */
[----:B------:R-:W-:Y:S02]  /*25a0*/  FSEL R90, R90, -INF , P3 ;  /* 0xff8000005a5a7808 */ /* 0x000fe40001800000 */
[C---:B------:R-:W-:Y:S02]  /*25b0*/  ISETP.GT.AND P3, PT, R6.reuse, 0x49, PT ;  /* 0x000000490600780c */ /* 0x040fe40003f64270 */
        /* <DEDUP_REMOVED lines=8> */
[----:B------:R-:W-:Y:S01]  /*2640*/  UMOV UR6, UR12 ;  /* 0x0000000c00067c82 */ /* 0x000fe20008000000 */
[----:B------:R-:W-:Y:S01]  /*2650*/  UMOV UR7, 0x80000020 ;  /* 0x8000002000077882 */ /* 0x000fe20000000000 */
[----:B------:R-:W-:Y:S02]  /*2660*/  FSEL R64, R64, -INF , P4 ;  /* 0xff80000040407808 */ /* 0x000fe40002000000 */
[----:B------:R-:W-:Y:S02]  /*2670*/  FMNMX.FTZ R5, R61, R10, !PT ;  /* 0x0000000a3d057209 */ /* 0x000fe40007810000 */
        /* <DEDUP_REMOVED lines=19> */
[C---:B------:R-:W-:Y:S02]  /*27b0*/  ISETP.GT.AND P2, PT, R6.reuse, 0x61, PT ;  /* 0x000000610600780c */ /* 0x040fe40003f44270 */
[----:B------:R-:W-:Y:S02]  /*27c0*/  FMNMX.FTZ R5, R73, R10, !PT ;  /* 0x0000000a49057209 */ /* 0x000fe40007810000 */
[----:B------:R-:W-:Y:S02]  /*27d0*/  FSEL R71, R71, -INF , P6 ;  /* 0xff80000047477808 */ /* 0x000fe40003000000 */
[----:B------:R-:W-:Y:S02]  /*27e0*/  ISETP.GT.AND P6, PT, R6, 0x68, PT ;  /* 0x000000680600780c */ /* 0x000fe40003fc4270 */
[----:B------:R-:W-:Y:S02]  /*27f0*/  FSEL R74, R74, -INF , P5 ;  /* 0xff8000004a4a7808 */ /* 0x000fe40002800000 */
[----:B------:R-:W-:-:S02]  /*2800*/  ISETP.GT.AND P5, PT, R6, 0x69, PT ;  /* 0x000000690600780c */ /* 0x000fc40003fa4270 */
[----:B------:R-:W-:Y:S02]  /*2810*/  FSEL R75, R75, -INF , P4 ;  /* 0xff8000004b4b7808 */ /* 0x000fe40002000000 */
        /* <DEDUP_REMOVED lines=26> */
[C---:B------:R-:W-:Y:S02]  /*29c0*/  ISETP.GT.AND P2, PT, R6.reuse, 0x89, PT ;  /* 0x000000890600780c */ /* 0x040fe40003f44270 */
[----:B------:R-:W-:Y:S02]  /*29d0*/  FSEL R55, R55, -INF , P3 ;  /* 0xff80000037377808 */ /* 0x000fe40001800000 */
[----:B------:R-:W-:Y:S02]  /*29e0*/  ISETP.GT.AND P3, PT, R6, 0x90, PT ;  /* 0x000000900600780c */ /* 0x000fe40003f64270 */
[----:B------:R-:W-:Y:S02]  /*29f0*/  FSEL R54, R54, -INF , P4 ;  /* 0xff80000036367808 */ /* 0x000fe40002000000 */
[----:B------:R-:W-:Y:S02]  /*2a00*/  ISETP.GT.AND P4, PT, R6, 0x91, PT ;  /* 0x000000910600780c */ /* 0x000fe40003f84270 */
[----:B------:R-:W-:-:S02]  /*2a10*/  FSEL R51, R51, -INF , P5 ;  /* 0xff80000033337808 */ /* 0x000fc40002800000 */
[----:B------:R-:W-:Y:S02]  /*2a20*/  ISETP.GT.AND P5, PT, R6, 0x98, PT ;  /* 0x000000980600780c */ /* 0x000fe40003fa4270 */
        /* <DEDUP_REMOVED lines=21> */
[----:B------:R-:W-:Y:S02]  /*2b80*/  P2R R14, PR, RZ, 0x1 ;  /* 0x00000001ff0e7803 */ /* 0x000fe40000000000 */
[----:B------:R-:W-:Y:S02]  /*2b90*/  FMNMX.FTZ R11, R41, R10, !PT ;  /* 0x0000000a290b7209 */ /* 0x000fe40007810000 */
[----:B------:R-:W-:-:S02]  /*2ba0*/  ISETP.GT.AND P0, PT, R6, 0x79, PT ;  /* 0x000000790600780c */ /* 0x000fc40003f04270 */
[----:B------:R-:W-:Y:S01]  /*2bb0*/  ISETP.GT.AND P1, PT, R6, 0x80, PT ;  /* 0x000000800600780c */ /* 0x000fe20003f24270 */
[----:B------:R-:W0:Y:S01]  /*2bc0*/  SHFL.BFLY PT, R10, R11, 0x2, 0x1f ;  /* 0x0c401f000b0a7f89 */ /* 0x000e2200000e0000 */
[----:B------:R-:W-:Y:S02]  /*2bd0*/  FMNMX.FTZ R6, R98, R21, !PT ;  /* 0x0000001562067209 */ /* 0x000fe40007810000 */
[----:B------:R-:W-:Y:S02]  /*2be0*/  FSEL R59, R59, -INF , P0 ;  /* 0xff8000003b3b7808 */ /* 0x000fe40000000000 */
[----:B------:R-:W-:Y:S02]  /*2bf0*/  FMNMX.FTZ R21, R99, R6, !PT ;  /* 0x0000000663157209 */ /* 0x000fe40007810000 */
[----:B------:R-:W-:Y:S02]  /*2c00*/  FSEL R30, R30, -INF , P1 ;  /* 0xff8000001e1e7808 */ /* 0x000fe40000800000 */
[----:B------:R-:W-:-:S02]  /*2c10*/  FMNMX.FTZ R6, R102, R21, !PT ;  /* 0x0000001566067209 */ /* 0x000fc40007810000 */
[----:B------:R-:W-:Y:S02]  /*2c20*/  ISETP.NE.AND P1, PT, R15, RZ, PT ;  /* 0x000000ff0f00720c */ /* 0x000fe40003f25270 */
[----:B------:R-:W-:Y:S02]  /*2c30*/  FMNMX.FTZ R27, R103, R6, !PT ;  /* 0x00000006671b7209 */ /* 0x000fe40007810000 */
[----:B------:R-:W-:Y:S02]  /*2c40*/  ISETP.NE.AND P0, PT, R14, RZ, PT ;  /* 0x000000ff0e00720c */ /* 0x000fe40003f05270 */
[----:B------:R-:W-:Y:S02]  /*2c50*/  FMNMX.FTZ R6, R106, R27, !PT ;  /* 0x0000001b6a067209 */ /* 0x000fe40007810000 */
[----:B------:R-:W-:Y:S02]  /*2c60*/  FSEL R31, R31, -INF , P1 ;  /* 0xff8000001f1f7808 */ /* 0x000fe40000800000 */
[----:B------:R-:W-:-:S02]  /*2c70*/  FMNMX.FTZ R27, R107, R6, !PT ;  /* 0x000000066b1b7209 */ /* 0x000fc40007810000 */
[----:B------:R-:W-:Y:S02]  /*2c80*/  FSEL R34, R34, -INF , P0 ;  /* 0xff80000022227808 */ /* 0x000fe40000000000 */
[----:B0-----:R-:W-:Y:S01]  /*2c90*/  FMNMX.FTZ R12, R11, R10, !PT ;  /* 0x0000000a0b0c7209 */ /* 0x001fe20007810000 */
[----:B------:R-:W-:Y:S01]  /*2ca0*/  IMAD.U32 R10, RZ, RZ, UR45 ;  /* 0x0000002dff0a7e24 */ /* 0x000fe2000f8e00ff */
[----:B------:R-:W-:Y:S02]  /*2cb0*/  FMNMX.FTZ R6, R78, R27, !PT ;  /* 0x0000001b4e067209 */ /* 0x000fe40007810000 */
[----:B------:R-:W-:Y:S01]  /*2cc0*/  FSEL R38, R38, -INF , P3 ;  /* 0xff80000026267808 */ /* 0x000fe20001800000 */
[----:B------:R-:W0:Y:S01]  /*2cd0*/  SHFL.BFLY PT, R5, R12, 0x1, 0x1f ;  /* 0x0c201f000c057f89 */ /* 0x000e2200000e0000 */
[----:B------:R-:W-:Y:S02]  /*2ce0*/  FMNMX.FTZ R27, R79, R6, !PT ;  /* 0x000000064f1b7209 */ /* 0x000fe40007810000 */
[----:B------:R-:W-:-:S02]  /*2cf0*/  FSEL R39, R39, -INF , P4 ;  /* 0xff80000027277808 */ /* 0x000fc40002000000 */
[----:B------:R-:W-:Y:S02]  /*2d00*/  FMNMX.FTZ R6, R82, R27, !PT ;  /* 0x0000001b52067209 */ /* 0x000fe40007810000 */
[----:B------:R-:W-:Y:S02]  /*2d10*/  FSEL R42, R42, -INF , P5 ;  /* 0xff8000002a2a7808 */ /* 0x000fe40002800000 */
[----:B------:R-:W-:Y:S02]  /*2d20*/  FSEL R43, R43, -INF , P6 ;  /* 0xff8000002b2b7808 */ /* 0x000fe40003000000 */
[----:B------:R-:W-:Y:S02]  /*2d30*/  ISETP.NE.AND P1, PT, R8, RZ, PT ;  /* 0x000000ff0800720c */ /* 0x000fe40003f25270 */
[----:B------:R-:W-:Y:S02]  /*2d40*/  ISETP.NE.AND P0, PT, R9, RZ, PT ;  /* 0x000000ff0900720c */ /* 0x000fe40003f05270 */
[----:B0-----:R-:W-:-:S04]  /*2d50*/  FMNMX.FTZ R5, R12, R5, !PT ;  /* 0x000000050c057209 */ /* 0x001fc80007810000 */
[C---:B------:R-:W-:Y:S01]  /*2d60*/  FSETP.NEU.FTZ.AND P2, PT, R5.reuse, -INF , PT ;  /* 0xff8000000500780b */ /* 0x040fe20003f5d000 */
[----:B------:R-:W-:-:S05]  /*2d70*/  FFMA.FTZ R10, R5, R10, -8 ;  /* 0xc1000000050a7423 */ /* 0x000fca000001000a */
[----:B------:R-:W-:Y:S02]  /*2d80*/  FSEL R10, R10, RZ, P2 ;  /* 0x000000ff0a0a7208 */ /* 0x000fe40001000000 */
[----:B------:R-:W-:-:S03]  /*2d90*/  ISETP.NE.AND P2, PT, R13, RZ, PT ;  /* 0x000000ff0d00720c */ /* 0x000fc60003f45270 */
[--C-:B------:R-:W-:Y:S01]  /*2da0*/  FFMA.FTZ R24, R77, UR45, -R10.reuse ;  /* 0x0000002d4d187c23 */ /* 0x100fe2000801080a */
[----:B------:R-:W-:Y:S01]  /*2db0*/  FMNMX.FTZ R77, R83, R6, !PT ;  /* 0x00000006534d7209 */ /* 0x000fe20007810000 */
[--C-:B------:R-:W-:Y:S01]  /*2dc0*/  FFMA.FTZ R26, R80, UR45, -R10.reuse ;  /* 0x0000002d501a7c23 */ /* 0x100fe2000801080a */
[----:B------:R-:W-:-:S01]  /*2dd0*/  FFMA.FTZ R80, R81, UR45, -R10 ;  /* 0x0000002d51507c23 */ /* 0x000fc2000801080a */
[--C-:B------:R-:W-:Y:S01]  /*2de0*/  FFMA.FTZ R76, R76, UR45, -R10.reuse ;  /* 0x0000002d4c4c7c23 */ /* 0x100fe2000801080a */
[----:B------:R-:W-:Y:S01]  /*2df0*/  FMNMX.FTZ R6, R86, R77, !PT ;  /* 0x0000004d56067209 */ /* 0x000fe20007810000 */
[--C-:B------:R-:W-:Y:S01]  /*2e00*/  FFMA.FTZ R88, R88, UR45, -R10.reuse ;  /* 0x0000002d58587c23 */ /* 0x100fe2000801080a */
[----:B------:R-:W-:Y:S01]  /*2e10*/  FSEL R35, R35, -INF , P2 ;  /* 0xff80000023237808 */ /* 0x000fe20001000000 */
[----:B------:R0:W-:Y:S01]  /*2e20*/  MUFU.EX2 R21, R76 ;  /* 0x0000004c00157308 */ /* 0x0001e20000000800 */
[----:B------:R-:W-:Y:S01]  /*2e30*/  FMNMX.FTZ R77, R87, R6, !PT ;  /* 0x00000006574d7209 */ /* 0x000fe20007810000 */
[--C-:B------:R-:W-:Y:S01]  /*2e40*/  FFMA.FTZ R8, R92, UR45, -R10.reuse ;  /* 0x0000002d5c087c23 */ /* 0x100fe2000801080a */
[----:B------:R-:W-:-:S01]  /*2e50*/  FFMA.FTZ R9, R93, UR45, -R10 ;  /* 0x0000002d5d097c23 */ /* 0x000fc2000801080a */
[--C-:B------:R-:W-:Y:S01]  /*2e60*/  FFMA.FTZ R11, R96, UR45, -R10.reuse ;  /* 0x0000002d600b7c23 */ /* 0x100fe2000801080a */
[----:B------:R-:W-:Y:S01]  /*2e70*/  FMNMX.FTZ R6, R90, R77, !PT ;  /* 0x0000004d5a067209 */ /* 0x000fe20007810000 */
[--C-:B------:R-:W-:Y:S01]  /*2e80*/  FFMA.FTZ R12, R97, UR45, -R10.reuse ;  /* 0x0000002d610c7c23 */ /* 0x100fe2000801080a */
[----:B------:R-:W-:-:S01]  /*2e90*/  FFMA.FTZ R13, R100, UR45, -R10 ;  /* 0x0000002d640d7c23 */ /* 0x000fc2000801080a */
[----:B------:R-:W-:Y:S01]  /*2ea0*/  MUFU.EX2 R27, R80 ;  /* 0x00000050001b7308 */ /* 0x000fe20000000800 */
[----:B------:R-:W-:Y:S01]  /*2eb0*/  FMNMX.FTZ R81, R91, R6, !PT ;  /* 0x000000065b517209 */ /* 0x000fe20007810000 */
[--C-:B0-----:R-:W-:Y:S01]  /*2ec0*/  FFMA.FTZ R76, R84, UR45, -R10.reuse ;  /* 0x0000002d544c7c23 */ /* 0x101fe2000801080a */
[----:B------:R-:W-:-:S01]  /*2ed0*/  FFMA.FTZ R84, R85, UR45, -R10 ;  /* 0x0000002d55547c23 */ /* 0x000fc2000801080a */
[--C-:B------:R-:W-:Y:S01]  /*2ee0*/  FFMA.FTZ R14, R101, UR45, -R10.reuse ;  /* 0x0000002d650e7c23 */ /* 0x100fe2000801080a */
[----:B------:R-:W-:Y:S01]  /*2ef0*/  FMNMX.FTZ R6, R62, R81, !PT ;  /* 0x000000513e067209 */ /* 0x000fe20007810000 */
[--C-:B------:R-:W-:Y:S01]  /*2f00*/  FFMA.FTZ R15, R104, UR45, -R10.reuse ;  /* 0x0000002d680f7c23 */ /* 0x100fe2000801080a */
[----:B------:R-:W-:-:S01]  /*2f10*/  FFMA.FTZ R20, R105, UR45, -R10 ;  /* 0x0000002d69147c23 */ /* 0x000fc2000801080a */
[----:B------:R-:W-:Y:S01]  /*2f20*/  MUFU.EX2 R80, R88 ;  /* 0x0000005800507308 */ /* 0x000fe20000000800 */
[----:B------:R-:W-:Y:S01]  /*2f30*/  FMNMX.FTZ R81, R63, R6, !PT ;  /* 0x000000063f517209 */ /* 0x000fe20007810000 */
[--C-:B------:R-:W-:Y:S01]  /*2f40*/  FFMA.FTZ R89, R89, UR45, -R10.reuse ;  /* 0x0000002d59597c23 */ /* 0x100fe2000801080a */
[----:B------:R-:W-:-:S01]  /*2f50*/  FFMA.FTZ R60, R60, UR45, -R10 ;  /* 0x0000002d3c3c7c23 */ /* 0x000fc2000801080a */
[--C-:B------:R-:W-:Y:S01]  /*2f60*/  FFMA.FTZ R61, R61, UR45, -R10.reuse ;  /* 0x0000002d3d3d7c23 */ /* 0x100fe2000801080a */
        /* <DEDUP_REMOVED lines=29> */
[----:B------:R-:W-:Y:S01]  /*3140*/  FFMA.FTZ R41, R41, UR45, -R10 ;  /* 0x0000002d29297c23 */ /* 0x000fe2000801080a */
[----:B------:R-:W-:Y:S02]  /*3150*/  MUFU.EX2 R8, R8 ;  /* 0x0000000800087308 */ /* 0x000fe40000000800 */
[----:B------:R-:W-:-:S04]  /*3160*/  FMNMX.FTZ R6, R50, R85, !PT ;  /* 0x0000005532067209 */ /* 0x000fc80007810000 */
[----:B------:R-:W-:Y:S02]  /*3170*/  FMNMX.FTZ R85, R51, R6, !PT ;  /* 0x0000000633557209 */ /* 0x000fe40007810000 */
        /* <DEDUP_REMOVED lines=9> */
[----:B------:R-:W0:Y:S02]  /*3210*/  MUFU.EX2 R12, R12 ;  /* 0x0000000c000c7308 */ /* 0x000e240000000800 */
[----:B------:R-:W-:-:S04]  /*3220*/  FMNMX.FTZ R6, R34, R85, !PT ;  /* 0x0000005522067209 */ /* 0x000fc80007810000 */
[----:B------:R-:W-:Y:S02]  /*3230*/  FMNMX.FTZ R85, R35, R6, !PT ;  /* 0x0000000623557209 */ /* 0x000fe40007810000 */
[----:B------:R-:W1:Y:S02]  /*3240*/  MUFU.EX2 R81, R89 ;  /* 0x0000005900517308 */ /* 0x000e640000000800 */
[----:B------:R-:W-:-:S04]  /*3250*/  FMNMX.FTZ R6, R38, R85, !PT ;  /* 0x0000005526067209 */ /* 0x000fc80007810000 */
[----:B------:R-:W-:Y:S02]  /*3260*/  FMNMX.FTZ R85, R39, R6, !PT ;  /* 0x0000000627557209 */ /* 0x000fe40007810000 */
[----:B------:R-:W-:Y:S01]  /*3270*/  MUFU.EX2 R13, R13 ;  /* 0x0000000d000d7308 */ /* 0x000fe20000000800 */
[----:B0-----:R-:W-:Y:S02]  /*3280*/  F2FP.SATFINITE.E4M3.F32.PACK_AB_MERGE_C R152, R12, R11, RZ ;  /* 0x0000000b0c98723e */ /* 0x001fe400048070ff */
[----:B------:R-:W-:Y:S02]  /*3290*/  FMNMX.FTZ R6, R42, R85, !PT ;  /* 0x000000552a067209 */ /* 0x000fe40007810000 */
[----:B------:R-:W-:Y:S02]  /*32a0*/  F2FP.SATFINITE.E4M3.F32.PACK_AB_MERGE_C R152, R9, R8, R152 ;  /* 0x000000080998723e */ /* 0x000fe40004807098 */
[----:B------:R-:W-:Y:S01]  /*32b0*/  FMNMX.FTZ R6, R43, R6, !PT ;  /* 0x000000062b067209 */ /* 0x000fe20007810000 */
[----:B------:R-:W-:Y:S01]  /*32c0*/  MUFU.EX2 R14, R14 ;  /* 0x0000000e000e7308 */ /* 0x000fe20000000800 */
[----:B-1----:R-:W-:-:S03]  /*32d0*/  F2FP.SATFINITE.E4M3.F32.PACK_AB_MERGE_C R138, R81, R80, RZ ;  /* 0x00000050518a723e */ /* 0x002fc600048070ff */
[----:B------:R-:W0:Y:S04]  /*32e0*/  SHFL.BFLY PT, R85, R6, 0x2, 0x1f ;  /* 0x0c401f0006557f89 */ /* 0x000e2800000e0000 */
[----:B------:R-:W-:Y:S08]  /*32f0*/  MUFU.EX2 R15, R15 ;  /* 0x0000000f000f7308 */ /* 0x000ff00000000800 */
[----:B------:R-:W1:Y:S08]  /*3300*/  MUFU.EX2 R20, R20 ;  /* 0x0000001400147308 */ /* 0x000e700000000800 */
[----:B------:R-:W-:Y:S01]  /*3310*/  MUFU.EX2 R24, R24 ;  /* 0x0000001800187308 */ /* 0x000fe20000000800 */
[----:B0-----:R-:W-:-:S07]  /*3320*/  FMNMX.FTZ R85, R6, R85, !PT ;  /* 0x0000005506557209 */ /* 0x001fce0007810000 */
[----:B------:R-:W0:Y:S01]  /*3330*/  MUFU.EX2 R26, R26 ;  /* 0x0000001a001a7308 */ /* 0x000e220000000800 */
[----:B------:R-:W2:Y:S01]  /*3340*/  SHFL.BFLY PT, R6, R85, 0x1, 0x1f ;  /* 0x0c201f0055067f89 */ /* 0x000ea200000e0000 */
[----:B-1----:R-:W-:-:S04]  /*3350*/  F2FP.SATFINITE.E4M3.F32.PACK_AB_MERGE_C R154, R20, R15, RZ ;  /* 0x0000000f149a723e */ /* 0x002fc800048070ff */
[----:B------:R-:W-:Y:S02]  /*3360*/  F2FP.SATFINITE.E4M3.F32.PACK_AB_MERGE_C R154, R14, R13, R154 ;  /* 0x0000000d0e9a723e */ /* 0x000fe4000480709a */
[----:B------:R-:W1:Y:S08]  /*3370*/  MUFU.EX2 R76, R76 ;  /* 0x0000004c004c7308 */ /* 0x000e700000000800 */
[----:B------:R-:W-:Y:S01]  /*3380*/  MUFU.EX2 R60, R60 ;  /* 0x0000003c003c7308 */ /* 0x000fe20000000800 */
[----:B0-----:R-:W-:-:S04]  /*3390*/  F2FP.SATFINITE.E4M3.F32.PACK_AB_MERGE_C R136, R27, R26, RZ ;  /* 0x0000001a1b88723e */ /* 0x001fc800048070ff */
[----:B------:R-:W-:-:S03]  /*33a0*/  F2FP.SATFINITE.E4M3.F32.PACK_AB_MERGE_C R136, R24, R21, R136 ;  /* 0x000000151888723e */ /* 0x000fc60004807088 */
[----:B------:R-:W-:Y:S01]  /*33b0*/  MUFU.EX2 R61, R61 ;  /* 0x0000003d003d7308 */ /* 0x000fe20000000800 */
[----:B--2---:R-:W-:Y:S01]  /*33c0*/  FMNMX.FTZ R6, R85, R6, !PT ;  /* 0x0000000655067209 */ /* 0x004fe20007810000 */
[----:B------:R-:W-:Y:S01]  /*33d0*/  IMAD.U32 R85, RZ, RZ, UR45 ;  /* 0x0000002dff557e24 */ /* 0x000fe2000f8e00ff */
[----:B-1----:R-:W-:Y:S02]  /*33e0*/  F2FP.SATFINITE.E4M3.F32.PACK_AB_MERGE_C R138, R77, R76, R138 ;  /* 0x0000004c4d8a723e */ /* 0x002fe4000480708a */
[C---:B------:R-:W-:Y:S01]  /*33f0*/  FSETP.NEU.FTZ.AND P2, PT, R6.reuse, -INF , PT ;  /* 0xff8000000600780b */ /* 0x040fe20003f5d000 */
[----:B------:R-:W-:-:S02]  /*3400*/  FFMA.FTZ R88, R6, R85, -8 ;  /* 0xc100000006587423 */ /* 0x000fc40000010055 */
[----:B------:R-:W-:Y:S03]  /*3410*/  MUFU.EX2 R64, R64 ;  /* 0x0000004000407308 */ /* 0x000fe60000000800 */
[----:B------:R-:W-:-:S05]  /*3420*/  FSEL R88, R88, RZ, P2 ;  /* 0x000000ff58587208 */ /* 0x000fca0001000000 */
        /* <DEDUP_REMOVED lines=20> */
[----:B------:R-:W-:Y:S01]  /*3570*/  FFMA.FTZ R71, R75, UR45, -R88 ;  /* 0x0000002d4b477c23 */ /* 0x000fe20008010858 */
[----:B------:R-:W-:-:S01]  /*3580*/  FADD.FTZ R74, R8, R9 ;  /* 0x00000009084a7221 */ /* 0x000fc20000010000 */
[----:B------:R-:W1:Y:S01]  /*3590*/  MUFU.EX2 R92, R92 ;  /* 0x0000005c005c7308 */ /* 0x000e620000000800 */
[----:B------:R-:W-:-:S01]  /*35a0*/  FFMA.FTZ R95, R107, UR45, -R88 ;  /* 0x0000002d6b5f7c23 */ /* 0x000fc20008010858 */
[----:B------:R-:W-:Y:S01]  /*35b0*/  FFMA.FTZ R78, R78, UR45, -R88 ;  /* 0x0000002d4e4e7c23 */ /* 0x000fe20008010858 */
[----:B------:R-:W-:-:S01]  /*35c0*/  FADD.FTZ R99, R11, R74 ;  /* 0x0000004a0b637221 */ /* 0x000fc20000010000 */
[--C-:B------:R-:W-:Y:S01]  /*35d0*/  FFMA.FTZ R79, R79, UR45, -R88.reuse ;  /* 0x0000002d4f4f7c23 */ /* 0x100fe20008010858 */
[----:B------:R-:W-:-:S01]  /*35e0*/  FFMA.FTZ R74, R46, UR45, -R88 ;  /* 0x0000002d2e4a7c23 */ /* 0x000fc20008010858 */
[----:B------:R-:W-:-:S02]  /*35f0*/  @!P1 VIADD R46, R7, 0x13240 ;  /* 0x00013240072e9836 */ /* 0x000fc40000000000 */
[----:B------:R-:W-:-:S01]  /*3600*/  FADD.FTZ R100, R12, R99 ;  /* 0x000000630c647221 */ /* 0x000fc20000010000 */
[----:B------:R-:W2:Y:S01]  /*3610*/  MUFU.EX2 R93, R93 ;  /* 0x0000005d005d7308 */ /* 0x000ea20000000800 */
[----:B0-----:R-:W-:-:S01]  /*3620*/  FADD.FTZ R75, R10, R85 ;  /* 0x000000550a4b7221 */ /* 0x001fc20000010000 */
[----:B------:R-:W-:Y:S01]  /*3630*/  FFMA.FTZ R62, R62, UR45, -R88 ;  /* 0x0000002d3e3e7c23 */ /* 0x000fe20008010858 */
[----:B------:R-:W-:-:S01]  /*3640*/  FADD.FTZ R99, R13, R100 ;  /* 0x000000640d637221 */ /* 0x000fc20000010000 */
[----:B------:R-:W-:Y:S01]  /*3650*/  @!P1 PRMT R46, RZ, 0x654, R46 ;  /* 0x00000654ff2e9816 */ /* 0x000fe2000000002e */
[----:B------:R-:W-:-:S01]  /*3660*/  FFMA.FTZ R63, R63, UR45, -R88 ;  /* 0x0000002d3f3f7c23 */ /* 0x000fc20008010858 */
[----:B------:R-:W-:Y:S01]  /*3670*/  FFMA.FTZ R54, R54, UR45, -R88 ;  /* 0x0000002d36367c23 */ /* 0x000fe20008010858 */
[----:B------:R-:W-:-:S01]  /*3680*/  FADD.FTZ R100, R14, R99 ;  /* 0x000000630e647221 */ /* 0x000fc20000010000 */
[----:B------:R-:W0:Y:S01]  /*3690*/  MUFU.EX2 R84, R84 ;  /* 0x0000005400547308 */ /* 0x000e220000000800 */
[----:B-1----:R-:W-:-:S01]  /*36a0*/  FADD.FTZ R98, R92, R75 ;  /* 0x0000004b5c627221 */ /* 0x002fc20000010000 */
[----:B------:R1:W-:Y:S01]  /*36b0*/  @!P1 SYNCS.ARRIVE.TRANS64.RED.A1T0 RZ, [R46+URZ], RZ ;  /* 0x000000ff2eff99a7 */ /* 0x0003e2000810043f */
[----:B------:R-:W-:-:S01]  /*36c0*/  FADD.FTZ R101, R15, R100 ;  /* 0x000000640f657221 */ /* 0x000fc20000010000 */
[--C-:B------:R-:W-:Y:S01]  /*36d0*/  FFMA.FTZ R55, R55, UR45, -R88.reuse ;  /* 0x0000002d37377c23 */ /* 0x100fe20008010858 */
[----:B------:R-:W-:-:S01]  /*36e0*/  FFMA.FTZ R58, R58, UR45, -R88 ;  /* 0x0000002d3a3a7c23 */ /* 0x000fc20008010858 */
[--C-:B------:R-:W-:Y:S01]  /*36f0*/  FFMA.FTZ R59, R59, UR45, -R88.reuse ;  /* 0x0000002d3b3b7c23 */ /* 0x100fe20008010858 */
[----:B------:R-:W-:-:S01]  /*3700*/  FFMA.FTZ R34, R34, UR45, -R88 ;  /* 0x0000002d22227c23 */ /* 0x000fc20008010858 */
[----:B------:R-:W3:Y:S01]  /*3710*/  MUFU.EX2 R89, R89 ;  /* 0x0000005900597308 */ /* 0x000ee20000000800 */
[----:B--2---:R-:W-:-:S01]  /*3720*/  FADD.FTZ R75, R93, R98 ;  /* 0x000000625d4b7221 */ /* 0x004fc20000010000 */
[--C-:B------:R-:W-:Y:S01]  /*3730*/  FFMA.FTZ R35, R35, UR45, -R88.reuse ;  /* 0x0000002d23237c23 */ /* 0x100fe20008010858 */
[----:B------:R-:W-:-:S01]  /*3740*/  FFMA.FTZ R38, R38, UR45, -R88 ;  /* 0x0000002d26267c23 */ /* 0x000fc20008010858 */
[----:B------:R-:W-:Y:S01]  /*3750*/  F2FP.SATFINITE.E4M3.F32.PACK_AB_MERGE_C R92, R93, R92, RZ ;  /* 0x0000005c5d5c723e */ /* 0x000fe200048070ff */
[----:B------:R-:W-:-:S01]  /*3760*/  FFMA.FTZ R39, R39, UR45, -R88 ;  /* 0x0000002d27277c23 */ /* 0x000fc20008010858 */
[--C-:B------:R-:W-:Y:S01]  /*3770*/  FFMA.FTZ R42, R42, UR45, -R88.reuse ;  /* 0x0000002d2a2a7c23 */ /* 0x100fe20008010858 */
[----:B------:R-:W-:-:S01]  /*3780*/  FFMA.FTZ R43, R43, UR45, -R88 ;  /* 0x0000002d2b2b7c23 */ /* 0x000fc20008010858 */
[----:B------:R-:W2:Y:S01]  /*3790*/  MUFU.EX2 R94, R94 ;  /* 0x0000005e005e7308 */ /* 0x000ea20000000800 */
[----:B0-----:R-:W-:-:S01]  /*37a0*/  FADD.FTZ R98, R84, R75 ;  /* 0x0000004b54627221 */ /* 0x001fc20000010000 */
[--C-:B------:R-:W-:Y:S01]  /*37b0*/  FFMA.FTZ R75, R47, UR45, -R88.reuse ;  /* 0x0000002d2f4b7c23 */ /* 0x100fe20008010858 */
[----:B------:R-:W-:-:S01]  /*37c0*/  FFMA.FTZ R47, R50, UR45, -R88 ;  /* 0x0000002d322f7c23 */ /* 0x000fc20008010858 */
[----:B------:R-:W-:Y:S01]  /*37d0*/  FFMA.FTZ R50, R51, UR45, -R88 ;  /* 0x0000002d33327c23 */ /* 0x000fe20008010858 */
[----:B------:R-:W-:-:S02]  /*37e0*/  F2FP.SATFINITE.E4M3.F32.PACK_AB_MERGE_C R153, R85, R10, R92 ;  /* 0x0000000a5599723e */ /* 0x000fc4000480705c */
[----:B------:R-:W-:Y:S01]  /*37f0*/  PLOP3.LUT P1, PT, PT, PT, UP0, 0x80, 0x0 ;  /* 0x000000000000781c */ /* 0x000fe20003f2f008 */
[----:B------:R-:W0:Y:S01]  /*3800*/  MUFU.EX2 R95, R95 ;  /* 0x0000005f005f7308 */ /* 0x000e220000000800 */
[----:B---3--:R-:W-:-:S01]  /*3810*/  FADD.FTZ R99, R89, R98 ;  /* 0x0000006259637221 */ /* 0x008fc20000010000 */
[----:B------:R-:W-:-:S06]  /*3820*/  FADD.FTZ R98, R20, R101 ;  /* 0x0000006514627221 */ /* 0x000fcc0000010000 */
[----:B------:R-:W3:Y:S08]  /*3830*/  MUFU.EX2 R78, R78 ;  /* 0x0000004e004e7308 */ /* 0x000ef00000000800 */
[----:B------:R-:W4:Y:S08]  /*3840*/  MUFU.EX2 R79, R79 ;  /* 0x0000004f004f7308 */ /* 0x000f300000000800 */
[----:B------:R-:W5:Y:S08]  /*3850*/  MUFU.EX2 R96, R96 ;  /* 0x0000006000607308 */ /* 0x000f700000000800 */
[----:B------:R2:W-:Y:S08]  /*3860*/  MUFU.EX2 R7, R74 ;  /* 0x0000004a00077308 */ /* 0x0005f00000000800 */
[----:B------:R-:W1:Y:S01]  /*3870*/  MUFU.EX2 R97, R97 ;  /* 0x0000006100617308 */ /* 0x000e620000000800 */
[----:B--2---:R-:W-:-:S01]  /*3880*/  FADD.FTZ R74, R94, R99 ;  /* 0x000000635e4a7221 */ /* 0x004fc20000010000 */
[----:B------:R-:W-:Y:S01]  /*3890*/  FADD.FTZ R99, R21, R98 ;  /* 0x0000006215637221 */ /* 0x000fe20000010000 */
[----:B0-----:R-:W-:-:S02]  /*38a0*/  F2FP.SATFINITE.E4M3.F32.PACK_AB_MERGE_C R94, R95, R94, RZ ;  /* 0x0000005e5f5e723e */ /* 0x001fc400048070ff */
[----:B------:R-:W-:Y:S01]  /*38b0*/  FADD.FTZ R51, R95, R74 ;  /* 0x0000004a5f337221 */ /* 0x000fe20000010000 */
[----:B------:R-:W-:-:S01]  /*38c0*/  FADD.FTZ R99, R24, R99 ;  /* 0x0000006318637221 */ /* 0x000fc20000010000 */
[----:B------:R-:W-:Y:S01]  /*38d0*/  F2FP.SATFINITE.E4M3.F32.PACK_AB_MERGE_C R155, R89, R84, R94 ;  /* 0x00000054599b723e */ /* 0x000fe2000480705e */
[----:B------:R-:W0:Y:S01]  /*38e0*/  MUFU.EX2 R82, R82 ;  /* 0x0000005200527308 */ /* 0x000e220000000800 */
[----:B---3--:R-:W-:-:S01]  /*38f0*/  FADD.FTZ R74, R78, R51 ;  /* 0x000000334e4a7221 */ /* 0x008fc20000010000 */
[----:B------:R-:W-:Y:S01]  /*3900*/  FADD.FTZ R98, R26, R99 ;  /* 0x000000631a627221 */ /* 0x000fe20000010000 */
[----:B------:R-:W-:Y:S02]  /*3910*/  IMAD.MOV.U32 R24, RZ, RZ, R25 ;  /* 0x000000ffff187224 */ /* 0x000fe400078e0019 */
[----:B----4-:R-:W-:Y:S01]  /*3920*/  FADD.FTZ R51, R79, R74 ;  /* 0x0000004a4f337221 */ /* 0x010fe20000010000 */
[----:B------:R-:W-:-:S02]  /*3930*/  FFMA.FTZ R74, R30, UR45, -R88 ;  /* 0x0000002d1e4a7c23 */ /* 0x000fc40008010858 */
[----:B------:R-:W2:Y:S01]  /*3940*/  MUFU.EX2 R83, R83 ;  /* 0x0000005300537308 */ /* 0x000ea20000000800 */
[----:B-----5:R-:W-:-:S01]  /*3950*/  FADD.FTZ R30, R96, R51 ;  /* 0x00000033601e7221 */ /* 0x020fc20000010000 */
[----:B------:R-:W-:Y:S01]  /*3960*/  FFMA.FTZ R51, R31, UR45, -R88 ;  /* 0x0000002d1f337c23 */ /* 0x000fe20008010858 */
[----:B------:R-:W-:-:S01]  /*3970*/  FADD.FTZ R31, R27, R98 ;  /* 0x000000621b1f7221 */ /* 0x000fc20000010000 */
[----:B-1----:R-:W-:-:S03]  /*3980*/  F2FP.SATFINITE.E4M3.F32.PACK_AB_MERGE_C R96, R97, R96, RZ ;  /* 0x000000606160723e */ /* 0x002fc600048070ff */
[----:B------:R-:W-:Y:S01]  /*3990*/  FADD.FTZ R98, R76, R31 ;  /* 0x0000001f4c627221 */ /* 0x000fe20000010000 */
[----:B------:R-:W1:Y:S01]  /*39a0*/  MUFU.EX2 R86, R86 ;  /* 0x0000005600567308 */ /* 0x000e620000000800 */
[----:B------:R-:W-:-:S07]  /*39b0*/  F2FP.SATFINITE.E4M3.F32.PACK_AB_MERGE_C R137, R79, R78, R96 ;  /* 0x0000004e4f89723e */ /* 0x000fce0004807060 */
[----:B------:R-:W3:Y:S08]  /*39c0*/  MUFU.EX2 R87, R87 ;  /* 0x0000005700577308 */ /* 0x000ef00000000800 */
[----:B------:R4:W-:Y:S08]  /*39d0*/  MUFU.EX2 R46, R75 ;  /* 0x0000004b002e7308 */ /* 0x0009f00000000800 */
[----:B------:R-:W5:Y:S01]  /*39e0*/  MUFU.EX2 R62, R62 ;  /* 0x0000003e003e7308 */ /* 0x000f620000000800 */
[----:B----4-:R-:W-:-:S04]  /*39f0*/  FADD.FTZ R75, R97, R30 ;  /* 0x0000001e614b7221 */ /* 0x010fc80000010000 */
[----:B0-----:R-:W-:Y:S01]  /*3a00*/  FADD.FTZ R100, R82, R75 ;  /* 0x0000004b52647221 */ /* 0x001fe20000010000 */
[----:B------:R-:W-:-:S02]  /*3a10*/  FADD.FTZ R75, R77, R98 ;  /* 0x000000624d4b7221 */ /* 0x000fc40000010000 */
[----:B------:R-:W0:Y:S01]  /*3a20*/  MUFU.EX2 R63, R63 ;  /* 0x0000003f003f7308 */ /* 0x000e220000000800 */
[----:B--2---:R-:W-:-:S01]  /*3a30*/  FADD.FTZ R99, R83, R100 ;  /* 0x0000006453637221 */ /* 0x004fc20000010000 */
[----:B------:R-:W-:-:S04]  /*3a40*/  FADD.FTZ R98, R80, R75 ;  /* 0x0000004b50627221 */ /* 0x000fc80000010000 */
[----:B------:R-:W-:Y:S02]  /*3a50*/  FADD.FTZ R75, R81, R98 ;  /* 0x00000062514b7221 */ /* 0x000fe40000010000 */
[----:B------:R-:W2:Y:S02]  /*3a60*/  MUFU.EX2 R90, R90 ;  /* 0x0000005a005a7308 */ /* 0x000ea40000000800 */
[----:B------:R-:W-:-:S04]  /*3a70*/  FADD.FTZ R12, R60, R75 ;  /* 0x0000004b3c0c7221 */ /* 0x000fc80000010000 */
[----:B------:R-:W-:Y:S02]  /*3a80*/  FADD.FTZ R15, R61, R12 ;  /* 0x0000000c3d0f7221 */ /* 0x000fe40000010000 */
[----:B------:R1:W-:Y:S02]  /*3a90*/  MUFU.EX2 R30, R54 ;  /* 0x00000036001e7308 */ /* 0x0003e40000000800 */
[----:B------:R-:W-:-:S06]  /*3aa0*/  FADD.FTZ R12, R64, R15 ;  /* 0x0000000f400c7221 */ /* 0x000fcc0000010000 */
[----:B------:R-:W4:Y:S01]  /*3ab0*/  MUFU.EX2 R65, R65 ;  /* 0x0000004100417308 */ /* 0x000f220000000800 */
[----:B-1----:R-:W-:-:S01]  /*3ac0*/  FADD.FTZ R54, R86, R99 ;  /* 0x0000006356367221 */ /* 0x002fc20000010000 */
[----:B---3--:R-:W-:-:S03]  /*3ad0*/  F2FP.SATFINITE.E4M3.F32.PACK_AB_MERGE_C R86, R87, R86, RZ ;  /* 0x000000565756723e */ /* 0x008fc600048070ff */
[----:B------:R-:W-:Y:S01]  /*3ae0*/  FADD.FTZ R99, R87, R54 ;  /* 0x0000003657637221 */ /* 0x000fe20000010000 */
[----:B------:R-:W-:Y:S02]  /*3af0*/  F2FP.SATFINITE.E4M3.F32.PACK_AB_MERGE_C R139, R83, R82, R86 ;  /* 0x00000052538b723e */ /* 0x000fe40004807056 */
[----:B------:R-:W1:Y:S01]  /*3b00*/  MUFU.EX2 R91, R91 ;  /* 0x0000005b005b7308 */ /* 0x000e620000000800 */
[----:B-----5:R-:W-:-:S04]  /*3b10*/  FADD.FTZ R20, R62, R99 ;  /* 0x000000633e147221 */ /* 0x020fc80000010000 */
[----:B0-----:R-:W-:-:S03]  /*3b20*/  FADD.FTZ R27, R63, R20 ;  /* 0x000000143f1b7221 */ /* 0x001fc60000010000 */
[----:B------:R-:W0:Y:S01]  /*3b30*/  MUFU.EX2 R68, R68 ;  /* 0x0000004400447308 */ /* 0x000e220000000800 */
[----:B--2---:R-:W-:-:S01]  /*3b40*/  FADD.FTZ R26, R90, R27 ;  /* 0x0000001b5a1a7221 */ /* 0x004fc20000010000 */
[C---:B----4-:R-:W-:Y:S01]  /*3b50*/  F2FP.SATFINITE.E4M3.F32.PACK_AB_MERGE_C R140, R65.reuse, R64, RZ ;  /* 0x00000040418c723e */ /* 0x050fe200048070ff */
[----:B------:R-:W-:-:S03]  /*3b60*/  FADD.FTZ R65, R65, R12 ;  /* 0x0000000c41417221 */ /* 0x000fc60000010000 */
[----:B------:R-:W-:Y:S02]  /*3b70*/  F2FP.SATFINITE.E4M3.F32.PACK_AB_MERGE_C R140, R61, R60, R140 ;  /* 0x0000003c3d8c723e */ /* 0x000fe4000480708c */
[----:B------:R-:W2:Y:S01]  /*3b80*/  MUFU.EX2 R66, R66 ;  /* 0x0000004200427308 */ /* 0x000ea20000000800 */
[----:B-1----:R-:W-:-:S01]  /*3b90*/  FADD.FTZ R15, R91, R26 ;  /* 0x0000001a5b0f7221 */ /* 0x002fc20000010000 */
[----:B------:R-:W-:-:S04]  /*3ba0*/  F2FP.SATFINITE.E4M3.F32.PACK_AB_MERGE_C R90, R91, R90, RZ ;  /* 0x0000005a5b5a723e */ /* 0x000fc800048070ff */
[----:B------:R-:W-:Y:S02]  /*3bb0*/  F2FP.SATFINITE.E4M3.F32.PACK_AB_MERGE_C R141, R63, R62, R90 ;  /* 0x0000003e3f8d723e */ /* 0x000fe4000480705a */
        /* <DEDUP_REMOVED lines=8> */
[----:B------:R-:W-:-:S06]  /*3c40*/  IMAD.MOV.U32 R54, RZ, RZ, R25 ;  /* 0x000000ffff367224 */ /* 0x000fcc00078e0019 */
[----:B------:R-:W0:Y:S01]  /*3c50*/  MUFU.EX2 R73, R73 ;  /* 0x0000004900497308 */ /* 0x000e220000000800 */
[----:B--2---:R-:W-:-:S07]  /*3c60*/  FADD.FTZ R26, R72, R15 ;  /* 0x0000000f481a7221 */ /* 0x004fce0000010000 */
[----:B------:R-:W2:Y:S01]  /*3c70*/  MUFU.EX2 R71, R71 ;  /* 0x0000004700477308 */ /* 0x000ea20000000800 */
[----:B-1----:R-:W-:-:S01]  /*3c80*/  FADD.FTZ R8, R70, R27 ;  /* 0x0000001b46087221 */ /* 0x002fc20000010000 */
[----:B------:R-:W-:-:S06]  /*3c90*/  IMAD.MOV.U32 R27, RZ, RZ, R25 ;  /* 0x000000ffff1b7224 */ /* 0x000fcc00078e0019 */
[----:B------:R-:W1:Y:S01]  /*3ca0*/  MUFU.EX2 R44, R44 ;  /* 0x0000002c002c7308 */ /* 0x000e620000000800 */
[C---:B0-----:R-:W-:Y:S01]  /*3cb0*/  F2FP.SATFINITE.E4M3.F32.PACK_AB_MERGE_C R142, R73.reuse, R72, RZ ;  /* 0x00000048498e723e */ /* 0x041fe200048070ff */
[----:B------:R-:W-:-:S03]  /*3cc0*/  FADD.FTZ R73, R73, R26 ;  /* 0x0000001a49497221 */ /* 0x000fc60000010000 */
[----:B------:R-:W-:-:S03]  /*3cd0*/  F2FP.SATFINITE.E4M3.F32.PACK_AB_MERGE_C R142, R69, R68, R142 ;  /* 0x00000044458e723e */ /* 0x000fc6000480708e */
[----:B------:R-:W0:Y:S01]  /*3ce0*/  MUFU.EX2 R45, R45 ;  /* 0x0000002d002d7308 */ /* 0x000e220000000800 */
[----:B--2---:R-:W-:-:S01]  /*3cf0*/  FADD.FTZ R8, R71, R8 ;  /* 0x0000000847087221 */ /* 0x004fc20000010000 */
[----:B------:R-:W-:-:S03]  /*3d00*/  F2FP.SATFINITE.E4M3.F32.PACK_AB_MERGE_C R70, R71, R70, RZ ;  /* 0x000000464746723e */ /* 0x000fc600048070ff */
[----:B------:R-:W-:Y:S01]  /*3d10*/  FADD.FTZ R9, R7, R8 ;  /* 0x0000000807097221 */ /* 0x000fe20000010000 */
[----:B------:R-:W-:Y:S02]  /*3d20*/  F2FP.SATFINITE.E4M3.F32.PACK_AB_MERGE_C R143, R67, R66, R70 ;  /* 0x00000042438f723e */ /* 0x000fe40004807046 */
[----:B------:R-:W2:Y:S01]  /*3d30*/  MUFU.EX2 R48, R48 ;  /* 0x0000003000307308 */ /* 0x000ea20000000800 */
[----:B-1----:R-:W-:-:S01]  /*3d40*/  FADD.FTZ R26, R44, R73 ;  /* 0x000000492c1a7221 */ /* 0x002fc20000010000 */
[----:B------:R-:W-:-:S06]  /*3d50*/  FADD.FTZ R8, R46, R9 ;  /* 0x000000092e087221 */ /* 0x000fcc0000010000 */
[----:B------:R-:W1:Y:S01]  /*3d60*/  MUFU.EX2 R47, R47 ;  /* 0x0000002f002f7308 */ /* 0x000e620000000800 */
[----:B0-----:R-:W-:-:S01]  /*3d70*/  FADD.FTZ R13, R45, R26 ;  /* 0x0000001a2d0d7221 */ /* 0x001fc20000010000 */
[----:B------:R-:W-:-:S06]  /*3d80*/  IMAD.MOV.U32 R26, RZ, RZ, R25 ;  /* 0x000000ffff1a7224 */ /* 0x000fcc00078e0019 */
[----:B------:R-:W0:Y:S01]  /*3d90*/  MUFU.EX2 R49, R49 ;  /* 0x0000003100317308 */ /* 0x000e220000000800 */
[----:B--2---:R-:W-:-:S07]  /*3da0*/  FADD.FTZ R14, R48, R13 ;  /* 0x0000000d300e7221 */ /* 0x004fce0000010000 */
[----:B------:R-:W2:Y:S01]  /*3db0*/  MUFU.EX2 R50, R50 ;  /* 0x0000003200327308 */ /* 0x000ea20000000800 */
[----:B-1----:R-:W-:-:S07]  /*3dc0*/  FADD.FTZ R9, R47, R8 ;  /* 0x000000082f097221 */ /* 0x002fce0000010000 */
[----:B------:R-:W1:Y:S01]  /*3dd0*/  MUFU.EX2 R52, R52 ;  /* 0x0000003400347308 */ /* 0x000e620000000800 */
[C---:B0-----:R-:W-:Y:S01]  /*3de0*/  F2FP.SATFINITE.E4M3.F32.PACK_AB_MERGE_C R144, R49.reuse, R48, RZ ;  /* 0x000000303190723e */ /* 0x041fe200048070ff */
[----:B------:R-:W-:Y:S01]  /*3df0*/  FADD.FTZ R49, R49, R14 ;  /* 0x0000000e31317221 */ /* 0x000fe20000010000 */
[--C-:B------:R-:W-:Y:S02]  /*3e00*/  IMAD.MOV.U32 R48, RZ, RZ, R25.reuse ;  /* 0x000000ffff307224 */ /* 0x100fe400078e0019 */
[----:B------:R-:W-:Y:S01]  /*3e10*/  F2FP.SATFINITE.E4M3.F32.PACK_AB_MERGE_C R144, R45, R44, R144 ;  /* 0x0000002c2d90723e */ /* 0x000fe20004807090 */
[----:B------:R-:W-:Y:S02]  /*3e20*/  IMAD.MOV.U32 R45, RZ, RZ, R25 ;  /* 0x000000ffff2d7224 */ /* 0x000fe400078e0019 */
[----:B------:R-:W0:Y:S01]  /*3e30*/  MUFU.EX2 R53, R53 ;  /* 0x0000003500357308 */ /* 0x000e220000000800 */
[----:B--2---:R-:W-:-:S01]  /*3e40*/  FADD.FTZ R9, R50, R9 ;  /* 0x0000000932097221 */ /* 0x004fc20000010000 */
[----:B------:R-:W-:Y:S01]  /*3e50*/  F2FP.SATFINITE.E4M3.F32.PACK_AB_MERGE_C R47, R50, R47, RZ ;  /* 0x0000002f322f723e */ /* 0x000fe200048070ff */
[----:B------:R-:W-:-:S02]  /*3e60*/  IMAD.MOV.U32 R44, RZ, RZ, R25 ;  /* 0x000000ffff2c7224 */ /* 0x000fc400078e0019 */
[----:B------:R-:W-:Y:S01]  /*3e70*/  FADD.FTZ R14, R30, R9 ;  /* 0x000000091e0e7221 */ /* 0x000fe20000010000 */
[----:B------:R-:W-:Y:S01]  /*3e80*/  F2FP.SATFINITE.E4M3.F32.PACK_AB_MERGE_C R145, R46, R7, R47 ;  /* 0x000000072e91723e */ /* 0x000fe2000480702f */
[----:B------:R-:W-:Y:S01]  /*3e90*/  IMAD.MOV.U32 R47, RZ, RZ, R25 ;  /* 0x000000ffff2f7224 */ /* 0x000fe200078e0019 */
[----:B------:R2:W3:Y:S01]  /*3ea0*/  MUFU.EX2 R31, R55 ;  /* 0x00000037001f7308 */ /* 0x0004e20000000800 */
[----:B-1----:R-:W-:-:S01]  /*3eb0*/  FADD.FTZ R8, R52, R49 ;  /* 0x0000003134087221 */ /* 0x002fc20000010000 */
[--C-:B------:R-:W-:Y:S02]  /*3ec0*/  IMAD.MOV.U32 R46, RZ, RZ, R25.reuse ;  /* 0x000000ffff2e7224 */ /* 0x100fe400078e0019 */
[--C-:B------:R-:W-:Y:S02]  /*3ed0*/  IMAD.MOV.U32 R49, RZ, RZ, R25.reuse ;  /* 0x000000ffff317224 */ /* 0x100fe400078e0019 */
[----:B------:R-:W-:Y:S02]  /*3ee0*/  IMAD.MOV.U32 R50, RZ, RZ, R25 ;  /* 0x000000ffff327224 */ /* 0x000fe400078e0019 */
[----:B------:R-:W-:Y:S01]  /*3ef0*/  MUFU.EX2 R56, R56 ;  /* 0x0000003800387308 */ /* 0x000fe20000000800 */
[----:B0-----:R-:W-:-:S01]  /*3f00*/  FADD.FTZ R9, R53, R8 ;  /* 0x0000000835097221 */ /* 0x001fc20000010000 */
[----:B--2---:R-:W-:-:S06]  /*3f10*/  IMAD.MOV.U32 R55, RZ, RZ, R25 ;  /* 0x000000ffff377224 */ /* 0x004fcc00078e0019 */
[----:B------:R-:W0:Y:S01]  /*3f20*/  MUFU.EX2 R57, R57 ;  /* 0x0000003900397308 */ /* 0x000e220000000800 */
[----:B---3--:R-:W-:-:S07]  /*3f30*/  FADD.FTZ R14, R31, R14 ;  /* 0x0000000e1f0e7221 */ /* 0x008fce0000010000 */
[----:B------:R-:W1:Y:S08]  /*3f40*/  MUFU.EX2 R11, R58 ;  /* 0x0000003a000b7308 */ /* 0x000e700000000800 */
[----:B------:R-:W2:Y:S01]  /*3f50*/  MUFU.EX2 R20, R59 ;  /* 0x0000003b00147308 */ /* 0x000ea20000000800 */
[----:B0-----:R-:W-:Y:S01]  /*3f60*/  F2FP.SATFINITE.E4M3.F32.PACK_AB_MERGE_C R146, R57, R56, RZ ;  /* 0x000000383992723e */ /* 0x001fe200048070ff */
[----:B------:R-:W-:-:S03]  /*3f70*/  FADD.FTZ R56, R56, R9 ;  /* 0x0000000938387221 */ /* 0x000fc60000010000 */
[----:B------:R-:W-:Y:S01]  /*3f80*/  F2FP.SATFINITE.E4M3.F32.PACK_AB_MERGE_C R146, R53, R52, R146 ;  /* 0x000000343592723e */ /* 0x000fe20004807092 */
[----:B------:R-:W-:-:S01]  /*3f90*/  FADD.FTZ R57, R57, R56 ;  /* 0x0000003839397221 */ /* 0x000fc20000010000 */
[----:B------:R-:W-:Y:S01]  /*3fa0*/  IMAD.MOV.U32 R53, RZ, RZ, R25 ;  /* 0x000000ffff357224 */ /* 0x000fe200078e0019 */
[----:B------:R-:W-:Y:S01]  /*3fb0*/  MUFU.EX2 R32, R32 ;  /* 0x0000002000207308 */ /* 0x000fe20000000800 */
[----:B-1----:R-:W-:-:S01]  /*3fc0*/  FADD.FTZ R9, R11, R14 ;  /* 0x0000000e0b097221 */ /* 0x002fc20000010000 */
[----:B------:R-:W-:-:S06]  /*3fd0*/  IMAD.MOV.U32 R52, RZ, RZ, R25 ;  /* 0x000000ffff347224 */ /* 0x000fcc00078e0019 */
[----:B------:R-:W0:Y:S01]  /*3fe0*/  MUFU.EX2 R33, R33 ;  /* 0x0000002100217308 */ /* 0x000e220000000800 */
[----:B--2---:R-:W-:-:S01]  /*3ff0*/  FADD.FTZ R9, R20, R9 ;  /* 0x0000000914097221 */ /* 0x004fc20000010000 */
[----:B------:R-:W-:-:S04]  /*4000*/  F2FP.SATFINITE.E4M3.F32.PACK_AB_MERGE_C R11, R20, R11, RZ ;  /* 0x0000000b140b723e */ /* 0x000fc800048070ff */
[----:B------:R-:W-:Y:S01]  /*4010*/  F2FP.SATFINITE.E4M3.F32.PACK_AB_MERGE_C R147, R31, R30, R11 ;  /* 0x0000001e1f93723e */ /* 0x000fe2000480700b */
[--C-:B------:R-:W-:Y:S01]  /*4020*/  IMAD.MOV.U32 R31, RZ, RZ, R25.reuse ;  /* 0x000000ffff1f7224 */ /* 0x100fe200078e0019 */
[----:B------:R-:W1:Y:S01]  /*4030*/  MUFU.EX2 R28, R28 ;  /* 0x0000001c001c7308 */ /* 0x000e620000000800 */
[----:B------:R-:W-:-:S07]  /*4040*/  IMAD.MOV.U32 R30, RZ, RZ, R25 ;  /* 0x000000ffff1e7224 */ /* 0x000fce00078e0019 */
[----:B------:R-:W2:Y:S01]  /*4050*/  MUFU.EX2 R12, R74 ;  /* 0x0000004a000c7308 */ /* 0x000ea20000000800 */
[----:B0-----:R-:W-:-:S07]  /*4060*/  F2FP.SATFINITE.E4M3.F32.PACK_AB_MERGE_C R13, R33, R32, RZ ;  /* 0x00000020210d723e */ /* 0x001fce00048070ff */
[----:B------:R-:W0:Y:S01]  /*4070*/  MUFU.EX2 R29, R29 ;  /* 0x0000001d001d7308 */ /* 0x000e220000000800 */
[----:B-1----:R-:W-:-:S07]  /*4080*/  FADD.FTZ R8, R28, R57 ;  /* 0x000000391c087221 */ /* 0x002fce0000010000 */
[----:B------:R-:W1:Y:S01]  /*4090*/  MUFU.EX2 R51, R51 ;  /* 0x0000003300337308 */ /* 0x000e620000000800 */
[----:B--2---:R-:W-:-:S07]  /*40a0*/  FADD.FTZ R10, R12, R9 ;  /* 0x000000090c0a7221 */ /* 0x004fce0000010000 */
[----:B------:R-:W2:Y:S01]  /*40b0*/  MUFU.EX2 R34, R34 ;  /* 0x0000002200227308 */ /* 0x000ea20000000800 */
[C---:B0-----:R-:W-:Y:S01]  /*40c0*/  F2FP.SATFINITE.E4M3.F32.PACK_AB_MERGE_C R148, R29.reuse, R28, R13 ;  /* 0x0000001c1d94723e */ /* 0x041fe2000480700d */
[----:B------:R-:W-:Y:S01]  /*40d0*/  FADD.FTZ R29, R29, R8 ;  /* 0x000000081d1d7221 */ /* 0x000fe20000010000 */
[----:B------:R-:W-:-:S03]  /*40e0*/  IMAD.MOV.U32 R28, RZ, RZ, R25 ;  /* 0x000000ffff1c7224 */ /* 0x000fc600078e0019 */
[----:B------:R-:W-:Y:S01]  /*40f0*/  FADD.FTZ R32, R32, R29 ;  /* 0x0000001d20207221 */ /* 0x000fe20000010000 */
[----:B------:R-:W-:Y:S01]  /*4100*/  IMAD.MOV.U32 R29, RZ, RZ, R25 ;  /* 0x000000ffff1d7224 */ /* 0x000fe200078e0019 */
[----:B------:R-:W0:Y:S01]  /*4110*/  MUFU.EX2 R35, R35 ;  /* 0x0000002300237308 */ /* 0x000e220000000800 */
[----:B-1----:R-:W-:-:S01]  /*4120*/  FADD.FTZ R9, R51, R10 ;  /* 0x0000000a33097221 */ /* 0x002fc20000010000 */
[----:B------:R-:W-:Y:S01]  /*4130*/  FADD.FTZ R33, R33, R32 ;  /* 0x0000002021217221 */ /* 0x000fe20000010000 */
[----:B------:R-:W-:-:S05]  /*4140*/  IMAD.MOV.U32 R32, RZ, RZ, R25 ;  /* 0x000000ffff207224 */ /* 0x000fca00078e0019 */
[----:B------:R-:W-:Y:S01]  /*4150*/  MUFU.EX2 R40, R40 ;  /* 0x0000002800287308 */ /* 0x000fe20000000800 */
[----:B--2---:R-:W-:-:S07]  /*4160*/  FADD.FTZ R8, R34, R9 ;  /* 0x0000000922087221 */ /* 0x004fce0000010000 */
[----:B------:R-:W1:Y:S01]  /*4170*/  MUFU.EX2 R41, R41 ;  /* 0x0000002900297308 */ /* 0x000e620000000800 */
[C---:B0-----:R-:W-:Y:S01]  /*4180*/  F2FP.SATFINITE.E4M3.F32.PACK_AB_MERGE_C R34, R35.reuse, R34, RZ ;  /* 0x000000222322723e */ /* 0x041fe200048070ff */
[----:B------:R-:W-:-:S03]  /*4190*/  FADD.FTZ R35, R35, R8 ;  /* 0x0000000823237221 */ /* 0x000fc60000010000 */
[----:B------:R-:W-:Y:S01]  /*41a0*/  F2FP.SATFINITE.E4M3.F32.PACK_AB_MERGE_C R149, R51, R12, R34 ;  /* 0x0000000c3395723e */ /* 0x000fe20004807022 */
[--C-:B------:R-:W-:Y:S02]  /*41b0*/  IMAD.MOV.U32 R34, RZ, RZ, R25.reuse ;  /* 0x000000ffff227224 */ /* 0x100fe400078e0019 */
[----:B------:R-:W0:Y:S01]  /*41c0*/  MUFU.EX2 R36, R36 ;  /* 0x0000002400247308 */ /* 0x000e220000000800 */
[----:B------:R-:W-:-:S07]  /*41d0*/  IMAD.MOV.U32 R51, RZ, RZ, R25 ;  /* 0x000000ffff337224 */ /* 0x000fce00078e0019 */
[----:B------:R-:W2:Y:S01]  /*41e0*/  MUFU.EX2 R38, R38 ;  /* 0x0000002600267308 */ /* 0x000ea20000000800 */
[----:B-1----:R-:W-:-:S07]  /*41f0*/  F2FP.SATFINITE.E4M3.F32.PACK_AB_MERGE_C R9, R41, R40, RZ ;  /* 0x000000282909723e */ /* 0x002fce00048070ff */
[----:B------:R-:W1:Y:S01]  /*4200*/  MUFU.EX2 R37, R37 ;  /* 0x0000002500257308 */ /* 0x000e620000000800 */
[----:B0-----:R-:W-:-:S01]  /*4210*/  FADD.FTZ R8, R36, R33 ;  /* 0x0000002124087221 */ /* 0x001fc20000010000 */
[----:B------:R-:W-:-:S06]  /*4220*/  IMAD.MOV.U32 R33, RZ, RZ, R25 ;  /* 0x000000ffff217224 */ /* 0x000fcc00078e0019 */
[----:B------:R-:W0:Y:S01]  /*4230*/  MUFU.EX2 R39, R39 ;  /* 0x0000002700277308 */ /* 0x000e220000000800 */
[----:B--2---:R-:W-:-:S01]  /*4240*/  FADD.FTZ R10, R38, R35 ;  /* 0x00000023260a7221 */ /* 0x004fc20000010000 */
[----:B------:R-:W-:-:S06]  /*4250*/  IMAD.MOV.U32 R35, RZ, RZ, R25 ;  /* 0x000000ffff237224 */ /* 0x000fcc00078e0019 */
[----:B------:R-:W2:Y:S01]  /*4260*/  MUFU.EX2 R42, R42 ;  /* 0x0000002a002a7308 */ /* 0x000ea20000000800 */
[C---:B-1----:R-:W-:Y:S01]  /*4270*/  F2FP.SATFINITE.E4M3.F32.PACK_AB_MERGE_C R150, R37.reuse, R36, R9 ;  /* 0x000000242596723e */ /* 0x042fe20004807009 */
[----:B------:R-:W-:Y:S01]  /*4280*/  FADD.FTZ R37, R37, R8 ;  /* 0x0000000825257221 */ /* 0x000fe20000010000 */
[----:B------:R-:W-:-:S03]  /*4290*/  IMAD.MOV.U32 R36, RZ, RZ, R25 ;  /* 0x000000ffff247224 */ /* 0x000fc600078e0019 */
[----:B------:R-:W-:Y:S01]  /*42a0*/  FADD.FTZ R40, R40, R37 ;  /* 0x0000002528287221 */ /* 0x000fe20000010000 */
[----:B------:R-:W-:Y:S01]  /*42b0*/  IMAD.MOV.U32 R37, RZ, RZ, R25 ;  /* 0x000000ffff257224 */ /* 0x000fe200078e0019 */
[----:B------:R-:W1:Y:S01]  /*42c0*/  MUFU.EX2 R43, R43 ;  /* 0x0000002b002b7308 */ /* 0x000e620000000800 */
[----:B0-----:R-:W-:-:S04]  /*42d0*/  FADD.FTZ R7, R39, R10 ;  /* 0x0000000a27077221 */ /* 0x001fc80000010000 */
[----:B--2---:R-:W-:Y:S01]  /*42e0*/  FADD.FTZ R8, R42, R7 ;  /* 0x000000072a087221 */ /* 0x004fe20000010000 */
[----:B------:R-:W-:-:S01]  /*42f0*/  FADD.FTZ R7, R41, R40 ;  /* 0x0000002829077221 */ /* 0x000fc20000010000 */
[--C-:B------:R-:W-:Y:S02]  /*4300*/  IMAD.MOV.U32 R41, RZ, RZ, R25.reuse ;  /* 0x000000ffff297224 */ /* 0x100fe400078e0019 */
[----:B------:R-:W-:Y:S01]  /*4310*/  IMAD.MOV.U32 R40, RZ, RZ, R25 ;  /* 0x000000ffff287224 */ /* 0x000fe200078e0019 */
[C---:B-1----:R-:W-:Y:S01]  /*4320*/  F2FP.SATFINITE.E4M3.F32.PACK_AB_MERGE_C R9, R43.reuse, R42, RZ ;  /* 0x0000002a2b09723e */ /* 0x042fe200048070ff */
[----:B------:R-:W-:-:S01]  /*4330*/  FADD.FTZ R8, R43, R8 ;  /* 0x000000082b087221 */ /* 0x000fc20000010000 */
[----:B------:R-:W-:Y:S02]  /*4340*/  IMAD.MOV.U32 R43, RZ, RZ, R25 ;  /* 0x000000ffff2b7224 */ /* 0x000fe400078e0019 */
[----:B------:R-:W-:Y:S01]  /*4350*/  F2FP.SATFINITE.E4M3.F32.PACK_AB_MERGE_C R151, R39, R38, R9 ;  /* 0x000000262797723e */ /* 0x000fe20004807009 */
[----:B------:R-:W-:-:S02]  /*4360*/  IMAD.MOV.U32 R39, RZ, RZ, R25 ;  /* 0x000000ffff277224 */ /* 0x000fc400078e0019 */
        /* <DEDUP_REMOVED lines=21> */
[----:B------:R-:W-:Y:S01]  /*44c0*/  UMOV UR22, UR46 ;  /* 0x0000002e00167c82 */ /* 0x000fe20008000000 */
[----:B------:R-:W-:-:S05]  /*44d0*/  UMOV UR21, UR36 ;  /* 0x0000002400157c82 */ /* 0x000fca0008000000 */
.L_x_155:
[----:B------:R-:W-:-:S04]  /*44e0*/  UISETP.NE.AND UP0, UPT, UR21, 0x1, UPT ;  /* 0x000000011500788c */ /* 0x000fc8000bf05270 */
[----:B------:R-:W-:-:S04]  /*44f0*/  USEL UR46, URZ, 0x1, UP0 ;  /* 0x000000013f2e7887 */ /* 0x000fc80008000000 */
[----:B------:R-:W-:Y:S01]  /*4500*/  ULOP3.LUT UR46, UR22, UR46, URZ, 0x3c, !UPT ;  /* 0x0000002e162e7292 */ /* 0x000fe2000f8e3c3f */
[----:B------:R-:W-:Y:S11]  /*4510*/  @!P0 BRA `(.L_x_146) ;  /* 0x0000000000048947 */ /* 0x000ff60003800000 */
[----:B------:R-:W-:Y:S01]  /*4520*/  BPT.TRAP 0x1 ;  /* 0x000000040000795c */ /* 0x000fe20000300000 */
.L_x_146:
[----:B------:R-:W0:Y:S01]  /*4530*/  S2UR UR6, SR_CgaCtaId ;  /* 0x00000000000679c3 */ /* 0x000e220000008800 */
[----:B------:R-:W-:Y:S01]  /*4540*/  UIADD3 UR36, UR21, 0x1, URZ ;  /* 0x0000000115247890 */ /* 0x000fe2000fffe03f */
[----:B------:R-:W-:Y:S01]  /*4550*/  MOV R5, 0x400 ;  /* 0x0000040000057802 */ /* 0x000fe20000000f00 */
[----:B------:R-:W-:Y:S02]  /*4560*/  IMAD.U32 R6, RZ, RZ, UR46 ;  /* 0x0000002eff067e24 */ /* 0x000fe4000f8e00ff */
[----:B------:R-:W-:-:S03]  /*4570*/  UISETP.NE.AND UP0, UPT, UR36, 0x2, UPT ;  /* 0x000000022400788c */ /* 0x000fc6000bf05270 */
[----:B------:R-:W-:Y:S01]  /*4580*/  SHF.L.U32 R6, R6, 0x1f, RZ ;  /* 0x0000001f06067819 */ /* 0x000fe200000006ff */
[----:B------:R-:W-:-:S06]  /*4590*/  USEL UR36, UR36, URZ, UP0 ;  /* 0x0000003f24247287 */ /* 0x000fcc0008000000 */
[----:B------:R-:W-:Y:S02]  /*45a0*/  IMAD.U32 R11, RZ, RZ, UR36 ;  /* 0x00000024ff0b7e24 */ /* 0x000fe4000f8e00ff */
[----:B0-----:R-:W-:-:S05]  /*45b0*/  IMAD.U32 R2, RZ, RZ, UR6 ;  /* 0x00000006ff027e24 */ /* 0x001fca000f8e00ff */
[----:B------:R-:W-:-:S05]  /*45c0*/  LEA R0, R2, R5, 0x18 ;  /* 0x0000000502007211 */ /* 0x000fca00078ec0ff */
[----:B------:R-:W-:-:S04]  /*45d0*/  IMAD R11, R11, 0x8, R0 ;  /* 0x000000080b0b7824 */ /* 0x000fc800078e0200 */
[----:B------:R0:W1:Y:S01]  /*45e0*/  SYNCS.PHASECHK.TRANS64.TRYWAIT P1, [R11+URZ+0x13230], R6 ;  /* 0x013230060b0075a7 */ /* 0x000062000802017f */
[----:B------:R-:W-:Y:S05]  /*45f0*/  @!P0 BRA `(.L_x_147) ;  /* 0x0000000000048947 */ /* 0x000fea0003800000 */
[----:B------:R-:W-:Y:S01]  /*4600*/  BPT.TRAP 0x1 ;  /* 0x000000040000795c */ /* 0x000fe20000300000 */
.L_x_147:
[----:B-1----:R-:W-:Y:S05]  /*4610*/  @P1 BRA `(.L_x_148) ;  /* 0x0000000000081947 */ /* 0x002fea0003800000 */
[----:B------:R-:W1:Y:S02]  /*4620*/  SYNCS.PHASECHK.TRANS64.TRYWAIT P1, [R11+URZ+0x13230], R6 ;  /* 0x013230060b0075a7 */ /* 0x000e64000802017f */
[----:B-1----:R-:W-:Y:S05]  /*4630*/  @!P1 BRA `(.L_x_149) ;  /* 0x000000a400949947 */ /* 0x002fea0003800000 */
.L_x_148:
[----:B------:R-:W-:Y:S01]  /*4640*/  R2UR UR23, R4 ;  /* 0x00000000041772ca */ /* 0x000fe200000e0000 */
[----:B------:R-:W-:Y:S01]  /*4650*/  WARPGROUP.ARRIVE ;  /* 0x00000000000079c5 */ /* 0x000fe20000000000 */
[----:B------:R-:W-:Y:S01]  /*4660*/  UMOV UR11, 0x80000020 ;  /* 0x80000020000b7882 */ /* 0x000fe20000000000 */
[----:B------:R-:W-:Y:S01]  /*4670*/  UMOV UR12, UR8 ;  /* 0x00000008000c7c82 */ /* 0x000fe20008000000 */
[----:B------:R-:W-:Y:S01]  /*4680*/  UMOV UR13, UR9 ;  /* 0x00000009000d7c82 */ /* 0x000fe20008000000 */
[----:B------:R-:W-:Y:S01]  /*4690*/  UMOV UR15, 0x80000020 ;  /* 0x80000020000f7882 */ /* 0x000fe20000000000 */
[----:B------:R-:W-:Y:S01]  /*46a0*/  UMOV UR16, UR8 ;  /* 0x0000000800107c82 */ /* 0x000fe20008000000 */
[----:B------:R-:W-:Y:S01]  /*46b0*/  UMOV UR17, UR9 ;  /* 0x0000000900117c82 */ /* 0x000fe20008000000 */
[----:B------:R-:W-:Y:S01]  /*46c0*/  UMOV UR19, 0x80000020 ;  /* 0x8000002000137882 */ /* 0x000fe20000000000 */
[----:B------:R-:W-:-:S04]  /*46d0*/  UMOV UR7, 0x80000020 ;  /* 0x8000002000077882 */ /* 0x000fc80000000000 */
[----:B------:R-:W-:-:S04]  /*46e0*/  UIMAD UR23, UR36, 0x280, UR23 ;  /* 0x00000280241778a4 */ /* 0x000fc8000f8e0217 */
[----:B------:R-:W-:Y:S02]  /*46f0*/  UIADD3 UR14, UR23, 0x80, URZ ;  /* 0x00000080170e7890 */ /* 0x000fe4000fffe03f */
[----:B------:R-:W-:Y:S02]  /*4700*/  UIADD3 UR18, UR23, 0x100, URZ ;  /* 0x0000010017127890 */ /* 0x000fe4000fffe03f */
[----:B------:R-:W-:Y:S01]  /*4710*/  UMOV UR10, UR23 ;  /* 0x00000017000a7c82 */ /* 0x000fe20008000000 */
[----:B------:R-:W-:Y:S01]  /*4720*/  UIADD3 UR6, UR23, 0x200, URZ ;  /* 0x0000020017067890 */ /* 0x000fe2000fffe03f */
[----:B------:R-:W-:Y:S01]  /*4730*/  QGMMA.64x32x32.F32.E4M3.E4M3 R120, gdesc[UR8], RZ, !UPT, gsb0 ;  /* 0x00600000087879f3 */ /* 0x000fe2000c0008ff */
[----:B------:R-:W-:Y:S01]  /*4740*/  UIADD3 UR10, UR23, 0x180, URZ ;  /* 0x00000180170a7890 */ /* 0x000fe2000fffe03f */
        /* <DEDUP_REMOVED lines=18> */
[----:B------:R-:W-:Y:S01]  /*4870*/  UMOV UR10, UR6 ;  /* 0x00000006000a7c82 */ /* 0x000fe20008000000 */
[----:B------:R-:W-:Y:S01]  /*4880*/  UMOV UR11, 0x80000020 ;  /* 0x80000020000b7882 */ /* 0x000fe20000000000 */
[----:B------:R-:W-:Y:S01]  /*4890*/  UIADD3 UR6, UR23, 0x2, URZ ;  /* 0x0000000217067890 */ /* 0x000fe2000fffe03f */
[----:B------:R-:W-:Y:S02]  /*48a0*/  WARPGROUP.DEPBAR.LE gsb0, 0x0 ;  /* 0x00008000000079c5 */ /* 0x000fe40000010000 */
[----:B------:R-:W-:-:S06]  /*48b0*/  WARPGROUP.ARRIVE ;  /* 0x00000000000079c5 */ /* 0x000fcc0000000000 */
[----:B------:R-:W-:Y:S03]  /*48c0*/  QGMMA.64x32x32.F32.E4M3.E4M3 R56, gdesc[UR8], RZ, !UPT, gsb0 ;  /* 0x00600000083879f3 */ /* 0x000fe6000c0008ff */
[----:B------:R-:W-:Y:S02]  /*48d0*/  WARPGROUP.DEPBAR.LE gsb0, 0x0 ;  /* 0x00008000000079c5 */ /* 0x000fe40000010000 */
[----:B------:R-:W-:-:S06]  /*48e0*/  WARPGROUP.ARRIVE ;  /* 0x00000000000079c5 */ /* 0x000fcc0000000000 */
[----:B------:R-:W-:Y:S01]  /*48f0*/  QGMMA.64x32x32.F32.E4M3.E4M3 R120, gdesc[UR4], R120, gsb0 ;  /* 0x00600000047879f3 */ /* 0x000fe20008000878 */
[----:B------:R-:W-:Y:S01]  /*4900*/  UIADD3 UR6, UR23, 0x182, URZ ;  /* 0x0000018217067890 */ /* 0x000fe2000fffe03f */
[----:B------:R-:W-:Y:S01]  /*4910*/  UMOV UR7, 0x80000020 ;  /* 0x8000002000077882 */ /* 0x000fe20000000000 */
[----:B------:R-:W-:Y:S01]  /*4920*/  UIADD3 UR23, UR23, 0x202, URZ ;  /* 0x0000020217177890 */ /* 0x000fe2000fffe03f */
[----:B------:R-:W-:Y:S02]  /*4930*/  WARPGROUP.DEPBAR.LE gsb0, 0x0 ;  /* 0x00008000000079c5 */ /* 0x000fe40000010000 */
[----:B------:R-:W-:-:S06]  /*4940*/  WARPGROUP.ARRIVE ;  /* 0x00000000000079c5 */ /* 0x000fcc0000000000 */
[----:B------:R-:W-:Y:S03]  /*4950*/  QGMMA.64x32x32.F32.E4M3.E4M3 R104, gdesc[UR12], R104, gsb0 ;  /* 0x006000000c6879f3 */ /* 0x000fe60008000868 */
        /* <DEDUP_REMOVED lines=14> */
.L_x_150:
[----:B------:R-:W-:Y:S01]  /*4a40*/  R2UR UR11, R0 ;  /* 0x00000000000b72ca */ /* 0x000fe200000e0000 */
[----:B------:R-:W-:-:S05]  /*4a50*/  IMAD.U32 R5, RZ, RZ, UR22 ;  /* 0x00000016ff057e24 */ /* 0x000fca000f8e00ff */
[----:B------:R-:W-:-:S07]  /*4a60*/  SHF.L.U32 R5, R5, 0x1f, RZ ;  /* 0x0000001f05057819 */ /* 0x000fce00000006ff */
[----:B------:R-:W-:-:S09]  /*4a70*/  ULEA UR11, UR21, UR11, 0x3 ;  /* 0x0000000b150b7291 */ /* 0x000fd2000f8e183f */
[----:B------:R2:W3:Y:S01]  /*4a80*/  SYNCS.PHASECHK.TRANS64.TRYWAIT P1, [UR11+0x13250], R5 ;  /* 0x01325005ff0075a7 */ /* 0x0004e2000802014b */
[----:B------:R-:W-:Y:S05]  /*4a90*/  @!P0 BRA `(.L_x_151) ;  /* 0x0000000000048947 */ /* 0x000fea0003800000 */
[----:B------:R-:W-:Y:S01]  /*4aa0*/  BPT.TRAP 0x1 ;  /* 0x000000040000795c */ /* 0x000fe20000300000 */
.L_x_151:
[----:B---3--:R-:W-:Y:S05]  /*4ab0*/  @P1 BRA `(.L_x_152) ;  /* 0x0000000000081947 */ /* 0x008fea0003800000 */
[----:B------:R-:W3:Y:S02]  /*4ac0*/  SYNCS.PHASECHK.TRANS64.TRYWAIT P1, [UR11+0x13250], R5 ;  /* 0x01325005ff0075a7 */ /* 0x000ee4000802014b */
[----:B---3--:R-:W-:Y:S05]  /*4ad0*/  @!P1 BRA `(.L_x_153) ;  /* 0x000000a000809947 */ /* 0x008fea0003800000 */
.L_x_152:
[----:B01----:R-:W-:Y:S01]  /*4ae0*/  FMNMX.FTZ R6, R120, R10, !PT ;  /* 0x0000000a78067209 */ /* 0x003fe20007810000 */
[----:B------:R-:W-:Y:S01]  /*4af0*/  WARPGROUP.ARRIVE ;  /* 0x00000000000079c5 */ /* 0x000fe20000000000 */
[----:B------:R-:W-:Y:S01]  /*4b00*/  R2UR UR6, R0 ;  /* 0x00000000000672ca */ /* 0x000fe200000e0000 */
[----:B------:R-:W-:Y:S01]  /*4b10*/  UMOV UR7, 0xc0000010 ;  /* 0xc000001000077882 */ /* 0x000fe20000000000 */
[----:B------:R-:W-:Y:S02]  /*4b20*/  FMNMX.FTZ R13, R121, R6, !PT ;  /* 0x00000006790d7209 */ /* 0x000fe40007810000 */
[----:B------:R-:W-:Y:S02]  /*4b30*/  FMNMX.FTZ R6, R122, R9, !PT ;  /* 0x000000097a067209 */ /* 0x000fe40007810000 */
[----:B------:R-:W-:Y:S02]  /*4b40*/  FMNMX.FTZ R12, R124, R13, !PT ;  /* 0x0000000d7c0c7209 */ /* 0x000fe40007810000 */
[----:B--2---:R-:W-:-:S02]  /*4b50*/  FMNMX.FTZ R5, R123, R6, !PT ;  /* 0x000000067b057209 */ /* 0x004fc40007810000 */
[----:B------:R-:W-:Y:S02]  /*4b60*/  FMNMX.FTZ R13, R125, R12, !PT ;  /* 0x0000000c7d0d7209 */ /* 0x000fe40007810000 */
[----:B------:R-:W-:Y:S01]  /*4b70*/  FMNMX.FTZ R6, R126, R5, !PT ;  /* 0x000000057e067209 */ /* 0x000fe20007810000 */
[----:B------:R-:W-:Y:S01]  /*4b80*/  UIADD3 UR6, UR6, 0x1000, URZ ;  /* 0x0000100006067890 */ /* 0x000fe2000fffe03f */
[----:B------:R-:W-:Y:S02]  /*4b90*/  FMNMX.FTZ R12, R128, R13, !PT ;  /* 0x0000000d800c7209 */ /* 0x000fe40007810000 */
[----:B------:R-:W-:Y:S01]  /*4ba0*/  FMNMX.FTZ R5, R127, R6, !PT ;  /* 0x000000067f057209 */ /* 0x000fe20007810000 */
[----:B------:R-:W-:Y:S01]  /*4bb0*/  USHF.R.U32.HI UR6, URZ, 0x4, UR6 ;  /* 0x000000043f067899 */ /* 0x000fe20008011606 */
[----:B------:R-:W-:Y:S02]  /*4bc0*/  FMNMX.FTZ R13, R129, R12, !PT ;  /* 0x0000000c810d7209 */ /* 0x000fe40007810000 */
[----:B------:R-:W-:Y:S01]  /*4bd0*/  FMNMX.FTZ R6, R130, R5, !PT ;  /* 0x0000000582067209 */ /* 0x000fe20007810000 */
[----:B------:R-:W-:Y:S01]  /*4be0*/  ULOP3.LUT UR6, UR6, 0x3fff, URZ, 0xc0, !UPT ;  /* 0x00003fff06067892 */ /* 0x000fe2000f8ec03f */
[----:B------:R-:W-:-:S02]  /*4bf0*/  FMNMX.FTZ R12, R132, R13, !PT ;  /* 0x0000000d840c7209 */ /* 0x000fc40007810000 */
[----:B------:R-:W-:Y:S01]  /*4c00*/  FMNMX.FTZ R5, R131, R6, !PT ;  /* 0x0000000683057209 */ /* 0x000fe20007810000 */
[----:B------:R-:W-:Y:S01]  /*4c10*/  ULOP3.LUT UR6, UR6, 0x10000, URZ, 0xfc, !UPT ;  /* 0x0001000006067892 */ /* 0x000fe2000f8efc3f */
[----:B------:R-:W-:Y:S02]  /*4c20*/  FMNMX.FTZ R13, R133, R12, !PT ;  /* 0x0000000c850d7209 */ /* 0x000fe40007810000 */
[----:B------:R-:W-:Y:S01]  /*4c30*/  FMNMX.FTZ R6, R134, R5, !PT ;  /* 0x0000000586067209 */ /* 0x000fe20007810000 */
[----:B------:R-:W-:Y:S01]  /*4c40*/  UIMAD UR10, UR21, 0x280, UR6 ;  /* 0x00000280150a78a4 */ /* 0x000fe2000f8e0206 */
[----:B------:R-:W-:Y:S02]  /*4c50*/  FMNMX.FTZ R12, R104, R13, !PT ;  /* 0x0000000d680c7209 */ /* 0x000fe40007810000 */
[----:B------:R-:W-:Y:S02]  /*4c60*/  FMNMX.FTZ R5, R135, R6, !PT ;  /* 0x0000000687057209 */ /* 0x000fe40007810000 */
[----:B------:R-:W-:-:S02]  /*4c70*/  FMNMX.FTZ R13, R105, R12, !PT ;  /* 0x0000000c690d7209 */ /* 0x000fc40007810000 */
[----:B------:R-:W-:Y:S01]  /*4c80*/  UMOV UR6, UR10 ;  /* 0x0000000a00067c82 */ /* 0x000fe20008000000 */
[----:B------:R-:W-:Y:S01]  /*4c90*/  FMNMX.FTZ R6, R106, R5, !PT ;  /* 0x000000056a067209 */ /* 0x000fe20007810000 */
[----:B------:R-:W-:Y:S01]  /*4ca0*/  QGMMA.64x64x32.F32.E4M3.E4M3 R24, R152, gdesc[UR4], R24, gsb0 ;  /* 0x00e0000498187df3 */ /* 0x000fe20008000818 */
[----:B------:R-:W-:Y:S01]  /*4cb0*/  FMNMX.FTZ R12, R108, R13, !PT ;  /* 0x0000000d6c0c7209 */ /* 0x000fe20007810000 */
[----:B------:R-:W-:Y:S01]  /*4cc0*/  UIADD3 UR6, UR10, 0x80, URZ ;  /* 0x000000800a067890 */ /* 0x000fe2000fffe03f */
[----:B------:R-:W-:Y:S01]  /*4cd0*/  FMNMX.FTZ R5, R107, R6, !PT ;  /* 0x000000066b057209 */ /* 0x000fe20007810000 */
[----:B------:R-:W-:Y:S01]  /*4ce0*/  UMOV UR7, 0xc0000010 ;  /* 0xc000001000077882 */ /* 0x000fe20000000000 */
        /* <DEDUP_REMOVED lines=36> */
[----:B------:R-:W-:Y:S01]  /*4f30*/  FMNMX.FTZ R13, R81, R12, !PT ;  /* 0x0000000c510d7209 */ /* 0x000fe20007810000 */
[----:B------:R-:W-:Y:S02]  /*4f40*/  WARPGROUP.DEPBAR.LE gsb0, 0x0 ;  /* 0x00008000000079c5 */ /* 0x000fe40000010000 */
[----:B------:R-:W-:Y:S01]  /*4f50*/  WARPGROUP.ARRIVE ;  /* 0x00000000000079c5 */ /* 0x000fe20000000000 */
[----:B------:R-:W-:-:S02]  /*4f60*/  FMNMX.FTZ R6, R82, R5, !PT ;  /* 0x0000000552067209 */ /* 0x000fc40007810000 */
[----:B------:R-:W-:Y:S02]  /*4f70*/  FMNMX.FTZ R12, R84, R13, !PT ;  /* 0x0000000d540c7209 */ /* 0x000fe40007810000 */
[----:B------:R-:W-:Y:S01]  /*4f80*/  FMNMX.FTZ R5, R83, R6, !PT ;  /* 0x0000000653057209 */ /* 0x000fe20007810000 */
[----:B------:R-:W-:Y:S01]  /*4f90*/  QGMMA.64x64x32.F32.E4M3.E4M3 R24, R136, gdesc[UR4], R24, gsb0 ;  /* 0x00e0000488187df3 */ /* 0x000fe20008000818 */
[----:B------:R-:W-:Y:S01]  /*4fa0*/  FMNMX.FTZ R13, R85, R12, !PT ;  /* 0x0000000c550d7209 */ /* 0x000fe20007810000 */
[----:B------:R-:W-:Y:S01]  /*4fb0*/  UIADD3 UR6, UR10, 0x100, URZ ;  /* 0x000001000a067890 */ /* 0x000fe2000fffe03f */
[----:B------:R-:W-:Y:S01]  /*4fc0*/  FMNMX.FTZ R6, R86, R5, !PT ;  /* 0x0000000556067209 */ /* 0x000fe20007810000 */
[----:B------:R-:W-:Y:S01]  /*4fd0*/  UMOV UR7, 0xc0000010 ;  /* 0xc000001000077882 */ /* 0x000fe20000000000 */
        /* <DEDUP_REMOVED lines=14> */
[----:B------:R-:W-:Y:S02]  /*50c0*/  ISETP.NE.AND P1, PT, R3, RZ, PT ;  /* 0x000000ff0300720c */ /* 0x000fe40003f25270 */
[----:B------:R-:W-:Y:S02]  /*50d0*/  FMNMX.FTZ R6, R70, R5, !PT ;  /* 0x0000000546067209 */ /* 0x000fe40007810000 */
[----:B------:R-:W-:Y:S02]  /*50e0*/  FMNMX.FTZ R5, R69, R12, !PT ;  /* 0x0000000c45057209 */ /* 0x000fe40007810000 */
[----:B------:R-:W-:-:S03]  /*50f0*/  FMNMX.FTZ R6, R71, R6, !PT ;  /* 0x0000000647067209 */ /* 0x000fc60007810000 */
[----:B------:R-:W0:Y:S04]  /*5100*/  SHFL.BFLY PT, R13, R5, 0x2, 0x1f ;  /* 0x0c401f00050d7f89 */ /* 0x000e2800000e0000 */
[----:B------:R-:W1:Y:S01]  /*5110*/  SHFL.BFLY PT, R12, R6, 0x2, 0x1f ;  /* 0x0c401f00060c7f89 */ /* 0x000e6200000e0000 */
[----:B0-----:R-:W-:Y:S02]  /*5120*/  FMNMX.FTZ R5, R5, R13, !PT ;  /* 0x0000000d05057209 */ /* 0x001fe40007810000 */
[----:B-1----:R-:W-:-:S03]  /*5130*/  FMNMX.FTZ R6, R6, R12, !PT ;  /* 0x0000000c06067209 */ /* 0x002fc60007810000 */
[----:B------:R-:W0:Y:S04]  /*5140*/  SHFL.BFLY PT, R13, R5, 0x1, 0x1f ;  /* 0x0c201f00050d7f89 */ /* 0x000e2800000e0000 */
[----:B------:R-:W1:Y:S01]  /*5150*/  SHFL.BFLY PT, R12, R6, 0x1, 0x1f ;  /* 0x0c201f00060c7f89 */ /* 0x000e6200000e0000 */
[----:B------:R-:W-:Y:S02]  /*5160*/  WARPGROUP.DEPBAR.LE gsb0, 0x0 ;  /* 0x00008000000079c5 */ /* 0x000fe40000010000 */
[----:B------:R-:W-:-:S06]  /*5170*/  WARPGROUP.ARRIVE ;  /* 0x00000000000079c5 */ /* 0x000fcc0000000000 */
[----:B------:R-:W-:Y:S01]  /*5180*/  QGMMA.64x64x32.F32.E4M3.E4M3 R24, R140, gdesc[UR4], R24, gsb0 ;  /* 0x00e000048c187df3 */ /* 0x000fe20008000818 */
[----:B------:R-:W-:Y:S01]  /*5190*/  UIADD3 UR6, UR10, 0x180, URZ ;  /* 0x000001800a067890 */ /* 0x000fe2000fffe03f */
[----:B------:R-:W-:Y:S01]  /*51a0*/  UMOV UR7, 0xc0000010 ;  /* 0xc000001000077882 */ /* 0x000fe20000000000 */
[----:B0-----:R-:W-:Y:S02]  /*51b0*/  FMNMX.FTZ R5, R5, R13, !PT ;  /* 0x0000000d05057209 */ /* 0x001fe40007810000 */
[----:B-1----:R-:W-:Y:S01]  /*51c0*/  FMNMX.FTZ R6, R6, R12, !PT ;  /* 0x0000000c06067209 */ /* 0x002fe20007810000 */
[----:B------:R-:W-:Y:S02]  /*51d0*/  IMAD.U32 R12, RZ, RZ, UR45 ;  /* 0x0000002dff0c7e24 */ /* 0x000fe4000f8e00ff */
[----:B------:R-:W-:-:S02]  /*51e0*/  FADD.FTZ R10, -R5, R10 ;  /* 0x0000000a050a7221 */ /* 0x000fc40000010100 */
[----:B------:R-:W-:Y:S01]  /*51f0*/  FFMA.FTZ R12, R5, R12, -8 ;  /* 0xc1000000050c7423 */ /* 0x000fe2000001000c */
[----:B------:R-:W-:-:S01]  /*5200*/  FADD.FTZ R9, -R6, R9 ;  /* 0x0000000906097221 */ /* 0x000fc20000010100 */
[----:B------:R-:W-:-:S02]  /*5210*/  FMUL.FTZ R10, R10, UR45 ;  /* 0x0000002d0a0a7c20 */ /* 0x000fc40008410000 */
[----:B------:R-:W-:-:S01]  /*5220*/  FFMA.FTZ R20, R125, UR45, -R12 ;  /* 0x0000002d7d147c23 */ /* 0x000fc2000801080c */
[----:B------:R-:W-:Y:S02]  /*5230*/  IMAD.U32 R125, RZ, RZ, UR45 ;  /* 0x0000002dff7d7e24 */ /* 0x000fe4000f8e00ff */
        /* <DEDUP_REMOVED lines=39> */
[----:B------:R-:W-:Y:S01]  /*54b0*/  FFMA.FTZ R12, R6, R125, -8 ;  /* 0xc1000000060c7423 */ /* 0x000fe2000001007d */
[----:B------:R-:W-:Y:S01]  /*54c0*/  FMUL.FTZ R9, R9, UR45 ;  /* 0x0000002d09097c20 */ /* 0x000fe20008410000 */
[----:B------:R-:W-:Y:S02]  /*54d0*/  MUFU.EX2 R10, R10 ;  /* 0x0000000a000a7308 */ /* 0x000fe40000000800 */
[----:B------:R-:W-:-:S01]  /*54e0*/  FFMA.FTZ R122, R122, UR45, -R12 ;  /* 0x0000002d7a7a7c23 */ /* 0x000fc2000801080c */
[--C-:B------:R-:W-:Y:S01]  /*54f0*/  FFMA.FTZ R123, R123, UR45, -R12.reuse ;  /* 0x0000002d7b7b7c23 */ /* 0x100fe2000801080c */
[----:B------:R-:W-:-:S01]  /*5500*/  FFMA.FTZ R125, R126, UR45, -R12 ;  /* 0x0000002d7e7d7c23 */ /* 0x000fc2000801080c */
[--C-:B------:R-:W-:Y:S01]  /*5510*/  FFMA.FTZ R126, R127, UR45, -R12.reuse ;  /* 0x0000002d7f7e7c23 */ /* 0x100fe2000801080c */
[----:B------:R-:W-:-:S01]  /*5520*/  FFMA.FTZ R127, R130, UR45, -R12 ;  /* 0x0000002d827f7c23 */ /* 0x000fc2000801080c */
[--C-:B------:R-:W-:Y:S01]  /*5530*/  FFMA.FTZ R128, R131, UR45, -R12.reuse ;  /* 0x0000002d83807c23 */ /* 0x100fe2000801080c */
[----:B------:R-:W0:Y:S01]  /*5540*/  MUFU.EX2 R13, R13 ;  /* 0x0000000d000d7308 */ /* 0x000e220000000800 */
[----:B------:R-:W-:-:S01]  /*5550*/  FFMA.FTZ R129, R134, UR45, -R12 ;  /* 0x0000002d86817c23 */ /* 0x000fc2000801080c */
[--C-:B------:R-:W-:Y:S01]  /*5560*/  FFMA.FTZ R130, R135, UR45, -R12.reuse ;  /* 0x0000002d87827c23 */ /* 0x100fe2000801080c */
[----:B------:R-:W-:-:S01]  /*5570*/  FFMA.FTZ R106, R106, UR45, -R12 ;  /* 0x0000002d6a6a7c23 */ /* 0x000fc2000801080c */
[----:B------:R-:W-:Y:S01]  /*5580*/  FFMA.FTZ R107, R107, UR45, -R12 ;  /* 0x0000002d6b6b7c23 */ /* 0x000fe2000801080c */
[----:B------:R-:W-:-:S02]  /*5590*/  WARPGROUP.DEPBAR.LE gsb0, 0x0 ;  /* 0x00008000000079c5 */ /* 0x000fc40000010000 */
[----:B------:R-:W-:Y:S01]  /*55a0*/  WARPGROUP.ARRIVE ;  /* 0x00000000000079c5 */ /* 0x000fe20000000000 */
[----:B------:R-:W-:Y:S01]  /*55b0*/  MUFU.EX2 R9, R9 ;  /* 0x0000000900097308 */ /* 0x000fe20000000800 */
[----:B------:R-:W-:-:S01]  /*55c0*/  FFMA.FTZ R110, R110, UR45, -R12 ;  /* 0x0000002d6e6e7c23 */ /* 0x000fc2000801080c */
[--C-:B------:R-:W-:Y:S01]  /*55d0*/  FFMA.FTZ R111, R111, UR45, -R12.reuse ;  /* 0x0000002d6f6f7c23 */ /* 0x100fe2000801080c */
[----:B------:R-:W-:-:S01]  /*55e0*/  FFMA.FTZ R114, R114, UR45, -R12 ;  /* 0x0000002d72727c23 */ /* 0x000fc2000801080c */
[--C-:B------:R-:W-:Y:S01]  /*55f0*/  FFMA.FTZ R115, R115, UR45, -R12.reuse ;  /* 0x0000002d73737c23 */ /* 0x100fe2000801080c */
[----:B------:R-:W-:Y:S01]  /*5600*/  QGMMA.64x64x32.F32.E4M3.E4M3 R24, R144, gdesc[UR4], R24, gsb0 ;  /* 0x00e0000490187df3 */ /* 0x000fe20008000818 */
[----:B------:R-:W-:-:S01]  /*5610*/  FFMA.FTZ R118, R118, UR45, -R12 ;  /* 0x0000002d76767c23 */ /* 0x000fc2000801080c */
[----:B------:R-:W-:Y:S01]  /*5620*/  FFMA.FTZ R119, R119, UR45, -R12 ;  /* 0x0000002d77777c23 */ /* 0x000fe2000801080c */
        /* <DEDUP_REMOVED lines=9> */
[----:B------:R-:W-:Y:S01]  /*56c0*/  UIADD3 UR6, UR10, 0x200, URZ ;  /* 0x000002000a067890 */ /* 0x000fe2000fffe03f */
[--C-:B------:R-:W-:Y:S01]  /*56d0*/  FFMA.FTZ R102, R102, UR45, -R12.reuse ;  /* 0x0000002d66667c23 */ /* 0x100fe2000801080c */
[----:B------:R-:W-:-:S01]  /*56e0*/  FFMA.FTZ R103, R103, UR45, -R12 ;  /* 0x0000002d67677c23 */ /* 0x000fc2000801080c */
[----:B------:R-:W-:Y:S01]  /*56f0*/  UMOV UR7, 0xc0000010 ;  /* 0xc000001000077882 */ /* 0x000fe20000000000 */
        /* <DEDUP_REMOVED lines=12> */
[----:B0-----:R-:W-:-:S01]  /*57c0*/  FADD.FTZ R132, R14, R7 ;  /* 0x000000070e847221 */ /* 0x001fc20000010000 */
[--C-:B------:R-:W-:Y:S01]  /*57d0*/  FFMA.FTZ R59, R59, UR45, -R12.reuse ;  /* 0x0000002d3b3b7c23 */ /* 0x100fe2000801080c */
[----:B------:R-:W-:-:S01]  /*57e0*/  FFMA.FTZ R62, R62, UR45, -R12 ;  /* 0x0000002d3e3e7c23 */ /* 0x000fc2000801080c */
[--C-:B------:R-:W-:Y:S01]  /*57f0*/  FFMA.FTZ R63, R63, UR45, -R12.reuse ;  /* 0x0000002d3f3f7c23 */ /* 0x100fe2000801080c */
[----:B------:R-:W-:-:S01]  /*5800*/  FFMA.FTZ R66, R66, UR45, -R12 ;  /* 0x0000002d42427c23 */ /* 0x000fc2000801080c */
[--C-:B------:R-:W-:Y:S01]  /*5810*/  FFMA.FTZ R67, R67, UR45, -R12.reuse ;  /* 0x0000002d43437c23 */ /* 0x100fe2000801080c */
[----:B------:R-:W-:-:S01]  /*5820*/  FFMA.FTZ R70, R70, UR45, -R12 ;  /* 0x0000002d46467c23 */ /* 0x000fc2000801080c */
[----:B------:R-:W0:Y:S01]  /*5830*/  MUFU.EX2 R125, R125 ;  /* 0x0000007d007d7308 */ /* 0x000e220000000800 */
[----:B--2---:R-:W-:-:S01]  /*5840*/  FADD.FTZ R8, R123, R8 ;  /* 0x000000087b087221 */ /* 0x004fc20000010000 */
[----:B------:R-:W-:-:S06]  /*5850*/  FFMA.FTZ R12, R71, UR45, -R12 ;  /* 0x0000002d470c7c23 */ /* 0x000fcc000801080c */
        /* <DEDUP_REMOVED lines=10> */
[----:B------:R-:W-:Y:S02]  /*5900*/  WARPGROUP.DEPBAR.LE gsb0, 0x0 ;  /* 0x00008000000079c5 */ /* 0x000fe40000010000 */
[----:B------:R-:W-:-:S04]  /*5910*/  WARPGROUP.ARRIVE ;  /* 0x00000000000079c5 */ /* 0x000fc80000000000 */
[----:B------:R-:W0:Y:S01]  /*5920*/  MUFU.EX2 R128, R128 ;  /* 0x0000008000807308 */ /* 0x000e220000000800 */
[----:B--2---:R-:W-:-:S01]  /*5930*/  FADD.FTZ R131, R127, R132 ;  /* 0x000000847f837221 */ /* 0x004fc20000010000 */
[----:B------:R-:W-:Y:S06]  /*5940*/  QGMMA.64x64x32.F32.E4M3.E4M3 R24, R148, gdesc[UR4], R24, gsb0 ;  /* 0x00e0000494187df3 */ /* 0x000fec0008000818 */
        /* <DEDUP_REMOVED lines=19> */
[----:B-1----:R-:W-:-:S01]  /*5a80*/  FADD.FTZ R131, R107, R132 ;  /* 0x000000846b837221 */ /* 0x002fc20000010000 */
[----:B------:R-:W-:-:S06]  /*5a90*/  WARPGROUP.DEPBAR.LE gsb0, 0x0 ;  /* 0x00008000000079c5 */ /* 0x000fcc0000010000 */
        /* <DEDUP_REMOVED lines=90> */
[----:B------:R-:W-:-:S05]  /*6040*/  @!P1 VIADD R7, R11, 0x13240 ;  /* 0x000132400b079836 */ /* 0x000fca0000000000 */
[----:B------:R-:W-:Y:S01]  /*6050*/  @!P1 PRMT R7, RZ, 0x654, R7 ;  /* 0x00000654ff079816 */ /* 0x000fe20000000007 */
[----:B------:R-:W1:Y:S01]  /*6060*/  MUFU.EX2 R59, R59 ;  /* 0x0000003b003b7308 */ /* 0x000e620000000800 */
[----:B0-----:R-:W-:-:S02]  /*6070*/  FADD.FTZ R132, R58, R131 ;  /* 0x000000833a847221 */ /* 0x001fc40000010000 */
[----:B------:R0:W-:Y:S05]  /*6080*/  @!P1 SYNCS.ARRIVE.TRANS64.RED.A1T0 RZ, [R7+URZ], RZ ;  /* 0x000000ff07ff99a7 */ /* 0x0001ea000810043f */
[----:B------:R-:W3:Y:S01]  /*6090*/  MUFU.EX2 R60, R60 ;  /* 0x0000003c003c7308 */ /* 0x000ee20000000800 */
[----:B--2---:R-:W-:-:S07]  /*60a0*/  FADD.FTZ R131, R57, R8 ;  /* 0x0000000839837221 */ /* 0x004fce0000010000 */
[----:B------:R-:W2:Y:S01]  /*60b0*/  MUFU.EX2 R62, R62 ;  /* 0x0000003e003e7308 */ /* 0x000ea20000000800 */
[----:B-1----:R-:W-:-:S07]  /*60c0*/  FADD.FTZ R133, R59, R132 ;  /* 0x000000843b857221 */ /* 0x002fce0000010000 */
[----:B------:R-:W0:Y:S01]  /*60d0*/  MUFU.EX2 R61, R61 ;  /* 0x0000003d003d7308 */ /* 0x000e220000000800 */
[----:B---3--:R-:W-:-:S07]  /*60e0*/  FADD.FTZ R8, R60, R131 ;  /* 0x000000833c087221 */ /* 0x008fce0000010000 */
[----:B------:R-:W1:Y:S01]  /*60f0*/  MUFU.EX2 R63, R63 ;  /* 0x0000003f003f7308 */ /* 0x000e620000000800 */
[----:B--2---:R-:W-:-:S07]  /*6100*/  FADD.FTZ R132, R62, R133 ;  /* 0x000000853e847221 */ /* 0x004fce0000010000 */
[----:B------:R-:W2:Y:S01]  /*6110*/  MUFU.EX2 R64, R64 ;  /* 0x0000004000407308 */ /* 0x000ea20000000800 */
[----:B0-----:R-:W-:-:S07]  /*6120*/  FADD.FTZ R7, R61, R8 ;  /* 0x000000083d077221 */ /* 0x001fce0000010000 */
[----:B------:R-:W-:Y:S01]  /*6130*/  MUFU.EX2 R66, R66 ;  /* 0x0000004200427308 */ /* 0x000fe20000000800 */
[----:B-1----:R-:W-:-:S07]  /*6140*/  FADD.FTZ R71, R63, R132 ;  /* 0x000000843f477221 */ /* 0x002fce0000010000 */
[----:B------:R-:W0:Y:S01]  /*6150*/  MUFU.EX2 R65, R65 ;  /* 0x0000004100417308 */ /* 0x000e220000000800 */
[----:B--2---:R-:W-:-:S07]  /*6160*/  FADD.FTZ R8, R64, R7 ;  /* 0x0000000740087221 */ /* 0x004fce0000010000 */
[----:B------:R-:W-:Y:S08]  /*6170*/  MUFU.EX2 R67, R67 ;  /* 0x0000004300437308 */ /* 0x000ff00000000800 */
[----:B------:R-:W1:Y:S01]  /*6180*/  MUFU.EX2 R68, R68 ;  /* 0x0000004400447308 */ /* 0x000e620000000800 */
[----:B0-----:R-:W-:-:S07]  /*6190*/  FADD.FTZ R7, R65, R8 ;  /* 0x0000000841077221 */ /* 0x001fce0000010000 */
[----:B------:R0:W2:Y:S08]  /*61a0*/  MUFU.EX2 R11, R70 ;  /* 0x00000046000b7308 */ /* 0x0000b00000000800 */
[----:B------:R-:W3:Y:S01]  /*61b0*/  MUFU.EX2 R69, R69 ;  /* 0x0000004500457308 */ /* 0x000ee20000000800 */
[----:B0-----:R-:W-:-:S01]  /*61c0*/  FADD.FTZ R70, R66, R71 ;  /* 0x0000004742467221 */ /* 0x001fc20000010000 */
[----:B-1----:R-:W-:-:S03]  /*61d0*/  FADD.FTZ R8, R68, R7 ;  /* 0x0000000744087221 */ /* 0x002fc60000010000 */
[----:B------:R-:W-:-:S03]  /*61e0*/  FADD.FTZ R70, R67, R70 ;  /* 0x0000004643467221 */ /* 0x000fc60000010000 */
[----:B------:R-:W0:Y:S01]  /*61f0*/  MUFU.EX2 R12, R12 ;  /* 0x0000000c000c7308 */ /* 0x000e220000000800 */
[----:B--2---:R-:W-:-:S01]  /*6200*/  FADD.FTZ R71, R11, R70 ;  /* 0x000000460b477221 */ /* 0x004fc20000010000 */
[----:B---3--:R-:W-:-:S03]  /*6210*/  FADD.FTZ R7, R69, R8 ;  /* 0x0000000845077221 */ /* 0x008fc60000010000 */
[----:B0-----:R-:W-:Y:S01]  /*6220*/  FADD.FTZ R8, R12, R71 ;  /* 0x000000470c087221 */ /* 0x001fe20000010000 */
[----:B------:R-:W-:Y:S06]  /*6230*/  @!P0 BRA `(.L_x_154) ;  /* 0x0000000000048947 */ /* 0x000fec0003800000 */
[----:B------:R-:W-:Y:S01]  /*6240*/  BPT.TRAP 0x1 ;  /* 0x000000040000795c */ /* 0x000fe20000300000 */
.L_x_154:
[----:B------:R-:W-:Y:S01]  /*6250*/  R2UR UR7, R2 ;  /* 0x00000000020772ca */ /* 0x000fe200000e0000 */
[----:B------:R-:W-:Y:S01]  /*6260*/  UISETP.GT.AND UP0, UPT, UR20, UR44, UPT ;  /* 0x0000002c1400728c */ /* 0x000fe2000bf04270 */
[----:B------:R-:W-:Y:S01]  /*6270*/  F2FP.SATFINITE.E4M3.F32.PACK_AB_MERGE_C R15, R20, R15, RZ ;  /* 0x0000000f140f723e */ /* 0x000fe200048070ff */
[----:B------:R-:W-:Y:S01]  /*6280*/  UIADD3 UR6, UR11, 0x13260, URZ ;  /* 0x000132600b067890 */ /* 0x000fe2000fffe03f */
[----:B------:R-:W-:Y:S01]  /*6290*/  F2FP.SATFINITE.E4M3.F32.PACK_AB_MERGE_C R125, R126, R125, RZ ;  /* 0x0000007d7e7d723e */ /* 0x000fe200048070ff */
[----:B------:R-:W-:Y:S01]  /*62a0*/  UIADD3 UR20, UR20, -0x1, URZ ;  /* 0xffffffff14147890 */ /* 0x000fe2000fffe03f */
[----:B------:R-:W-:Y:S01]  /*62b0*/  F2FP.SATFINITE.E4M3.F32.PACK_AB_MERGE_C R121, R124, R121, RZ ;  /* 0x000000797c79723e */ /* 0x000fe200048070ff */
[----:B------:R-:W-:Y:S01]  /*62c0*/  UMOV UR22, UR46 ;  /* 0x0000002e00167c82 */ /* 0x000fe20008000000 */
[----:B------:R-:W-:Y:S01]  /*62d0*/  PLOP3.LUT P1, PT, PT, PT, UP0, 0x80, 0x0 ;  /* 0x000000000000781c */ /* 0x000fe20003f2f008 */
[----:B------:R-:W-:Y:S01]  /*62e0*/  UMOV UR21, UR36 ;  /* 0x0000002400157c82 */ /* 0x000fe20008000000 */
[----:B------:R-:W-:Y:S01]  /*62f0*/  F2FP.SATFINITE.E4M3.F32.PACK_AB_MERGE_C R129, R130, R129, RZ ;  /* 0x000000818281723e */ /* 0x000fe200048070ff */
[----:B------:R-:W-:Y:S01]  /*6300*/  FMUL.FTZ R24, R24, R10 ;  /* 0x0000000a18187220 */ /* 0x000fe20000410000 */
[----:B------:R-:W-:Y:S01]  /*6310*/  F2FP.SATFINITE.E4M3.F32.PACK_AB_MERGE_C R108, R109, R108, RZ ;  /* 0x0000006c6d6c723e */ /* 0x000fe200048070ff */
[----:B------:R-:W-:Y:S01]  /*6320*/  UPRMT UR6, UR7, 0x654, UR6 ;  /* 0x0000065407067896 */ /* 0x000fe20008000006 */
[----:B------:R-:W-:Y:S01]  /*6330*/  F2FP.SATFINITE.E4M3.F32.PACK_AB_MERGE_C R110, R111, R110, RZ ;  /* 0x0000006e6f6e723e */ /* 0x000fe200048070ff */
[----:B------:R-:W-:Y:S01]  /*6340*/  FMUL.FTZ R25, R25, R10 ;  /* 0x0000000a19197220 */ /* 0x000fe20000410000 */
[----:B------:R-:W-:Y:S01]  /*6350*/  F2FP.SATFINITE.E4M3.F32.PACK_AB_MERGE_C R116, R117, R116, RZ ;  /* 0x000000747574723e */ /* 0x000fe200048070ff */
[----:B------:R-:W-:Y:S01]  /*6360*/  FMUL.FTZ R28, R28, R10 ;  /* 0x0000000a1c1c7220 */ /* 0x000fe20000410000 */
[----:B------:R-:W-:Y:S01]  /*6370*/  F2FP.SATFINITE.E4M3.F32.PACK_AB_MERGE_C R118, R119, R118, RZ ;  /* 0x000000767776723e */ /* 0x000fe200048070ff */
[----:B------:R-:W-:Y:S01]  /*6380*/  FMUL.FTZ R29, R29, R10 ;  /* 0x0000000a1d1d7220 */ /* 0x000fe20000410000 */
[----:B------:R-:W-:Y:S01]  /*6390*/  F2FP.SATFINITE.E4M3.F32.PACK_AB_MERGE_C R92, R93, R92, RZ ;  /* 0x0000005c5d5c723e */ /* 0x000fe200048070ff */
[----:B------:R-:W-:Y:S01]  /*63a0*/  FMUL.FTZ R32, R32, R10 ;  /* 0x0000000a20207220 */ /* 0x000fe20000410000 */
[----:B------:R-:W-:Y:S01]  /*63b0*/  F2FP.SATFINITE.E4M3.F32.PACK_AB_MERGE_C R94, R95, R94, RZ ;  /* 0x0000005e5f5e723e */ /* 0x000fe200048070ff */
[----:B------:R-:W-:Y:S01]  /*63c0*/  SYNCS.ARRIVE.TRANS64.RED.A1T0 RZ, [UR6], RZ ;  /* 0x000000ffffff79a7 */ /* 0x000fe20008100406 */
        /* <DEDUP_REMOVED lines=17> */
[-C--:B------:R-:W-:Y:S01]  /*64e0*/  FMUL.FTZ R49, R49, R10.reuse ;  /* 0x0000000a31317220 */ /* 0x080fe20000410000 */
[----:B------:R-:W-:Y:S01]  /*64f0*/  F2FP.SATFINITE.E4M3.F32.PACK_AB_MERGE_C R11, R12, R11, RZ ;  /* 0x0000000b0c0b723e */ /* 0x000fe200048070ff */
        /* <DEDUP_REMOVED lines=17> */
[----:B------:R-:W-:Y:S01]  /*6610*/  FMUL.FTZ R55, R55, R9 ;  /* 0x0000000937377220 */ /* 0x000fe20000410000 */
[----:B------:R-:W-:Y:S01]  /*6620*/  F2FP.SATFINITE.E4M3.F32.PACK_AB_MERGE_C R152, R14, R13, R15 ;  /* 0x0000000d0e98723e */ /* 0x000fe2000480700f */
[----:B------:R-:W-:Y:S01]  /*6630*/  IMAD.MOV.U32 R9, RZ, RZ, R6 ;  /* 0x000000ffff097224 */ /* 0x000fe200078e0006 */
[----:B------:R-:W-:Y:S01]  /*6640*/  F2FP.SATFINITE.E4M3.F32.PACK_AB_MERGE_C R153, R123, R122, R125 ;  /* 0x0000007a7b99723e */ /* 0x000fe2000480707d */
[----:B------:R-:W-:Y:S01]  /*6650*/  IMAD.MOV.U32 R10, RZ, RZ, R5 ;  /* 0x000000ffff0a7224 */ /* 0x000fe200078e0005 */
[----:B------:R-:W-:-:S02]  /*6660*/  F2FP.SATFINITE.E4M3.F32.PACK_AB_MERGE_C R154, R120, R21, R121 ;  /* 0x00000015789a723e */ /* 0x000fc40004807079 */
[----:B------:R-:W-:Y:S02]  /*6670*/  F2FP.SATFINITE.E4M3.F32.PACK_AB_MERGE_C R155, R128, R127, R129 ;  /* 0x0000007f809b723e */ /* 0x000fe40004807081 */
[----:B------:R-:W-:Y:S02]  /*6680*/  F2FP.SATFINITE.E4M3.F32.PACK_AB_MERGE_C R136, R105, R104, R108 ;  /* 0x000000686988723e */ /* 0x000fe4000480706c */
[----:B------:R-:W-:Y:S02]  /*6690*/  F2FP.SATFINITE.E4M3.F32.PACK_AB_MERGE_C R137, R107, R106, R110 ;  /* 0x0000006a6b89723e */ /* 0x000fe4000480706e */
[----:B------:R-:W-:Y:S02]  /*66a0*/  F2FP.SATFINITE.E4M3.F32.PACK_AB_MERGE_C R138, R113, R112, R116 ;  /* 0x00000070718a723e */ /* 0x000fe40004807074 */
[----:B------:R-:W-:Y:S02]  /*66b0*/  F2FP.SATFINITE.E4M3.F32.PACK_AB_MERGE_C R139, R115, R114, R118 ;  /* 0x00000072738b723e */ /* 0x000fe40004807076 */
        /* <DEDUP_REMOVED lines=11> */
[----:B------:R-:W-:Y:S01]  /*6770*/  F2FP.SATFINITE.E4M3.F32.PACK_AB_MERGE_C R151, R67, R66, R11 ;  /* 0x000000424397723e */ /* 0x000fe2000480700b */
[----:B------:R-:W-:Y:S06]  /*6780*/  @P1 BRA `(.L_x_155) ;  /* 0xffffffdc00541947 */ /* 0x000fec000383ffff */
.L_x_145:
[----:B------:R-:W-:Y:S06]  /*6790*/  BAR.ARV 0x8, 0x200 ;  /* 0x0208000000007b1d */ /* 0x000fec0000002000 */
[----:B------:R-:W-:Y:S05]  /*67a0*/  @!P0 BRA `(.L_x_156) ;  /* 0x0000000000048947 */ /* 0x000fea0003800000 */
[----:B------:R-:W-:Y:S01]  /*67b0*/  BPT.TRAP 0x1 ;  /* 0x000000040000795c */ /* 0x000fe20000300000 */
.L_x_156:
[----:B------:R-:W-:Y:S02]  /*67c0*/  IMAD.U32 R3, RZ, RZ, UR36 ;  /* 0x00000024ff037e24 */ /* 0x000fe4000f8e00ff */
[----:B------:R-:W-:Y:S02]  /*67d0*/  IMAD.U32 R4, RZ, RZ, UR46 ;  /* 0x0000002eff047e24 */ /* 0x000fe4000f8e00ff */
[----:B------:R-:W-:-:S03]  /*67e0*/  IMAD R20, R3, 0x8, R0 ;  /* 0x0000000803147824 */ /* 0x000fc600078e0200 */
[----:B------:R-:W-:-:S04]  /*67f0*/  SHF.L.U32 R3, R4, 0x1f, RZ ;  /* 0x0000001f04037819 */ /* 0x000fc800000006ff */
[----:B------:R0:W1:Y:S01]  /*6800*/  SYNCS.PHASECHK.TRANS64.TRYWAIT P1, [R20+URZ+0x13250], R3 ;  /* 0x01325003140075a7 */ /* 0x000062000802017f */
[----:B------:R-:W-:Y:S05]  /*6810*/  @!P0 BRA `(.L_x_157) ;  /* 0x0000000000048947 */ /* 0x000fea0003800000 */
[----:B------:R-:W-:Y:S01]  /*6820*/  BPT.TRAP 0x1 ;  /* 0x000000040000795c */ /* 0x000fe20000300000 */
.L_x_157:
[----:B-1----:R-:W-:Y:S05]  /*6830*/  @P1 BRA `(.L_x_158) ;  /* 0x0000000000081947 */ /* 0x002fea0003800000 */
[----:B------:R-:W1:Y:S02]  /*6840*/  SYNCS.PHASECHK.TRANS64.TRYWAIT P1, [R20+URZ+0x13250], R3 ;  /* 0x01325003140075a7 */ /* 0x000e64000802017f */
[----:B-1----:R-:W-:Y:S05]  /*6850*/  @!P1 BRA `(.L_x_159) ;  /* 0x0000008400389947 */ /* 0x002fea0003800000 */
.L_x_158:
[----:B------:R-:W-:Y:S01]  /*6860*/  VIADD R0, R0, 0x1000 ;  /* 0x0000100000007836 */ /* 0x000fe20000000000 */
[----:B------:R-:W-:Y:S05]  /*6870*/  WARPSYNC.ALL ;  /* 0x0000000000007948 */ /* 0x000fea0003800000 */
[----:B------:R-:W-:Y:S01]  /*6880*/  SHF.R.U32.HI R0, RZ, 0x4, R0 ;  /* 0x00000004ff007819 */ /* 0x000fe20000011600 */
[----:B------:R-:W-:Y:S01]  /*6890*/  IMAD.U32 R11, RZ, RZ, UR36 ;  /* 0x00000024ff0b7e24 */ /* 0x000fe2000f8e00ff */
[----:B------:R-:W-:Y:S01]  /*68a0*/  ULDC.64 UR4, c[0x0][0x9a0] ;  /* 0x0002680000047ab9 */ /* 0x000fe20000000a00 */
[----:B------:R-:W-:Y:S01]  /*68b0*/  WARPGROUP.ARRIVE ;  /* 0x00000000000079c5 */ /* 0x000fe20000000000 */
[----:B------:R-:W-:-:S02]  /*68c0*/  LOP3.LUT R0, R0, 0x3fff, RZ, 0xc0, !PT ;  /* 0x00003fff00007812 */ /* 0x000fc400078ec0ff */
[----:B------:R-:W-:Y:S02]  /*68d0*/  ISETP.NE.U32.AND P1, PT, RZ, UR4, PT ;  /* 0x00000004ff007c0c */ /* 0x000fe4000bf25070 */
[----:B------:R-:W-:Y:S02]  /*68e0*/  LOP3.LUT R0, R0, 0x10000, RZ, 0xfc, !PT ;  /* 0x0001000000007812 */ /* 0x000fe400078efcff */
[----:B------:R-:W-:-:S03]  /*68f0*/  ISETP.NE.AND.EX P1, PT, RZ, UR5, PT, P1 ;  /* 0x00000005ff007c0c */ /* 0x000fc6000bf25310 */
[----:B------:R-:W-:Y:S02]  /*6900*/  IMAD R10, R11, 0x280, R0 ;  /* 0x000002800b0a7824 */ /* 0x000fe400078e0200 */
[----:B------:R-:W-:-:S03]  /*6910*/  IMAD.MOV.U32 R11, RZ, RZ, -0x3ffffff0 ;  /* 0xc0000010ff0b7424 */ /* 0x000fc600078e00ff */
[----:B------:R-:W-:Y:S02]  /*6920*/  R2UR UR6, R10 ;  /* 0x000000000a0672ca */ /* 0x000fe400000e0000 */
[----:B------:R-:W-:-:S03]  /*6930*/  R2UR UR7, R11 ;  /* 0x000000000b0772ca */ /* 0x000fc600000e0000 */
[----:B------:R-:W2:Y:S08]  /*6940*/  @P1 LDC.64 R12, c[0x0][0x9c8] ;  /* 0x00027200ff0c1b82 */ /* 0x000eb00000000a00 */
[----:B------:R-:W3:Y:S02]  /*6950*/  @P1 LDC.64 R14, c[0x0][0x9d0] ;  /* 0x00027400ff0e1b82 */ /* 0x000ee40000000a00 */
[----:B------:R-:W-:Y:S01]  /*6960*/  QGMMA.64x64x32.F32.E4M3.E4M3 R24, R152, gdesc[UR4], R24, gsb0 ;  /* 0x00e0000498187df3 */ /* 0x000fe20008000818 */
[----:B--2---:R-:W-:-:S04]  /*6970*/  @P1 IMAD R0, R12, UR39, RZ ;  /* 0x000000270c001c24 */ /* 0x004fc8000f8e02ff */
[----:B01----:R-:W-:Y:S02]  /*6980*/  @P1 IMAD R3, R13, UR37, R0 ;  /* 0x000000250d031c24 */ /* 0x003fe4000f8e0200 */
[----:B------:R-:W-:-:S04]  /*6990*/  @P1 IMAD.WIDE.U32 R12, R12, UR37, RZ ;  /* 0x000000250c0c1c25 */ /* 0x000fc8000f8e00ff */
[----:B------:R-:W-:Y:S02]  /*69a0*/  @P1 IMAD.IADD R13, R13, 0x1, R3 ;  /* 0x000000010d0d1824 */ /* 0x000fe400078e0203 */
[----:B------:R-:W-:Y:S02]  /*69b0*/  IMAD.MOV.U32 R0, RZ, RZ, 0x3f800000 ;  /* 0x3f800000ff007424 */ /* 0x000fe400078e00ff */
[----:B---3--:R-:W-:-:S04]  /*69c0*/  @P1 IMAD.WIDE.U32 R12, R14, UR40, R12 ;  /* 0x000000280e0c1c25 */ /* 0x008fc8000f8e000c */
[----:B------:R-:W-:Y:S01]  /*69d0*/  @P1 IMAD R3, R15, UR40, R13 ;  /* 0x000000280f031c24 */ /* 0x000fe2000f8e020d */
[----:B------:R-:W-:Y:S01]  /*69e0*/  @P1 LEA R14, P2, R12, UR4, 0x2 ;  /* 0x000000040c0e1c11 */ /* 0x000fe2000f8410ff */
[----:B------:R-:W-:-:S03]  /*69f0*/  IMAD.MOV.U32 R13, RZ, RZ, -0x3ffffff0 ;  /* 0xc0000010ff0d7424 */ /* 0x000fc600078e00ff */
[----:B------:R-:W-:Y:S01]  /*6a00*/  @P1 LEA.HI.X R15, R12, UR5, R3, 0x2, P2 ;  /* 0x000000050c0f1c11 */ /* 0x000fe200090f1403 */
[----:B------:R-:W-:Y:S01]  /*6a10*/  VIADD R12, R10, 0x80 ;  /* 0x000000800a0c7836 */ /* 0x000fe20000000000 */
[----:B------:R-:W-:-:S03]  /*6a20*/  R2UR UR7, R13 ;  /* 0x000000000d0772ca */ /* 0x000fc600000e0000 */
[----:B------:R-:W2:Y:S01]  /*6a30*/  @P1 LDG.E R0, desc[UR50][R14.64] ;  /* 0x000000320e001981 */ /* 0x000ea2000c1e1900 */
[----:B------:R-:W-:Y:S01]  /*6a40*/  R2UR UR6, R12 ;  /* 0x000000000c0672ca */ /* 0x000fe200000e0000 */
[----:B------:R-:W-:Y:S02]  /*6a50*/  WARPGROUP.DEPBAR.LE gsb0, 0x0 ;  /* 0x00008000000079c5 */ /* 0x000fe40000010000 */
[----:B------:R-:W-:-:S10]  /*6a60*/  WARPGROUP.ARRIVE ;  /* 0x00000000000079c5 */ /* 0x000fd40000000000 */
[----:B------:R-:W-:Y:S01]  /*6a70*/  QGMMA.64x64x32.F32.E4M3.E4M3 R24, R136, gdesc[UR4], R24, gsb0 ;  /* 0x00e0000488187df3 */ /* 0x000fe20008000818 */
[----:B------:R-:W-:Y:S02]  /*6a80*/  VIADD R12, R10, 0x100 ;  /* 0x000001000a0c7836 */ /* 0x000fe40000000000 */
[----:B------:R-:W-:-:S03]  /*6a90*/  IMAD.MOV.U32 R13, RZ, RZ, -0x3ffffff0 ;  /* 0xc0000010ff0d7424 */ /* 0x000fc600078e00ff */
[----:B------:R-:W-:Y:S02]  /*6aa0*/  R2UR UR6, R12 ;  /* 0x000000000c0672ca */ /* 0x000fe400000e0000 */
[----:B------:R-:W-:Y:S01]  /*6ab0*/  R2UR UR7, R13 ;  /* 0x000000000d0772ca */ /* 0x000fe200000e0000 */
[----:B------:R-:W-:Y:S02]  /*6ac0*/  VIADD R12, R10, 0x180 ;  /* 0x000001800a0c7836 */ /* 0x000fe40000000000 */
[----:B------:R-:W-:Y:S01]  /*6ad0*/  IMAD.MOV.U32 R13, RZ, RZ, -0x3ffffff0 ;  /* 0xc0000010ff0d7424 */ /* 0x000fe200078e00ff */
[----:B------:R-:W-:Y:S02]  /*6ae0*/  WARPGROUP.DEPBAR.LE gsb0, 0x0 ;  /* 0x00008000000079c5 */ /* 0x000fe40000010000 */
[----:B------:R-:W-:-:S07]  /*6af0*/  WARPGROUP.ARRIVE ;  /* 0x00000000000079c5 */ /* 0x000fce0000000000 */
[----:B------:R-:W-:Y:S01]  /*6b00*/  QGMMA.64x64x32.F32.E4M3.E4M3 R24, R140, gdesc[UR4], R24, gsb0 ;  /* 0x00e000048c187df3 */ /* 0x000fe20008000818 */
[----:B------:R-:W-:Y:S02]  /*6b10*/  R2UR UR6, R12 ;  /* 0x000000000c0672ca */ /* 0x000fe400000e0000 */
[----:B------:R-:W-:Y:S01]  /*6b20*/  R2UR UR7, R13 ;  /* 0x000000000d0772ca */ /* 0x000fe200000e0000 */
[----:B------:R-:W0:Y:S04]  /*6b30*/  SHFL.BFLY PT, R4, R7, 0x2, 0x1f ;  /* 0x0c401f0007047f89 */ /* 0x000e2800000e0000 */
[----:B------:R-:W1:Y:S01]  /*6b40*/  SHFL.BFLY PT, R9, R8, 0x2, 0x1f ;  /* 0x0c401f0008097f89 */ /* 0x000e6200000e0000 */
[----:B------:R-:W-:Y:S02]  /*6b50*/  VIADD R10, R10, 0x200 ;  /* 0x000002000a0a7836 */ /* 0x000fe40000000000 */
[----:B------:R-:W-:Y:S01]  /*6b60*/  IMAD.MOV.U32 R11, RZ, RZ, -0x3ffffff0 ;  /* 0xc0000010ff0b7424 */ /* 0x000fe200078e00ff */
[----:B------:R-:W-:-:S02]  /*6b70*/  WARPGROUP.DEPBAR.LE gsb0, 0x0 ;  /* 0x00008000000079c5 */ /* 0x000fc40000010000 */
[----:B------:R-:W-:-:S06]  /*6b80*/  WARPGROUP.ARRIVE ;  /* 0x00000000000079c5 */ /* 0x000fcc0000000000 */
[----:B------:R-:W-:Y:S01]  /*6b90*/  QGMMA.64x64x32.F32.E4M3.E4M3 R24, R144, gdesc[UR4], R24, gsb0 ;  /* 0x00e0000490187df3 */ /* 0x000fe20008000818 */
[----:B------:R-:W-:Y:S02]  /*6ba0*/  R2UR UR6, R10 ;  /* 0x000000000a0672ca */ /* 0x000fe400000e0000 */
[----:B------:R-:W-:Y:S01]  /*6bb0*/  R2UR UR7, R11 ;  /* 0x000000000b0772ca */ /* 0x000fe200000e0000 */
[----:B0-----:R-:W-:-:S01]  /*6bc0*/  FADD.FTZ R4, R4, R7 ;  /* 0x0000000704047221 */ /* 0x001fc20000010000 */
[----:B-1----:R-:W-:-:S04]  /*6bd0*/  FADD.FTZ R9, R9, R8 ;  /* 0x0000000809097221 */ /* 0x002fc80000010000 */
[----:B------:R-:W0:Y:S04]  /*6be0*/  SHFL.BFLY PT, R3, R4, 0x1, 0x1f ;  /* 0x0c201f0004037f89 */ /* 0x000e2800000e0000 */
[----:B------:R-:W1:Y:S01]  /*6bf0*/  SHFL.BFLY PT, R10, R9, 0x1, 0x1f ;  /* 0x0c201f00090a7f89 */ /* 0x000e6200000e0000 */
[----:B0-----:R-:W-:-:S01]  /*6c00*/  FADD.FTZ R11, R4, R3 ;  /* 0x00000003040b7221 */ /* 0x001fc20000010000 */
[----:B-1----:R-:W-:-:S04]  /*6c10*/  FADD.FTZ R10, R9, R10 ;  /* 0x0000000a090a7221 */ /* 0x002fc80000010000 */
[C---:B------:R-:W-:Y:S01]  /*6c20*/  FSETP.NE.FTZ.AND P1, PT, R11.reuse, RZ, PT ;  /* 0x000000ff0b00720b */ /* 0x040fe20003f35000 */
[----:B------:R-:W-:Y:S01]  /*6c30*/  FMUL.FTZ R7, R11, 0.00390625 ;  /* 0x3b8000000b077820 */ /* 0x000fe20000410000 */
[----:B------:R-:W-:Y:S01]  /*6c40*/  FMUL.FTZ R8, R10, 0.00390625 ;  /* 0x3b8000000a087820 */ /* 0x000fe20000410000 */
[----:B------:R-:W-:Y:S02]  /*6c50*/  WARPGROUP.DEPBAR.LE gsb0, 0x0 ;  /* 0x00008000000079c5 */ /* 0x000fe40000010000 */
[----:B------:R-:W-:-:S06]  /*6c60*/  WARPGROUP.ARRIVE ;  /* 0x00000000000079c5 */ /* 0x000fcc0000000000 */
[----:B------:R-:W-:Y:S01]  /*6c70*/  QGMMA.64x64x32.F32.E4M3.E4M3 R24, R148, gdesc[UR4], R24, gsb0 ;  /* 0x00e0000494187df3 */ /* 0x000fe20008000818 */
[----:B------:R-:W-:Y:S01]  /*6c80*/  IMAD.MOV.U32 R3, RZ, RZ, RZ ;  /* 0x000000ffff037224 */ /* 0x000fe200078e00ff */
[----:B------:R-:W-:Y:S02]  /*6c90*/  FSETP.NE.FTZ.AND P3, PT, R8, RZ, PT ;  /* 0x000000ff0800720b */ /* 0x000fe40003f75000 */
[----:B------:R-:W-:-:S03]  /*6ca0*/  FSETP.NE.FTZ.AND P2, PT, R7, RZ, PT ;  /* 0x000000ff0700720b */ /* 0x000fc60003f55000 */
[----:B------:R-:W-:Y:S01]  /*6cb0*/  @P1 MUFU.RCP R3, R11 ;  /* 0x0000000b00031308 */ /* 0x000fe20000001000 */
[----:B------:R-:W-:Y:S01]  /*6cc0*/  FSETP.NE.FTZ.AND P1, PT, R10, RZ, PT ;  /* 0x000000ff0a00720b */ /* 0x000fe20003f35000 */
[----:B------:R-:W-:-:S06]  /*6cd0*/  IMAD.MOV.U32 R9, RZ, RZ, RZ ;  /* 0x000000ffff097224 */ /* 0x000fcc00078e00ff */
[----:B------:R-:W0:Y:S08]  /*6ce0*/  @P3 MUFU.LG2 R8, R8 ;  /* 0x0000000800083308 */ /* 0x000e300000000c00 */
[----:B------:R-:W1:Y:S01]  /*6cf0*/  @P2 MUFU.LG2 R7, R7 ;  /* 0x0000000700072308 */ /* 0x000e620000000c00 */
[----:B------:R-:W-:-:S07]  /*6d00*/  IMAD.U32 R12, RZ, RZ, UR45 ;  /* 0x0000002dff0c7e24 */ /* 0x000fce000f8e00ff */
[----:B------:R-:W3:Y:S01]  /*6d10*/  @P1 MUFU.RCP R9, R10 ;  /* 0x0000000a00091308 */ /* 0x000ee20000001000 */
[----:B------:R-:W-:Y:S02]  /*6d20*/  IMAD.U32 R4, RZ, RZ, UR45 ;  /* 0x0000002dff047e24 */ /* 0x000fe4000f8e00ff */
[----:B------:R-:W-:Y:S01]  /*6d30*/  @P3 FMUL.FTZ R12, R12, 0.69314718246459960938 ;  /* 0x3f3172180c0c3820 */ /* 0x000fe20000410000 */
[----:B0-----:R-:W-:Y:S01]  /*6d40*/  @P3 FMUL.FTZ R11, R8, 0.69314718246459960938 ;  /* 0x3f317218080b3820 */ /* 0x001fe20000410000 */
[----:B------:R-:W-:Y:S02]  /*6d50*/  IMAD.MOV.U32 R57, RZ, RZ, -0x800000 ;  /* 0xff800000ff397424 */ /* 0x000fe400078e00ff */
[----:B------:R-:W-:Y:S01]  /*6d60*/  @P2 FMUL.FTZ R4, R4, 0.69314718246459960938 ;  /* 0x3f31721804042820 */ /* 0x000fe20000410000 */
[----:B------:R-:W-:Y:S02]  /*6d70*/  IMAD.MOV.U32 R56, RZ, RZ, -0x800000 ;  /* 0xff800000ff387424 */ /* 0x000fe400078e00ff */
[----:B------:R-:W-:-:S01]  /*6d80*/  @P3 FFMA.FTZ R57, R12, R6, R11 ;  /* 0x000000060c393223 */ /* 0x000fc2000001000b */
[----:B-1----:R-:W-:Y:S01]  /*6d90*/  @P2 FMUL.FTZ R7, R7, 0.69314718246459960938 ;  /* 0x3f31721807072820 */ /* 0x002fe20000410000 */
[----:B--2---:R-:W-:-:S03]  /*6da0*/  FMUL.FTZ R6, R3, R0 ;  /* 0x0000000003067220 */ /* 0x004fc60000410000 */
[----:B------:R-:W-:Y:S01]  /*6db0*/  @P2 FFMA.FTZ R56, R4, R5, R7 ;  /* 0x0000000504382223 */ /* 0x000fe20000010007 */
[----:B---3--:R-:W-:Y:S01]  /*6dc0*/  FMUL.FTZ R0, R9, R0 ;  /* 0x0000000009007220 */ /* 0x008fe20000410000 */
[----:B------:R-:W-:Y:S02]  /*6dd0*/  WARPGROUP.DEPBAR.LE gsb0, 0x0 ;  /* 0x00008000000079c5 */ /* 0x000fe40000010000 */
[----:B------:R-:W-:Y:S05]  /*6de0*/  @!P0 BRA `(.L_x_160) ;  /* 0x0000000000048947 */ /* 0x000fea0003800000 */
[----:B------:R-:W-:Y:S01]  /*6df0*/  BPT.TRAP 0x1 ;  /* 0x000000040000795c */ /* 0x000fe20000300000 */
.L_x_160:
[----:B------:R-:W-:Y:S01]  /*6e00*/  VIADD R3, R20, 0x13260 ;  /* 0x0001326014037836 */ /* 0x000fe20000000000 */
[----:B------:R-:W-:Y:S01]  /*6e10*/  UIADD3 UR36, UR36, 0x1, URZ ;  /* 0x0000000124247890 */ /* 0x000fe2000fffe03f */
[-C--:B------:R-:W-:Y:S01]  /*6e20*/  FMUL.FTZ R5, R24, R6.reuse ;  /* 0x0000000618057220 */ /* 0x080fe20000410000 */
[-C--:B------:R-:W-:Y:S01]  /*6e30*/  FMUL.FTZ R7, R29, R6.reuse ;  /* 0x000000061d077220 */ /* 0x080fe20000410000 */
[-C--:B------:R-:W-:Y:S01]  /*6e40*/  FMUL.FTZ R10, R32, R6.reuse ;  /* 0x00000006200a7220 */ /* 0x080fe20000410000 */
[----:B------:R-:W-:Y:S01]  /*6e50*/  PRMT R3, R2, 0x654, R3 ;  /* 0x0000065402037816 */ /* 0x000fe20000000003 */
[----:B------:R-:W-:Y:S01]  /*6e60*/  UISETP.NE.AND UP0, UPT, UR36, 0x2, UPT ;  /* 0x000000022400788c */ /* 0x000fe2000bf05270 */
[-C--:B------:R-:W-:Y:S01]  /*6e70*/  FMUL.FTZ R11, R37, R6.reuse ;  /* 0x00000006250b7220 */ /* 0x080fe20000410000 */
[-C--:B------:R-:W-:Y:S01]  /*6e80*/  FMUL.FTZ R12, R40, R6.reuse ;  /* 0x00000006280c7220 */ /* 0x080fe20000410000 */
[----:B------:R0:W-:Y:S01]  /*6e90*/  SYNCS.ARRIVE.TRANS64.RED.A1T0 RZ, [R3+URZ], RZ ;  /* 0x000000ff03ff79a7 */ /* 0x0001e2000810043f */
        /* <DEDUP_REMOVED lines=11> */
[----:B------:R-:W-:Y:S01]  /*6f50*/  USEL UR4, URZ, 0x1, UP0 ;  /* 0x000000013f047887 */ /* 0x000fe20008000000 */
        /* <DEDUP_REMOVED lines=16> */
[----:B------:R-:W-:Y:S01]  /*7060*/  FMUL.FTZ R20, R51, R0 ;  /* 0x0000000033147220 */ /* 0x000fe20000410000 */
[----:B------:R-:W-:-:S02]  /*7070*/  UIADD3 UR47, UR47, 0x1, URZ ;  /* 0x000000012f2f7890 */ /* 0x000fc4000fffe03f */
[----:B------:R-:W-:Y:S02]  /*7080*/  USEL UR36, UR36, URZ, UP0 ;  /* 0x0000003f24247287 */ /* 0x000fe40008000000 */
[----:B0-----:R-:W-:-:S12]  /*7090*/  ULOP3.LUT UR46, UR46, UR4, URZ, 0x3c, !UPT ;  /* 0x000000042e2e7292 */ /* 0x001fd8000f8e3c3f */
.L_x_138:
[----:B------:R-:W0:Y:S01]  /*70a0*/  S2R R3, SR_CgaCtaId ;  /* 0x0000000000037919 */ /* 0x000e220000008800 */
[----:B------:R-:W-:Y:S01]  /*70b0*/  MOV R0, 0x400 ;  /* 0x0000040000007802 */ /* 0x000fe20000000f00 */
[----:B------:R-:W-:Y:S01]  /*70c0*/  UISETP.NE.AND UP0, UPT, UR43, URZ, UPT ;  /* 0x0000003f2b00728c */ /* 0x000fe2000bf05270 */
[----:B------:R-:W-:Y:S01]  /*70d0*/  BSSY B0, `(.L_x_161) ;  /* 0x00002ab000007945 */ /* 0x000fe20003800000 */
[----:B------:R-:W-:Y:S09]  /*70e0*/  BAR.SYNC.DEFER_BLOCKING 0x5, 0x200 ;  /* 0x0148000000007b1d */ /* 0x000ff20000010000 */
[----:B------:R-:W-:Y:S01]  /*70f0*/  @!UP0 ULDC UR43, c[0x0][0xad4] ;  /* 0x0002b500002b8ab9 */ /* 0x000fe20000000800 */
[----:B0-----:R-:W-:-:S05]  /*7100*/  LEA R0, R3, R0, 0x18 ;  /* 0x0000000003007211 */ /* 0x001fca00078ec0ff */
[----:B------:R-:W0:Y:S02]  /*7110*/  LDS.128 R28, [R0+0x132d0] ;  /* 0x0132d000001c7984 */ /* 0x000e240000000c00 */
[----:B0-----:R-:W-:Y:S02]  /*7120*/  R2UR UR5, R29 ;  /* 0x000000001d0572ca */ /* 0x001fe400000e0000 */
[----:B------:R-:W-:Y:S01]  /*7130*/  R2UR UR6, R30 ;  /* 0x000000001e0672ca */ /* 0x000fe200000e0000 */
[----:B------:R-:W-:Y:S06]  /*7140*/  BAR.ARV 0x4, 0x200 ;  /* 0x0108000000007b1d */ /* 0x000fec0000002000 */
[----:B------:R-:W-:Y:S08]  /*7150*/  @P0 BRA `(.L_x_162) ;  /* 0x0000001c00dc0947 */ /* 0x000ff00003800000 */
[----:B------:R-:W0:Y:S01]  /*7160*/  S2R R24, SR_TID.X ;  /* 0x0000000000187919 */ /* 0x000e220000002100 */
[----:B------:R-:W-:Y:S01]  /*7170*/  ULDC.64 UR8, c[0x4][0x38] ;  /* 0x01000e0000087ab9 */ /* 0x000fe20000000a00 */
[----:B------:R-:W2:Y:S01]  /*7180*/  LDL R37, [R1+0x1c] ;  /* 0x00001c0001257983 */ /* 0x000ea20000100800 */
[----:B------:R-:W1:Y:S01]  /*7190*/  S2R R29, SR_SWINHI ;  /* 0x00000000001d7919 */ /* 0x000e620000002f00 */
[----:B------:R-:W-:Y:S01]  /*71a0*/  USHF.L.U32 UR4, UR37, 0x2, URZ ;  /* 0x0000000225047899 */ /* 0x000fe2000800063f */
[----:B------:R-:W-:Y:S01]  /*71b0*/  ULDC.64 UR10, c[0x0][0xc00] ;  /* 0x00030000000a7ab9 */ /* 0x000fe20000000a00 */
[----:B------:R-:W3:Y:S01]  /*71c0*/  LDL R69, [R1+0x18] ;  /* 0x0000180001457983 */ /* 0x000ee20000100800 */
[----:B0-----:R-:W-:-:S05]  /*71d0*/  IMAD.SHL.U32 R2, R24, 0x4, RZ ;  /* 0x0000000418027824 */ /* 0x001fca00078e00ff */
[----:B------:R-:W-:Y:S01]  /*71e0*/  LOP3.LUT R2, R2, 0xc, RZ, 0xc0, !PT ;  /* 0x0000000c02027812 */ /* 0x000fe200078ec0ff */
[----:B------:R-:W-:Y:S03]  /*71f0*/  BAR.SYNC.DEFER_BLOCKING 0x1, 0x180 ;  /* 0x0046000000007b1d */ /* 0x000fe60000010000 */
[----:B------:R-:W-:-:S05]  /*7200*/  IADD3 R2, P0, R2, UR8, RZ ;  /* 0x0000000802027c10 */ /* 0x000fca000ff1e0ff */
[----:B------:R-:W-:-:S05]  /*7210*/  IMAD.X R3, RZ, RZ, UR9, P0 ;  /* 0x00000009ff037e24 */ /* 0x000fca00080e06ff */
[----:B------:R2:W4:Y:S01]  /*7220*/  LDG.E.CONSTANT R25, desc[UR50][R2.64] ;  /* 0x0000003202197981 */ /* 0x000522000c1e9900 */
[----:B------:R-:W-:Y:S02]  /*7230*/  MOV R50, R0 ;  /* 0x0000000000327202 */ /* 0x000fe40000000f00 */
[----:B-1----:R-:W-:Y:S02]  /*7240*/  MOV R51, R29 ;  /* 0x0000001d00337202 */ /* 0x002fe40000000f00 */
[----:B------:R-:W-:-:S04]  /*7250*/  LOP3.LUT P0, R24, R24, 0x3, RZ, 0xc0, !PT ;  /* 0x0000000318187812 */ /* 0x000fc8000780c0ff */
[----:B------:R-:W-:-:S04]  /*7260*/  ISETP.EQ.OR P0, PT, R24, 0x3, !P0 ;  /* 0x000000031800780c */ /* 0x000fc80004702670 */
        /* <DEDUP_REMOVED lines=31> */
[----:B------:R-:W-:Y:S01]  /*7460*/  SEL R20, R20, R15, P0 ;  /* 0x0000000f14147207 */ /* 0x000fe20000000000 */
[----:B------:R-:W-:Y:S02]  /*7470*/  USHF.L.U64.HI UR12, UR37, 0x2, UR39 ;  /* 0x00000002250c7899 */ /* 0x000fe40008010227 */
[----:B------:R-:W-:-:S04]  /*7480*/  UIADD3 UR7, UP0, UR4, UR10, URZ ;  /* 0x0000000a04077290 */ /* 0x000fc8000ff1e03f */
[----:B------:R-:W-:Y:S01]  /*7490*/  UIADD3.X UR8, UR12, UR11, URZ, UP0, !UPT ;  /* 0x0000000b0c087290 */ /* 0x000fe200087fe43f */
[----:B--2---:R-:W-:-:S03]  /*74a0*/  IMAD.WIDE R2, R37, 0x2, R50 ;  /* 0x0000000225027825 */ /* 0x004fc600078e0232 */
[C---:B------:R-:W-:Y:S02]  /*74b0*/  IADD3 R11, P2, R2.reuse, 0x40, RZ ;  /* 0x00000040020b7810 */ /* 0x040fe40007f5e0ff */
[C---:B------:R-:W-:Y:S02]  /*74c0*/  IADD3 R9, P3, R2.reuse, 0x20, RZ ;  /* 0x0000002002097810 */ /* 0x040fe40007f7e0ff */
[C---:B------:R-:W-:Y:S02]  /*74d0*/  IADD3 R30, P1, R2.reuse, 0x60, RZ ;  /* 0x00000060021e7810 */ /* 0x040fe40007f3e0ff */
[----:B------:R-:W-:Y:S02]  /*74e0*/  LOP3.LUT R7, R2, 0x380, RZ, 0xc0, !PT ;  /* 0x0000038002077812 */ /* 0x000fe400078ec0ff */
[----:B------:R-:W-:Y:S02]  /*74f0*/  LOP3.LUT R4, R11, 0x380, RZ, 0xc0, !PT ;  /* 0x000003800b047812 */ /* 0x000fe400078ec0ff */
[----:B------:R-:W-:-:S02]  /*7500*/  LOP3.LUT R8, R9, 0x380, RZ, 0xc0, !PT ;  /* 0x0000038009087812 */ /* 0x000fc400078ec0ff */
[----:B------:R-:W-:Y:S02]  /*7510*/  LOP3.LUT R13, R30, 0x380, RZ, 0xc0, !PT ;  /* 0x000003801e0d7812 */ /* 0x000fe400078ec0ff */
[----:B------:R-:W-:Y:S02]  /*7520*/  SHF.R.U64 R7, R7, 0x3, RZ ;  /* 0x0000000307077819 */ /* 0x000fe400000012ff */
[----:B------:R-:W-:Y:S02]  /*7530*/  SHF.R.U64 R4, R4, 0x3, RZ ;  /* 0x0000000304047819 */ /* 0x000fe400000012ff */
[----:B------:R-:W-:Y:S02]  /*7540*/  SHF.R.U64 R8, R8, 0x3, RZ ;  /* 0x0000000308087819 */ /* 0x000fe400000012ff */
[----:B------:R-:W-:Y:S02]  /*7550*/  SHF.R.U64 R13, R13, 0x3, RZ ;  /* 0x000000030d0d7819 */ /* 0x000fe400000012ff */
[----:B------:R-:W-:-:S02]  /*7560*/  LOP3.LUT R2, R7, R2, RZ, 0x3c, !PT ;  /* 0x0000000207027212 */ /* 0x000fc400078e3cff */
[----:B------:R-:W-:Y:S01]  /*7570*/  LOP3.LUT R6, R4, R11, RZ, 0x3c, !PT ;  /* 0x0000000b04067212 */ /* 0x000fe200078e3cff */
[--C-:B------:R-:W-:Y:S01]  /*7580*/  IMAD.X R5, RZ, RZ, R3.reuse, P1 ;  /* 0x000000ffff057224 */ /* 0x100fe200008e0603 */
[----:B------:R-:W-:Y:S01]  /*7590*/  LOP3.LUT R8, R8, R9, RZ, 0x3c, !PT ;  /* 0x0000000908087212 */ /* 0x000fe200078e3cff */
[--C-:B------:R-:W-:Y:S01]  /*75a0*/  IMAD.X R7, RZ, RZ, R3.reuse, P2 ;  /* 0x000000ffff077224 */ /* 0x100fe200010e0603 */
[----:B------:R-:W-:Y:S01]  /*75b0*/  LOP3.LUT R4, R13, R30, RZ, 0x3c, !PT ;  /* 0x0000001e0d047212 */ /* 0x000fe200078e3cff */
[----:B------:R-:W-:Y:S01]  /*75c0*/  IMAD.X R9, RZ, RZ, R3, P3 ;  /* 0x000000ffff097224 */ /* 0x000fe200018e0603 */
[----:B------:R-:W-:Y:S02]  /*75d0*/  MOV R30, R2 ;  /* 0x00000002001e7202 */ /* 0x000fe40000000f00 */
[----:B------:R-:W-:Y:S02]  /*75e0*/  MOV R64, R4 ;  /* 0x0000000400407202 */ /* 0x000fe40000000f00 */
[----:B------:R-:W-:-:S02]  /*75f0*/  MOV R66, R6 ;  /* 0x0000000600427202 */ /* 0x000fc40000000f00 */
[----:B----4-:R-:W-:Y:S01]  /*7600*/  LOP3.LUT R3, R25, 0x2, RZ, 0x3c, !PT ;  /* 0x0000000219037812 */ /* 0x010fe200078e3cff */
[----:B------:R-:W-:Y:S01]  /*7610*/  SHFL.IDX PT, R54, R92, R25, 0x1c1f ;  /* 0x001c1f195c367589 */ /* 0x000fe200000e0000 */
[----:B------:R-:W-:-:S03]  /*7620*/  MOV R67, R8 ;  /* 0x0000000800437202 */ /* 0x000fc60000000f00 */
[----:B------:R-:W0:Y:S04]  /*7630*/  SHFL.IDX PT, R55, R88, R3, 0x1c1f ;  /* 0x001c1f0358377589 */ /* 0x000e2800000e0000 */
[----:B------:R0:W-:Y:S04]  /*7640*/  SHFL.IDX PT, R38, R52, R25, 0x1c1f ;  /* 0x001c1f1934267589 */ /* 0x0001e800000e0000 */
[----:B------:R-:W1:Y:S04]  /*7650*/  SHFL.IDX PT, R39, R58, R3, 0x1c1f ;  /* 0x001c1f033a277589 */ /* 0x000e6800000e0000 */
[----:B------:R-:W-:Y:S04]  /*7660*/  SHFL.IDX PT, R60, R60, R25, 0x1c1f ;  /* 0x001c1f193c3c7589 */ /* 0x000fe800000e0000 */
[----:B------:R-:W2:Y:S04]  /*7670*/  SHFL.IDX PT, R61, R82, R3, 0x1c1f ;  /* 0x001c1f03523d7589 */ /* 0x000ea800000e0000 */
[----:B------:R-:W-:Y:S04]  /*7680*/  SHFL.IDX PT, R32, R32, R25, 0x1c1f ;  /* 0x001c1f1920207589 */ /* 0x000fe800000e0000 */
[----:B------:R-:W4:Y:S04]  /*7690*/  SHFL.IDX PT, R33, R36, R3, 0x1c1f ;  /* 0x001c1f0324217589 */ /* 0x000f2800000e0000 */
[----:B------:R-:W-:Y:S04]  /*76a0*/  SHFL.IDX PT, R2, R94, R25, 0x1c1f ;  /* 0x001c1f195e027589 */ /* 0x000fe800000e0000 */
[----:B------:R-:W-:Y:S04]  /*76b0*/  SHFL.IDX PT, R44, R78, R25, 0x1c1f ;  /* 0x001c1f194e2c7589 */ /* 0x000fe800000e0000 */
[----:B------:R-:W3:Y:S04]  /*76c0*/  SHFL.IDX PT, R5, R90, R3, 0x1c1f ;  /* 0x001c1f035a057589 */ /* 0x000ee800000e0000 */
[----:B------:R-:W-:Y:S04]  /*76d0*/  SHFL.IDX PT, R10, R10, R25, 0x1c1f ;  /* 0x001c1f190a0a7589 */ /* 0x000fe800000e0000 */
[----:B------:R-:W3:Y:S04]  /*76e0*/  SHFL.IDX PT, R45, R74, R3, 0x1c1f ;  /* 0x001c1f034a2d7589 */ /* 0x000ee800000e0000 */
[----:B------:R-:W-:Y:S04]  /*76f0*/  SHFL.IDX PT, R28, R28, R25, 0x1c1f ;  /* 0x001c1f191c1c7589 */ /* 0x000fe800000e0000 */
[----:B------:R-:W3:Y:S04]  /*7700*/  SHFL.IDX PT, R13, R62, R3, 0x1c1f ;  /* 0x001c1f033e0d7589 */ /* 0x000ee800000e0000 */
[----:B------:R-:W3:Y:S04]  /*7710*/  SHFL.IDX PT, R29, R42, R3, 0x1c1f ;  /* 0x001c1f032a1d7589 */ /* 0x000ee800000e0000 */
[----:B------:R-:W-:Y:S04]  /*7720*/  SHFL.IDX PT, R4, R86, R25, 0x1c1f ;  /* 0x001c1f1956047589 */ /* 0x000fe800000e0000 */
[----:B------:R-:W-:Y:S04]  /*7730*/  SHFL.IDX PT, R48, R48, R25, 0x1c1f ;  /* 0x001c1f1930307589 */ /* 0x000fe800000e0000 */
[----:B------:R-:W3:Y:S04]  /*7740*/  SHFL.IDX PT, R7, R84, R3, 0x1c1f ;  /* 0x001c1f0354077589 */ /* 0x000ee800000e0000 */
[----:B------:R-:W-:Y:S04]  /*7750*/  SHFL.IDX PT, R12, R12, R25, 0x1c1f ;  /* 0x001c1f190c0c7589 */ /* 0x000fe800000e0000 */
[----:B------:R-:W3:Y:S04]  /*7760*/  SHFL.IDX PT, R49, R68, R3, 0x1c1f ;  /* 0x001c1f0344317589 */ /* 0x000ee800000e0000 */
[----:B------:R1:W3:Y:S04]  /*7770*/  SHFL.IDX PT, R15, R40, R3, 0x1c1f ;  /* 0x001c1f03280f7589 */ /* 0x0002e800000e0000 */
[----:B------:R-:W-:Y:S04]  /*7780*/  SHFL.IDX PT, R6, R80, R25, 0x1c1f ;  /* 0x001c1f1950067589 */ /* 0x000fe800000e0000 */
[----:B------:R-:W3:Y:S04]  /*7790*/  SHFL.IDX PT, R9, R76, R3, 0x1c1f ;  /* 0x001c1f034c097589 */ /* 0x000ee800000e0000 */
[----:B------:R-:W-:Y:S04]  /*77a0*/  SHFL.IDX PT, R14, R14, R25, 0x1c1f ;  /* 0x001c1f190e0e7589 */ /* 0x000fe800000e0000 */
[----:B------:R-:W3:Y:S04]  /*77b0*/  SHFL.IDX PT, R21, R46, R3, 0x1c1f ;  /* 0x001c1f032e157589 */ /* 0x000ee800000e0000 */
[----:B------:R-:W-:Y:S04]  /*77c0*/  SHFL.IDX PT, R8, R72, R25, 0x1c1f ;  /* 0x001c1f1948087589 */ /* 0x000fe800000e0000 */
[----:B------:R-:W-:Y:S04]  /*77d0*/  SHFL.IDX PT, R24, R24, R25, 0x1c1f ;  /* 0x001c1f1918187589 */ /* 0x000fe800000e0000 */
[----:B------:R-:W3:Y:S04]  /*77e0*/  SHFL.IDX PT, R11, R70, R3, 0x1c1f ;  /* 0x001c1f03460b7589 */ /* 0x000ee800000e0000 */
[----:B------:R-:W-:Y:S04]  /*77f0*/  SHFL.IDX PT, R26, R26, R25, 0x1c1f ;  /* 0x001c1f191a1a7589 */ /* 0x000fe800000e0000 */
[----:B------:R3:W-:Y:S04]  /*7800*/  SHFL.IDX PT, R27, R34, R3, 0x1c1f ;  /* 0x001c1f03221b7589 */ /* 0x0007e800000e0000 */
[----:B------:R-:W3:Y:S01]  /*7810*/  SHFL.IDX PT, R63, R20, R3, 0x1c1f ;  /* 0x001c1f03143f7589 */ /* 0x000ee200000e0000 */
[----:B0-----:R-:W-:-:S02]  /*7820*/  SEL R52, R54, R55, P0 ;  /* 0x0000003736347207 */ /* 0x001fc40000000000 */
[----:B-1----:R-:W-:Y:S02]  /*7830*/  SEL R40, R38, R39, P0 ;  /* 0x0000002726287207 */ /* 0x002fe40000000000 */
[----:B------:R-:W-:Y:S02]  /*7840*/  SEL R54, R55, R54, P0 ;  /* 0x0000003637367207 */ /* 0x000fe40000000000 */
[----:B--2---:R-:W-:Y:S02]  /*7850*/  SEL R58, R60, R61, P0 ;  /* 0x0000003d3c3a7207 */ /* 0x004fe40000000000 */
[----:B------:R-:W-:Y:S02]  /*7860*/  SEL R38, R39, R38, P0 ;  /* 0x0000002627267207 */ /* 0x000fe40000000000 */
[----:B----4-:R-:W-:Y:S02]  /*7870*/  SEL R36, R32, R33, P0 ;  /* 0x0000002120247207 */ /* 0x010fe40000000000 */
[----:B---3--:R-:W-:-:S02]  /*7880*/  SEL R53, R2, R5, P0 ;  /* 0x0000000502357207 */ /* 0x008fc40000000000 */
        /* <DEDUP_REMOVED lines=25> */
[----:B------:R-:W-:Y:S02]  /*7a20*/  F2FP.BF16.F32.PACK_AB R4, R53, R52 ;  /* 0x000000343504723e */ /* 0x000fe400000010ff */
[----:B------:R-:W-:Y:S02]  /*7a30*/  F2FP.BF16.F32.PACK_AB R5, R41, R40 ;  /* 0x000000282905723e */ /* 0x000fe400000010ff */
[----:B------:R-:W-:Y:S02]  /*7a40*/  F2FP.BF16.F32.PACK_AB R6, R55, R54 ;  /* 0x000000363706723e */ /* 0x000fe400000010ff */
[----:B------:R-:W-:Y:S02]  /*7a50*/  F2FP.BF16.F32.PACK_AB R7, R39, R38 ;  /* 0x000000262707723e */ /* 0x000fe400000010ff */
[----:B------:R-:W-:-:S02]  /*7a60*/  F2FP.BF16.F32.PACK_AB R8, R59, R58 ;  /* 0x0000003a3b08723e */ /* 0x000fc400000010ff */
[----:B------:R-:W-:Y:S02]  /*7a70*/  F2FP.BF16.F32.PACK_AB R9, R37, R36 ;  /* 0x000000242509723e */ /* 0x000fe400000010ff */
        /* <DEDUP_REMOVED lines=9> */
[----:B------:R-:W-:Y:S01]  /*7b10*/  F2FP.BF16.F32.PACK_AB R27, R3, R2 ;  /* 0x00000002031b723e */ /* 0x000fe200000010ff */
[----:B------:R-:W-:Y:S04]  /*7b20*/  STSM.16.M88.4 [R30], R4 ;  /* 0x000000041e007844 */ /* 0x000fe80000000200 */
[----:B------:R-:W-:Y:S04]  /*7b30*/  STSM.16.M88.4 [R67], R8 ;  /* 0x0000000843007844 */ /* 0x000fe80000000200 */
[----:B------:R-:W-:Y:S04]  /*7b40*/  STSM.16.M88.4 [R66], R12 ;  /* 0x0000000c42007844 */ /* 0x000fe80000000200 */
[----:B------:R0:W-:Y:S01]  /*7b50*/  STSM.16.M88.4 [R64], R24 ;  /* 0x0000001840007844 */ /* 0x0001e20000000200 */
[----:B------:R-:W-:Y:S01]  /*7b60*/  BAR.SYNC.DEFER_BLOCKING 0x1, 0x180 ;  /* 0x0046000000007b1d */ /* 0x000fe20000010000 */
[----:B------:R-:W-:-:S04]  /*7b70*/  ISETP.NE.U32.AND P1, PT, RZ, UR10, PT ;  /* 0x0000000aff007c0c */ /* 0x000fc8000bf25070 */
[----:B------:R-:W-:Y:S01]  /*7b80*/  ISETP.NE.AND.EX P0, PT, RZ, UR11, PT, P1 ;  /* 0x0000000bff007c0c */ /* 0x000fe2000bf05310 */
[----:B------:R-:W-:Y:S02]  /*7b90*/  IMAD.U32 R62, RZ, RZ, UR7 ;  /* 0x00000007ff3e7e24 */ /* 0x000fe4000f8e00ff */
[----:B------:R-:W-:Y:S01]  /*7ba0*/  IMAD.U32 R63, RZ, RZ, UR8 ;  /* 0x00000008ff3f7e24 */ /* 0x000fe2000f8e00ff */
[----:B------:R-:W-:Y:S01]  /*7bb0*/  ULDC.64 UR8, c[0x0][0xc08] ;  /* 0x0003020000087ab9 */ /* 0x000fe20000000a00 */
[----:B0-----:R-:W0:Y:S08]  /*7bc0*/  LDC R64, c[0x0][0xbe8] ;  /* 0x0002fa00ff407b82 */ /* 0x001e300000000800 */
[----:B------:R-:W2:Y:S01]  /*7bd0*/  @P0 LDG.E R65, desc[UR50][R62.64] ;  /* 0x000000323e410981 */ /* 0x000ea2000c1e1900 */
[----:B------:R-:W-:-:S04]  /*7be0*/  UISETP.NE.U32.AND UP0, UPT, UR8, URZ, UPT ;  /* 0x0000003f0800728c */ /* 0x000fc8000bf05070 */
[----:B------:R-:W-:Y:S01]  /*7bf0*/  UISETP.NE.AND.EX UP0, UPT, UR9, URZ, UPT, UP0 ;  /* 0x0000003f0900728c */ /* 0x000fe2000bf05300 */
[----:B0-----:R-:W-:-:S10]  /*7c00*/  ISETP.NE.AND P1, PT, R64, 0x1, PT ;  /* 0x000000014000780c */ /* 0x001fd40003f25270 */
[----:B------:R-:W-:-:S04]  /*7c10*/  @UP0 UIADD3 UR8, UP1, UR4, UR8, URZ ;  /* 0x0000000804080290 */ /* 0x000fc8000ff3e03f */
[----:B------:R-:W-:Y:S01]  /*7c20*/  @UP0 UIADD3.X UR9, UR12, UR9, URZ, UP1, !UPT ;  /* 0x000000090c090290 */ /* 0x000fe20008ffe43f */
[----:B------:R-:W0:Y:S01]  /*7c30*/  @P1 LDC R6, c[0x0][0xbec] ;  /* 0x0002fb00ff061b82 */ /* 0x000e220000000800 */
[----:B------:R-:W-:Y:S01]  /*7c40*/  UISETP.GT.AND UP1, UPT, UR43, 0x1, UPT ;  /* 0x000000012b00788c */ /* 0x000fe2000bf24270 */
[----:B------:R-:W-:-:S06]  /*7c50*/  UMOV UR16, 0x9b8 ;  /* 0x000009b800107882 */ /* 0x000fcc0000000000 */
[----:B------:R-:W1:Y:S01]  /*7c60*/  @P1 LDC R11, c[0x0][0xbf0] ;  /* 0x0002fc00ff0b1b82 */ /* 0x000e620000000800 */
[----:B------:R-:W-:Y:S01]  /*7c70*/  USEL UR16, UR16, 0x978, UP1 ;  /* 0x0000097810107887 */ /* 0x000fe20008800000 */
[----:B------:R-:W-:Y:S01]  /*7c80*/  PLOP3.LUT P4, PT, PT, PT, UP0, 0x80, 0x0 ;  /* 0x000000000000781c */ /* 0x000fe20003f8f008 */
[----:B------:R-:W-:Y:S01]  /*7c90*/  UISETP.NE.U32.AND UP0, UPT, UR10, URZ, UPT ;  /* 0x0000003f0a00728c */ /* 0x000fe2000bf05070 */
[----:B------:R-:W-:Y:S01]  /*7ca0*/  IMAD.U32 R13, RZ, RZ, UR41 ;  /* 0x00000029ff0d7e24 */ /* 0x000fe2000f8e00ff */
[----:B------:R-:W-:Y:S01]  /*7cb0*/  ULDC UR4, c[0x0][0xa88] ;  /* 0x0002a20000047ab9 */ /* 0x000fe20000000800 */
[----:B------:R-:W-:Y:S01]  /*7cc0*/  IMAD.U32 R4, RZ, RZ, UR8 ;  /* 0x00000008ff047e24 */ /* 0x000fe2000f8e00ff */
[----:B------:R-:W-:Y:S01]  /*7cd0*/  UISETP.NE.AND.EX UP0, UPT, UR11, URZ, UPT, UP0 ;  /* 0x0000003f0b00728c */ /* 0x000fe2000bf05300 */
[----:B------:R-:W-:Y:S01]  /*7ce0*/  IMAD.U32 R9, RZ, RZ, UR4 ;  /* 0x00000004ff097e24 */ /* 0x000fe2000f8e00ff */
[----:B------:R-:W-:Y:S01]  /*7cf0*/  UMOV UR4, URZ ;  /* 0x0000003f00047c82 */ /* 0x000fe20008000000 */
[----:B------:R-:W-:Y:S01]  /*7d00*/  IMAD.U32 R5, RZ, RZ, UR9 ;  /* 0x00000009ff057e24 */ /* 0x000fe2000f8e00ff */
[----:B------:R-:W-:Y:S01]  /*7d10*/  USEL UR7, UR42, URZ, UP1 ;  /* 0x0000003f2a077287 */ /* 0x000fe20008800000 */
[----:B------:R-:W-:Y:S01]  /*7d20*/  IMAD R13, R13, 0xc0, R69 ;  /* 0x000000c00d0d7824 */ /* 0x000fe200078e0245 */
[----:B------:R-:W-:Y:S01]  /*7d30*/  ULDC.64 UR10, c[0x0][UR16+0x218] ;  /* 0x00008600100a7abb */ /* 0x000fe20008000a00 */
[----:B------:R-:W-:Y:S01]  /*7d40*/  ULDC.64 UR14, c[0x0][UR16+0x228] ;  /* 0x00008a00100e7abb */ /* 0x000fe20008000a00 */
[----:B------:R-:W-:Y:S01]  /*7d50*/  USEL UR37, UR37, URZ, !UP0 ;  /* 0x0000003f25257287 */ /* 0x000fe2000c000000 */
[----:B------:R0:W5:Y:S01]  /*7d60*/  @P4 LDG.E R9, desc[UR50][R4.64] ;  /* 0x0000003204094981 */ /* 0x000162000c1e1900 */
[----:B------:R-:W-:Y:S01]  /*7d70*/  ULDC.64 UR12, c[0x0][UR16+0x220] ;  /* 0x00008800100c7abb */ /* 0x000fe20008000a00 */
[----:B------:R-:W-:-:S02]  /*7d80*/  UIMAD.WIDE.U32 UR8, UR10, UR40, URZ ;  /* 0x000000280a0872a5 */ /* 0x000fc4000f8e003f */
[----:B------:R-:W-:Y:S02]  /*7d90*/  UIMAD.WIDE.U32 UR18, UR14, UR7, URZ ;  /* 0x000000070e1272a5 */ /* 0x000fe4000f8e003f */
[----:B------:R-:W-:Y:S02]  /*7da0*/  UIMAD UR10, UR11, UR40, URZ ;  /* 0x000000280b0a72a4 */ /* 0x000fe4000f8e023f */
[----:B------:R-:W-:Y:S01]  /*7db0*/  UIMAD UR14, UR15, UR7, URZ ;  /* 0x000000070f0e72a4 */ /* 0x000fe2000f8e023f */
[----:B0-----:R-:W-:Y:S01]  /*7dc0*/  @P1 IMAD.HI.U32 R4, R13, R6, RZ ;  /* 0x000000060d041227 */ /* 0x001fe200078e00ff */
[----:B------:R-:W-:Y:S02]  /*7dd0*/  USEL UR39, UR39, URZ, !UP0 ;  /* 0x0000003f27277287 */ /* 0x000fe4000c000000 */
[----:B------:R-:W-:Y:S01]  /*7de0*/  UIMAD UR7, UR13, UR37, URZ ;  /* 0x000000250d0772a4 */ /* 0x000fe2000f8e023f */
[----:B------:R-:W-:Y:S01]  /*7df0*/  IMAD.MOV.U32 R7, RZ, RZ, R13 ;  /* 0x000000ffff077224 */ /* 0x000fe200078e000d */
[----:B------:R-:W-:Y:S01]  /*7e00*/  UIADD3 UR9, UR9, UR10, URZ ;  /* 0x0000000a09097290 */ /* 0x000fe2000fffe03f */
[----:B-1----:R-:W-:Y:S01]  /*7e10*/  @P1 SHF.R.U32.HI R7, RZ, R11, R4 ;  /* 0x0000000bff071219 */ /* 0x002fe20000011604 */
[----:B------:R-:W-:-:S02]  /*7e20*/  UIMAD.WIDE.U32 UR10, UR12, UR37, URZ ;  /* 0x000000250c0a72a5 */ /* 0x000fc4000f8e003f */
[----:B------:R-:W-:Y:S02]  /*7e30*/  UIMAD UR7, UR12, UR39, UR7 ;  /* 0x000000270c0772a4 */ /* 0x000fe4000f8e0207 */
[----:B------:R-:W-:Y:S01]  /*7e40*/  UIADD3 UR14, UR19, UR14, URZ ;  /* 0x0000000e130e7290 */ /* 0x000fe2000fffe03f */
[----:B------:R-:W-:Y:S01]  /*7e50*/  IMAD.U32 R4, RZ, RZ, UR18 ;  /* 0x00000012ff047e24 */ /* 0x000fe2000f8e00ff */
[----:B------:R-:W-:Y:S01]  /*7e60*/  UIADD3 UR7, UR11, UR7, URZ ;  /* 0x000000070b077290 */ /* 0x000fe2000fffe03f */
[--C-:B------:R-:W-:Y:S02]  /*7e70*/  IMAD.MOV R11, RZ, RZ, -R7.reuse ;  /* 0x000000ffff0b7224 */ /* 0x100fe400078e0a07 */
[----:B------:R-:W-:Y:S01]  /*7e80*/  IMAD.U32 R5, RZ, RZ, UR19 ;  /* 0x00000013ff057e24 */ /* 0x000fe2000f8e00ff */
[----:B------:R-:W-:Y:S01]  /*7e90*/  SHF.R.S32.HI R5, RZ, 0x1f, R7 ;  /* 0x0000001fff057819 */ /* 0x000fe20000011407 */
[----:B------:R-:W-:Y:S02]  /*7ea0*/  IMAD R11, R64, R11, R13 ;  /* 0x0000000b400b7224 */ /* 0x000fe400078e020d */
[----:B------:R-:W-:-:S03]  /*7eb0*/  IMAD.U32 R8, RZ, RZ, UR14 ;  /* 0x0000000eff087e24 */ /* 0x000fc6000f8e00ff */
[----:B------:R-:W-:Y:S01]  /*7ec0*/  SHF.R.S32.HI R6, RZ, 0x1f, R11 ;  /* 0x0000001fff067819 */ /* 0x000fe2000001140b */
[----:B------:R-:W-:Y:S01]  /*7ed0*/  IMAD.U32 R15, RZ, RZ, UR41 ;  /* 0x00000029ff0f7e24 */ /* 0x000fe2000f8e00ff */
[----:B--2---:R-:W-:-:S13]  /*7ee0*/  @P0 R2UR UR4, R65 ;  /* 0x00000000410402ca */ /* 0x004fda00000e0000 */
[----:B------:R-:W-:Y:S02]  /*7ef0*/  UIADD3 UR8, UP0, UP2, UR10, UR8, UR4 ;  /* 0x000000080a087290 */ /* 0x000fe4000fa1e004 */
[----:B------:R-:W-:Y:S01]  /*7f00*/  USHF.R.S32.HI UR12, URZ, 0x1f, UR4 ;  /* 0x0000001f3f0c7899 */ /* 0x000fe20008011404 */
[----:B------:R-:W-:Y:S01]  /*7f10*/  ULDC.64 UR10, c[0x0][0xba8] ;  /* 0x0002ea00000a7ab9 */ /* 0x000fe20000000a00 */
[----:B------:R-:W-:Y:S02]  /*7f20*/  @!UP1 ULDC UR10, c[0x0][0xb50] ;  /* 0x0002d400000a9ab9 */ /* 0x000fe40000000800 */
[----:B------:R-:W-:Y:S01]  /*7f30*/  UIADD3.X UR7, UR7, UR9, UR12, UP0, UP2 ;  /* 0x0000000907077290 */ /* 0x000fe200087e440c */
[----:B------:R-:W-:Y:S01]  /*7f40*/  IADD3 R4, P2, P3, R7, UR8, R4 ;  /* 0x0000000807047c10 */ /* 0x000fe2000fb5e004 */
[----:B------:R-:W-:Y:S01]  /*7f50*/  @!UP1 ULDC UR11, c[0x0][0xb54] ;  /* 0x0002d500000b9ab9 */ /* 0x000fe20000000800 */
[----:B------:R-:W-:Y:S02]  /*7f60*/  ULDC.64 UR8, c[0x0][UR16+0x210] ;  /* 0x0000840010087abb */ /* 0x000fe40008000a00 */
[----:B------:R-:W-:Y:S01]  /*7f70*/  IMAD R7, R11, UR9, RZ ;  /* 0x000000090b077c24 */ /* 0x000fe2000f8e02ff */
[----:B------:R-:W-:-:S03]  /*7f80*/  IADD3.X R5, R5, UR7, R8, P2, P3 ;  /* 0x0000000705057c10 */ /* 0x000fc600097e6408 */
[----:B------:R-:W-:Y:S02]  /*7f90*/  IMAD R7, R6, UR8, R7 ;  /* 0x0000000806077c24 */ /* 0x000fe4000f8e0207 */
[----:B------:R-:W-:-:S04]  /*7fa0*/  IMAD.WIDE.U32 R4, R11, UR8, R4 ;  /* 0x000000080b047c25 */ /* 0x000fc8000f8e0004 */
[----:B------:R-:W-:Y:S01]  /*7fb0*/  IMAD.IADD R5, R5, 0x1, R7 ;  /* 0x0000000105057824 */ /* 0x000fe200078e0207 */
[----:B------:R-:W-:-:S04]  /*7fc0*/  LEA R8, P2, R4, UR10, 0x2 ;  /* 0x0000000a04087c11 */ /* 0x000fc8000f8410ff */
[----:B------:R-:W-:Y:S01]  /*7fd0*/  LEA.HI.X R10, R4, UR11, R5, 0x2, P2 ;  /* 0x0000000b040a7c11 */ /* 0x000fe200090f1405 */
[----:B------:R-:W-:Y:S08]  /*7fe0*/  @P4 BRA `(.L_x_163) ;  /* 0x0000000000104947 */ /* 0x000ff00003800000 */
[----:B------:R-:W-:Y:S05]  /*7ff0*/  @!P0 BRA `(.L_x_163) ;  /* 0x00000000000c8947 */ /* 0x000fea0003800000 */
[----:B------:R-:W2:Y:S04]  /*8000*/  LDG.E R4, desc[UR50][R62.64] ;  /* 0x000000323e047981 */ /* 0x000ea8000c1e1900 */
[----:B-----5:R-:W2:Y:S02]  /*8010*/  LDG.E R9, desc[UR50][R62.64+0x4] ;  /* 0x000004323e097981 */ /* 0x020ea4000c1e1900 */
[----:B--2---:R-:W-:-:S07]  /*8020*/  IMAD.IADD R9, R9, 0x1, -R4 ;  /* 0x0000000109097824 */ /* 0x004fce00078e0a04 */
.L_x_163:
[----:B------:R-:W2:Y:S01]  /*8030*/  LDL R12, [R1+0x14] ;  /* 0x00001400010c7983 */ /* 0x000ea20000100800 */
[----:B------:R-:W0:Y:S03]  /*8040*/  S2R R4, SR_TID.X ;  /* 0x0000000000047919 */ /* 0x000e260000002100 */
[----:B------:R-:W-:Y:S04]  /*8050*/  SHFL.IDX PT, R5, R10, RZ, 0x1c1f ;  /* 0x001c1fff0a057589 */ /* 0x000fe800000e0000 */
[----:B------:R-:W-:Y:S04]  /*8060*/  SHFL.IDX PT, R6, R8, 0x1, 0x1c1f ;  /* 0x003c1f0008067f89 */ /* 0x000fe800000e0000 */
[----:B------:R-:W-:Y:S01]  /*8070*/  SHFL.IDX PT, R7, R10, 0x1, 0x1c1f ;  /* 0x003c1f000a077f89 */ /* 0x000fe200000e0000 */
[----:B0-----:R-:W-:-:S05]  /*8080*/  VIADD R14, R4, 0xffffff80 ;  /* 0xffffff80040e7836 */ /* 0x001fca0000000000 */
[----:B------:R-:W-:-:S04]  /*8090*/  SHF.R.S32.HI R11, RZ, 0x1f, R14 ;  /* 0x0000001fff0b7819 */ /* 0x000fc8000001140e */
[----:B------:R-:W-:Y:S01]  /*80a0*/  LEA.HI R11, R11, R14, RZ, 0x7 ;  /* 0x0000000e0b0b7211 */ /* 0x000fe200078f38ff */
[----:B------:R-:W0:Y:S03]  /*80b0*/  SHFL.IDX PT, R4, R8, RZ, 0x1c1f ;  /* 0x001c1fff08047589 */ /* 0x000e2600000e0000 */
[----:B------:R-:W-:Y:S01]  /*80c0*/  LOP3.LUT R11, R11, 0xffffff80, RZ, 0xc0, !PT ;  /* 0xffffff800b0b7812 */ /* 0x000fe200078ec0ff */
[----:B-----5:R-:W-:-:S04]  /*80d0*/  IMAD R30, R9, R64, RZ ;  /* 0x00000040091e7224 */ /* 0x020fc800078e02ff */
[----:B------:R-:W-:-:S05]  /*80e0*/  IMAD.IADD R11, R14, 0x1, -R11 ;  /* 0x000000010e0b7824 */ /* 0x000fca00078e0a0b */
[----:B------:R-:W-:Y:S01]  /*80f0*/  LOP3.LUT P0, RZ, R11, 0x3, RZ, 0xc0, !PT ;  /* 0x000000030bff7812 */ /* 0x000fe2000780c0ff */
[----:B--2---:R-:W-:-:S04]  /*8100*/  IMAD R15, R15, 0xc0, R12 ;  /* 0x000000c00f0f7824 */ /* 0x004fc800078e020c */
[C---:B------:R-:W-:Y:S01]  /*8110*/  VIADD R25, R15.reuse, 0x8 ;  /* 0x000000080f197836 */ /* 0x040fe20000000000 */
[----:B------:R-:W-:-:S04]  /*8120*/  ISETP.GE.OR P2, PT, R15, R30, P0 ;  /* 0x0000001e0f00720c */ /* 0x000fc80000746670 */
[----:B------:R-:W-:-:S09]  /*8130*/  ISETP.GE.OR P0, PT, R25, R30, P0 ;  /* 0x0000001e1900720c */ /* 0x000fd20000706670 */
[----:B0-----:R0:W-:Y:S04]  /*8140*/  @!P2 ST.E desc[UR50][R4.64], R56 ;  /* 0x000000380400a985 */ /* 0x0011e8000c101932 */
[----:B------:R0:W-:Y:S01]  /*8150*/  @!P0 ST.E desc[UR50][R6.64], R57 ;  /* 0x0000003906008985 */ /* 0x0001e2000c101932 */
[----:B------:R-:W-:-:S13]  /*8160*/  PLOP3.LUT P0, PT, PT, PT, UP1, 0x80, 0x0 ;  /* 0x000000000000781c */ /* 0x000fda0003f0f018 */
[----:B0-----:R-:W-:Y:S05]  /*8170*/  @P0 BRA `(.L_x_164) ;  /* 0x0000000400cc0947 */ /* 0x001fea0003800000 */
[----:B------:R-:W0:Y:S01]  /*8180*/  S2R R11, SR_TID.X ;  /* 0x00000000000b7919 */ /* 0x000e220000002100 */
[----:B------:R-:W1:Y:S01]  /*8190*/  @P1 LDC R29, c[0x0][0xbf0] ;  /* 0x0002fc00ff1d1b82 */ /* 0x000e620000000800 */
[----:B------:R-:W-:Y:S01]  /*81a0*/  ULDC.64 UR10, c[0x0][0xaa0] ;  /* 0x0002a800000a7ab9 */ /* 0x000fe20000000a00 */
[----:B0-----:R-:W-:-:S05]  /*81b0*/  VIADD R11, R11, 0xffffff80 ;  /* 0xffffff800b0b7836 */ /* 0x001fca0000000000 */
[----:B------:R-:W-:-:S04]  /*81c0*/  SHF.R.S32.HI R62, RZ, 0x1f, R11 ;  /* 0x0000001fff3e7819 */ /* 0x000fc8000001140b */
[----:B------:R-:W-:-:S04]  /*81d0*/  LEA.HI R62, R62, R11, RZ, 0x3 ;  /* 0x0000000b3e3e7211 */ /* 0x000fc800078f18ff */
[----:B------:R-:W-:-:S05]  /*81e0*/  SHF.R.S32.HI R62, RZ, 0x3, R62 ;  /* 0x00000003ff3e7819 */ /* 0x000fca000001143e */
[----:B------:R-:W-:-:S04]  /*81f0*/  IMAD R3, R62, 0x40, R17 ;  /* 0x000000403e037824 */ /* 0x000fc800078e0211 */
[----:B------:R-:W-:-:S03]  /*8200*/  IMAD.WIDE R50, R3, 0x2, R50 ;  /* 0x0000000203327825 */ /* 0x000fc600078e0232 */
[C---:B------:R-:W-:Y:S02]  /*8210*/  IADD3 R9, P0, R50.reuse, 0x1800, RZ ;  /* 0x0000180032097810 */ /* 0x040fe40007f1e0ff */
[C---:B------:R-:W-:Y:S02]  /*8220*/  IADD3 R13, P2, R50.reuse, 0x3000, RZ ;  /* 0x00003000320d7810 */ /* 0x040fe40007f5e0ff */
[----:B------:R-:W-:Y:S02]  /*8230*/  LOP3.LUT R5, R50, 0x380, RZ, 0xc0, !PT ;  /* 0x0000038032057812 */ /* 0x000fe400078ec0ff */
[----:B------:R-:W-:Y:S02]  /*8240*/  LOP3.LUT R8, R9, 0x380, RZ, 0xc0, !PT ;  /* 0x0000038009087812 */ /* 0x000fe400078ec0ff */
[----:B------:R-:W-:Y:S02]  /*8250*/  LOP3.LUT R12, R13, 0x380, RZ, 0xc0, !PT ;  /* 0x000003800d0c7812 */ /* 0x000fe400078ec0ff */
[----:B------:R-:W-:-:S02]  /*8260*/  SHF.R.U64 R5, R5, 0x3, RZ ;  /* 0x0000000305057819 */ /* 0x000fc400000012ff */
[----:B------:R-:W-:Y:S02]  /*8270*/  SHF.R.U64 R8, R8, 0x3, RZ ;  /* 0x0000000308087819 */ /* 0x000fe400000012ff */
[----:B------:R-:W-:Y:S02]  /*8280*/  SHF.R.U64 R12, R12, 0x3, RZ ;  /* 0x000000030c0c7819 */ /* 0x000fe400000012ff */
[----:B------:R-:W-:Y:S01]  /*8290*/  LOP3.LUT R4, R5, R50, RZ, 0x3c, !PT ;  /* 0x0000003205047212 */ /* 0x000fe200078e3cff */
[--C-:B------:R-:W-:Y:S01]  /*82a0*/  IMAD.MOV.U32 R5, RZ, RZ, R51.reuse ;  /* 0x000000ffff057224 */ /* 0x100fe200078e0033 */
[----:B------:R-:W-:Y:S01]  /*82b0*/  LOP3.LUT R8, R8, R9, RZ, 0x3c, !PT ;  /* 0x0000000908087212 */ /* 0x000fe200078e3cff */
[--C-:B------:R-:W-:Y:S01]  /*82c0*/  IMAD.X R9, RZ, RZ, R51.reuse, P0 ;  /* 0x000000ffff097224 */ /* 0x100fe200000e0633 */
[----:B------:R-:W-:Y:S01]  /*82d0*/  LOP3.LUT R12, R12, R13, RZ, 0x3c, !PT ;  /* 0x0000000d0c0c7212 */ /* 0x000fe200078e3cff */
[----:B------:R-:W-:Y:S02]  /*82e0*/  IMAD.X R13, RZ, RZ, R51, P2 ;  /* 0x000000ffff0d7224 */ /* 0x000fe400010e0633 */
[----:B------:R-:W2:Y:S04]  /*82f0*/  LD.E.128 R4, desc[UR50][R4.64] ;  /* 0x0000003204047980 */ /* 0x000ea8000c101d00 */
[----:B------:R-:W3:Y:S04]  /*8300*/  LD.E.128 R8, desc[UR50][R8.64] ;  /* 0x0000003208087980 */ /* 0x000ee8000c101d00 */
[----:B------:R-:W4:Y:S01]  /*8310*/  LD.E.128 R12, desc[UR50][R12.64] ;  /* 0x000000320c0c7980 */ /* 0x000f22000c101d00 */
[----:B------:R-:W-:-:S04]  /*8320*/  IADD3 R3, P0, R50, 0x4800, RZ ;  /* 0x0000480032037810 */ /* 0x000fc80007f1e0ff */
[----:B------:R-:W-:Y:S01]  /*8330*/  LOP3.LUT R2, R3, 0x380, RZ, 0xc0, !PT ;  /* 0x0000038003027812 */ /* 0x000fe200078ec0ff */
[----:B------:R-:W-:Y:S01]  /*8340*/  UIMAD UR7, UR12, UR10, URZ ;  /* 0x0000000a0c0772a4 */ /* 0x000fe2000f8e023f */
[----:B------:R-:W-:Y:S02]  /*8350*/  IMAD.U32 R21, RZ, RZ, UR41 ;  /* 0x00000029ff157e24 */ /* 0x000fe4000f8e00ff */
[----:B------:R-:W-:Y:S01]  /*8360*/  SHF.R.U64 R2, R2, 0x3, RZ ;  /* 0x0000000302027819 */ /* 0x000fe200000012ff */
[----:B------:R-:W-:Y:S01]  /*8370*/  UIMAD.WIDE.U32 UR8, UR4, UR10, URZ ;  /* 0x0000000a040872a5 */ /* 0x000fe2000f8e003f */
[----:B------:R-:W-:Y:S01]  /*8380*/  IMAD.X R25, RZ, RZ, R51, P0 ;  /* 0x000000ffff197224 */ /* 0x000fe200000e0633 */
[----:B------:R-:W-:Y:S01]  /*8390*/  ULDC.64 UR12, c[0x0][0xaf0] ;  /* 0x0002bc00000c7ab9 */ /* 0x000fe20000000a00 */
[----:B------:R-:W-:Y:S02]  /*83a0*/  LOP3.LUT R24, R2, R3, RZ, 0x3c, !PT ;  /* 0x0000000302187212 */ /* 0x000fe400078e3cff */
[----:B------:R-:W0:Y:S01]  /*83b0*/  @P1 LDC R3, c[0x0][0xbec] ;  /* 0x0002fb00ff031b82 */ /* 0x000e220000000800 */
[----:B------:R-:W-:Y:S01]  /*83c0*/  UIMAD UR7, UR4, UR11, UR7 ;  /* 0x0000000b040772a4 */ /* 0x000fe2000f8e0207 */
[----:B------:R-:W-:-:S02]  /*83d0*/  IMAD R2, R16, 0x30, R62 ;  /* 0x0000003010027824 */ /* 0x000fc400078e023e */
[----:B------:R-:W-:Y:S01]  /*83e0*/  ULDC.64 UR10, c[0x0][0xae8] ;  /* 0x0002ba00000a7ab9 */ /* 0x000fe20000000a00 */
[----:B------:R-:W-:Y:S01]  /*83f0*/  UIADD3 UR9, UR9, UR7, URZ ;  /* 0x0000000709097290 */ /* 0x000fe2000fffe03f */
[----:B------:R-:W-:Y:S01]  /*8400*/  IMAD R28, R21, 0xc0, R2 ;  /* 0x000000c0151c7824 */ /* 0x000fe200078e0202 */
[----:B------:R-:W-:Y:S01]  /*8410*/  USHF.R.S32.HI UR4, URZ, 0x1f, UR37 ;  /* 0x0000001f3f047899 */ /* 0x000fe20008011425 */
[----:B------:R-:W5:Y:S01]  /*8420*/  LD.E.128 R24, desc[UR50][R24.64] ;  /* 0x0000003218187980 */ /* 0x000f62000c101d00 */
[----:B------:R-:W-:Y:S01]  /*8430*/  UIMAD.WIDE.U32 UR8, UR40, UR10, UR8 ;  /* 0x0000000a280872a5 */ /* 0x000fe2000f8e0008 */
[----:B------:R-:W-:Y:S01]  /*8440*/  IMAD.MOV.U32 R21, RZ, RZ, R28 ;  /* 0x000000ffff157224 */ /* 0x000fe200078e001c */
[----:B------:R-:W-:Y:S01]  /*8450*/  UIMAD UR4, UR4, UR12, URZ ;  /* 0x0000000c040472a4 */ /* 0x000fe2000f8e023f */
[----:B------:R-:W-:Y:S01]  /*8460*/  @!PT LDS RZ, [RZ] ;  /* 0x00000000fffff984 */ /* 0x000fe20000000800 */
[----:B------:R-:W-:Y:S01]  /*8470*/  @!PT LDS RZ, [RZ] ;  /* 0x00000000fffff984 */ /* 0x000fe20000000800 */
[----:B------:R-:W-:Y:S01]  /*8480*/  @!PT LDS RZ, [RZ] ;  /* 0x00000000fffff984 */ /* 0x000fe20000000800 */
[----:B------:R-:W-:Y:S01]  /*8490*/  @!PT LDS RZ, [RZ] ;  /* 0x00000000fffff984 */ /* 0x000fe20000000800 */
[----:B------:R1:W-:Y:S06]  /*84a0*/  MEMBAR.ALL.CTA ;  /* 0x0000000000007992 */ /* 0x0003ec0000008000 */
[----:B-1----:R-:W1:Y:S01]  /*84b0*/  FENCE.VIEW.ASYNC.S ;  /* 0x00000000000073c6 */ /* 0x002e620000000000 */
[----:B------:R-:W-:Y:S01]  /*84c0*/  UIMAD UR9, UR40, UR11, UR9 ;  /* 0x0000000b280972a4 */ /* 0x000fe2000f8e0209 */
[----:B------:R-:W-:Y:S01]  /*84d0*/  VIADD R0, R0, 0x13220 ;  /* 0x0001322000007836 */ /* 0x000fe20000000000 */
[----:B------:R-:W-:-:S02]  /*84e0*/  UIMAD UR4, UR37, UR13, UR4 ;  /* 0x0000000d250472a4 */ /* 0x000fc4000f8e0204 */
[----:B------:R-:W-:Y:S01]  /*84f0*/  UIMAD.WIDE.U32 UR8, UR37, UR12, UR8 ;  /* 0x0000000c250872a5 */ /* 0x000fe2000f8e0008 */
[----:B------:R-:W-:Y:S01]  /*8500*/  ULDC.64 UR10, c[0x0][0xae0] ;  /* 0x0002b800000a7ab9 */ /* 0x000fe20000000a00 */
[----:B------:R-:W-:Y:S02]  /*8510*/  PRMT R0, RZ, 0x654, R0 ;  /* 0x00000654ff007816 */ /* 0x000fe40000000000 */
[----:B------:R-:W-:Y:S01]  /*8520*/  UIADD3 UR4, UR9, UR4, URZ ;  /* 0x0000000409047290 */ /* 0x000fe2000fffe03f */
[----:B0-----:R-:W-:-:S04]  /*8530*/  @P1 IMAD.HI.U32 R2, R28, R3, RZ ;  /* 0x000000031c021227 */ /* 0x001fc800078e00ff */
[----:B------:R-:W-:Y:S01]  /*8540*/  IMAD.U32 R3, RZ, RZ, UR9 ;  /* 0x00000009ff037e24 */ /* 0x000fe2000f8e00ff */
[----:B------:R-:W-:Y:S01]  /*8550*/  @P1 SHF.R.U32.HI R21, RZ, R29, R2 ;  /* 0x0000001dff151219 */ /* 0x000fe20000011602 */
[----:B------:R-:W-:Y:S01]  /*8560*/  IMAD.U32 R2, RZ, RZ, UR8 ;  /* 0x00000008ff027e24 */ /* 0x000fe2000f8e00ff */
[----:B------:R-:W-:Y:S01]  /*8570*/  ULDC.64 UR8, c[0x0][0xad8] ;  /* 0x0002b60000087ab9 */ /* 0x000fe20000000a00 */
[----:B------:R-:W-:Y:S01]  /*8580*/  IMAD.U32 R3, RZ, RZ, UR4 ;  /* 0x00000004ff037e24 */ /* 0x000fe2000f8e00ff */
[--C-:B------:R-:W-:Y:S01]  /*8590*/  SHF.R.S32.HI R20, RZ, 0x1f, R21.reuse ;  /* 0x0000001fff147819 */ /* 0x100fe20000011415 */
[----:B------:R-:W-:Y:S01]  /*85a0*/  IMAD.MOV R29, RZ, RZ, -R21 ;  /* 0x000000ffff1d7224 */ /* 0x000fe200078e0a15 */
[----:B------:R-:W-:Y:S01]  /*85b0*/  ULDC UR4, c[0x0][0xac8] ;  /* 0x0002b20000047ab9 */ /* 0x000fe20000000800 */
[----:B------:R-:W-:Y:S01]  /*85c0*/  IMAD.WIDE.U32 R2, R21, UR10, R2 ;  /* 0x0000000a15027c25 */ /* 0x000fe2000f8e0002 */
[----:B-1----:R0:W-:Y:S03]  /*85d0*/  SYNCS.ARRIVE.TRANS64.RED.A1T0 RZ, [R0+URZ], RZ ;  /* 0x000000ff00ff79a7 */ /* 0x0021e6000810043f */
[----:B------:R-:W-:-:S02]  /*85e0*/  IMAD R20, R20, UR10, RZ ;  /* 0x0000000a14147c24 */ /* 0x000fc4000f8e02ff */
[----:B------:R-:W-:Y:S02]  /*85f0*/  IMAD R29, R64, R29, R28 ;  /* 0x0000001d401d7224 */ /* 0x000fe400078e021c */
[----:B------:R-:W-:-:S03]  /*8600*/  IMAD R33, R21, UR11, R20 ;  /* 0x0000000b15217c24 */ /* 0x000fc6000f8e0214 */
[----:B------:R-:W-:Y:S01]  /*8610*/  SHF.R.S32.HI R20, RZ, 0x1f, R29 ;  /* 0x0000001fff147819 */ /* 0x000fe2000001141d */
[----:B------:R-:W-:Y:S02]  /*8620*/  IMAD.IADD R3, R3, 0x1, R33 ;  /* 0x0000000103037824 */ /* 0x000fe400078e0221 */
[----:B------:R-:W-:Y:S02]  /*8630*/  IMAD.U32 R33, RZ, RZ, UR41 ;  /* 0x00000029ff217e24 */ /* 0x000fe4000f8e00ff */
[----:B------:R-:W-:Y:S02]  /*8640*/  IMAD R20, R20, UR8, RZ ;  /* 0x0000000814147c24 */ /* 0x000fe4000f8e02ff */
[----:B------:R-:W-:-:S04]  /*8650*/  IMAD.WIDE.U32 R2, R29, UR8, R2 ;  /* 0x000000081d027c25 */ /* 0x000fc8000f8e0002 */
[----:B------:R-:W-:Y:S01]  /*8660*/  IMAD R21, R29, UR9, R20 ;  /* 0x000000091d157c24 */ /* 0x000fe2000f8e0214 */
[----:B------:R-:W-:Y:S01]  /*8670*/  ULDC.64 UR8, c[0x0][0xa80] ;  /* 0x0002a00000087ab9 */ /* 0x000fe20000000a00 */
[----:B------:R-:W-:Y:S01]  /*8680*/  IMAD R33, R33, 0xc0, R62 ;  /* 0x000000c021217824 */ /* 0x000fe200078e023e */
[C---:B------:R-:W-:Y:S01]  /*8690*/  LEA R32, P0, R2.reuse, UR8, 0x1 ;  /* 0x0000000802207c11 */ /* 0x040fe2000f8008ff */
[----:B------:R-:W-:Y:S01]  /*86a0*/  IMAD.IADD R3, R3, 0x1, R21 ;  /* 0x0000000103037824 */ /* 0x000fe200078e0215 */
[----:B------:R-:W-:Y:S01]  /*86b0*/  SHF.R.S32.HI R62, RZ, 0x1f, R17 ;  /* 0x0000001fff3e7819 */ /* 0x000fe20000011411 */
[C---:B------:R-:W-:Y:S02]  /*86c0*/  VIADD R21, R33.reuse, 0x60 ;  /* 0x0000006021157836 */ /* 0x040fe40000000000 */
[----:B------:R-:W1:Y:S01]  /*86d0*/  SHFL.IDX PT, R20, R32, 0x1, 0x181f ;  /* 0x00381f0020147f89 */ /* 0x000e6200000e0000 */
[----:B------:R-:W-:Y:S01]  /*86e0*/  LEA.HI.X R34, R2, UR9, R3, 0x1, P0 ;  /* 0x0000000902227c11 */ /* 0x000fe200080f0c03 */
[----:B------:R-:W-:Y:S01]  /*86f0*/  VIADD R3, R33, 0x30 ;  /* 0x0000003021037836 */ /* 0x000fe20000000000 */
[----:B------:R-:W-:Y:S01]  /*8700*/  ISETP.GE.AND P0, PT, R17, UR4, PT ;  /* 0x0000000411007c0c */ /* 0x000fe2000bf06270 */
[----:B------:R-:W0:Y:S03]  /*8710*/  SHFL.IDX PT, R2, R32, RZ, 0x181f ;  /* 0x00181fff20027589 */ /* 0x000e2600000e0000 */
[-C--:B------:R-:W-:Y:S01]  /*8720*/  ISETP.GE.OR P1, PT, R33, R30.reuse, P0 ;  /* 0x0000001e2100720c */ /* 0x080fe20000726670 */
[----:B------:R-:W0:Y:S01]  /*8730*/  SHFL.IDX PT, R28, R32, 0x2, 0x181f ;  /* 0x00581f00201c7f89 */ /* 0x000e2200000e0000 */
[-C--:B------:R-:W-:Y:S01]  /*8740*/  ISETP.GE.OR P2, PT, R3, R30.reuse, P0 ;  /* 0x0000001e0300720c */ /* 0x080fe20000746670 */
[----:B------:R-:W-:Y:S01]  /*8750*/  VIADD R33, R33, 0x90 ;  /* 0x0000009021217836 */ /* 0x000fe20000000000 */
[-C--:B------:R-:W-:Y:S01]  /*8760*/  ISETP.GE.OR P3, PT, R21, R30.reuse, P0 ;  /* 0x0000001e1500720c */ /* 0x080fe20000766670 */
[----:B------:R-:W0:Y:S03]  /*8770*/  SHFL.IDX PT, R36, R34, RZ, 0x181f ;  /* 0x00181fff22247589 */ /* 0x000e2600000e0000 */
[----:B------:R-:W-:Y:S01]  /*8780*/  ISETP.GE.OR P0, PT, R33, R30, P0 ;  /* 0x0000001e2100720c */ /* 0x000fe20000706670 */
[----:B------:R-:W0:Y:S04]  /*8790*/  SHFL.IDX PT, R38, R34, 0x1, 0x181f ;  /* 0x00381f0022267f89 */ /* 0x000e2800000e0000 */
[----:B------:R-:W0:Y:S02]  /*87a0*/  SHFL.IDX PT, R40, R34, 0x2, 0x181f ;  /* 0x00581f0022287f89 */ /* 0x000e2400000e0000 */
[----:B-1----:R-:W-:-:S02]  /*87b0*/  @!P2 LEA R20, P5, R17, R20, 0x1 ;  /* 0x000000141114a211 */ /* 0x002fc400078a08ff */
[----:B------:R-:W1:Y:S01]  /*87c0*/  SHFL.IDX PT, R32, R32, 0x3, 0x181f ;  /* 0x00781f0020207f89 */ /* 0x000e6200000e0000 */
[----:B0-----:R-:W-:-:S03]  /*87d0*/  @!P1 LEA R2, P4, R17, R2, 0x1 ;  /* 0x0000000211029211 */ /* 0x001fc600078808ff */
[----:B------:R-:W0:Y:S01]  /*87e0*/  SHFL.IDX PT, R34, R34, 0x3, 0x181f ;  /* 0x00781f0022227f89 */ /* 0x000e2200000e0000 */
[C---:B------:R-:W-:Y:S02]  /*87f0*/  @!P3 LEA R28, P6, R17.reuse, R28, 0x1 ;  /* 0x0000001c111cb211 */ /* 0x040fe400078c08ff */
[C-C-:B------:R-:W-:Y:S02]  /*8800*/  @!P1 LEA.HI.X R3, R17.reuse, R36, R62.reuse, 0x1, P4 ;  /* 0x0000002411039211 */ /* 0x140fe400020f0c3e */
[C-C-:B------:R-:W-:Y:S02]  /*8810*/  @!P2 LEA.HI.X R21, R17.reuse, R38, R62.reuse, 0x1, P5 ;  /* 0x000000261115a211 */ /* 0x140fe400028f0c3e */
[----:B------:R-:W-:Y:S01]  /*8820*/  @!P3 LEA.HI.X R29, R17, R40, R62, 0x1, P6 ;  /* 0x00000028111db211 */ /* 0x000fe200030f0c3e */
[----:B--2---:R2:W-:Y:S04]  /*8830*/  @!P1 ST.E.128 desc[UR50][R2.64], R4 ;  /* 0x0000000402009985 */ /* 0x0045e8000c101d32 */
[----:B---3--:R2:W-:Y:S04]  /*8840*/  @!P2 ST.E.128 desc[UR50][R20.64], R8 ;  /* 0x000000081400a985 */ /* 0x0085e8000c101d32 */
[----:B----4-:R2:W-:Y:S01]  /*8850*/  @!P3 ST.E.128 desc[UR50][R28.64], R12 ;  /* 0x0000000c1c00b985 */ /* 0x0105e2000c101d32 */
[----:B01----:R-:W-:Y:S05]  /*8860*/  @P0 BRA `(.L_x_165) ;  /* 0x0000001000c40947 */ /* 0x003fea0003800000 */
[----:B--2---:R-:W-:-:S04]  /*8870*/  LEA R2, P0, R17, R32, 0x1 ;  /* 0x0000002011027211 */ /* 0x004fc800078008ff */
[----:B------:R-:W-:-:S05]  /*8880*/  LEA.HI.X R3, R17, R34, R62, 0x1, P0 ;  /* 0x0000002211037211 */ /* 0x000fca00000f0c3e */
[----:B-----5:R0:W-:Y:S01]  /*8890*/  ST.E.128 desc[UR50][R2.64], R24 ;  /* 0x0000001802007985 */ /* 0x0201e2000c101d32 */
[----:B------:R-:W-:Y:S05]  /*88a0*/  BRA `(.L_x_165) ;  /* 0x0000001000b47947 */ /* 0x000fea0003800000 */
.L_x_164:
[----:B------:R0:W5:Y:S01]  /*88b0*/  LDL R65, [R1+0x4] ;  /* 0x0000040001417983 */ /* 0x0001620000100800 */
[----:B------:R-:W-:Y:S01]  /*88c0*/  ULDC.64 UR10, c[0x0][0xb08] ;  /* 0x0002c200000a7ab9 */ /* 0x000fe20000000a00 */
[----:B------:R-:W1:Y:S02]  /*88d0*/  @P1 LDC R4, c[0x0][0xbec] ;  /* 0x0002fb00ff041b82 */ /* 0x000e640000000800 */
[----:B------:R0:W5:Y:S04]  /*88e0*/  LDL R63, [R1+0x10] ;  /* 0x00001000013f7983 */ /* 0x0001680000100800 */
[----:B------:R0:W5:Y:S01]  /*88f0*/  LDL R62, [R1] ;  /* 0x00000000013e7983 */ /* 0x0001620000100800 */
[----:B------:R-:W-:Y:S01]  /*8900*/  UIMAD UR7, UR12, UR10, URZ ;  /* 0x0000000a0c0772a4 */ /* 0x000fe2000f8e023f */
[----:B------:R-:W2:Y:S01]  /*8910*/  @P1 LDC R5, c[0x0][0xbf0] ;  /* 0x0002fc00ff051b82 */ /* 0x000ea20000000800 */
[----:B------:R-:W-:Y:S01]  /*8920*/  UIMAD.WIDE.U32 UR8, UR4, UR10, URZ ;  /* 0x0000000a040872a5 */ /* 0x000fe2000f8e003f */
[----:B------:R-:W-:Y:S01]  /*8930*/  IMAD.MOV.U32 R7, RZ, RZ, R13 ;  /* 0x000000ffff077224 */ /* 0x000fe200078e000d */
[----:B------:R-:W-:Y:S01]  /*8940*/  UIMAD UR7, UR4, UR11, UR7 ;  /* 0x0000000b040772a4 */ /* 0x000fe2000f8e0207 */
[----:B------:R-:W-:Y:S01]  /*8950*/  ISETP.GE.AND P0, PT, R15, R30, PT ;  /* 0x0000001e0f00720c */ /* 0x000fe20003f06270 */
[----:B------:R-:W-:Y:S01]  /*8960*/  USHF.R.S32.HI UR4, URZ, 0x1f, UR37 ;  /* 0x0000001f3f047899 */ /* 0x000fe20008011425 */
[----:B------:R-:W-:Y:S01]  /*8970*/  BSSY B1, `(.L_x_166) ;  /* 0x000004f000017945 */ /* 0x000fe20003800000 */
[----:B------:R-:W-:Y:S01]  /*8980*/  UIADD3 UR9, UR9, UR7, URZ ;  /* 0x0000000709097290 */ /* 0x000fe2000fffe03f */
[----:B------:R-:W-:Y:S01]  /*8990*/  SHF.R.S32.HI R26, RZ, 0x1f, R18 ;  /* 0x0000001fff1a7819 */ /* 0x000fe20000011412 */
[----:B------:R-:W-:Y:S01]  /*89a0*/  ULDC.64 UR10, c[0x0][0xb38] ;  /* 0x0002ce00000a7ab9 */ /* 0x000fe20000000a00 */
[----:B------:R-:W-:Y:S01]  /*89b0*/  SHF.R.S32.HI R27, RZ, 0x1f, R19 ;  /* 0x0000001fff1b7819 */ /* 0x000fe20000011413 */
[----:B------:R-:W-:Y:S01]  /*89c0*/  UIMAD.WIDE.U32 UR8, UR40, UR10, UR8 ;  /* 0x0000000a280872a5 */ /* 0x000fe2000f8e0008 */
[----:B------:R-:W-:-:S02]  /*89d0*/  SHF.R.S32.HI R50, RZ, 0x1f, R22 ;  /* 0x0000001fff327819 */ /* 0x000fc40000011416 */
[----:B------:R-:W-:Y:S01]  /*89e0*/  SHF.R.S32.HI R51, RZ, 0x1f, R23 ;  /* 0x0000001fff337819 */ /* 0x000fe20000011417 */
[----:B------:R-:W-:Y:S01]  /*89f0*/  UIMAD UR9, UR40, UR11, UR9 ;  /* 0x0000000b280972a4 */ /* 0x000fe2000f8e0209 */
[----:B-1----:R-:W-:Y:S01]  /*8a00*/  @P1 IMAD.HI.U32 R4, R13, R4, RZ ;  /* 0x000000040d041227 */ /* 0x002fe200078e00ff */
[----:B------:R-:W-:Y:S01]  /*8a10*/  SHF.R.S32.HI R56, RZ, 0x1f, R156 ;  /* 0x0000001fff387819 */ /* 0x000fe2000001149c */
[----:B------:R-:W-:Y:S01]  /*8a20*/  ULDC.64 UR10, c[0x0][0xb40] ;  /* 0x0002d000000a7ab9 */ /* 0x000fe20000000a00 */
[----:B------:R-:W-:Y:S01]  /*8a30*/  SHF.R.S32.HI R57, RZ, 0x1f, R157 ;  /* 0x0000001fff397819 */ /* 0x000fe2000001149d */
[----:B------:R-:W-:Y:S02]  /*8a40*/  UIMAD UR4, UR4, UR10, URZ ;  /* 0x0000000a040472a4 */ /* 0x000fe4000f8e023f */
[----:B------:R-:W-:Y:S02]  /*8a50*/  UIMAD.WIDE.U32 UR8, UR37, UR10, UR8 ;  /* 0x0000000a250872a5 */ /* 0x000fe4000f8e0008 */
[----:B------:R-:W-:Y:S01]  /*8a60*/  UIMAD UR4, UR37, UR11, UR4 ;  /* 0x0000000b250472a4 */ /* 0x000fe2000f8e0204 */
[----:B--2---:R-:W-:-:S02]  /*8a70*/  @P1 SHF.R.U32.HI R7, RZ, R5, R4 ;  /* 0x00000005ff071219 */ /* 0x004fc40000011604 */
[----:B------:R-:W-:Y:S01]  /*8a80*/  ULDC.64 UR10, c[0x0][0xb48] ;  /* 0x0002d200000a7ab9 */ /* 0x000fe20000000a00 */
[----:B------:R-:W-:Y:S01]  /*8a90*/  UIADD3 UR9, UR9, UR4, URZ ;  /* 0x0000000409097290 */ /* 0x000fe2000fffe03f */
[--C-:B------:R-:W-:Y:S01]  /*8aa0*/  SHF.R.S32.HI R4, RZ, 0x1f, R7.reuse ;  /* 0x0000001fff047819 */ /* 0x100fe20000011407 */
[----:B------:R-:W-:Y:S02]  /*8ab0*/  IMAD.MOV R9, RZ, RZ, -R7 ;  /* 0x000000ffff097224 */ /* 0x000fe400078e0a07 */
[----:B------:R-:W-:Y:S02]  /*8ac0*/  UIMAD.WIDE.U32 UR8, UR42, UR10, UR8 ;  /* 0x0000000a2a0872a5 */ /* 0x000fe4000f8e0008 */
[----:B------:R-:W-:Y:S02]  /*8ad0*/  IMAD R9, R64, R9, R13 ;  /* 0x0000000940097224 */ /* 0x000fe400078e020d */
[----:B------:R-:W-:Y:S02]  /*8ae0*/  UIMAD UR42, UR42, UR11, UR9 ;  /* 0x0000000b2a2a72a4 */ /* 0x000fe4000f8e0209 */
[----:B------:R-:W-:Y:S01]  /*8af0*/  IMAD.U32 R5, RZ, RZ, UR9 ;  /* 0x00000009ff057e24 */ /* 0x000fe2000f8e00ff */
[----:B------:R-:W-:-:S02]  /*8b00*/  ULDC.64 UR10, c[0x0][0xb30] ;  /* 0x0002cc00000a7ab9 */ /* 0x000fc40000000a00 */
[----:B------:R-:W-:Y:S02]  /*8b10*/  IMAD R6, R4, UR10, RZ ;  /* 0x0000000a04067c24 */ /* 0x000fe4000f8e02ff */
[----:B------:R-:W-:Y:S01]  /*8b20*/  IMAD.U32 R4, RZ, RZ, UR8 ;  /* 0x00000008ff047e24 */ /* 0x000fe2000f8e00ff */
[----:B------:R-:W-:Y:S01]  /*8b30*/  ULDC.64 UR8, c[0x0][0xb28] ;  /* 0x0002ca0000087ab9 */ /* 0x000fe20000000a00 */
[----:B------:R-:W-:Y:S02]  /*8b40*/  IMAD.U32 R5, RZ, RZ, UR42 ;  /* 0x0000002aff057e24 */ /* 0x000fe4000f8e00ff */
[C---:B------:R-:W-:Y:S01]  /*8b50*/  IMAD R11, R7.reuse, UR11, R6 ;  /* 0x0000000b070b7c24 */ /* 0x040fe2000f8e0206 */
[----:B------:R-:W-:Y:S01]  /*8b60*/  SHF.R.S32.HI R6, RZ, 0x1f, R9 ;  /* 0x0000001fff067819 */ /* 0x000fe20000011409 */
[----:B------:R-:W-:-:S04]  /*8b70*/  IMAD.WIDE.U32 R4, R7, UR10, R4 ;  /* 0x0000000a07047c25 */ /* 0x000fc8000f8e0004 */
[----:B------:R-:W-:Y:S02]  /*8b80*/  IMAD R6, R6, UR8, RZ ;  /* 0x0000000806067c24 */ /* 0x000fe4000f8e02ff */
[----:B------:R-:W-:Y:S02]  /*8b90*/  IMAD.IADD R5, R5, 0x1, R11 ;  /* 0x0000000105057824 */ /* 0x000fe400078e020b */
[C---:B------:R-:W-:Y:S02]  /*8ba0*/  IMAD R7, R9.reuse, UR9, R6 ;  /* 0x0000000909077c24 */ /* 0x040fe4000f8e0206 */
[----:B------:R-:W-:Y:S01]  /*8bb0*/  IMAD.WIDE.U32 R4, R9, UR8, R4 ;  /* 0x0000000809047c25 */ /* 0x000fe2000f8e0004 */
[----:B------:R-:W-:-:S03]  /*8bc0*/  ULDC.64 UR8, c[0x0][0xb00] ;  /* 0x0002c00000087ab9 */ /* 0x000fc60000000a00 */
[----:B------:R-:W-:Y:S01]  /*8bd0*/  VIADD R6, R0, 0x13220 ;  /* 0x0001322000067836 */ /* 0x000fe20000000000 */
[----:B------:R-:W-:Y:S01]  /*8be0*/  LEA R0, P1, R4, UR8, 0x2 ;  /* 0x0000000804007c11 */ /* 0x000fe2000f8210ff */
[----:B------:R-:W-:-:S03]  /*8bf0*/  IMAD.IADD R5, R5, 0x1, R7 ;  /* 0x0000000105057824 */ /* 0x000fc600078e0207 */
[----:B------:R-:W-:Y:S02]  /*8c00*/  PRMT R6, RZ, 0x654, R6 ;  /* 0x00000654ff067816 */ /* 0x000fe40000000006 */
[----:B------:R-:W-:Y:S02]  /*8c10*/  LEA.HI.X R24, R4, UR9, R5, 0x2, P1 ;  /* 0x0000000904187c11 */ /* 0x000fe400088f1405 */
[----:B------:R1:W-:Y:S03]  /*8c20*/  SYNCS.ARRIVE.TRANS64.RED.A1T0 RZ, [R6+URZ], RZ ;  /* 0x000000ff06ff79a7 */ /* 0x0003e6000810043f */
[----:B------:R0:W2:Y:S04]  /*8c30*/  SHFL.IDX PT, R7, R24, RZ, 0x1c1f ;  /* 0x001c1fff18077589 */ /* 0x0000a800000e0000 */
[----:B-1----:R0:W1:Y:S01]  /*8c40*/  SHFL.IDX PT, R6, R0, RZ, 0x1c1f ;  /* 0x001c1fff00067589 */ /* 0x00206200000e0000 */
[----:B------:R-:W-:Y:S05]  /*8c50*/  @P0 BRA `(.L_x_167) ;  /* 0x0000000000800947 */ /* 0x000fea0003800000 */
[----:B------:R-:W-:Y:S02]  /*8c60*/  ULDC UR4, c[0x0][0xac8] ;  /* 0x0002b20000047ab9 */ /* 0x000fe40000000800 */
[----:B-----5:R-:W-:Y:S02]  /*8c70*/  ISETP.GE.AND P1, PT, R62, UR4, PT ;  /* 0x000000043e007c0c */ /* 0x020fe4000bf26270 */
[----:B------:R-:W-:Y:S02]  /*8c80*/  ISETP.GE.AND P0, PT, R65, UR4, PT ;  /* 0x0000000441007c0c */ /* 0x000fe4000bf06270 */
[----:B------:R-:W-:Y:S02]  /*8c90*/  ISETP.GE.AND P4, PT, R157, UR4, PT ;  /* 0x000000049d007c0c */ /* 0x000fe4000bf86270 */
[----:B------:R-:W-:Y:S02]  /*8ca0*/  ISETP.GE.AND P5, PT, R156, UR4, PT ;  /* 0x000000049c007c0c */ /* 0x000fe4000bfa6270 */
[----:B------:R-:W-:-:S05]  /*8cb0*/  ISETP.GE.AND P3, PT, R23, UR4, PT ;  /* 0x0000000417007c0c */ /* 0x000fca000bf66270 */
[CC--:B-1----:R-:W-:Y:S02]  /*8cc0*/  @!P1 LEA R8, P2, R62.reuse, R6.reuse, 0x2 ;  /* 0x000000063e089211 */ /* 0x0c2fe400078410ff */
[----:B--2---:R-:W-:Y:S02]  /*8cd0*/  @!P0 IMAD.WIDE R4, R65, 0x4, R6 ;  /* 0x0000000441048825 */ /* 0x004fe400078e0206 */
[-C--:B------:R-:W-:Y:S02]  /*8ce0*/  @!P1 LEA.HI.X R9, R62, R7.reuse, R63, 0x2, P2 ;  /* 0x000000073e099211 */ /* 0x080fe400010f143f */
[----:B------:R-:W-:Y:S01]  /*8cf0*/  ISETP.GE.AND P2, PT, R22, UR4, PT ;  /* 0x0000000416007c0c */ /* 0x000fe2000bf46270 */
[----:B------:R1:W-:Y:S01]  /*8d00*/  @!P0 ST.E.64 desc[UR50][R4.64], R52 ;  /* 0x0000003404008985 */ /* 0x0003e2000c101b32 */
[CC--:B------:R-:W-:Y:S02]  /*8d10*/  @!P4 LEA R10, P0, R157.reuse, R6.reuse, 0x2 ;  /* 0x000000069d0ac211 */ /* 0x0c0fe400078010ff */
[----:B------:R-:W-:Y:S01]  /*8d20*/  @!P5 LEA R12, P6, R156, R6, 0x2 ;  /* 0x000000069c0cd211 */ /* 0x000fe200078c10ff */
[----:B------:R2:W-:Y:S01]  /*8d30*/  @!P1 ST.E.64 desc[UR50][R8.64], R54 ;  /* 0x0000003608009985 */ /* 0x0005e2000c101b32 */
[----:B------:R-:W-:-:S02]  /*8d40*/  @!P4 LEA.HI.X R11, R157, R7, R57, 0x2, P0 ;  /* 0x000000079d0bc211 */ /* 0x000fc400000f1439 */
[----:B------:R-:W-:Y:S02]  /*8d50*/  ISETP.GE.AND P1, PT, R19, UR4, PT ;  /* 0x0000000413007c0c */ /* 0x000fe4000bf26270 */
[----:B------:R-:W-:Y:S01]  /*8d60*/  ISETP.GE.AND P0, PT, R18, UR4, PT ;  /* 0x0000000412007c0c */ /* 0x000fe2000bf06270 */
[----:B------:R3:W-:Y:S01]  /*8d70*/  @!P4 ST.E.64 desc[UR50][R10.64], R58 ;  /* 0x0000003a0a00c985 */ /* 0x0007e2000c101b32 */
[-C--:B------:R-:W-:Y:S02]  /*8d80*/  @!P5 LEA.HI.X R13, R156, R7.reuse, R56, 0x2, P6 ;  /* 0x000000079c0dd211 */ /* 0x080fe400030f1438 */
[CC--:B------:R-:W-:Y:S02]  /*8d90*/  @!P2 LEA R14, P4, R22.reuse, R6.reuse, 0x2 ;  /* 0x00000006160ea211 */ /* 0x0c0fe400078810ff */
[----:B-1----:R-:W-:Y:S01]  /*8da0*/  @!P3 LEA R4, P6, R23, R6, 0x2 ;  /* 0x000000061704b211 */ /* 0x002fe200078c10ff */
[----:B------:R3:W-:Y:S01]  /*8db0*/  @!P5 ST.E.64 desc[UR50][R12.64], R60 ;  /* 0x0000003c0c00d985 */ /* 0x0007e2000c101b32 */
[----:B------:R-:W-:-:S02]  /*8dc0*/  @!P2 LEA.HI.X R15, R22, R7, R50, 0x2, P4 ;  /* 0x00000007160fa211 */ /* 0x000fc400020f1432 */
[-C--:B------:R-:W-:Y:S02]  /*8dd0*/  @!P3 LEA.HI.X R5, R23, R7.reuse, R51, 0x2, P6 ;  /* 0x000000071705b211 */ /* 0x080fe400030f1433 */
[CC--:B--2---:R-:W-:Y:S02]  /*8de0*/  @!P1 LEA R8, P5, R19.reuse, R6.reuse, 0x2 ;  /* 0x0000000613089211 */ /* 0x0c4fe400078a10ff */
[C---:B------:R-:W-:Y:S01]  /*8df0*/  @!P0 LEA R6, P6, R18.reuse, R6, 0x2 ;  /* 0x0000000612068211 */ /* 0x040fe200078c10ff */
[----:B------:R3:W-:Y:S01]  /*8e00*/  @!P3 ST.E.64 desc[UR50][R4.64], R42 ;  /* 0x0000002a0400b985 */ /* 0x0007e2000c101b32 */
[-C--:B------:R-:W-:Y:S02]  /*8e10*/  @!P1 LEA.HI.X R9, R19, R7.reuse, R27, 0x2, P5 ;  /* 0x0000000713099211 */ /* 0x080fe400028f141b */
[----:B------:R-:W-:Y:S01]  /*8e20*/  @!P0 LEA.HI.X R7, R18, R7, R26, 0x2, P6 ;  /* 0x0000000712078211 */ /* 0x000fe200030f141a */
[----:B------:R3:W-:Y:S04]  /*8e30*/  @!P2 ST.E.64 desc[UR50][R14.64], R44 ;  /* 0x0000002c0e00a985 */ /* 0x0007e8000c101b32 */
[----:B------:R3:W-:Y:S04]  /*8e40*/  @!P1 ST.E.64 desc[UR50][R8.64], R46 ;  /* 0x0000002e08009985 */ /* 0x0007e8000c101b32 */
[----:B------:R3:W-:Y:S02]  /*8e50*/  @!P0 ST.E.64 desc[UR50][R6.64], R48 ;  /* 0x0000003006008985 */ /* 0x0007e4000c101b32 */
.L_x_167:
[----:B------:R-:W-:Y:S05]  /*8e60*/  BSYNC B1 ;  /* 0x0000000000017941 */ /* 0x000fea0003800000 */
.L_x_166:
[----:B------:R-:W-:Y:S01]  /*8e70*/  ISETP.GE.AND P0, PT, R25, R30, PT ;  /* 0x0000001e1900720c */ /* 0x000fe20003f06270 */
[----:B--23--:R2:W3:Y:S04]  /*8e80*/  SHFL.IDX PT, R7, R24, 0x1, 0x1c1f ;  /* 0x003c1f0018077f89 */ /* 0x00c4e800000e0000 */
[----:B-1----:R2:W4:Y:S08]  /*8e90*/  SHFL.IDX PT, R6, R0, 0x1, 0x1c1f ;  /* 0x003c1f0000067f89 */ /* 0x00253000000e0000 */
[----:B--2---:R-:W-:Y:S05]  /*8ea0*/  @P0 BRA `(.L_x_165) ;  /* 0x0000000c00340947 */ /* 0x004fea0003800000 */
[----:B------:R-:W-:Y:S02]  /*8eb0*/  ULDC UR4, c[0x0][0xac8] ;  /* 0x0002b20000047ab9 */ /* 0x000fe40000000800 */
[----:B-----5:R-:W-:Y:S02]  /*8ec0*/  ISETP.GE.AND P1, PT, R65, UR4, PT ;  /* 0x0000000441007c0c */ /* 0x020fe4000bf26270 */
[----:B------:R-:W-:Y:S02]  /*8ed0*/  ISETP.GE.AND P4, PT, R62, UR4, PT ;  /* 0x000000043e007c0c */ /* 0x000fe4000bf86270 */
[----:B------:R-:W-:Y:S02]  /*8ee0*/  ISETP.GE.AND P5, PT, R157, UR4, PT ;  /* 0x000000049d007c0c */ /* 0x000fe4000bfa6270 */
[----:B------:R-:W-:Y:S02]  /*8ef0*/  ISETP.GE.AND P3, PT, R156, UR4, PT ;  /* 0x000000049c007c0c */ /* 0x000fe4000bf66270 */
[----:B------:R-:W-:-:S05]  /*8f00*/  ISETP.GE.AND P2, PT, R23, UR4, PT ;  /* 0x0000000417007c0c */ /* 0x000fca000bf46270 */
[----:B---34-:R-:W-:Y:S02]  /*8f10*/  @!P1 IMAD.WIDE R4, R65, 0x4, R6 ;  /* 0x0000000441049825 */ /* 0x018fe400078e0206 */
[CC--:B------:R-:W-:Y:S02]  /*8f20*/  @!P4 LEA R8, P0, R62.reuse, R6.reuse, 0x2 ;  /* 0x000000063e08c211 */ /* 0x0c0fe400078010ff */
[----:B------:R-:W-:Y:S01]  /*8f30*/  @!P5 LEA R10, P6, R157, R6, 0x2 ;  /* 0x000000069d0ad211 */ /* 0x000fe200078c10ff */
[----:B------:R1:W-:Y:S01]  /*8f40*/  @!P1 ST.E.64 desc[UR50][R4.64], R40 ;  /* 0x0000002804009985 */ /* 0x0003e2000c101b32 */
[-C--:B------:R-:W-:Y:S02]  /*8f50*/  @!P4 LEA.HI.X R9, R62, R7.reuse, R63, 0x2, P0 ;  /* 0x000000073e09c211 */ /* 0x080fe400000f143f */
[----:B------:R-:W-:Y:S02]  /*8f60*/  ISETP.GE.AND P1, PT, R22, UR4, PT ;  /* 0x0000000416007c0c */ /* 0x000fe4000bf26270 */
[----:B------:R-:W-:Y:S01]  /*8f70*/  ISETP.GE.AND P0, PT, R19, UR4, PT ;  /* 0x0000000413007c0c */ /* 0x000fe2000bf06270 */
[----:B------:R2:W-:Y:S01]  /*8f80*/  @!P4 ST.E.64 desc[UR50][R8.64], R38 ;  /* 0x000000260800c985 */ /* 0x0005e2000c101b32 */
[----:B------:R-:W-:-:S02]  /*8f90*/  @!P5 LEA.HI.X R11, R157, R7, R57, 0x2, P6 ;  /* 0x000000079d0bd211 */ /* 0x000fc400030f1439 */
[CC--:B------:R-:W-:Y:S02]  /*8fa0*/  @!P3 LEA R12, P6, R156.reuse, R6.reuse, 0x2 ;  /* 0x000000069c0cb211 */ /* 0x0c0fe400078c10ff */
[CC--:B------:R-:W-:Y:S01]  /*8fb0*/  @!P2 LEA R14, P4, R23.reuse, R6.reuse, 0x2 ;  /* 0x00000006170ea211 */ /* 0x0c0fe200078810ff */
[----:B------:R2:W-:Y:S01]  /*8fc0*/  @!P5 ST.E.64 desc[UR50][R10.64], R36 ;  /* 0x000000240a00d985 */ /* 0x0005e2000c101b32 */
[-C--:B------:R-:W-:Y:S02]  /*8fd0*/  @!P3 LEA.HI.X R13, R156, R7.reuse, R56, 0x2, P6 ;  /* 0x000000079c0db211 */ /* 0x080fe400030f1438 */
[----:B------:R-:W-:Y:S02]  /*8fe0*/  @!P2 LEA.HI.X R15, R23, R7, R51, 0x2, P4 ;  /* 0x00000007170fa211 */ /* 0x000fe400020f1433 */
[-C--:B-1----:R-:W-:Y:S01]  /*8ff0*/  @!P1 LEA R4, P5, R22, R6.reuse, 0x2 ;  /* 0x0000000616049211 */ /* 0x082fe200078a10ff */
[----:B------:R2:W-:Y:S01]  /*9000*/  @!P3 ST.E.64 desc[UR50][R12.64], R32 ;  /* 0x000000200c00b985 */ /* 0x0005e2000c101b32 */
[----:B0-----:R-:W-:-:S02]  /*9010*/  @!P0 LEA R24, P6, R19, R6, 0x2 ;  /* 0x0000000613188211 */ /* 0x001fc400078c10ff */
[-C--:B------:R-:W-:Y:S01]  /*9020*/  @!P1 LEA.HI.X R5, R22, R7.reuse, R50, 0x2, P5 ;  /* 0x0000000716059211 */ /* 0x080fe200028f1432 */
[----:B------:R2:W-:Y:S01]  /*9030*/  @!P2 ST.E.64 desc[UR50][R14.64], R34 ;  /* 0x000000220e00a985 */ /* 0x0005e2000c101b32 */
[----:B------:R-:W-:-:S03]  /*9040*/  @!P0 LEA.HI.X R25, R19, R7, R27, 0x2, P6 ;  /* 0x0000000713198211 */ /* 0x000fc600030f141b */
[----:B------:R2:W-:Y:S04]  /*9050*/  @!P1 ST.E.64 desc[UR50][R4.64], R28 ;  /* 0x0000001c04009985 */ /* 0x0005e8000c101b32 */
[----:B------:R2:W-:Y:S01]  /*9060*/  @!P0 ST.E.64 desc[UR50][R24.64], R20 ;  /* 0x0000001418008985 */ /* 0x0005e2000c101b32 */
[----:B------:R-:W-:-:S13]  /*9070*/  ISETP.GE.AND P0, PT, R18, UR4, PT ;  /* 0x0000000412007c0c */ /* 0x000fda000bf06270 */
[----:B--2---:R-:W-:Y:S05]  /*9080*/  @P0 BRA `(.L_x_165) ;  /* 0x0000000800bc0947 */ /* 0x004fea0003800000 */
[----:B------:R-:W-:-:S04]  /*9090*/  LEA R4, P0, R18, R6, 0x2 ;  /* 0x0000000612047211 */ /* 0x000fc800078010ff */
[----:B------:R-:W-:-:S05]  /*90a0*/  LEA.HI.X R5, R18, R7, R26, 0x2, P0 ;  /* 0x0000000712057211 */ /* 0x000fca00000f141a */
[----:B------:R2:W-:Y:S01]  /*90b0*/  ST.E.64 desc[UR50][R4.64], R2 ;  /* 0x0000000204007985 */ /* 0x0005e2000c101b32 */
[----:B------:R-:W-:Y:S05]  /*90c0*/  BRA `(.L_x_165) ;  /* 0x0000000800ac7947 */ /* 0x000fea0003800000 */
.L_x_162:
[----:B------:R-:W-:Y:S02]  /*90d0*/  ULDC.64 UR8, c[0x0][0xc00] ;  /* 0x0003000000087ab9 */ /* 0x000fe40000000a00 */
[----:B------:R-:W-:-:S04]  /*90e0*/  UISETP.NE.U32.AND UP0, UPT, UR8, URZ, UPT ;  /* 0x0000003f0800728c */ /* 0x000fc8000bf05070 */
[----:B------:R-:W-:-:S03]  /*90f0*/  UISETP.NE.AND.EX UP0, UPT, UR9, URZ, UPT, UP0 ;  /* 0x0000003f0900728c */ /* 0x000fc6000bf05300 */
[----:B------:R-:W-:Y:S02]  /*9100*/  ULDC.64 UR8, c[0x0][0xc00] ;  /* 0x0003000000087ab9 */ /* 0x000fe40000000a00 */
[----:B------:R-:W-:Y:S01]  /*9110*/  UIMAD.WIDE UR8, UR37, 0x4, UR8 ;  /* 0x00000004250878a5 */ /* 0x000fe2000f8e0208 */
[----:B------:R-:W-:-:S05]  /*9120*/  PLOP3.LUT P1, PT, PT, PT, UP0, 0x80, 0x0 ;  /* 0x000000000000781c */ /* 0x000fca0003f2f008 */
[----:B------:R-:W-:Y:S02]  /*9130*/  IMAD.U32 R2, RZ, RZ, UR8 ;  /* 0x00000008ff027e24 */ /* 0x000fe4000f8e00ff */
[----:B------:R-:W-:Y:S01]  /*9140*/  IMAD.U32 R3, RZ, RZ, UR9 ;  /* 0x00000009ff037e24 */ /* 0x000fe2000f8e00ff */
[----:B------:R-:W-:Y:S02]  /*9150*/  ULDC.64 UR8, c[0x0][0xc08] ;  /* 0x0003020000087ab9 */ /* 0x000fe40000000a00 */
[----:B------:R-:W-:-:S03]  /*9160*/  UISETP.NE.U32.AND UP1, UPT, UR8, URZ, UPT ;  /* 0x0000003f0800728c */ /* 0x000fc6000bf25070 */
[----:B------:R-:W2:Y:S01]  /*9170*/  @P1 LDG.E R6, desc[UR50][R2.64] ;  /* 0x0000003202061981 */ /* 0x000ea2000c1e1900 */
[----:B------:R-:W-:Y:S01]  /*9180*/  UISETP.NE.AND.EX UP1, UPT, UR9, URZ, UPT, UP1 ;  /* 0x0000003f0900728c */ /* 0x000fe2000bf25310 */
[----:B------:R-:W-:Y:S01]  /*9190*/  ULDC UR4, c[0x0][0xa88] ;  /* 0x0002a20000047ab9 */ /* 0x000fe20000000800 */
[----:B------:R-:W0:Y:S01]  /*91a0*/  S2R R7, SR_TID.X ;  /* 0x0000000000077919 */ /* 0x000e220000002100 */
[----:B------:R-:W-:-:S03]  /*91b0*/  IMAD.U32 R0, RZ, RZ, UR4 ;  /* 0x00000004ff007e24 */ /* 0x000fc6000f8e00ff */
[----:B------:R-:W-:-:S05]  /*91c0*/  PLOP3.LUT P2, PT, PT, PT, UP1, 0x80, 0x0 ;  /* 0x000000000000781c */ /* 0x000fca0003f4f018 */
[----:B------:R-:W-:Y:S02]  /*91d0*/  @UP1 ULDC.64 UR8, c[0x0][0xc08] ;  /* 0x0003020000081ab9 */ /* 0x000fe40000000a00 */
[----:B------:R-:W-:-:S06]  /*91e0*/  @UP1 UIMAD.WIDE UR8, UR37, 0x4, UR8 ;  /* 0x00000004250818a5 */ /* 0x000fcc000f8e0208 */
[----:B------:R-:W-:Y:S02]  /*91f0*/  IMAD.U32 R4, RZ, RZ, UR8 ;  /* 0x00000008ff047e24 */ /* 0x000fe4000f8e00ff */
[----:B------:R-:W-:-:S05]  /*9200*/  IMAD.U32 R5, RZ, RZ, UR9 ;  /* 0x00000009ff057e24 */ /* 0x000fca000f8e00ff */
[----:B------:R1:W5:Y:S01]  /*9210*/  @P2 LDG.E R0, desc[UR50][R4.64] ;  /* 0x0000003204002981 */ /* 0x000362000c1e1900 */
[----:B------:R-:W-:Y:S01]  /*9220*/  UMOV UR4, URZ ;  /* 0x0000003f00047c82 */ /* 0x000fe20008000000 */
[----:B0-----:R-:W-:-:S05]  /*9230*/  VIADD R8, R7, 0xffffff80 ;  /* 0xffffff8007087836 */ /* 0x001fca0000000000 */
[----:B------:R-:W-:Y:S02]  /*9240*/  ISETP.GT.AND P0, PT, R8, 0xbf, PT ;  /* 0x000000bf0800780c */ /* 0x000fe40003f04270 */
[----:B--2---:R-:W-:-:S13]  /*9250*/  @P1 R2UR UR4, R6 ;  /* 0x00000000060412ca */ /* 0x004fda00000e0000 */
[----:B------:R-:W-:Y:S01]  /*9260*/  USHF.R.S32.HI UR16, URZ, 0x1f, UR4 ;  /* 0x0000001f3f107899 */ /* 0x000fe20008011404 */
[----:B-1----:R-:W-:Y:S11]  /*9270*/  @P2 BRA `(.L_x_168) ;  /* 0x0000000000102947 */ /* 0x002ff60003800000 */
[----:B------:R-:W-:Y:S05]  /*9280*/  @!P1 BRA `(.L_x_168) ;  /* 0x00000000000c9947 */ /* 0x000fea0003800000 */
[----:B------:R-:W2:Y:S04]  /*9290*/  LDG.E R5, desc[UR50][R2.64] ;  /* 0x0000003202057981 */ /* 0x000ea8000c1e1900 */
[----:B-----5:R-:W2:Y:S02]  /*92a0*/  LDG.E R0, desc[UR50][R2.64+0x4] ;  /* 0x0000043202007981 */ /* 0x020ea4000c1e1900 */
[----:B--2---:R-:W-:-:S07]  /*92b0*/  IMAD.IADD R0, R0, 0x1, -R5 ;  /* 0x0000000100007824 */ /* 0x004fce00078e0a05 */
.L_x_168:
[----:B------:R-:W-:Y:S01]  /*92c0*/  USEL UR37, UR37, URZ, !UP0 ;  /* 0x0000003f25257287 */ /* 0x000fe2000c000000 */
[----:B------:R-:W-:Y:S01]  /*92d0*/  BSSY B1, `(.L_x_169) ;  /* 0x0000038000017945 */ /* 0x000fe20003800000 */
[----:B------:R-:W-:-:S03]  /*92e0*/  USEL UR39, UR39, URZ, !UP0 ;  /* 0x0000003f27277287 */ /* 0x000fc6000c000000 */
[----:B------:R-:W-:Y:S09]  /*92f0*/  @P0 BRA `(.L_x_170) ;  /* 0x0000000000d40947 */ /* 0x000ff20003800000 */
[----:B------:R-:W0:Y:S01]  /*9300*/  LDC R9, c[0x0][0xbe8] ;  /* 0x0002fa00ff097b82 */ /* 0x000e220000000800 */
[----:B------:R-:W-:-:S04]  /*9310*/  IMAD.U32 R2, RZ, RZ, UR41 ;  /* 0x00000029ff027e24 */ /* 0x000fc8000f8e00ff */
[----:B------:R-:W-:-:S04]  /*9320*/  IMAD R2, R2, 0xc0, R7 ;  /* 0x000000c002027824 */ /* 0x000fc800078e0207 */
[----:B------:R-:W-:Y:S02]  /*9330*/  VIADD R4, R2, 0xffffff80 ;  /* 0xffffff8002047836 */ /* 0x000fe40000000000 */
[----:B0----5:R-:W-:-:S05]  /*9340*/  IMAD R3, R0, R9, RZ ;  /* 0x0000000900037224 */ /* 0x021fca00078e02ff */
[----:B------:R-:W-:-:S13]  /*9350*/  ISETP.GE.AND P0, PT, R4, R3, PT ;  /* 0x000000030400720c */ /* 0x000fda0003f06270 */
[----:B------:R-:W-:Y:S05]  /*9360*/  @P0 BRA `(.L_x_170) ;  /* 0x0000000000b80947 */ /* 0x000fea0003800000 */
[----:B------:R-:W-:Y:S01]  /*9370*/  ISETP.NE.AND P0, PT, R9, 0x1, PT ;  /* 0x000000010900780c */ /* 0x000fe20003f05270 */
[----:B------:R-:W-:Y:S01]  /*9380*/  UISETP.GT.AND UP2, UPT, UR43, 0x1, UPT ;  /* 0x000000012b00788c */ /* 0x000fe2000bf44270 */
[----:B------:R-:W-:Y:S01]  /*9390*/  IMAD.MOV.U32 R5, RZ, RZ, R4 ;  /* 0x000000ffff057224 */ /* 0x000fe200078e0004 */
[----:B------:R-:W-:Y:S02]  /*93a0*/  UMOV UR7, 0x9b8 ;  /* 0x000009b800077882 */ /* 0x000fe40000000000 */
[----:B------:R-:W-:Y:S02]  /*93b0*/  USEL UR17, UR7, 0x978, UP2 ;  /* 0x0000097807117887 */ /* 0x000fe40009000000 */
[----:B------:R-:W-:-:S06]  /*93c0*/  USEL UR19, UR42, URZ, UP2 ;  /* 0x0000003f2a137287 */ /* 0x000fcc0009000000 */
[----:B------:R-:W0:Y:S04]  /*93d0*/  @P0 LDC R3, c[0x0][0xbec] ;  /* 0x0002fb00ff030b82 */ /* 0x000e280000000800 */
[----:B------:R-:W-:Y:S01]  /*93e0*/  ULDC.64 UR10, c[0x0][UR17+0x220] ;  /* 0x00008800110a7abb */ /* 0x000fe20008000a00 */
[----:B------:R-:W-:Y:S01]  /*93f0*/  ULDC.64 UR8, c[0x0][UR17+0x218] ;  /* 0x0000860011087abb */ /* 0x000fe20008000a00 */
[----:B------:R-:W-:Y:S01]  /*9400*/  ULDC.64 UR12, c[0x0][UR17+0x228] ;  /* 0x00008a00110c7abb */ /* 0x000fe20008000a00 */
[----:B------:R-:W-:Y:S01]  /*9410*/  UIMAD UR7, UR11, UR37, URZ ;  /* 0x000000250b0772a4 */ /* 0x000fe2000f8e023f */
[----:B------:R-:W1:Y:S01]  /*9420*/  @P0 LDC R7, c[0x0][0xbf0] ;  /* 0x0002fc00ff070b82 */ /* 0x000e620000000800 */
[----:B------:R-:W-:Y:S02]  /*9430*/  UIMAD.WIDE.U32 UR14, UR8, UR40, URZ ;  /* 0x00000028080e72a5 */ /* 0x000fe4000f8e003f */
[----:B------:R-:W-:-:S02]  /*9440*/  UIMAD UR18, UR9, UR40, URZ ;  /* 0x00000028091272a4 */ /* 0x000fc4000f8e023f */
[----:B------:R-:W-:Y:S02]  /*9450*/  UIMAD.WIDE.U32 UR8, UR10, UR37, URZ ;  /* 0x000000250a0872a5 */ /* 0x000fe4000f8e003f */
[----:B------:R-:W-:Y:S02]  /*9460*/  UIMAD.WIDE.U32 UR20, UR12, UR19, URZ ;  /* 0x000000130c1472a5 */ /* 0x000fe4000f8e003f */
[----:B------:R-:W-:Y:S02]  /*9470*/  UIMAD UR12, UR13, UR19, URZ ;  /* 0x000000130d0c72a4 */ /* 0x000fe4000f8e023f */
[----:B------:R-:W-:Y:S02]  /*9480*/  UIMAD UR7, UR10, UR39, UR7 ;  /* 0x000000270a0772a4 */ /* 0x000fe4000f8e0207 */
[----:B------:R-:W-:Y:S02]  /*9490*/  UIADD3 UR14, UP0, UP1, UR8, UR14, UR4 ;  /* 0x0000000e080e7290 */ /* 0x000fe4000f91e004 */
[----:B------:R-:W-:Y:S01]  /*94a0*/  UIADD3 UR8, UR12, UR21, URZ ;  /* 0x000000150c087290 */ /* 0x000fe2000fffe03f */
[----:B0-----:R-:W-:Y:S01]  /*94b0*/  @P0 IMAD.HI.U32 R2, R4, R3, RZ ;  /* 0x0000000304020227 */ /* 0x001fe200078e00ff */
[----:B------:R-:W-:-:S02]  /*94c0*/  UIADD3 UR11, UR18, UR15, URZ ;  /* 0x0000000f120b7290 */ /* 0x000fc4000fffe03f */
[----:B------:R-:W-:Y:S01]  /*94d0*/  UIADD3 UR7, UR9, UR7, URZ ;  /* 0x0000000709077290 */ /* 0x000fe2000fffe03f */
[----:B------:R-:W-:Y:S02]  /*94e0*/  IMAD.U32 R3, RZ, RZ, UR21 ;  /* 0x00000015ff037e24 */ /* 0x000fe4000f8e00ff */
[----:B------:R-:W-:Y:S01]  /*94f0*/  IMAD.U32 R6, RZ, RZ, UR8 ;  /* 0x00000008ff067e24 */ /* 0x000fe2000f8e00ff */
[----:B------:R-:W-:Y:S01]  /*9500*/  UIADD3.X UR7, UR7, UR11, UR16, UP0, UP1 ;  /* 0x0000000b07077290 */ /* 0x000fe200087e2410 */
[----:B-1----:R-:W-:Y:S01]  /*9510*/  @P0 SHF.R.U32.HI R5, RZ, R7, R2 ;  /* 0x00000007ff050219 */ /* 0x002fe20000011602 */
[----:B------:R-:W-:Y:S01]  /*9520*/  IMAD.U32 R2, RZ, RZ, UR20 ;  /* 0x00000014ff027e24 */ /* 0x000fe2000f8e00ff */
[----:B------:R-:W-:Y:S01]  /*9530*/  ULDC.64 UR8, c[0x0][UR17+0x210] ;  /* 0x0000840011087abb */ /* 0x000fe20008000a00 */
[----:B------:R-:W-:Y:S01]  /*9540*/  ULDC.64 UR10, c[0x0][0xba8] ;  /* 0x0002ea00000a7ab9 */ /* 0x000fe20000000a00 */
[----:B------:R-:W-:Y:S01]  /*9550*/  @!UP2 ULDC UR10, c[0x0][0xb50] ;  /* 0x0002d400000aaab9 */ /* 0x000fe20000000800 */
[--C-:B------:R-:W-:Y:S01]  /*9560*/  IMAD.MOV R7, RZ, RZ, -R5.reuse ;  /* 0x000000ffff077224 */ /* 0x100fe200078e0a05 */
[----:B------:R-:W-:Y:S01]  /*9570*/  IADD3 R2, P0, P1, R5, UR14, R2 ;  /* 0x0000000e05027c10 */ /* 0x000fe2000f91e002 */
[----:B------:R-:W-:Y:S01]  /*9580*/  @!UP2 ULDC UR11, c[0x0][0xb54] ;  /* 0x0002d500000baab9 */ /* 0x000fe20000000800 */
[----:B------:R-:W-:Y:S01]  /*9590*/  SHF.R.S32.HI R5, RZ, 0x1f, R5 ;  /* 0x0000001fff057819 */ /* 0x000fe20000011405 */
[----:B------:R-:W-:-:S03]  /*95a0*/  IMAD R7, R9, R7, R4 ;  /* 0x0000000709077224 */ /* 0x000fc600078e0204 */
[----:B------:R-:W-:Y:S01]  /*95b0*/  IADD3.X R3, R5, UR7, R6, P0, P1 ;  /* 0x0000000705037c10 */ /* 0x000fe200087e2406 */
[C---:B------:R-:W-:Y:S01]  /*95c0*/  IMAD R9, R7.reuse, UR9, RZ ;  /* 0x0000000907097c24 */ /* 0x040fe2000f8e02ff */
[----:B------:R-:W-:Y:S01]  /*95d0*/  SHF.R.S32.HI R4, RZ, 0x1f, R7 ;  /* 0x0000001fff047819 */ /* 0x000fe20000011407 */
[----:B------:R-:W-:-:S04]  /*95e0*/  IMAD.WIDE.U32 R2, R7, UR8, R2 ;  /* 0x0000000807027c25 */ /* 0x000fc8000f8e0002 */
[----:B------:R-:W-:Y:S01]  /*95f0*/  IMAD R9, R4, UR8, R9 ;  /* 0x0000000804097c24 */ /* 0x000fe2000f8e0209 */
[----:B------:R-:W-:-:S03]  /*9600*/  LEA R4, P0, R2, UR10, 0x2 ;  /* 0x0000000a02047c11 */ /* 0x000fc6000f8010ff */
[----:B------:R-:W-:-:S05]  /*9610*/  IMAD.IADD R3, R3, 0x1, R9 ;  /* 0x0000000103037824 */ /* 0x000fca00078e0209 */
[----:B------:R-:W-:Y:S01]  /*9620*/  LEA.HI.X R5, R2, UR11, R3, 0x2, P0 ;  /* 0x0000000b02057c11 */ /* 0x000fe200080f1403 */
[----:B------:R-:W-:-:S05]  /*9630*/  IMAD.MOV.U32 R3, RZ, RZ, -0x800000 ;  /* 0xff800000ff037424 */ /* 0x000fca00078e00ff */
[----:B------:R0:W-:Y:S02]  /*9640*/  STG.E desc[UR50][R4.64], R3 ;  /* 0x0000000304007986 */ /* 0x0001e4000c101932 */
.L_x_170:
[----:B------:R-:W-:Y:S05]  /*9650*/  BSYNC B1 ;  /* 0x0000000000017941 */ /* 0x000fea0003800000 */
.L_x_169:
[----:B------:R-:W-:-:S06]  /*9660*/  UISETP.GT.AND UP0, UPT, UR43, 0x1, UPT ;  /* 0x000000012b00788c */ /* 0x000fcc000bf04270 */
[----:B------:R-:W-:-:S13]  /*9670*/  PLOP3.LUT P0, PT, PT, PT, UP0, 0x80, 0x0 ;  /* 0x000000000000781c */ /* 0x000fda0003f0f008 */
[----:B------:R-:W-:Y:S05]  /*9680*/  @P0 BRA `(.L_x_165) ;  /* 0x00000004003c0947 */ /* 0x000fea0003800000 */
[----:B------:R-:W1:Y:S01]  /*9690*/  LDC R11, c[0x0][0xbe8] ;  /* 0x0002fa00ff0b7b82 */ /* 0x000e620000000800 */
[----:B------:R-:W-:Y:S01]  /*96a0*/  SHF.R.S32.HI R6, RZ, 0x1f, R8 ;  /* 0x0000001fff067819 */ /* 0x000fe20000011408 */
[----:B------:R-:W-:Y:S01]  /*96b0*/  ULDC.64 UR10, c[0x0][0xaa0] ;  /* 0x0002a800000a7ab9 */ /* 0x000fe20000000a00 */
[----:B0-----:R-:W-:Y:S01]  /*96c0*/  IMAD.U32 R5, RZ, RZ, UR41 ;  /* 0x00000029ff057e24 */ /* 0x001fe2000f8e00ff */
[----:B------:R-:W-:Y:S01]  /*96d0*/  UIMAD UR7, UR16, UR10, URZ ;  /* 0x0000000a100772a4 */ /* 0x000fe2000f8e023f */
[----:B------:R-:W-:Y:S01]  /*96e0*/  LEA.HI R6, R6, R8, RZ, 0x3 ;  /* 0x0000000806067211 */ /* 0x000fe200078f18ff */
[----:B------:R-:W-:Y:S01]  /*96f0*/  UIMAD.WIDE.U32 UR8, UR4, UR10, URZ ;  /* 0x0000000a040872a5 */ /* 0x000fe2000f8e003f */
[----:B------:R-:W-:Y:S01]  /*9700*/  IMAD.U32 R30, RZ, RZ, UR41 ;  /* 0x00000029ff1e7e24 */ /* 0x000fe2000f8e00ff */
[----:B------:R-:W-:Y:S01]  /*9710*/  UIMAD UR7, UR4, UR11, UR7 ;  /* 0x0000000b040772a4 */ /* 0x000fe2000f8e0207 */
[----:B------:R-:W-:Y:S02]  /*9720*/  SHF.R.S32.HI R6, RZ, 0x3, R6 ;  /* 0x00000003ff067819 */ /* 0x000fe40000011406 */
[----:B------:R-:W-:Y:S01]  /*9730*/  ULDC.64 UR10, c[0x0][0xae8] ;  /* 0x0002ba00000a7ab9 */ /* 0x000fe20000000a00 */
[----:B------:R-:W-:Y:S01]  /*9740*/  UIADD3 UR9, UR9, UR7, URZ ;  /* 0x0000000709097290 */ /* 0x000fe2000fffe03f */
[----:B------:R-:W-:Y:S01]  /*9750*/  SHF.R.S32.HI R13, RZ, 0x1f, R17 ;  /* 0x0000001fff0d7819 */ /* 0x000fe20000011411 */
[----:B------:R-:W-:-:S02]  /*9760*/  IMAD R2, R16, 0x30, R6 ;  /* 0x0000003010027824 */ /* 0x000fc400078e0206 */
[----:B------:R-:W-:Y:S01]  /*9770*/  UIMAD.WIDE.U32 UR8, UR40, UR10, UR8 ;  /* 0x0000000a280872a5 */ /* 0x000fe2000f8e0008 */
[----:B------:R-:W-:Y:S02]  /*9780*/  IMAD R30, R30, 0xc0, R6 ;  /* 0x000000c01e1e7824 */ /* 0x000fe400078e0206 */
[----:B------:R-:W-:Y:S01]  /*9790*/  IMAD R4, R5, 0xc0, R2 ;  /* 0x000000c005047824 */ /* 0x000fe200078e0202 */
[----:B------:R-:W-:-:S03]  /*97a0*/  UIMAD UR9, UR40, UR11, UR9 ;  /* 0x0000000b280972a4 */ /* 0x000fc6000f8e0209 */
[----:B------:R-:W-:Y:S01]  /*97b0*/  ULDC.64 UR10, c[0x0][0xaf0] ;  /* 0x0002bc00000a7ab9 */ /* 0x000fe20000000a00 */
[----:B-1----:R-:W-:Y:S01]  /*97c0*/  ISETP.NE.AND P0, PT, R11, 0x1, PT ;  /* 0x000000010b00780c */ /* 0x002fe20003f05270 */
[----:B------:R-:W-:Y:S01]  /*97d0*/  UIMAD UR39, UR39, UR10, URZ ;  /* 0x0000000a272772a4 */ /* 0x000fe2000f8e023f */
[----:B------:R-:W-:Y:S01]  /*97e0*/  IMAD.MOV.U32 R5, RZ, RZ, R4 ;  /* 0x000000ffff057224 */ /* 0x000fe200078e0004 */
[----:B------:R-:W-:Y:S02]  /*97f0*/  UIMAD.WIDE.U32 UR8, UR37, UR10, UR8 ;  /* 0x0000000a250872a5 */ /* 0x000fe4000f8e0008 */
[----:B------:R-:W-:-:S03]  /*9800*/  UIMAD UR4, UR37, UR11, UR39 ;  /* 0x0000000b250472a4 */ /* 0x000fc6000f8e0227 */
[----:B------:R-:W-:Y:S01]  /*9810*/  ULDC.64 UR10, c[0x0][0xae0] ;  /* 0x0002b800000a7ab9 */ /* 0x000fe20000000a00 */
[----:B------:R-:W-:-:S04]  /*9820*/  UIADD3 UR4, UR9, UR4, URZ ;  /* 0x0000000409047290 */ /* 0x000fc8000fffe03f */
[----:B------:R-:W0:Y:S08]  /*9830*/  @P0 LDC R3, c[0x0][0xbec] ;  /* 0x0002fb00ff030b82 */ /* 0x000e300000000800 */
[----:B------:R-:W1:Y:S01]  /*9840*/  @P0 LDC R7, c[0x0][0xbf0] ;  /* 0x0002fc00ff070b82 */ /* 0x000e620000000800 */
[----:B0-----:R-:W-:-:S04]  /*9850*/  @P0 IMAD.HI.U32 R2, R4, R3, RZ ;  /* 0x0000000304020227 */ /* 0x001fc800078e00ff */
[----:B------:R-:W-:Y:S02]  /*9860*/  IMAD.U32 R3, RZ, RZ, UR9 ;  /* 0x00000009ff037e24 */ /* 0x000fe4000f8e00ff */
[----:B------:R-:W-:Y:S01]  /*9870*/  IMAD.U32 R3, RZ, RZ, UR4 ;  /* 0x00000004ff037e24 */ /* 0x000fe2000f8e00ff */
[----:B------:R-:W-:Y:S01]  /*9880*/  ULDC UR4, c[0x0][0xac8] ;  /* 0x0002b20000047ab9 */ /* 0x000fe20000000800 */
[----:B-1----:R-:W-:-:S04]  /*9890*/  @P0 SHF.R.U32.HI R5, RZ, R7, R2 ;  /* 0x00000007ff050219 */ /* 0x002fc80000011602 */
[--C-:B------:R-:W-:Y:S01]  /*98a0*/  SHF.R.S32.HI R2, RZ, 0x1f, R5.reuse ;  /* 0x0000001fff027819 */ /* 0x100fe20000011405 */
[----:B------:R-:W-:-:S04]  /*98b0*/  IMAD.MOV R7, RZ, RZ, -R5 ;  /* 0x000000ffff077224 */ /* 0x000fc800078e0a05 */
[----:B------:R-:W-:Y:S02]  /*98c0*/  IMAD R7, R11, R7, R4 ;  /* 0x000000070b077224 */ /* 0x000fe400078e0204 */
[----:B------:R-:W-:Y:S02]  /*98d0*/  IMAD R4, R2, UR10, RZ ;  /* 0x0000000a02047c24 */ /* 0x000fe4000f8e02ff */
[----:B------:R-:W-:Y:S01]  /*98e0*/  IMAD.U32 R2, RZ, RZ, UR8 ;  /* 0x00000008ff027e24 */ /* 0x000fe2000f8e00ff */
[----:B------:R-:W-:Y:S01]  /*98f0*/  ULDC.64 UR8, c[0x0][0xad8] ;  /* 0x0002b60000087ab9 */ /* 0x000fe20000000a00 */
        /* <DEDUP_REMOVED lines=8> */
[----:B------:R-:W-:Y:S01]  /*9980*/  IMAD.IADD R3, R3, 0x1, R5 ;  /* 0x0000000103037824 */ /* 0x000fe200078e0205 */
[----:B------:R-:W-:Y:S01]  /*9990*/  LEA R4, P0, R2, UR8, 0x1 ;  /* 0x0000000802047c11 */ /* 0x000fe2000f8008ff */
[----:B-----5:R-:W-:Y:S02]  /*99a0*/  IMAD R11, R0, R11, RZ ;  /* 0x0000000b000b7224 */ /* 0x020fe400078e02ff */
[----:B------:R-:W-:Y:S01]  /*99b0*/  VIADD R0, R30, 0x30 ;  /* 0x000000301e007836 */ /* 0x000fe20000000000 */
[----:B------:R-:W-:Y:S01]  /*99c0*/  LEA.HI.X R8, R2, UR9, R3, 0x1, P0 ;  /* 0x0000000902087c11 */ /* 0x000fe200080f0c03 */
[----:B------:R-:W0:Y:S01]  /*99d0*/  SHFL.IDX PT, R6, R4, RZ, 0x181f ;  /* 0x00181fff04067589 */ /* 0x000e2200000e0000 */
[----:B------:R-:W-:Y:S01]  /*99e0*/  ISETP.GE.AND P0, PT, R17, UR4, PT ;  /* 0x0000000411007c0c */ /* 0x000fe2000bf06270 */
[C---:B------:R-:W-:Y:S02]  /*99f0*/  VIADD R2, R30.reuse, 0x60 ;  /* 0x000000601e027836 */ /* 0x040fe40000000000 */
[----:B------:R-:W1:Y:S01]  /*9a00*/  SHFL.IDX PT, R14, R4, 0x1, 0x181f ;  /* 0x00381f00040e7f89 */ /* 0x000e6200000e0000 */
[CC--:B------:R-:W-:Y:S01]  /*9a10*/  ISETP.GE.OR P3, PT, R30.reuse, R11.reuse, P0 ;  /* 0x0000000b1e00720c */ /* 0x0c0fe20000766670 */
[----:B------:R-:W-:Y:S01]  /*9a20*/  VIADD R3, R30, 0x90 ;  /* 0x000000901e037836 */ /* 0x000fe20000000000 */
[-C--:B------:R-:W-:Y:S01]  /*9a30*/  ISETP.GE.OR P2, PT, R0, R11.reuse, P0 ;  /* 0x0000000b0000720c */ /* 0x080fe20000746670 */
[----:B------:R-:W2:Y:S01]  /*9a40*/  SHFL.IDX PT, R24, R4, 0x2, 0x181f ;  /* 0x00581f0004187f89 */ /* 0x000ea200000e0000 */
[----:B------:R-:W-:-:S02]  /*9a50*/  ISETP.GE.OR P1, PT, R2, R11, P0 ;  /* 0x0000000b0200720c */ /* 0x000fc40000726670 */
[----:B------:R-:W-:Y:S01]  /*9a60*/  ISETP.GE.OR P0, PT, R3, R11, P0 ;  /* 0x0000000b0300720c */ /* 0x000fe20000706670 */
[----:B------:R-:W3:Y:S04]  /*9a70*/  SHFL.IDX PT, R10, R8, RZ, 0x181f ;  /* 0x00181fff080a7589 */ /* 0x000ee800000e0000 */
[----:B------:R1:W4:Y:S04]  /*9a80*/  SHFL.IDX PT, R28, R4, 0x3, 0x181f ;  /* 0x00781f00041c7f89 */ /* 0x00032800000e0000 */
[----:B------:R-:W4:Y:S04]  /*9a90*/  SHFL.IDX PT, R12, R8, 0x1, 0x181f ;  /* 0x00381f00080c7f89 */ /* 0x000f2800000e0000 */
[----:B------:R-:W4:Y:S01]  /*9aa0*/  SHFL.IDX PT, R20, R8, 0x2, 0x181f ;  /* 0x00581f0008147f89 */ /* 0x000f2200000e0000 */
[----:B0-----:R-:W-:-:S03]  /*9ab0*/  @!P3 LEA R2, P6, R17, R6, 0x1 ;  /* 0x000000061102b211 */ /* 0x001fc600078c08ff */
[----:B------:R4:W0:Y:S01]  /*9ac0*/  SHFL.IDX PT, R26, R8, 0x3, 0x181f ;  /* 0x00781f00081a7f89 */ /* 0x00082200000e0000 */
[C---:B-1----:R-:W-:Y:S02]  /*9ad0*/  @!P2 LEA R4, P5, R17.reuse, R14, 0x1 ;  /* 0x0000000e1104a211 */ /* 0x042fe400078a08ff */
[C---:B--2---:R-:W-:Y:S02]  /*9ae0*/  @!P1 LEA R6, P4, R17.reuse, R24, 0x1 ;  /* 0x0000001811069211 */ /* 0x044fe400078808ff */
[C---:B---3--:R-:W-:Y:S02]  /*9af0*/  @!P3 LEA.HI.X R3, R17.reuse, R10, R13, 0x1, P6 ;  /* 0x0000000a1103b211 */ /* 0x048fe400030f0c0d */
[----:B----4-:R-:W-:-:S03]  /*9b00*/  @!P0 LEA R8, P6, R17, R28, 0x1 ;  /* 0x0000001c11088211 */ /* 0x010fc600078c08ff */
[----:B------:R1:W-:Y:S01]  /*9b10*/  @!P3 ST.E.128 desc[UR50][R2.64], RZ ;  /* 0x000000ff0200b985 */ /* 0x0003e2000c101d32 */
[C-C-:B------:R-:W-:Y:S02]  /*9b20*/  @!P2 LEA.HI.X R5, R17.reuse, R12, R13.reuse, 0x1, P5 ;  /* 0x0000000c1105a211 */ /* 0x140fe400028f0c0d */
[----:B------:R-:W-:-:S03]  /*9b30*/  @!P1 LEA.HI.X R7, R17, R20, R13, 0x1, P4 ;  /* 0x0000001411079211 */ /* 0x000fc600020f0c0d */
[----:B------:R1:W-:Y:S01]  /*9b40*/  @!P2 ST.E.128 desc[UR50][R4.64], RZ ;  /* 0x000000ff0400a985 */ /* 0x0003e2000c101d32 */
[----:B0-----:R-:W-:-:S03]  /*9b50*/  @!P0 LEA.HI.X R9, R17, R26, R13, 0x1, P6 ;  /* 0x0000001a11098211 */ /* 0x001fc600030f0c0d */
[----:B------:R1:W-:Y:S04]  /*9b60*/  @!P1 ST.E.128 desc[UR50][R6.64], RZ ;  /* 0x000000ff06009985 */ /* 0x0003e8000c101d32 */
[----:B------:R1:W-:Y:S02]  /*9b70*/  @!P0 ST.E.128 desc[UR50][R8.64], RZ ;  /* 0x000000ff08008985 */ /* 0x0003e4000c101d32 */
.L_x_165:
[----:B------:R-:W-:Y:S05]  /*9b80*/  BSYNC B0 ;  /* 0x0000000000007941 */ /* 0x000fea0003800000 */
.L_x_161:
[----:B------:R-:W-:Y:S02]  /*9b90*/  ULDC UR4, c[0x0][0xc3c] ;  /* 0x00030f0000047ab9 */ /* 0x000fe40000000800 */
[----:B------:R-:W-:-:S13]  /*9ba0*/  ISETP.GE.AND P0, PT, R31, UR4, PT ;  /* 0x000000041f007c0c */ /* 0x000fda000bf06270 */
[----:B------:R-:W-:Y:S05]  /*9bb0*/  @!P0 BRA `(.L_x_171) ;  /* 0xffffff7000d08947 */ /* 0x000fea000383ffff */
[----:B------:R-:W-:Y:S05]  /*9bc0*/  EXIT ;  /* 0x000000000000794d */ /* 0x000fea0003800000 */
.L_x_134:
[----:B------:R-:W-:-:S08]  /*9bd0*/  NOP ;  /* 0x0000000000007918 */ /* 0x000fd00000000000 */
[----:B------:R-:W0:-:S00]  /*9be0*/  USETMAXREG.DEALLOC.CTAPOOL 0x20 ;  /* 0x00000020000079c8 */ /* 0x000e0000080e0500 */
[----:B0-----:R-:W-:Y:S02]  /*9bf0*/  LOP3.LUT R0, R0, 0x3, RZ, 0xc0, !PT ;  /* 0x0000000300007812 */ /* 0x001fe400078ec0ff */
[----:B------:R-:W-:-:S04]  /*9c00*/  LOP3.LUT R23, R23, 0xfffffffd, RZ, 0xc0, !PT ;  /* 0xfffffffd17177812 */ /* 0x000fc800078ec0ff */
[----:B------:R-:W0:Y:S02]  /*9c10*/  SHFL.IDX PT, R0, R0, RZ, 0x1f ;  /* 0x00001fff00007589 */ /* 0x000e2400000e0000 */
[----:B0-----:R-:W-:Y:S01]  /*9c20*/  ISETP.NE.AND P0, PT, R0, RZ, PT ;  /* 0x000000ff0000720c */ /* 0x001fe20003f05270 */
[----:B------:R-:W-:-:S12]  /*9c30*/  IMAD.MOV.U32 R0, RZ, RZ, RZ ;  /* 0x000000ffff007224 */ /* 0x000fd800078e00ff */
[----:B------:R-:W-:Y:S01]  /*9c40*/  @P0 LOP3.LUT R23, R23, 0x2, RZ, 0xfc, !PT ;  /* 0x0000000217170812 */ /* 0x000fe200078efcff */
[----:B------:R-:W-:Y:S06]  /*9c50*/  @!P0 BRA `(.L_x_172) ;  /* 0x0000000000208947 */ /* 0x000fec0003800000 */
[----:B------:R-:W0:Y:S08]  /*9c60*/  S2UR UR5, SR_CgaCtaId ;  /* 0x00000000000579c3 */ /* 0x000e300000008800 */
[----:B------:R-:W-:Y:S06]  /*9c70*/  BAR.SYNC.DEFER_BLOCKING 0x5, 0x200 ;  /* 0x0148000000007b1d */ /* 0x000fec0000010000 */
[----:B------:R-:W-:-:S02]  /*9c80*/  UMOV UR4, 0x400 ;  /* 0x0000040000047882 */ /* 0x000fc40000000000 */
[----:B0-----:R-:W-:-:S09]  /*9c90*/  ULEA UR4, UR5, UR4, 0x18 ;  /* 0x0000000405047291 */ /* 0x001fd2000f8ec03f */
[----:B------:R-:W0:Y:S02]  /*9ca0*/  LDS.128 R24, [UR4+0x132d0] ;  /* 0x0132d004ff187984 */ /* 0x000e240008000c00 */
[----:B0-----:R-:W-:Y:S01]  /*9cb0*/  R2UR UR43, R27 ;  /* 0x000000001b2b72ca */ /* 0x001fe200000e0000 */
[----:B------:R-:W-:Y:S06]  /*9cc0*/  BAR.ARV 0x4, 0x200 ;  /* 0x0108000000007b1d */ /* 0x000fec0000002000 */
[----:B------:R-:W-:Y:S08]  /*9cd0*/  BRA `(.L_x_173) ;  /* 0x0000000800b47947 */ /* 0x000ff00003800000 */
.L_x_172:
[----:B------:R-:W0:Y:S01]  /*9ce0*/  S2R R2, SR_TID.X ;  /* 0x0000000000027919 */ /* 0x000e220000002100 */
[----:B------:R-:W-:Y:S01]  /*9cf0*/  ULDC UR4, c[0x0][0xc3c] ;  /* 0x00030f0000047ab9 */ /* 0x000fe20000000800 */
[----:B------:R-:W-:Y:S01]  /*9d00*/  IMAD.MOV.U32 R9, RZ, RZ, RZ ;  /* 0x000000ffff097224 */ /* 0x000fe200078e00ff */
[----:B------:R-:W1:Y:S01]  /*9d10*/  LDC R24, c[0x0][0xc38] ;  /* 0x00030e00ff187b82 */ /* 0x000e620000000800 */
[----:B0-----:R-:W-:-:S04]  /*9d20*/  LOP3.LUT R7, R2, 0x1f, RZ, 0xc0, !PT ;  /* 0x0000001f02077812 */ /* 0x001fc800078ec0ff */
[----:B------:R-:W-:-:S04]  /*9d30*/  ISETP.NE.AND P0, PT, R7, 0x1f, PT ;  /* 0x0000001f0700780c */ /* 0x000fc80003f05270 */
[----:B------:R-:W-:-:S13]  /*9d40*/  ISETP.GE.OR P1, PT, R7, UR4, !P0 ;  /* 0x0000000407007c0c */ /* 0x000fda000c726670 */
[----:B------:R-:W0:Y:S08]  /*9d50*/  @!P1 LDC.64 R4, c[0x0][0xc80] ;  /* 0x00032000ff049b82 */ /* 0x000e300000000a00 */
[----:B------:R-:W2:Y:S01]  /*9d60*/  @!P1 LDC.64 R2, c[0x0][0xc78] ;  /* 0x00031e00ff029b82 */ /* 0x000ea20000000a00 */
[----:B0-----:R-:W-:-:S05]  /*9d70*/  @!P1 IMAD.WIDE.U32 R4, R7, 0x4, R4 ;  /* 0x0000000407049825 */ /* 0x001fca00078e0004 */
[----:B------:R-:W3:Y:S01]  /*9d80*/  @!P1 LDG.E R0, desc[UR50][R4.64] ;  /* 0x0000003204009981 */ /* 0x000ee2000c1e1900 */
[----:B--2---:R-:W-:-:S05]  /*9d90*/  @!P1 IMAD.WIDE.U32 R2, R7, 0x4, R2 ;  /* 0x0000000407029825 */ /* 0x004fca00078e0002 */
[----:B------:R-:W3:Y:S01]  /*9da0*/  @!P1 LDG.E R9, desc[UR50][R2.64] ;  /* 0x0000003202099981 */ /* 0x000ee2000c1e1900 */
[C---:B------:R-:W-:Y:S02]  /*9db0*/  ISETP.NE.AND P1, PT, R7.reuse, RZ, PT ;  /* 0x000000ff0700720c */ /* 0x040fe40003f25270 */
[C---:B------:R-:W-:Y:S02]  /*9dc0*/  ISETP.GE.U32.AND P2, PT, R7.reuse, 0x2, PT ;  /* 0x000000020700780c */ /* 0x040fe40003f46070 */
[C---:B------:R-:W-:Y:S02]  /*9dd0*/  ISETP.GE.U32.AND P3, PT, R7.reuse, 0x4, PT ;  /* 0x000000040700780c */ /* 0x040fe40003f66070 */
[C---:B------:R-:W-:Y:S02]  /*9de0*/  ISETP.GE.U32.AND P4, PT, R7.reuse, 0x8, PT ;  /* 0x000000080700780c */ /* 0x040fe40003f86070 */
[----:B------:R-:W-:Y:S01]  /*9df0*/  ISETP.GE.U32.AND P5, PT, R7, 0x10, PT ;  /* 0x000000100700780c */ /* 0x000fe20003fa6070 */
[----:B------:R-:W-:Y:S01]  /*9e00*/  UMOV UR43, URZ ;  /* 0x0000003f002b7c82 */ /* 0x000fe20008000000 */
[----:B---3--:R-:W-:-:S05]  /*9e10*/  IMAD R6, R0, R9, RZ ;  /* 0x0000000900067224 */ /* 0x008fca00078e02ff */
[----:B------:R-:W0:Y:S02]  /*9e20*/  SHFL.UP PT, R8, R6, 0x1, RZ ;  /* 0x0420000006087989 */ /* 0x000e2400000e00ff */
[----:B0-----:R-:W-:-:S05]  /*9e30*/  SEL R11, R8, RZ, P1 ;  /* 0x000000ff080b7207 */ /* 0x001fca0000800000 */
[----:B------:R-:W-:-:S05]  /*9e40*/  IMAD.IADD R11, R6, 0x1, R11 ;  /* 0x00000001060b7824 */ /* 0x000fca00078e020b */
        /* <DEDUP_REMOVED lines=9> */
[----:B------:R-:W0:Y:S01]  /*9ee0*/  SHFL.UP PT, R4, R2, 0x10, RZ ;  /* 0x0600000002047989 */ /* 0x000e2200000e00ff */
[----:B------:R-:W2:Y:S01]  /*9ef0*/  S2R R11, SR_CTAID.X ;  /* 0x00000000000b7919 */ /* 0x000ea20000002500 */
[----:B0-----:R-:W-:-:S05]  /*9f00*/  SEL R5, R4, RZ, P5 ;  /* 0x000000ff04057207 */ /* 0x001fca0002800000 */
[----:B------:R-:W-:-:S05]  /*9f10*/  IMAD.IADD R5, R2, 0x1, R5 ;  /* 0x0000000102057824 */ /* 0x000fca00078e0205 */
[----:B------:R-:W1:Y:S02]  /*9f20*/  SHFL.IDX PT, R13, R5, 0x1f, 0x1f ;  /* 0x03e01f00050d7f89 */ /* 0x000e6400000e0000 */
[----:B-1----:R-:W-:-:S05]  /*9f30*/  IMAD R6, R13, R24, RZ ;  /* 0x000000180d067224 */ /* 0x002fca00078e02ff */
[----:B--2---:R-:W-:Y:S01]  /*9f40*/  ISETP.GT.AND P6, PT, R6, R11, PT ;  /* 0x0000000b0600720c */ /* 0x004fe20003fc4270 */
[----:B------:R-:W-:-:S12]  /*9f50*/  IMAD.MOV.U32 R3, RZ, RZ, R6 ;  /* 0x000000ffff037224 */ /* 0x000fd800078e0006 */
[----:B------:R-:W-:Y:S05]  /*9f60*/  @P6 BRA `(.L_x_174) ;  /* 0x0000000000a86947 */ /* 0x000fea0003800000 */
[----:B------:R-:W-:Y:S01]  /*9f70*/  IMAD.MOV.U32 R6, RZ, RZ, R3 ;  /* 0x000000ffff067224 */ /* 0x000fe200078e0003 */
[----:B------:R-:W-:Y:S01]  /*9f80*/  UMOV UR43, URZ ;  /* 0x0000003f002b7c82 */ /* 0x000fe20008000000 */
[----:B------:R-:W-:-:S05]  /*9f90*/  ULDC UR5, c[0x0][0xc3c] ;  /* 0x00030f0000057ab9 */ /* 0x000fca0000000800 */
.L_x_176:
[----:B------:R-:W-:-:S03]  /*9fa0*/  UIADD3 UR4, UR43, 0x1f, URZ ;  /* 0x0000001f2b047890 */ /* 0x000fc6000fffe03f */
[----:B------:R-:W-:Y:S01]  /*9fb0*/  ULDC UR43, c[0x0][0xc3c] ;  /* 0x00030f00002b7ab9 */ /* 0x000fe20000000800 */
[----:B------:R-:W-:-:S06]  /*9fc0*/  UISETP.GE.AND UP0, UPT, UR4, UR5, UPT ;  /* 0x000000050400728c */ /* 0x000fcc000bf06270 */
[----:B------:R-:W-:-:S13]  /*9fd0*/  PLOP3.LUT P6, PT, PT, PT, UP0, 0x40, 0x0 ;  /* 0x000000000000781c */ /* 0x000fda0003fce808 */
[----:B------:R-:W-:Y:S05]  /*9fe0*/  @!P6 BRA `(.L_x_175) ;  /* 0x0000000400c8e947 */ /* 0x000fea0003800000 */
[----:B------:R-:W-:Y:S01]  /*9ff0*/  UMOV UR43, UR4 ;  /* 0x00000004002b7c82 */ /* 0x000fe20008000000 */
[----:B------:R-:W-:Y:S01]  /*a000*/  IMAD.MOV.U32 R0, RZ, RZ, RZ ;  /* 0x000000ffff007224 */ /* 0x000fe200078e00ff */
[----:B------:R-:W0:Y:S01]  /*a010*/  LDC R24, c[0x0][0xc38] ;  /* 0x00030e00ff187b82 */ /* 0x000e220000000800 */
[----:B------:R-:W-:-:S05]  /*a020*/  VIADD R9, R7, UR43 ;  /* 0x0000002b07097c36 */ /* 0x000fca0008000000 */
[----:B------:R-:W-:-:S13]  /*a030*/  ISETP.GE.OR P6, PT, R9, UR5, !P0 ;  /* 0x0000000509007c0c */ /* 0x000fda000c7c6670 */
[----:B------:R-:W1:Y:S08]  /*a040*/  @!P6 LDC.64 R4, c[0x0][0xc80] ;  /* 0x00032000ff04eb82 */ /* 0x000e700000000a00 */
[----:B------:R-:W2:Y:S01]  /*a050*/  @!P6 LDC.64 R2, c[0x0][0xc78] ;  /* 0x00031e00ff02eb82 */ /* 0x000ea20000000a00 */
[----:B-1----:R-:W-:-:S05]  /*a060*/  @!P6 IMAD.WIDE R4, R9, 0x4, R4 ;  /* 0x000000040904e825 */ /* 0x002fca00078e0204 */
[----:B------:R-:W3:Y:S01]  /*a070*/  @!P6 LDG.E R0, desc[UR50][R4.64] ;  /* 0x000000320400e981 */ /* 0x000ee2000c1e1900 */
[----:B--2---:R-:W-:-:S04]  /*a080*/  @!P6 IMAD.WIDE R2, R9, 0x4, R2 ;  /* 0x000000040902e825 */ /* 0x004fc800078e0202 */
[----:B------:R-:W-:-:S06]  /*a090*/  IMAD.MOV.U32 R9, RZ, RZ, RZ ;  /* 0x000000ffff097224 */ /* 0x000fcc00078e00ff */
[----:B------:R-:W3:Y:S02]  /*a0a0*/  @!P6 LDG.E R9, desc[UR50][R2.64] ;  /* 0x000000320209e981 */ /* 0x000ee4000c1e1900 */
[----:B---3--:R-:W-:-:S05]  /*a0b0*/  IMAD R15, R0, R9, RZ ;  /* 0x00000009000f7224 */ /* 0x008fca00078e02ff */
[----:B------:R-:W1:Y:S02]  /*a0c0*/  SHFL.UP PT, R8, R15, 0x1, RZ ;  /* 0x042000000f087989 */ /* 0x000e6400000e00ff */
[----:B-1----:R-:W-:-:S05]  /*a0d0*/  SEL R8, R8, RZ, P1 ;  /* 0x000000ff08087207 */ /* 0x002fca0000800000 */
[----:B------:R-:W-:-:S05]  /*a0e0*/  IMAD.IADD R8, R15, 0x1, R8 ;  /* 0x000000010f087824 */ /* 0x000fca00078e0208 */
        /* <DEDUP_REMOVED lines=12> */
[----:B------:R-:W0:Y:S02]  /*a1b0*/  SHFL.IDX PT, R15, R5, 0x1f, 0x1f ;  /* 0x03e01f00050f7f89 */ /* 0x000e2400000e0000 */
[----:B0-----:R-:W-:-:S04]  /*a1c0*/  IMAD R15, R15, R24, RZ ;  /* 0x000000180f0f7224 */ /* 0x001fc800078e02ff */
[----:B------:R-:W-:-:S05]  /*a1d0*/  IMAD.IADD R6, R15, 0x1, R6 ;  /* 0x000000010f067824 */ /* 0x000fca00078e0206 */
[----:B------:R-:W-:-:S13]  /*a1e0*/  ISETP.GT.AND P6, PT, R6, R11, PT ;  /* 0x0000000b0600720c */ /* 0x000fda0003fc4270 */
[----:B------:R-:W-:Y:S05]  /*a1f0*/  @!P6 BRA `(.L_x_176) ;  /* 0xfffffffc0068e947 */ /* 0x000fea000383ffff */
[----:B------:R-:W-:-:S07]  /*a200*/  IMAD.MOV.U32 R3, RZ, RZ, R15 ;  /* 0x000000ffff037224 */ /* 0x000fce00078e000f */
.L_x_174:
[----:B------:R-:W-:-:S04]  /*a210*/  IMAD.IADD R8, R6, 0x1, -R3 ;  /* 0x0000000106087824 */ /* 0x000fc800078e0a03 */
[----:B------:R-:W-:-:S05]  /*a220*/  IMAD R2, R5, R24, R8 ;  /* 0x0000001805027224 */ /* 0x000fca00078e0208 */
[----:B------:R-:W-:-:S13]  /*a230*/  ISETP.GT.AND P0, PT, R2, R11, PT ;  /* 0x0000000b0200720c */ /* 0x000fda0003f04270 */
[----:B------:R-:W-:Y:S02]  /*a240*/  VOTEU.ANY UR5, UPT, !P0 ;  /* 0x0000000000057886 */ /* 0x000fe400040e0100 */
[----:B------:R-:W-:Y:S02]  /*a250*/  UPOPC UR4, UR5 ;  /* 0x00000005000472bf */ /* 0x000fe40008000000 */
[----:B------:R-:W-:-:S04]  /*a260*/  ISETP.NE.AND P0, PT, RZ, UR5, PT ;  /* 0x00000005ff007c0c */ /* 0x000fc8000bf05270 */
[----:B------:R-:W-:Y:S02]  /*a270*/  IMAD.U32 R13, RZ, RZ, UR4 ;  /* 0x00000004ff0d7e24 */ /* 0x000fe4000f8e00ff */
[----:B------:R-:W-:-:S03]  /*a280*/  IMAD.U32 R10, RZ, RZ, UR4 ;  /* 0x00000004ff0a7e24 */ /* 0x000fc6000f8e00ff */
[----:B------:R0:W1:Y:S04]  /*a290*/  SHFL.IDX PT, R0, R0, R13, 0x1f ;  /* 0x00001f0d00007589 */ /* 0x00006800000e0000 */
[----:B------:R2:W3:Y:S01]  /*a2a0*/  SHFL.IDX PT, R9, R9, R10, 0x1f ;  /* 0x00001f0a09097589 */ /* 0x0004e200000e0000 */
[----:B0-----:R-:W-:Y:S01]  /*a2b0*/  IMAD.MOV.U32 R13, RZ, RZ, RZ ;  /* 0x000000ffff0d7224 */ /* 0x001fe200078e00ff */
[----:B-1----:R-:W-:-:S04]  /*a2c0*/  IABS R4, R0 ;  /* 0x0000000000047213 */ /* 0x002fc80000000000 */
[----:B------:R-:W0:Y:S08]  /*a2d0*/  I2F.RP R6, R4 ;  /* 0x0000000400067306 */ /* 0x000e300000209400 */
[----:B0-----:R-:W0:Y:S02]  /*a2e0*/  MUFU.RCP R6, R6 ;  /* 0x0000000600067308 */ /* 0x001e240000001000 */
[----:B0-----:R-:W-:-:S06]  /*a2f0*/  VIADD R2, R6, 0xffffffe ;  /* 0x0ffffffe06027836 */ /* 0x001fcc0000000000 */
[----:B------:R-:W0:Y:S02]  /*a300*/  F2I.FTZ.U32.TRUNC.NTZ R3, R2 ;  /* 0x0000000200037305 */ /* 0x000e24000021f000 */
[----:B0-----:R-:W-:Y:S01]  /*a310*/  IMAD.MOV R12, RZ, RZ, -R3 ;  /* 0x000000ffff0c7224 */ /* 0x001fe200078e0a03 */
[----:B--23--:R-:W-:Y:S06]  /*a320*/  @!P0 BRA `(.L_x_177) ;  /* 0x00000000000c8947 */ /* 0x00cfec0003800000 */
[----:B------:R-:W-:-:S06]  /*a330*/  UIADD3 UR5, UR4, -0x1, URZ ;  /* 0xffffffff04057890 */ /* 0x000fcc000fffe03f */
[----:B------:R-:W-:-:S05]  /*a340*/  IMAD.U32 R6, RZ, RZ, UR5 ;  /* 0x00000005ff067e24 */ /* 0x000fca000f8e00ff */
[----:B------:R0:W1:Y:S02]  /*a350*/  SHFL.IDX PT, R13, R5, R6, 0x1f ;  /* 0x00001f06050d7589 */ /* 0x00006400000e0000 */
.L_x_177:
[----:B-1----:R-:W-:Y:S01]  /*a360*/  IMAD R24, R13, R24, R8 ;  /* 0x000000180d187224 */ /* 0x002fe200078e0208 */
[----:B------:R-:W-:Y:S01]  /*a370*/  IABS R2, R9 ;  /* 0x0000000900027213 */ /* 0x000fe20000000000 */
[----:B0-----:R-:W-:Y:S01]  /*a380*/  IMAD.MOV.U32 R5, RZ, RZ, R12 ;  /* 0x000000ffff057224 */ /* 0x001fe200078e000c */
[----:B------:R-:W-:Y:S01]  /*a390*/  IABS R10, R0 ;  /* 0x00000000000a7213 */ /* 0x000fe20000000000 */
[----:B------:R-:W-:Y:S01]  /*a3a0*/  IMAD.IADD R25, R11, 0x1, -R24 ;  /* 0x000000010b197824 */ /* 0x000fe200078e0a18 */
[----:B------:R-:W-:Y:S01]  /*a3b0*/  UIADD3 UR43, UR4, UR43, URZ ;  /* 0x0000002b042b7290 */ /* 0x000fe2000fffe03f */
[----:B------:R-:W-:Y:S02]  /*a3c0*/  IMAD R11, R5, R4, RZ ;  /* 0x00000004050b7224 */ /* 0x000fe400078e02ff */
[----:B------:R-:W-:Y:S01]  /*a3d0*/  IMAD.MOV.U32 R5, RZ, RZ, R2 ;  /* 0x000000ffff057224 */ /* 0x000fe200078e0002 */
[----:B------:R-:W-:Y:S01]  /*a3e0*/  IABS R8, R25 ;  /* 0x0000001900087213 */ /* 0x000fe20000000000 */
[----:B------:R-:W-:-:S02]  /*a3f0*/  IMAD.MOV.U32 R2, RZ, RZ, RZ ;  /* 0x000000ffff027224 */ /* 0x000fc400078e00ff */
[----:B------:R-:W0:Y:S01]  /*a400*/  I2F.RP R6, R5 ;  /* 0x0000000500067306 */ /* 0x000e220000209400 */
[----:B------:R-:W-:Y:S02]  /*a410*/  IMAD.MOV R10, RZ, RZ, -R10 ;  /* 0x000000ffff0a7224 */ /* 0x000fe400078e0a0a */
[----:B------:R-:W-:-:S04]  /*a420*/  IMAD.HI.U32 R2, R3, R11, R2 ;  /* 0x0000000b03027227 */ /* 0x000fc800078e0002 */
[----:B------:R-:W-:Y:S02]  /*a430*/  IMAD.MOV.U32 R3, RZ, RZ, R8 ;  /* 0x000000ffff037224 */ /* 0x000fe400078e0008 */
[----:B------:R-:W-:Y:S02]  /*a440*/  IMAD.MOV.U32 R8, RZ, RZ, R10 ;  /* 0x000000ffff087224 */ /* 0x000fe400078e000a */
[----:B------:R-:W-:-:S04]  /*a450*/  IMAD.HI.U32 R2, R2, R3, RZ ;  /* 0x0000000302027227 */ /* 0x000fc800078e00ff */
[----:B------:R-:W-:Y:S01]  /*a460*/  IMAD R3, R2, R8, R3 ;  /* 0x0000000802037224 */ /* 0x000fe200078e0203 */
[----:B0-----:R-:W0:Y:S04]  /*a470*/  MUFU.RCP R6, R6 ;  /* 0x0000000600067308 */ /* 0x001e280000001000 */
[----:B------:R-:W-:-:S13]  /*a480*/  ISETP.GT.U32.AND P1, PT, R4, R3, PT ;  /* 0x000000030400720c */ /* 0x000fda0003f24070 */
[----:B------:R-:W-:Y:S02]  /*a490*/  @!P1 IMAD.IADD R3, R3, 0x1, -R4 ;  /* 0x0000000103039824 */ /* 0x000fe400078e0a04 */
[----:B0-----:R-:W-:Y:S02]  /*a4a0*/  VIADD R8, R6, 0xffffffe ;  /* 0x0ffffffe06087836 */ /* 0x001fe40000000000 */
[----:B------:R-:W-:Y:S01]  /*a4b0*/  @!P1 VIADD R2, R2, 0x1 ;  /* 0x0000000102029836 */ /* 0x000fe20000000000 */
[----:B------:R-:W-:Y:S02]  /*a4c0*/  ISETP.GE.U32.AND P0, PT, R3, R4, PT ;  /* 0x000000040300720c */ /* 0x000fe40003f06070 */
[----:B------:R-:W-:Y:S01]  /*a4d0*/  LOP3.LUT R4, R25, R0, RZ, 0x3c, !PT ;  /* 0x0000000019047212 */ /* 0x000fe200078e3cff */
[----:B------:R0:W1:Y:S01]  /*a4e0*/  F2I.FTZ.U32.TRUNC.NTZ R3, R8 ;  /* 0x0000000800037305 */ /* 0x000062000021f000 */
[----:B------:R-:W-:Y:S02]  /*a4f0*/  ISETP.NE.AND P1, PT, R0, RZ, PT ;  /* 0x000000ff0000720c */ /* 0x000fe40003f25270 */
[----:B------:R-:W-:-:S02]  /*a500*/  ISETP.GE.AND P2, PT, R4, RZ, PT ;  /* 0x000000ff0400720c */ /* 0x000fc40003f46270 */
[----:B0-----:R-:W-:-:S05]  /*a510*/  IABS R8, R9 ;  /* 0x0000000900087213 */ /* 0x001fca0000000000 */
[----:B------:R-:W-:-:S04]  /*a520*/  @P0 VIADD R2, R2, 0x1 ;  /* 0x0000000102020836 */ /* 0x000fc80000000000 */
[----:B------:R-:W-:Y:S02]  /*a530*/  IMAD.MOV.U32 R6, RZ, RZ, R2 ;  /* 0x000000ffff067224 */ /* 0x000fe400078e0002 */
[----:B-1----:R-:W-:Y:S02]  /*a540*/  IMAD.MOV R2, RZ, RZ, -R3 ;  /* 0x000000ffff027224 */ /* 0x002fe400078e0a03 */
[----:B------:R-:W-:Y:S01]  /*a550*/  @!P2 IMAD.MOV R6, RZ, RZ, -R6 ;  /* 0x000000ffff06a224 */ /* 0x000fe200078e0a06 */
[----:B------:R-:W-:Y:S01]  /*a560*/  @!P1 LOP3.LUT R6, RZ, R0, RZ, 0x33, !PT ;  /* 0x00000000ff069212 */ /* 0x000fe200078e33ff */
[----:B------:R-:W-:Y:S02]  /*a570*/  IMAD R11, R2, R5, RZ ;  /* 0x00000005020b7224 */ /* 0x000fe400078e02ff */
[----:B------:R-:W-:Y:S01]  /*a580*/  IMAD.MOV.U32 R2, RZ, RZ, RZ ;  /* 0x000000ffff027224 */ /* 0x000fe200078e00ff */
[----:B------:R-:W-:Y:S01]  /*a590*/  IABS R4, R6 ;  /* 0x0000000600047213 */ /* 0x000fe20000000000 */
[----:B------:R-:W-:-:S02]  /*a5a0*/  IMAD.MOV R8, RZ, RZ, -R8 ;  /* 0x000000ffff087224 */ /* 0x000fc400078e0a08 */
[----:B------:R-:W-:-:S04]  /*a5b0*/  IMAD.HI.U32 R2, R3, R11, R2 ;  /* 0x0000000b03027227 */ /* 0x000fc800078e0002 */
[----:B------:R-:W-:Y:S02]  /*a5c0*/  IMAD.MOV.U32 R3, RZ, RZ, R4 ;  /* 0x000000ffff037224 */ /* 0x000fe400078e0004 */
[----:B------:R-:W-:Y:S02]  /*a5d0*/  IMAD.MOV.U32 R4, RZ, RZ, R8 ;  /* 0x000000ffff047224 */ /* 0x000fe400078e0008 */
[----:B------:R-:W-:-:S04]  /*a5e0*/  IMAD.HI.U32 R2, R2, R3, RZ ;  /* 0x0000000302027227 */ /* 0x000fc800078e00ff */
[----:B------:R-:W-:Y:S01]  /*a5f0*/  IMAD R4, R2, R4, R3 ;  /* 0x0000000402047224 */ /* 0x000fe200078e0203 */
[----:B------:R-:W-:Y:S01]  /*a600*/  LOP3.LUT R3, R6, R9, RZ, 0x3c, !PT ;  /* 0x0000000906037212 */ /* 0x000fe200078e3cff */
[----:B------:R-:W-:-:S03]  /*a610*/  IMAD R0, R0, R6, RZ ;  /* 0x0000000600007224 */ /* 0x000fc600078e02ff */
[----:B------:R-:W-:Y:S01]  /*a620*/  ISETP.GT.U32.AND P1, PT, R5, R4, PT ;  /* 0x000000040500720c */ /* 0x000fe20003f24070 */
[----:B------:R-:W-:Y:S01]  /*a630*/  IMAD.IADD R25, R25, 0x1, -R0 ;  /* 0x0000000119197824 */ /* 0x000fe200078e0a00 */
[----:B------:R-:W-:-:S11]  /*a640*/  ISETP.GE.AND P2, PT, R3, RZ, PT ;  /* 0x000000ff0300720c */ /* 0x000fd60003f46270 */
[----:B------:R-:W-:Y:S02]  /*a650*/  @!P1 IMAD.IADD R4, R4, 0x1, -R5 ;  /* 0x0000000104049824 */ /* 0x000fe400078e0a05 */
[----:B------:R-:W-:Y:S01]  /*a660*/  @!P1 VIADD R2, R2, 0x1 ;  /* 0x0000000102029836 */ /* 0x000fe20000000000 */
[----:B------:R-:W-:Y:S02]  /*a670*/  ISETP.NE.AND P1, PT, R9, RZ, PT ;  /* 0x000000ff0900720c */ /* 0x000fe40003f25270 */
[----:B------:R-:W-:-:S13]  /*a680*/  ISETP.GE.U32.AND P0, PT, R4, R5, PT ;  /* 0x000000050400720c */ /* 0x000fda0003f06070 */
[----:B------:R-:W-:-:S04]  /*a690*/  @P0 VIADD R2, R2, 0x1 ;  /* 0x0000000102020836 */ /* 0x000fc80000000000 */
[----:B------:R-:W-:Y:S01]  /*a6a0*/  @!P2 IMAD.MOV R2, RZ, RZ, -R2 ;  /* 0x000000ffff02a224 */ /* 0x000fe200078e0a02 */
[----:B------:R-:W-:-:S05]  /*a6b0*/  @!P1 LOP3.LUT R2, RZ, R9, RZ, 0x33, !PT ;  /* 0x00000009ff029212 */ /* 0x000fca00078e33ff */
[----:B------:R-:W-:-:S04]  /*a6c0*/  IMAD.MOV R26, RZ, RZ, -R2 ;  /* 0x000000ffff1a7224 */ /* 0x000fc800078e0a02 */
[C---:B------:R-:W-:Y:S02]  /*a6d0*/  IMAD R26, R9.reuse, R26, R6 ;  /* 0x0000001a091a7224 */ /* 0x040fe400078e0206 */
[----:B------:R-:W-:-:S04]  /*a6e0*/  IMAD R9, R9, 0x1000000, R2 ;  /* 0x0100000009097824 */ /* 0x000fc800078e0202 */
[----:B------:R-:W-:Y:S01]  /*a6f0*/  IMAD R26, R26, 0x10000, R9 ;  /* 0x000100001a1a7824 */ /* 0x000fe200078e0209 */
[----:B------:R-:W-:Y:S06]  /*a700*/  BRA `(.L_x_178) ;  /* 0x00000000000c7947 */ /* 0x000fec0003800000 */
.L_x_175:
[----:B------:R-:W-:Y:S02]  /*a710*/  IMAD.MOV.U32 R24, RZ, RZ, R11 ;  /* 0x000000ffff187224 */ /* 0x000fe400078e000b */
[----:B------:R-:W-:Y:S02]  /*a720*/  IMAD.MOV.U32 R25, RZ, RZ, RZ ;  /* 0x000000ffff197224 */ /* 0x000fe400078e00ff */
[----:B------:R-:W-:-:S07]  /*a730*/  IMAD.MOV.U32 R26, RZ, RZ, RZ ;  /* 0x000000ffff1a7224 */ /* 0x000fce00078e00ff */
.L_x_178:
[----:B------:R-:W-:Y:S01]  /*a740*/  ISETP.NE.AND P0, PT, R7, RZ, PT ;  /* 0x000000ff0700720c */ /* 0x000fe20003f05270 */
[----:B------:R-:W-:-:S12]  /*a750*/  IMAD.U32 R27, RZ, RZ, UR43 ;  /* 0x0000002bff1b7e24 */ /* 0x000fd8000f8e00ff */
[----:B------:R-:W0:Y:S01]  /*a760*/  @!P0 S2R R3, SR_CgaCtaId ;  /* 0x0000000000038919 */ /* 0x000e220000008800 */
[----:B------:R-:W-:-:S04]  /*a770*/  @!P0 MOV R0, 0x400 ;  /* 0x0000040000008802 */ /* 0x000fc80000000f00 */
[----:B0-----:R-:W-:-:S05]  /*a780*/  @!P0 LEA R0, R3, R0, 0x18 ;  /* 0x0000000003008211 */ /* 0x001fca00078ec0ff */
[----:B------:R0:W-:Y:S01]  /*a790*/  @!P0 STS.128 [R0+0x132d0], R24 ;  /* 0x0132d01800008388 */ /* 0x0001e20000000c00 */
[----:B------:R-:W-:Y:S06]  /*a7a0*/  BAR.ARV 0x5, 0x200 ;  /* 0x0148000000007b1d */ /* 0x000fec0000002000 */
.L_x_173:
[----:B------:R-:W-:Y:S01]  /*a7b0*/  ULDC UR4, c[0x0][0xc3c] ;  /* 0x00030f0000047ab9 */ /* 0x000fe20000000800 */
[----:B------:R1:W-:Y:S01]  /*a7c0*/  STL [R1+0xc], RZ ;  /* 0x00000cff01007387 */ /* 0x0003e20000100800 */
[----:B------:R-:W-:Y:S01]  /*a7d0*/  UISETP.GE.AND UP0, UPT, UR43, UR4, UPT ;  /* 0x000000042b00728c */ /* 0x000fe2000bf06270 */
[----:B------:R-:W-:Y:S02]  /*a7e0*/  IMAD.MOV.U32 R19, RZ, RZ, 0x1 ;  /* 0x00000001ff137424 */ /* 0x000fe400078e00ff */
[----:B------:R-:W-:-:S03]  /*a7f0*/  IMAD.MOV.U32 R18, RZ, RZ, RZ ;  /* 0x000000ffff127224 */ /* 0x000fc600078e00ff */
[----:B------:R-:W-:-:S13]  /*a800*/  PLOP3.LUT P0, PT, PT, PT, UP0, 0x80, 0x0 ;  /* 0x000000000000781c */ /* 0x000fda0003f0f008 */
[----:B-1----:R-:W-:Y:S05]  /*a810*/  @P0 BRA `(.L_x_179) ;  /* 0x0000003c00f00947 */ /* 0x002fea0003800000 */
[----:B------:R-:W1:Y:S01]  /*a820*/  S2R R11, SR_TID.X ;  /* 0x00000000000b7919 */ /* 0x000e620000002100 */
[----:B------:R-:W2:Y:S01]  /*a830*/  S2UR UR5, SR_CgaCtaId ;  /* 0x00000000000579c3 */ /* 0x000ea20000008800 */
[----:B------:R-:W-:Y:S01]  /*a840*/  UMOV UR4, 0x400 ;  /* 0x0000040000047882 */ /* 0x000fe20000000000 */
[----:B------:R-:W-:Y:S01]  /*a850*/  IMAD.MOV.U32 R19, RZ, RZ, 0x1 ;  /* 0x00000001ff137424 */ /* 0x000fe200078e00ff */
[----:B------:R3:W-:Y:S01]  /*a860*/  STL [R1+0xc], RZ ;  /* 0x00000cff01007387 */ /* 0x0007e20000100800 */
[----:B------:R-:W-:Y:S01]  /*a870*/  IMAD.MOV.U32 R18, RZ, RZ, RZ ;  /* 0x000000ffff127224 */ /* 0x000fe200078e00ff */
[----:B------:R-:W-:Y:S02]  /*a880*/  ULOP3.LUT UR39, UR38, 0x1, URZ, 0xfc, !UPT ;  /* 0x0000000126277892 */ /* 0x000fe4000f8efc3f */
[----:B------:R-:W-:Y:S01]  /*a890*/  ULOP3.LUT UR42, UR38, 0x2, URZ, 0xfc, !UPT ;  /* 0x00000002262a7892 */ /* 0x000fe2000f8efc3f */
[----:B------:R-:W-:Y:S01]  /*a8a0*/  ULDC UR41, c[0x0][0xc] ;  /* 0x0000030000297ab9 */ /* 0x000fe20000000800 */
[----:B------:R-:W-:Y:S01]  /*a8b0*/  ULDC.64 UR52, c[0x0][0x198] ;  /* 0x0000660000347ab9 */ /* 0x000fe20000000a00 */
[----:B--2---:R-:W-:-:S06]  /*a8c0*/  ULEA UR4, UR5, UR4, 0x18 ;  /* 0x0000000405047291 */ /* 0x004fcc000f8ec03f */
[----:B------:R-:W-:Y:S01]  /*a8d0*/  IMAD.U32 R16, RZ, RZ, UR4 ;  /* 0x00000004ff107e24 */ /* 0x000fe2000f8e00ff */
[C---:B-1----:R-:W-:Y:S01]  /*a8e0*/  LOP3.LUT R10, R11.reuse, 0x7f, RZ, 0xc0, !PT ;  /* 0x0000007f0b0a7812 */ /* 0x042fe200078ec0ff */
[C---:B------:R-:W-:Y:S01]  /*a8f0*/  IMAD.SHL.U32 R29, R11.reuse, 0x40, RZ ;  /* 0x000000400b1d7824 */ /* 0x040fe200078e00ff */
[----:B------:R-:W-:Y:S01]  /*a900*/  SHF.R.U32.HI R4, RZ, 0x1, R11 ;  /* 0x00000001ff047819 */ /* 0x000fe2000001160b */
[----:B------:R-:W-:Y:S02]  /*a910*/  IMAD.SHL.U32 R2, R11, 0x10, RZ ;  /* 0x000000100b027824 */ /* 0x000fe400078e00ff */
[----:B------:R-:W-:Y:S01]  /*a920*/  IMAD.SHL.U32 R6, R10, 0x10, RZ ;  /* 0x000000100a067824 */ /* 0x000fe200078e00ff */
[----:B------:R-:W-:Y:S01]  /*a930*/  LOP3.LUT R3, R29, 0x180, RZ, 0xc0, !PT ;  /* 0x000001801d037812 */ /* 0x000fe200078ec0ff */
[C---:B------:R-:W-:Y:S01]  /*a940*/  IMAD.SHL.U32 R8, R11.reuse, 0x2, RZ ;  /* 0x000000020b087824 */ /* 0x040fe200078e00ff */
[----:B------:R-:W-:Y:S01]  /*a950*/  LOP3.LUT R5, R2, 0x1b0, RZ, 0xc0, !PT ;  /* 0x000001b002057812 */ /* 0x000fe200078ec0ff */
[----:B0-----:R-:W-:Y:S01]  /*a960*/  IMAD.SHL.U32 R0, R11, 0x20, RZ ;  /* 0x000000200b007824 */ /* 0x001fe200078e00ff */
[----:B------:R-:W-:-:S02]  /*a970*/  LOP3.LUT R7, R6, 0x600, RZ, 0xc0, !PT ;  /* 0x0000060006077812 */ /* 0x000fc400078ec0ff */
[----:B------:R-:W-:Y:S01]  /*a980*/  LOP3.LUT R3, R3, 0x30, R4, 0xf8, !PT ;  /* 0x0000003003037812 */ /* 0x000fe200078ef804 */
[----:B------:R-:W-:Y:S01]  /*a990*/  IMAD.SHL.U32 R4, R11, 0x8, RZ ;  /* 0x000000080b047824 */ /* 0x000fe200078e00ff */
[----:B------:R-:W-:Y:S01]  /*a9a0*/  LOP3.LUT R9, R5, 0x30, R8, 0x78, !PT ;  /* 0x0000003005097812 */ /* 0x000fe200078e7808 */
[----:B------:R-:W-:Y:S01]  /*a9b0*/  IMAD.SHL.U32 R8, R11, 0x4, RZ ;  /* 0x000000040b087824 */ /* 0x000fe200078e00ff */
[----:B------:R-:W-:Y:S02]  /*a9c0*/  LOP3.LUT R6, R7, 0x40, R2, 0xf8, !PT ;  /* 0x0000004007067812 */ /* 0x000fe400078ef802 */
[----:B------:R-:W-:Y:S02]  /*a9d0*/  LOP3.LUT R4, R3, 0x30, R4, 0x78, !PT ;  /* 0x0000003003047812 */ /* 0x000fe400078e7804 */
[----:B------:R-:W-:Y:S02]  /*a9e0*/  LOP3.LUT R7, R7, 0x60, R0, 0xf8, !PT ;  /* 0x0000006007077812 */ /* 0x000fe400078ef800 */
[----:B------:R-:W-:-:S02]  /*a9f0*/  LOP3.LUT R9, R6, R9, RZ, 0xfc, !PT ;  /* 0x0000000906097212 */ /* 0x000fc400078efcff */
[----:B------:R-:W-:Y:S02]  /*aa00*/  SHF.R.U32.HI R3, RZ, 0x2, R10 ;  /* 0x00000002ff037819 */ /* 0x000fe4000001160a */
[----:B------:R-:W-:Y:S02]  /*aa10*/  LOP3.LUT R5, R0, 0x80, RZ, 0xc0, !PT ;  /* 0x0000008000057812 */ /* 0x000fe400078ec0ff */
[--C-:B------:R-:W-:Y:S02]  /*aa20*/  LOP3.LUT R28, R7, 0x100, R0.reuse, 0xf8, !PT ;  /* 0x00000100071c7812 */ /* 0x100fe400078ef800 */
[----:B------:R-:W-:Y:S01]  /*aa30*/  LOP3.LUT R2, R3, 0x60, R0, 0xf8, !PT ;  /* 0x0000006003027812 */ /* 0x000fe200078ef800 */
[----:B------:R-:W-:Y:S01]  /*aa40*/  IMAD.IADD R0, R16, 0x1, R9 ;  /* 0x0000000110007824 */ /* 0x000fe200078e0209 */
[----:B------:R-:W-:Y:S02]  /*aa50*/  LOP3.LUT R5, R5, 0x10, R11, 0xf8, !PT ;  /* 0x0000001005057812 */ /* 0x000fe400078ef80b */
[----:B------:R-:W-:-:S02]  /*aa60*/  LOP3.LUT R29, R4, 0x640, R29, 0xf8, !PT ;  /* 0x00000640041d7812 */ /* 0x000fc400078ef81d */
[----:B------:R3:W-:Y:S01]  /*aa70*/  STL [R1+0x8], R0 ;  /* 0x0000080001007387 */ /* 0x0007e20000100800 */
[----:B------:R-:W-:-:S04]  /*aa80*/  LOP3.LUT R5, R5, 0x10, R8, 0x78, !PT ;  /* 0x0000001005057812 */ /* 0x000fc800078e7808 */
[----:B------:R-:W-:-:S07]  /*aa90*/  LOP3.LUT R28, R28, R5, RZ, 0xfc, !PT ;  /* 0x000000051c1c7212 */ /* 0x000fce00078efcff */
.L_x_245:
[----:B------:R-:W-:Y:S01]  /*aaa0*/  ULDC.64 UR4, c[0x0][0xc88] ;  /* 0x0003220000047ab9 */ /* 0x000fe20000000a00 */
[----:B------:R-:W-:Y:S01]  /*aab0*/  ULDC.64 UR6, c[0x0][0xa08] ;  /* 0x0002820000067ab9 */ /* 0x000fe20000000a00 */
[----:B------:R-:W-:-:S06]  /*aac0*/  UIMAD.WIDE UR4, UR43, 0x4, UR4 ;  /* 0x000000042b0478a5 */ /* 0x000fcc000f8e0204 */
[----:B------:R-:W-:Y:S02]  /*aad0*/  IMAD.U32 R2, RZ, RZ, UR4 ;  /* 0x00000004ff027e24 */ /* 0x000fe4000f8e00ff */
[----:B0-----:R-:W-:Y:S01]  /*aae0*/  IMAD.U32 R3, RZ, RZ, UR5 ;  /* 0x00000005ff037e24 */ /* 0x001fe2000f8e00ff */
[----:B------:R-:W-:-:S04]  /*aaf0*/  ULDC.64 UR4, c[0x0][0xa28] ;  /* 0x00028a0000047ab9 */ /* 0x000fc80000000a00 */
[----:B------:R-:W2:Y:S01]  /*ab00*/  LDG.E R2, desc[UR50][R2.64] ;  /* 0x0000003202027981 */ /* 0x000ea2000c1e1900 */
[----:B------:R-:W-:-:S04]  /*ab10*/  UISETP.NE.U32.AND UP0, UPT, UR4, URZ, UPT ;  /* 0x0000003f0400728c */ /* 0x000fc8000bf05070 */
[----:B------:R-:W-:-:S06]  /*ab20*/  UISETP.NE.AND.EX UP0, UPT, UR5, URZ, UPT, UP0 ;  /* 0x0000003f0500728c */ /* 0x000fcc000bf05300 */
[----:B------:R-:W-:Y:S02]  /*ab30*/  PLOP3.LUT P2, PT, PT, PT, UP0, 0x80, 0x0 ;  /* 0x000000000000781c */ /* 0x000fe40003f4f008 */
[----:B------:R-:W-:-:S04]  /*ab40*/  ISETP.NE.U32.AND P0, PT, RZ, UR6, PT ;  /* 0x00000006ff007c0c */ /* 0x000fc8000bf05070 */
[----:B------:R-:W-:Y:S02]  /*ab50*/  ISETP.NE.AND.EX P0, PT, RZ, UR7, PT, P0 ;  /* 0x00000007ff007c0c */ /* 0x000fe4000bf05300 */
[----:B--2---:R-:W-:-:S13]  /*ab60*/  R2UR UR45, R2 ;  /* 0x00000000022d72ca */ /* 0x004fda00000e0000 */
[----:B------:R-:W-:Y:S02]  /*ab70*/  USHF.R.S32.HI UR46, URZ, 0x1f, UR45 ;  /* 0x0000001f3f2e7899 */ /* 0x000fe4000801142d */
[----:B------:R-:W-:-:S04]  /*ab80*/  @UP0 ULEA UR4, UP1, UR45, UR4, 0x2 ;  /* 0x000000042d040291 */ /* 0x000fc8000f82103f */
[----:B------:R-:W-:Y:S02]  /*ab90*/  @UP0 ULEA.HI.X UR5, UR45, UR5, UR46, 0x2, UP1 ;  /* 0x000000052d050291 */ /* 0x000fe400088f142e */
[----:B------:R-:W-:Y:S01]  /*aba0*/  IMAD.U32 R2, RZ, RZ, UR4 ;  /* 0x00000004ff027e24 */ /* 0x000fe2000f8e00ff */
[----:B------:R-:W-:-:S03]  /*abb0*/  USHF.L.U32 UR47, UR45, 0x2, URZ ;  /* 0x000000022d2f7899 */ /* 0x000fc6000800063f */
[----:B------:R-:W-:Y:S01]  /*abc0*/  IMAD.U32 R3, RZ, RZ, UR5 ;  /* 0x00000005ff037e24 */ /* 0x000fe2000f8e00ff */
[----:B------:R-:W-:Y:S01]  /*abd0*/  ULDC.64 UR4, c[0x0][0xa00] ;  /* 0x0002800000047ab9 */ /* 0x000fe20000000a00 */
[----:B------:R-:W-:Y:S01]  /*abe0*/  USHF.L.U64.HI UR48, UR45, 0x2, UR46 ;  /* 0x000000022d307899 */ /* 0x000fe2000801022e */
[----:B------:R-:W-:Y:S01]  /*abf0*/  ISETP.NE.U32.AND P1, PT, RZ, UR4, PT ;  /* 0x00000004ff007c0c */ /* 0x000fe2000bf25070 */
[----:B------:R-:W-:Y:S01]  /*ac00*/  UIADD3 UR4, UP0, UR47, UR4, URZ ;  /* 0x000000042f047290 */ /* 0x000fe2000ff1e03f */
[----:B------:R0:W2:Y:S01]  /*ac10*/  @P2 LDG.E R8, desc[UR50][R2.64] ;  /* 0x0000003202082981 */ /* 0x0000a2000c1e1900 */
[----:B------:R-:W-:Y:S01]  /*ac20*/  UIADD3 UR6, UP1, UR47, UR6, URZ ;  /* 0x000000062f067290 */ /* 0x000fe2000ff3e03f */
[----:B------:R-:W-:Y:S01]  /*ac30*/  ISETP.NE.AND.EX P1, PT, RZ, UR5, PT, P1 ;  /* 0x00000005ff007c0c */ /* 0x000fe2000bf25310 */
[----:B------:R-:W-:Y:S02]  /*ac40*/  UIADD3.X UR5, UR48, UR5, URZ, UP0, !UPT ;  /* 0x0000000530057290 */ /* 0x000fe400087fe43f */
[----:B------:R-:W-:-:S02]  /*ac50*/  UIADD3.X UR7, UR48, UR7, URZ, UP1, !UPT ;  /* 0x0000000730077290 */ /* 0x000fc40008ffe43f */
[----:B------:R-:W-:Y:S02]  /*ac60*/  IMAD.U32 R4, RZ, RZ, UR6 ;  /* 0x00000006ff047e24 */ /* 0x000fe4000f8e00ff */
[----:B0-----:R-:W-:Y:S02]  /*ac70*/  IMAD.U32 R2, RZ, RZ, UR4 ;  /* 0x00000004ff027e24 */ /* 0x001fe4000f8e00ff */
[----:B------:R-:W-:Y:S01]  /*ac80*/  IMAD.U32 R3, RZ, RZ, UR5 ;  /* 0x00000005ff037e24 */ /* 0x000fe2000f8e00ff */
[----:B------:R-:W-:Y:S01]  /*ac90*/  ULDC.64 UR4, c[0x0][0xa18] ;  /* 0x0002860000047ab9 */ /* 0x000fe20000000a00 */
[----:B------:R-:W-:Y:S01]  /*aca0*/  IMAD.U32 R5, RZ, RZ, UR7 ;  /* 0x00000007ff057e24 */ /* 0x000fe2000f8e00ff */
[----:B------:R-:W-:Y:S01]  /*acb0*/  UISETP.NE.U32.AND UP0, UPT, UR4, URZ, UPT ;  /* 0x0000003f0400728c */ /* 0x000fe2000bf05070 */
[----:B------:R-:W-:Y:S01]  /*acc0*/  ULDC UR6, c[0x0][0x288] ;  /* 0x0000a20000067ab9 */ /* 0x000fe20000000800 */
[----:B------:R-:W5:Y:S02]  /*acd0*/  @P1 LDG.E R9, desc[UR50][R2.64] ;  /* 0x0000003202091981 */ /* 0x000f64000c1e1900 */
[----:B------:R-:W-:-:S02]  /*ace0*/  UISETP.NE.AND.EX UP0, UPT, UR5, URZ, UPT, UP0 ;  /* 0x0000003f0500728c */ /* 0x000fc4000bf05300 */
[----:B---3--:R-:W5:Y:S01]  /*acf0*/  @P0 LDG.E R0, desc[UR50][R4.64] ;  /* 0x0000003204000981 */ /* 0x008f62000c1e1900 */
[----:B------:R-:W-:-:S03]  /*ad00*/  IMAD.U32 R10, RZ, RZ, UR6 ;  /* 0x00000006ff0a7e24 */ /* 0x000fc6000f8e00ff */
[----:B------:R-:W-:-:S05]  /*ad10*/  PLOP3.LUT P3, PT, PT, PT, UP0, 0x80, 0x0 ;  /* 0x000000000000781c */ /* 0x000fca0003f6f008 */
[----:B------:R-:W-:-:S04]  /*ad20*/  @UP0 UIADD3 UR4, UP1, UR47, UR4, URZ ;  /* 0x000000042f040290 */ /* 0x000fc8000ff3e03f */
[----:B------:R-:W-:Y:S02]  /*ad30*/  @UP0 UIADD3.X UR5, UR48, UR5, URZ, UP1, !UPT ;  /* 0x0000000530050290 */ /* 0x000fe40008ffe43f */
[----:B------:R-:W-:-:S04]  /*ad40*/  IMAD.U32 R6, RZ, RZ, UR4 ;  /* 0x00000004ff067e24 */ /* 0x000fc8000f8e00ff */
[----:B------:R-:W-:-:S05]  /*ad50*/  IMAD.U32 R7, RZ, RZ, UR5 ;  /* 0x00000005ff077e24 */ /* 0x000fca000f8e00ff */
[----:B------:R0:W3:Y:S01]  /*ad60*/  @P3 LDG.E R10, desc[UR50][R6.64] ;  /* 0x00000032060a3981 */ /* 0x0000e2000c1e1900 */
[----:B------:R-:W-:Y:S01]  /*ad70*/  UMOV UR4, URZ ;  /* 0x0000003f00047c82 */ /* 0x000fe20008000000 */
[----:B0-----:R-:W0:Y:S01]  /*ad80*/  LDC.64 R6, c[0x0][0x418] ;  /* 0x00010600ff067b82 */ /* 0x001e220000000a00 */
[----:B--2---:R-:W-:Y:S02]  /*ad90*/  @P2 R2UR UR4, R8 ;  /* 0x00000000080422ca */ /* 0x004fe400000e0000 */
[----:B0-----:R-:W-:Y:S01]  /*ada0*/  ISETP.NE.U32.AND P2, PT, R6, RZ, PT ;  /* 0x000000ff0600720c */ /* 0x001fe20003f45070 */
[----:B---3--:R0:W-:Y:S01]  /*adb0*/  STL [R1+0x4], R10 ;  /* 0x0000040a01007387 */ /* 0x0081e20000100800 */
[----:B-1----:R-:W-:Y:S11]  /*adc0*/  @P3 BRA `(.L_x_180) ;  /* 0x0000000000143947 */ /* 0x002ff60003800000 */
[----:B------:R-:W-:Y:S05]  /*add0*/  @!P1 BRA `(.L_x_180) ;  /* 0x0000000000109947 */ /* 0x000fea0003800000 */
[----:B------:R-:W2:Y:S04]  /*ade0*/  LDG.E R11, desc[UR50][R2.64] ;  /* 0x00000032020b7981 */ /* 0x000ea8000c1e1900 */
[----:B------:R-:W2:Y:S02]  /*adf0*/  LDG.E R6, desc[UR50][R2.64+0x4] ;  /* 0x0000043202067981 */ /* 0x000ea4000c1e1900 */
[----:B--2---:R-:W-:-:S05]  /*ae00*/  IMAD.IADD R2, R6, 0x1, -R11 ;  /* 0x0000000106027824 */ /* 0x004fca00078e0a0b */
[----:B------:R1:W-:Y:S02]  /*ae10*/  STL [R1+0x4], R2 ;  /* 0x0000040201007387 */ /* 0x0003e40000100800 */
.L_x_180:
[----:B------:R-:W2:Y:S01]  /*ae20*/  LDC R6, c[0x0][0x424] ;  /* 0x00010900ff067b82 */ /* 0x000ea20000000800 */
[----:B------:R-:W-:Y:S01]  /*ae30*/  ISETP.NE.AND.EX P2, PT, R7, RZ, PT, P2 ;  /* 0x000000ff0700720c */ /* 0x000fe20003f45320 */
[----:B------:R-:W-:Y:S01]  /*ae40*/  UMOV UR44, URZ ;  /* 0x0000003f002c7c82 */ /* 0x000fe20008000000 */
[----:B------:R-:W-:Y:S01]  /*ae50*/  ULDC.64 UR6, c[0x0][0xa20] ;  /* 0x0002880000067ab9 */ /* 0x000fe20000000a00 */
[----:B-----5:R-:W-:Y:S01]  /*ae60*/  @P1 R2UR UR44, R9 ;  /* 0x00000000092c12ca */ /* 0x020fe200000e0000 */
[----:B------:R-:W-:Y:S01]  /*ae70*/  UMOV UR40, URZ ;  /* 0x0000003f00287c82 */ /* 0x000fe20008000000 */
[----:B------:R-:W-:Y:S01]  /*ae80*/  ISETP.NE.U32.AND P1, PT, RZ, UR6, PT ;  /* 0x00000006ff007c0c */ /* 0x000fe2000bf25070 */
[----:B------:R-:W-:Y:S01]  /*ae90*/  IMAD.U32 R22, RZ, RZ, UR45 ;  /* 0x0000002dff167e24 */ /* 0x000fe2000f8e00ff */
[----:B------:R-:W3:Y:S01]  /*aea0*/  LDC R7, c[0x0][0x2f0] ;  /* 0x0000bc00ff077b82 */ /* 0x000ee20000000800 */
[----:B------:R-:W-:Y:S02]  /*aeb0*/  R2UR UR36, R26 ;  /* 0x000000001a2472ca */ /* 0x000fe400000e0000 */
[----:B------:R-:W-:-:S02]  /*aec0*/  @P0 R2UR UR40, R0 ;  /* 0x00000000002802ca */ /* 0x000fc400000e0000 */
[----:B------:R-:W-:Y:S02]  /*aed0*/  ISETP.NE.AND.EX P1, PT, RZ, UR7, PT, P1 ;  /* 0x00000007ff007c0c */ /* 0x000fe4000bf25310 */
[C---:B-1----:R-:W-:Y:S02]  /*aee0*/  LOP3.LUT R2, R26.reuse, 0xff000000, RZ, 0xc0, !PT ;  /* 0xff0000001a027812 */ /* 0x042fe400078ec0ff */
[----:B------:R-:W-:Y:S02]  /*aef0*/  LOP3.LUT R0, R26, 0xff0000, RZ, 0xc0, !PT ;  /* 0x00ff00001a007812 */ /* 0x000fe400078ec0ff */
[----:B------:R-:W-:-:S03]  /*af00*/  SHF.R.U32.HI R3, RZ, 0x8, R2 ;  /* 0x00000008ff037819 */ /* 0x000fc60000011602 */
[----:B------:R-:W-:Y:S01]  /*af10*/  ULOP3.LUT UR36, UR36, 0xffff, URZ, 0xc0, !UPT ;  /* 0x0000ffff24247892 */ /* 0x000fe2000f8ec03f */
[----:B------:R-:W-:Y:S01]  /*af20*/  LEA.HI R0, R0, R3, RZ, 0x10 ;  /* 0x0000000300007211 */ /* 0x000fe200078f80ff */
[----:B------:R-:W-:Y:S01]  /*af30*/  UIADD3 UR40, UR40, UR4, URZ ;  /* 0x0000000428287290 */ /* 0x000fe2000fffe03f */
[----:B--2---:R-:W-:-:S05]  /*af40*/  SEL R6, R6, 0x1, P2 ;  /* 0x0000000106067807 */ /* 0x004fca0001000000 */
[----:B---3--:R-:W-:Y:S01]  /*af50*/  IMAD R2, R6, R7, RZ ;  /* 0x0000000706027224 */ /* 0x008fe200078e02ff */
[----:B------:R-:W-:Y:S06]  /*af60*/  @!P1 BRA `(.L_x_181) ;  /* 0x0000000000189947 */ /* 0x000fec0003800000 */
[----:B------:R-:W-:-:S04]  /*af70*/  UIADD3 UR5, UP0, UR47, UR6, URZ ;  /* 0x000000062f057290 */ /* 0x000fc8000ff1e03f */
[----:B------:R-:W-:Y:S02]  /*af80*/  UIADD3.X UR6, UR48, UR7, URZ, UP0, !UPT ;  /* 0x0000000730067290 */ /* 0x000fe400087fe43f */
[----:B------:R-:W-:-:S04]  /*af90*/  IMAD.U32 R2, RZ, RZ, UR5 ;  /* 0x00000005ff027e24 */ /* 0x000fc8000f8e00ff */
[----:B------:R-:W-:-:S05]  /*afa0*/  IMAD.U32 R3, RZ, RZ, UR6 ;  /* 0x00000006ff037e24 */ /* 0x000fca000f8e00ff */
[----:B------:R1:W5:Y:S01]  /*afb0*/  LDG.E R2, desc[UR50][R2.64] ;  /* 0x0000003202027981 */ /* 0x000362000c1e1900 */
[----:B------:R-:W-:Y:S05]  /*afc0*/  BRA `(.L_x_182) ;  /* 0x0000000000107947 */ /* 0x000fea0003800000 */
.L_x_181:
[----:B------:R-:W-:Y:S05]  /*afd0*/  @!P0 BRA `(.L_x_182) ;  /* 0x00000000000c8947 */ /* 0x000fea0003800000 */
[----:B------:R-:W2:Y:S04]  /*afe0*/  LDG.E R3, desc[UR50][R4.64] ;  /* 0x0000003204037981 */ /* 0x000ea8000c1e1900 */
[----:B------:R-:W2:Y:S02]  /*aff0*/  LDG.E R2, desc[UR50][R4.64+0x4] ;  /* 0x0000043204027981 */ /* 0x000ea4000c1e1900 */
[----:B--2---:R-:W-:-:S07]  /*b000*/  IMAD.IADD R2, R2, 0x1, -R3 ;  /* 0x0000000102027824 */ /* 0x004fce00078e0a03 */
.L_x_182:
[----:B-----5:R-:W-:Y:S01]  /*b010*/  VIADD R2, R2, -UR4 ;  /* 0x8000000402027c36 */ /* 0x020fe20008000000 */
[----:B------:R-:W-:-:S03]  /*b020*/  LOP3.LUT R26, R0, 0xff, RZ, 0xc0, !PT ;  /* 0x000000ff001a7812 */ /* 0x000fc600078ec0ff */
[C---:B-1----:R-:W-:Y:S01]  /*b030*/  VIADD R3, R2.reuse, 0x9f ;  /* 0x0000009f02037836 */ /* 0x042fe20000000000 */
[----:B------:R-:W-:-:S03]  /*b040*/  ISETP.GE.AND P0, PT, R2, 0x1, PT ;  /* 0x000000010200780c */ /* 0x000fc60003f06270 */
[----:B------:R-:W-:-:S05]  /*b050*/  IMAD.HI R3, R3, 0x66666667, RZ ;  /* 0x6666666703037827 */ /* 0x000fca00078e02ff */
[----:B------:R-:W-:-:S04]  /*b060*/  SHF.R.U32.HI R2, RZ, 0x1f, R3 ;  /* 0x0000001fff027819 */ /* 0x000fc80000011603 */
[----:B------:R-:W-:Y:S01]  /*b070*/  LEA.HI.SX32 R5, R3, R2, 0x1a ;  /* 0x0000000203057211 */ /* 0x000fe200078fd2ff */
[----:B------:R-:W-:Y:S01]  /*b080*/  IMAD.MOV.U32 R3, RZ, RZ, RZ ;  /* 0x000000ffff037224 */ /* 0x000fe200078e00ff */
[----:B------:R-:W-:Y:S06]  /*b090*/  @!P0 BRA `(.L_x_183) ;  /* 0x0000000000708947 */ /* 0x000fec0003800000 */
[----:B------:R-:W-:-:S04]  /*b0a0*/  SHF.R.U32.HI R0, RZ, 0x10, R0 ;  /* 0x00000010ff007819 */ /* 0x000fc80000011600 */
[----:B------:R-:W-:-:S13]  /*b0b0*/  ISETP.NE.AND P0, PT, R0, RZ, PT ;  /* 0x000000ff0000720c */ /* 0x000fda0003f05270 */
[----:B------:R-:W1:Y:S02]  /*b0c0*/  @!P0 LDC R0, c[0x0][0x9f0] ;  /* 0x00027c00ff008b82 */ /* 0x000e640000000800 */
[-C--:B-1----:R-:W-:Y:S02]  /*b0d0*/  IABS R4, R0.reuse ;  /* 0x0000000000047213 */ /* 0x082fe40000000000 */
[----:B------:R-:W-:Y:S02]  /*b0e0*/  IADD3 R7, R0, -0x1, R5 ;  /* 0xffffffff00077810 */ /* 0x000fe40007ffe005 */
[----:B------:R-:W1:Y:S02]  /*b0f0*/  I2F.RP R6, R4 ;  /* 0x0000000400067306 */ /* 0x000e640000209400 */
[----:B------:R-:W-:-:S04]  /*b100*/  LOP3.LUT R8, R7, R0, RZ, 0x3c, !PT ;  /* 0x0000000007087212 */ /* 0x000fc800078e3cff */
[----:B------:R-:W-:Y:S02]  /*b110*/  ISETP.GE.AND P2, PT, R8, RZ, PT ;  /* 0x000000ff0800720c */ /* 0x000fe40003f46270 */
[----:B-1----:R-:W1:Y:S02]  /*b120*/  MUFU.RCP R6, R6 ;  /* 0x0000000600067308 */ /* 0x002e640000001000 */
[----:B-1----:R-:W-:Y:S01]  /*b130*/  VIADD R2, R6, 0xffffffe ;  /* 0x0ffffffe06027836 */ /* 0x002fe20000000000 */
[----:B------:R-:W-:-:S05]  /*b140*/  IABS R6, R0 ;  /* 0x0000000000067213 */ /* 0x000fca0000000000 */
[----:B------:R1:W2:Y:S02]  /*b150*/  F2I.FTZ.U32.TRUNC.NTZ R3, R2 ;  /* 0x0000000200037305 */ /* 0x0002a4000021f000 */
[----:B-1----:R-:W-:Y:S02]  /*b160*/  IMAD.MOV.U32 R2, RZ, RZ, RZ ;  /* 0x000000ffff027224 */ /* 0x002fe400078e00ff */
[----:B--2---:R-:W-:-:S04]  /*b170*/  IMAD.MOV R9, RZ, RZ, -R3 ;  /* 0x000000ffff097224 */ /* 0x004fc800078e0a03 */
[----:B------:R-:W-:-:S04]  /*b180*/  IMAD R9, R9, R4, RZ ;  /* 0x0000000409097224 */ /* 0x000fc800078e02ff */
[----:B------:R-:W-:Y:S01]  /*b190*/  IMAD.HI.U32 R3, R3, R9, R2 ;  /* 0x0000000903037227 */ /* 0x000fe200078e0002 */
[----:B------:R-:W-:-:S03]  /*b1a0*/  IABS R2, R7 ;  /* 0x0000000700027213 */ /* 0x000fc60000000000 */
[----:B------:R-:W-:Y:S02]  /*b1b0*/  IMAD.MOV R7, RZ, RZ, -R6 ;  /* 0x000000ffff077224 */ /* 0x000fe400078e0a06 */
[----:B------:R-:W-:-:S04]  /*b1c0*/  IMAD.HI.U32 R3, R3, R2, RZ ;  /* 0x0000000203037227 */ /* 0x000fc800078e00ff */
[----:B------:R-:W-:-:S05]  /*b1d0*/  IMAD R7, R3, R7, R2 ;  /* 0x0000000703077224 */ /* 0x000fca00078e0202 */
[----:B------:R-:W-:-:S13]  /*b1e0*/  ISETP.GT.U32.AND P1, PT, R4, R7, PT ;  /* 0x000000070400720c */ /* 0x000fda0003f24070 */
[----:B------:R-:W-:Y:S02]  /*b1f0*/  @!P1 IMAD.IADD R7, R7, 0x1, -R4 ;  /* 0x0000000107079824 */ /* 0x000fe400078e0a04 */
[----:B------:R-:W-:Y:S01]  /*b200*/  @!P1 VIADD R3, R3, 0x1 ;  /* 0x0000000103039836 */ /* 0x000fe20000000000 */
[----:B------:R-:W-:Y:S02]  /*b210*/  ISETP.NE.AND P1, PT, R0, RZ, PT ;  /* 0x000000ff0000720c */ /* 0x000fe40003f25270 */
[----:B------:R-:W-:-:S13]  /*b220*/  ISETP.GE.U32.AND P0, PT, R7, R4, PT ;  /* 0x000000040700720c */ /* 0x000fda0003f06070 */
[----:B------:R-:W-:-:S04]  /*b230*/  @P0 VIADD R3, R3, 0x1 ;  /* 0x0000000103030836 */ /* 0x000fc80000000000 */
[----:B------:R-:W-:Y:S01]  /*b240*/  @!P2 IMAD.MOV R3, RZ, RZ, -R3 ;  /* 0x000000ffff03a224 */ /* 0x000fe200078e0a03 */
[----:B------:R-:W-:-:S07]  /*b250*/  @!P1 LOP3.LUT R3, RZ, R0, RZ, 0x33, !PT ;  /* 0x00000000ff039212 */ /* 0x000fce00078e33ff */
.L_x_183:
[-C--:B------:R-:W-:Y:S01]  /*b260*/  IMAD R26, R26, R3.reuse, RZ ;  /* 0x000000031a1a7224 */ /* 0x080fe200078e02ff */
[----:B------:R-:W-:Y:S04]  /*b270*/  BSSY B7, `(.L_x_184) ;  /* 0x000029d000077945 */ /* 0x000fe80003800000 */
[----:B------:R-:W-:-:S04]  /*b280*/  VIADDMNMX R0, R26, R3, R5, PT ;  /* 0x000000031a007246 */ /* 0x000fc80003800105 */
[----:B------:R-:W-:Y:S01]  /*b290*/  ISETP.GT.AND P0, PT, R0, R26, PT ;  /* 0x0000001a0000720c */ /* 0x000fe20003f04270 */
[----:B------:R1:W-:-:S12]  /*b2a0*/  STL [R1], R0 ;  /* 0x0000000001007387 */ /* 0x0003d80000100800 */
[----:B-1----:R-:W-:Y:S05]  /*b2b0*/  @P0 BRA `(.L_x_185) ;  /* 0x0000000000440947 */ /* 0x002fea0003800000 */
[----:B------:R-:W1:Y:S02]  /*b2c0*/  S2R R0, SR_TID.X ;  /* 0x0000000000007919 */ /* 0x000e640000002100 */
[----:B-1----:R-:W-:-:S04]  /*b2d0*/  LOP3.LUT R0, R0, 0x7f, RZ, 0xc0, !PT ;  /* 0x0000007f00007812 */ /* 0x002fc800078ec0ff */
[----:B------:R-:W-:-:S13]  /*b2e0*/  ISETP.NE.AND P0, PT, R0, RZ, PT ;  /* 0x000000ff0000720c */ /* 0x000fda0003f05270 */
[----:B------:R-:W-:Y:S05]  /*b2f0*/  @P0 BRA `(.L_x_186) ;  /* 0x0000002800500947 */ /* 0x000fea0003800000 */
[----:B------:R-:W1:Y:S01]  /*b300*/  S2R R5, SR_LANEID ;  /* 0x0000000000057919 */ /* 0x000e620000000000 */
[----:B------:R-:W-:Y:S01]  /*b310*/  VOTEU.ANY UR4, UPT, PT ;  /* 0x0000000000047886 */ /* 0x000fe200038e0100 */
[----:B------:R-:W2:Y:S01]  /*b320*/  LDC.64 R2, c[0x0][0xc60] ;  /* 0x00031800ff027b82 */ /* 0x000ea20000000a00 */
[----:B------:R-:W1:Y:S02]  /*b330*/  FLO.U32 R0, UR4 ;  /* 0x0000000400007d00 */ /* 0x000e6400080e0000 */
[----:B-1----:R-:W-:-:S06]  /*b340*/  ISETP.EQ.U32.AND P0, PT, R0, R5, PT ;  /* 0x000000050000720c */ /* 0x002fcc0003f02070 */
[----:B------:R-:W2:Y:S07]  /*b350*/  POPC R5, UR4 ;  /* 0x0000000400057d09 */ /* 0x000eae0008000000 */
[----:B--2---:R-:W2:Y:S01]  /*b360*/  @P0 ATOMG.E.ADD.STRONG.GPU PT, R3, desc[UR50][R2.64], R5 ;  /* 0x00000005020309a8 */ /* 0x004ea200081ee1f2 */
[----:B------:R-:W1:Y:S02]  /*b370*/  S2R R4, SR_LTMASK ;  /* 0x0000000000047919 */ /* 0x000e640000003900 */
[----:B-1----:R-:W-:-:S04]  /*b380*/  LOP3.LUT R4, R4, UR4, RZ, 0xc0, !PT ;  /* 0x0000000404047c12 */ /* 0x002fc8000f8ec0ff */
[----:B------:R-:W1:Y:S01]  /*b390*/  POPC R7, R4 ;  /* 0x0000000400077309 */ /* 0x000e620000000000 */
[----:B--2---:R-:W1:Y:S02]  /*b3a0*/  SHFL.IDX PT, R0, R3, R0, 0x1f ;  /* 0x00001f0003007589 */ /* 0x004e6400000e0000 */
[----:B-1----:R-:W-:Y:S01]  /*b3b0*/  IADD3 R24, R0, UR41, R7 ;  /* 0x0000002900187c10 */ /* 0x002fe2000fffe007 */
[----:B------:R-:W-:Y:S06]  /*b3c0*/  BRA `(.L_x_186) ;  /* 0x00000028001c7947 */ /* 0x000fec0003800000 */
.L_x_185:
[----:B------:R-:W-:Y:S01]  /*b3d0*/  VIADD R0, R16, 0xe000 ;  /* 0x0000e00010007836 */ /* 0x000fe20000000000 */
[----:B------:R-:W-:Y:S04]  /*b3e0*/  BSSY B6, `(.L_x_187) ;  /* 0x0000013000067945 */ /* 0x000fe80003800000 */
[----:B------:R-:W-:-:S13]  /*b3f0*/  LOP3.LUT P0, RZ, R0, 0x1bf, RZ, 0xc0, !PT ;  /* 0x000001bf00ff7812 */ /* 0x000fda000780c0ff */
[----:B------:R-:W-:Y:S05]  /*b400*/  @!P0 BRA `(.L_x_188) ;  /* 0x0000000000408947 */ /* 0x000fea0003800000 */
[----:B------:R-:W-:Y:S01]  /*b410*/  MOV R2, 0x0 ;  /* 0x0000000000027802 */ /* 0x000fe20000000f00 */
[----:B------:R-:W-:Y:S01]  /*b420*/  ULDC.64 UR6, c[0x4][0x98] ;  /* 0x0100260000067ab9 */ /* 0x000fe20000000a00 */
[----:B------:R-:W-:Y:S01]  /*b430*/  ULDC.64 UR8, c[0x4][0xa0] ;  /* 0x0100280000087ab9 */ /* 0x000fe20000000a00 */
[----:B------:R-:W-:Y:S01]  /*b440*/  ULDC.64 UR4, c[0x4][0x8] ;  /* 0x0100020000047ab9 */ /* 0x000fe20000000a00 */
[----:B------:R-:W-:Y:S02]  /*b450*/  IMAD.U32 R4, RZ, RZ, UR6 ;  /* 0x00000006ff047e24 */ /* 0x000fe4000f8e00ff */
[----:B------:R-:W1:Y:S01]  /*b460*/  LDC.64 R2, c[0x4][R2] ;  /* 0x0100000002027b82 */ /* 0x000e620000000a00 */
[----:B------:R-:W-:Y:S02]  /*b470*/  IMAD.U32 R5, RZ, RZ, UR7 ;  /* 0x00000007ff057e24 */ /* 0x000fe4000f8e00ff */
[----:B------:R-:W-:Y:S02]  /*b480*/  IMAD.U32 R6, RZ, RZ, UR8 ;  /* 0x00000008ff067e24 */ /* 0x000fe4000f8e00ff */
[----:B------:R-:W-:-:S02]  /*b490*/  IMAD.U32 R7, RZ, RZ, UR9 ;  /* 0x00000009ff077e24 */ /* 0x000fc4000f8e00ff */
[----:B0-----:R-:W-:Y:S02]  /*b4a0*/  IMAD.U32 R10, RZ, RZ, UR4 ;  /* 0x00000004ff0a7e24 */ /* 0x001fe4000f8e00ff */
[----:B------:R-:W-:Y:S02]  /*b4b0*/  IMAD.U32 R11, RZ, RZ, UR5 ;  /* 0x00000005ff0b7e24 */ /* 0x000fe4000f8e00ff */
[----:B------:R-:W-:Y:S02]  /*b4c0*/  IMAD.MOV.U32 R8, RZ, RZ, 0x70 ;  /* 0x00000070ff087424 */ /* 0x000fe400078e00ff */
[----:B------:R-:W-:Y:S02]  /*b4d0*/  IMAD.MOV.U32 R12, RZ, RZ, 0x1 ;  /* 0x00000001ff0c7424 */ /* 0x000fe400078e00ff */
[----:B------:R-:W-:-:S07]  /*b4e0*/  IMAD.MOV.U32 R13, RZ, RZ, RZ ;  /* 0x000000ffff0d7224 */ /* 0x000fce00078e00ff */
[----:B------:R-:W-:-:S07]  /*b4f0*/  LEPC R20, `(.L_x_188) ;  /* 0x000000001014794e */ /* 0x000fce0000000000 */
[----:B-1----:R-:W-:Y:S05]  /*b500*/  CALL.ABS.NOINC R2 ;  /* 0x0000000002007343 */ /* 0x002fea0003c00000 */
.L_x_188:
[----:B------:R-:W-:Y:S05]  /*b510*/  BSYNC B6 ;  /* 0x0000000000067941 */ /* 0x000fea0003800000 */
.L_x_187:
[----:B------:R-:W-:Y:S01]  /*b520*/  VIADD R0, R16, 0x6000 ;  /* 0x0000600010007836 */ /* 0x000fe20000000000 */
[----:B------:R-:W-:Y:S01]  /*b530*/  LOP3.LUT R23, R23, 0xfffffffe, RZ, 0xc0, !PT ;  /* 0xfffffffe17177812 */ /* 0x000fe200078ec0ff */
[----:B------:R-:W-:Y:S03]  /*b540*/  BSSY B6, `(.L_x_189) ;  /* 0x0000014000067945 */ /* 0x000fe60003800000 */
[----:B------:R-:W-:-:S13]  /*b550*/  LOP3.LUT P0, RZ, R0, 0x1bf, RZ, 0xc0, !PT ;  /* 0x000001bf00ff7812 */ /* 0x000fda000780c0ff */
[----:B------:R-:W-:Y:S01]  /*b560*/  @P0 LOP3.LUT R23, R23, 0x1, RZ, 0xfc, !PT ;  /* 0x0000000117170812 */ /* 0x000fe200078efcff */
[----:B------:R-:W-:Y:S06]  /*b570*/  @!P0 BRA `(.L_x_190) ;  /* 0x0000000000408947 */ /* 0x000fec0003800000 */
        /* <DEDUP_REMOVED lines=16> */
.L_x_190:
[----:B------:R-:W-:Y:S05]  /*b680*/  BSYNC B6 ;  /* 0x0000000000067941 */ /* 0x000fea0003800000 */
.L_x_189:
        /* <DEDUP_REMOVED lines=20> */
.L_x_192:
[----:B------:R-:W-:Y:S05]  /*b7d0*/  BSYNC B6 ;  /* 0x0000000000067941 */ /* 0x000fea0003800000 */
.L_x_191:
[----:B------:R-:W-:Y:S01]  /*b7e0*/  LOP3.LUT P6, RZ, R23, 0x1, RZ, 0xc0, !PT ;  /* 0x0000000117ff7812 */ /* 0x000fe200078cc0ff */
[----:B------:R-:W-:-:S12]  /*b7f0*/  BSSY B6, `(.L_x_193) ;  /* 0x0000012000067945 */ /* 0x000fd80003800000 */
        /* <DEDUP_REMOVED lines=17> */
.L_x_194:
[----:B------:R-:W-:Y:S05]  /*b910*/  BSYNC B6 ;  /* 0x0000000000067941 */ /* 0x000fea0003800000 */
.L_x_193:
[----:B------:R-:W-:Y:S02]  /*b920*/  ULDC.64 UR4, c[0x0][0x9f8] ;  /* 0x00027e0000047ab9 */ /* 0x000fe40000000a00 */
[----:B------:R-:W-:-:S04]  /*b930*/  UISETP.NE.U32.AND UP0, UPT, UR4, URZ, UPT ;  /* 0x0000003f0400728c */ /* 0x000fc8000bf05070 */
[----:B------:R-:W-:-:S06]  /*b940*/  UISETP.NE.AND.EX UP0, UPT, UR5, URZ, UPT, UP0 ;  /* 0x0000003f0500728c */ /* 0x000fcc000bf05300 */
[----:B------:R-:W-:-:S05]  /*b950*/  PLOP3.LUT P0, PT, PT, PT, UP0, 0x80, 0x0 ;  /* 0x000000000000781c */ /* 0x000fca0003f0f008 */
[----:B------:R-:W-:-:S04]  /*b960*/  @UP0 UIADD3 UR4, UP1, UR47, UR4, URZ ;  /* 0x000000042f040290 */ /* 0x000fc8000ff3e03f */
[----:B------:R-:W-:Y:S02]  /*b970*/  @UP0 UIADD3.X UR5, UR48, UR5, URZ, UP1, !UPT ;  /* 0x0000000530050290 */ /* 0x000fe40008ffe43f */
[----:B------:R-:W-:-:S04]  /*b980*/  IMAD.U32 R2, RZ, RZ, UR4 ;  /* 0x00000004ff027e24 */ /* 0x000fc8000f8e00ff */
[----:B------:R-:W-:Y:S01]  /*b990*/  IMAD.U32 R3, RZ, RZ, UR5 ;  /* 0x00000005ff037e24 */ /* 0x000fe2000f8e00ff */
[----:B------:R-:W1:Y:S01]  /*b9a0*/  S2R R17, SR_TID.X ;  /* 0x0000000000117919 */ /* 0x000e620000002100 */
[----:B------:R-:W-:-:S03]  /*b9b0*/  ULDC.64 UR4, c[0x0][0xa08] ;  /* 0x0002820000047ab9 */ /* 0x000fc60000000a00 */
[----:B------:R2:W3:Y:S02]  /*b9c0*/  @P0 LDG.E R22, desc[UR50][R2.64] ;  /* 0x0000003202160981 */ /* 0x0004e4000c1e1900 */
[----:B--2---:R-:W2:Y:S01]  /*b9d0*/  LDC.64 R2, c[0x0][0x418] ;  /* 0x00010600ff027b82 */ /* 0x004ea20000000a00 */
[----:B-1----:R-:W-:-:S04]  /*b9e0*/  SHF.R.U32.HI R20, RZ, 0x5, R17 ;  /* 0x00000005ff147819 */ /* 0x002fc80000011611 */
[----:B------:R-:W-:Y:S02]  /*b9f0*/  LOP3.LUT R20, R20, 0x3, RZ, 0xc0, !PT ;  /* 0x0000000314147812 */ /* 0x000fe400078ec0ff */
[----:B--2---:R-:W-:Y:S01]  /*ba00*/  LOP3.LUT P0, RZ, R2, UR4, RZ, 0xfc, !PT ;  /* 0x0000000402ff7c12 */ /* 0x004fe2000f80fcff */
[----:B------:R-:W-:-:S03]  /*ba10*/  UMOV UR4, 0xffffffff ;  /* 0xffffffff00047882 */ /* 0x000fc60000000000 */
[----:B------:R-:W-:Y:S02]  /*ba20*/  LOP3.LUT P0, RZ, R3, UR5, RZ, 0xfc, P0 ;  /* 0x0000000503ff7c12 */ /* 0x000fe4000800fcff */
[----:B---3--:R-:W-:Y:S02]  /*ba30*/  SHF.R.S32.HI R27, RZ, 0x1f, R22 ;  /* 0x0000001fff1b7819 */ /* 0x008fe40000011416 */
[----:B------:R-:W-:Y:S01]  /*ba40*/  SEL R17, R22, RZ, !P0 ;  /* 0x000000ff16117207 */ /* 0x000fe20004000000 */
[----:B------:R-:W-:Y:S08]  /*ba50*/  BRA.DIV UR4, `(.L_x_195) ;  /* 0x0000003204cc7947 */ /* 0x000ff0000b800000 */
[----:B------:R1:W2:Y:S02]  /*ba60*/  SHFL.IDX PT, R14, R20, RZ, 0x1f ;  /* 0x00001fff140e7589 */ /* 0x0002a400000e0000 */
.L_x_264:
[----:B--2---:R-:W-:Y:S02]  /*ba70*/  ISETP.NE.AND P0, PT, R14, RZ, PT ;  /* 0x000000ff0e00720c */ /* 0x004fe40003f05270 */
[----:B------:R-:W-:Y:S02]  /*ba80*/  PLOP3.LUT P1, PT, PT, PT, PT, 0x8, 0x0 ;  /* 0x000000000000781c */ /* 0x000fe40003f2e170 */
[----:B------:R-:W-:-:S11]  /*ba90*/  LOP3.LUT R23, R23, 0xfffffffe, RZ, 0xc0, !PT ;  /* 0xfffffffe17177812 */ /* 0x000fd600078ec0ff */
[----:B------:R-:W-:Y:S01]  /*baa0*/  @P1 LOP3.LUT R23, R23, 0x1, RZ, 0xfc, !PT ;  /* 0x0000000117171812 */ /* 0x000fe200078efcff */
[----:B------:R-:W-:Y:S06]  /*bab0*/  @P0 BRA `(.L_x_196) ;  /* 0x00000004004c0947 */ /* 0x000fec0003800000 */
[----:B------:R-:W2:Y:S01]  /*bac0*/  LDL R0, [R1] ;  /* 0x0000000001007983 */ /* 0x000ea20000100800 */
[----:B------:R-:W-:Y:S01]  /*bad0*/  UMOV UR4, 0xffffffff ;  /* 0xffffffff00047882 */ /* 0x000fe20000000000 */
[----:B--2---:R-:W-:Y:S02]  /*bae0*/  VIADD R0, R0, 0xffffffff ;  /* 0xffffffff00007836 */ /* 0x004fe40000000000 */
[----:B------:R-:W-:Y:S05]  /*baf0*/  BRA.DIV UR4, `(.L_x_197) ;  /* 0x0000003204c47947 */ /* 0x000fea000b800000 */
[----:B------:R-:W-:-:S13]  /*bb00*/  ELECT P6, URZ, PT ;  /* 0x00000000003f782f */ /* 0x000fda00038c0000 */
.L_x_267:
[----:B------:R-:W-:Y:S05]  /*bb10*/  @!P6 BRA `(.L_x_196) ;  /* 0x000000040034e947 */ /* 0x000fea0003800000 */
[----:B------:R-:W-:-:S04]  /*bb20*/  ISETP.NE.U32.AND P0, PT, R2, RZ, PT ;  /* 0x000000ff0200720c */ /* 0x000fc80003f05070 */
[----:B------:R-:W-:-:S13]  /*bb30*/  ISETP.NE.AND.EX P0, PT, R3, RZ, PT, P0 ;  /* 0x000000ff0300720c */ /* 0x000fda0003f05300 */
[----:B------:R-:W-:Y:S05]  /*bb40*/  @!P0 BRA `(.L_x_198) ;  /* 0x0000000000448947 */ /* 0x000fea0003800000 */
[----:B------:R-:W2:Y:S01]  /*bb50*/  LDC R7, c[0x0][0x43c] ;  /* 0x00010f00ff077b82 */ /* 0x000ea20000000800 */
[----:B------:R-:W-:Y:S01]  /*bb60*/  ULDC.64 UR4, c[0x0][0x428] ;  /* 0x00010a0000047ab9 */ /* 0x000fe20000000a00 */
[----:B--2---:R-:W-:-:S13]  /*bb70*/  ISETP.NE.AND P0, PT, R7, 0x1, PT ;  /* 0x000000010700780c */ /* 0x004fda0003f05270 */
[----:B------:R-:W2:Y:S02]  /*bb80*/  @P0 LDC.64 R4, c[0x0][0x440] ;  /* 0x00011000ff040b82 */ /* 0x000ea40000000a00 */
[----:B--2---:R-:W-:-:S04]  /*bb90*/  @P0 IMAD.HI.U32 R6, R0, R4, RZ ;  /* 0x0000000400060227 */ /* 0x004fc800078e00ff */
[----:B------:R-:W-:Y:S01]  /*bba0*/  IMAD.MOV.U32 R4, RZ, RZ, R0 ;  /* 0x000000ffff047224 */ /* 0x000fe200078e0000 */
[----:B------:R-:W-:-:S05]  /*bbb0*/  @P0 SHF.R.U32.HI R4, RZ, R5, R6 ;  /* 0x00000005ff040219 */ /* 0x000fca0000011606 */
[----:B------:R-:W-:-:S04]  /*bbc0*/  IMAD.MOV R5, RZ, RZ, -R4 ;  /* 0x000000ffff057224 */ /* 0x000fc800078e0a04 */
[----:B------:R-:W-:Y:S01]  /*bbd0*/  IMAD R0, R7, R5, R0 ;  /* 0x0000000507007224 */ /* 0x000fe200078e0200 */
[--C-:B------:R-:W-:Y:S01]  /*bbe0*/  SHF.R.S32.HI R5, RZ, 0x1f, R4.reuse ;  /* 0x0000001fff057819 */ /* 0x100fe20000011404 */
[----:B------:R-:W-:Y:S02]  /*bbf0*/  IMAD R7, R27, UR4, RZ ;  /* 0x000000041b077c24 */ /* 0x000fe4000f8e02ff */
[----:B------:R-:W-:-:S04]  /*bc00*/  IMAD.WIDE.U32 R4, R22, UR4, R4 ;  /* 0x0000000416047c25 */ /* 0x000fc8000f8e0004 */
[----:B------:R-:W-:Y:S01]  /*bc10*/  IMAD R7, R22, UR5, R7 ;  /* 0x0000000516077c24 */ /* 0x000fe2000f8e0207 */
[----:B------:R-:W-:-:S03]  /*bc20*/  LEA R2, P0, R4, R2, 0x2 ;  /* 0x0000000204027211 */ /* 0x000fc600078010ff */
[----:B------:R-:W-:-:S05]  /*bc30*/  IMAD.IADD R5, R5, 0x1, R7 ;  /* 0x0000000105057824 */ /* 0x000fca00078e0207 */
[----:B------:R-:W-:-:S05]  /*bc40*/  LEA.HI.X R3, R4, R3, R5, 0x2, P0 ;  /* 0x0000000304037211 */ /* 0x000fca00000f1405 */
[----:B------:R2:W5:Y:S02]  /*bc50*/  LDG.E R17, desc[UR50][R2.64] ;  /* 0x0000003202117981 */ /* 0x000564000c1e1900 */
.L_x_198:
[----:B--2---:R-:W2:Y:S01]  /*bc60*/  S2R R2, SR_TID.X ;  /* 0x0000000000027919 */ /* 0x004ea20000002100 */
[----:B------:R-:W-:Y:S02]  /*bc70*/  SHF.L.U32 R3, R19, 0x1f, RZ ;  /* 0x0000001f13037819 */ /* 0x000fe400000006ff */
[----:B--2---:R-:W-:Y:S01]  /*bc80*/  LOP3.LUT R4, R2, 0x7f, RZ, 0xc0, !PT ;  /* 0x0000007f02047812 */ /* 0x004fe200078ec0ff */
[----:B------:R-:W-:-:S03]  /*bc90*/  IMAD R2, R18, 0x8, R16 ;  /* 0x0000000812027824 */ /* 0x000fc600078e0210 */
[----:B------:R-:W-:Y:S01]  /*bca0*/  ISETP.NE.AND P1, PT, R4, RZ, PT ;  /* 0x000000ff0400720c */ /* 0x000fe20003f25270 */
[----:B------:R-:W2:Y:S02]  /*bcb0*/  SYNCS.PHASECHK.TRANS64.TRYWAIT P0, [R2+URZ+0x13280], R3 ;  /* 0x01328003020075a7 */ /* 0x000ea4000800017f */
[----:B--2---:R-:W-:Y:S10]  /*bcc0*/  @!P0 BRA `(.L_x_199) ;  /* 0x0000003000708947 */ /* 0x004ff40003800000 */
.L_x_268:
[----:B------:R-:W-:Y:S05]  /*bcd0*/  @P1 BRA `(.L_x_200) ;  /* 0x00000000001c1947 */ /* 0x000fea0003800000 */
[----:B------:R-:W3:Y:S01]  /*bce0*/  S2R R4, SR_TID.X ;  /* 0x0000000000047919 */ /* 0x000ee20000002100 */
[----:B------:R-:W-:-:S04]  /*bcf0*/  IMAD.MOV.U32 R5, RZ, RZ, 0x2800 ;  /* 0x00002800ff057424 */ /* 0x000fc800078e00ff */
[----:B------:R4:W-:Y:S01]  /*bd00*/  SYNCS.ARRIVE.TRANS64 RZ, [R2+URZ+0x13270], R5 ;  /* 0x0132700502ff79a7 */ /* 0x0009e2000800003f */
[----:B---3--:R-:W-:-:S04]  /*bd10*/  LOP3.LUT R4, R4, 0x1f, RZ, 0xc0, !PT ;  /* 0x0000001f04047812 */ /* 0x008fc800078ec0ff */
[----:B------:R-:W-:-:S13]  /*bd20*/  ISETP.NE.AND P0, PT, R4, RZ, PT ;  /* 0x000000ff0400720c */ /* 0x000fda0003f05270 */
[----:B----4-:R-:W-:Y:S05]  /*bd30*/  @!P0 BRA `(.L_x_200) ;  /* 0x0000000000048947 */ /* 0x010fea0003800000 */
[----:B------:R-:W-:Y:S01]  /*bd40*/  BPT.TRAP 0x1 ;  /* 0x000000040000795c */ /* 0x000fe20000300000 */
.L_x_200:
[----:B------:R-:W-:Y:S01]  /*bd50*/  IMAD R4, R18, 0x2800, R16 ;  /* 0x0000280012047824 */ /* 0x000fe200078e0210 */
[----:B------:R-:W-:Y:S01]  /*bd60*/  R2UR UR33, R2 ;  /* 0x00000000022172ca */ /* 0x000fe200000e0000 */
[----:B------:R-:W-:Y:S01]  /*bd70*/  IMAD.MOV.U32 R5, RZ, RZ, 0xa0 ;  /* 0x000000a0ff057424 */ /* 0x000fe200078e00ff */
[----:B-----5:R-:W-:Y:S01]  /*bd80*/  R2UR UR37, R17 ;  /* 0x00000000112572ca */ /* 0x020fe200000e0000 */
[----:B------:R-:W-:Y:S01]  /*bd90*/  UIADD3 UR4, UP0, UR52, 0x470, URZ ;  /* 0x0000047034047890 */ /* 0x000fe2000ff1e03f */
[----:B------:R-:W-:Y:S01]  /*bda0*/  R2UR UR32, R4 ;  /* 0x00000000042072ca */ /* 0x000fe200000e0000 */
[----:B------:R-:W-:Y:S01]  /*bdb0*/  IMAD R0, R0, R5, UR40 ;  /* 0x0000002800007e24 */ /* 0x000fe2000f8e0205 */
[----:B------:R-:W-:Y:S01]  /*bdc0*/  UMOV UR6, 0x0 ;  /* 0x0000000000067882 */ /* 0x000fe20000000000 */
[----:B------:R-:W-:Y:S01]  /*bdd0*/  UIADD3.X UR5, URZ, UR53, URZ, UP0, !UPT ;  /* 0x000000353f057290 */ /* 0x000fe200087fe43f */
[----:B------:R-:W-:Y:S02]  /*bde0*/  UMOV UR7, 0x14f00000 ;  /* 0x14f0000000077882 */ /* 0x000fe40000000000 */
[----:B------:R-:W-:Y:S01]  /*bdf0*/  R2UR UR35, R0 ;  /* 0x00000000002372ca */ /* 0x000fe200000e0000 */
[----:B------:R-:W-:-:S02]  /*be00*/  UMOV UR34, URZ ;  /* 0x0000003f00227c82 */ /* 0x000fc40008000000 */
[----:B------:R-:W-:-:S04]  /*be10*/  UIADD3 UR33, UR33, 0x13270, URZ ;  /* 0x0001327021217890 */ /* 0x000fc8000fffe03f */
[----:B------:R-:W-:-:S09]  /*be20*/  UIADD3 UR32, UR32, 0x6000, URZ ;  /* 0x0000600020207890 */ /* 0x000fd2000fffe03f */
[----:B------:R3:W-:Y:S01]  /*be30*/  UTMALDG.4D [UR32], [UR4], desc[UR6] ;  /* 0x00000620040075b4 */ /* 0x0007e20008019000 */
[----:B------:R-:W4:Y:S02]  /*be40*/  SYNCS.PHASECHK.TRANS64.TRYWAIT P0, [R2+URZ+0x13240], R3 ;  /* 0x01324003020075a7 */ /* 0x000f24000800017f */
[----:B---34-:R-:W-:Y:S05]  /*be50*/  @!P0 BRA `(.L_x_201) ;  /* 0x0000003000208947 */ /* 0x018fea0003800000 */
.L_x_269:
[----:B------:R-:W-:Y:S05]  /*be60*/  @P1 BRA `(.L_x_202) ;  /* 0x00000000001c1947 */ /* 0x000fea0003800000 */
[----:B------:R-:W4:Y:S01]  /*be70*/  S2R R5, SR_TID.X ;  /* 0x0000000000057919 */ /* 0x000f220000002100 */
[----:B--23--:R-:W-:-:S04]  /*be80*/  IMAD.MOV.U32 R3, RZ, RZ, 0x2800 ;  /* 0x00002800ff037424 */ /* 0x00cfc800078e00ff */
[----:B------:R2:W-:Y:S01]  /*be90*/  SYNCS.ARRIVE.TRANS64 RZ, [R2+URZ+0x13230], R3 ;  /* 0x0132300302ff79a7 */ /* 0x0005e2000800003f */
[----:B----4-:R-:W-:-:S04]  /*bea0*/  LOP3.LUT R5, R5, 0x1f, RZ, 0xc0, !PT ;  /* 0x0000001f05057812 */ /* 0x010fc800078ec0ff */
[----:B------:R-:W-:-:S13]  /*beb0*/  ISETP.NE.AND P0, PT, R5, RZ, PT ;  /* 0x000000ff0500720c */ /* 0x000fda0003f05270 */
[----:B--2---:R-:W-:Y:S05]  /*bec0*/  @!P0 BRA `(.L_x_202) ;  /* 0x0000000000048947 */ /* 0x004fea0003800000 */
[----:B------:R-:W-:Y:S01]  /*bed0*/  BPT.TRAP 0x1 ;  /* 0x000000040000795c */ /* 0x000fe20000300000 */
.L_x_202:
[----:B------:R-:W-:Y:S01]  /*bee0*/  R2UR UR8, R4 ;  /* 0x00000000040872ca */ /* 0x000fe200000e0000 */
[----:B------:R-:W-:Y:S01]  /*bef0*/  UIADD3 UR4, UP0, UR52, 0x370, URZ ;  /* 0x0000037034047890 */ /* 0x000fe2000ff1e03f */
[----:B------:R-:W-:Y:S01]  /*bf00*/  R2UR UR9, R2 ;  /* 0x00000000020972ca */ /* 0x000fe200000e0000 */
[----:B------:R-:W-:Y:S01]  /*bf10*/  UMOV UR6, 0x0 ;  /* 0x0000000000067882 */ /* 0x000fe20000000000 */
[----:B------:R-:W-:Y:S01]  /*bf20*/  R2UR UR11, R0 ;  /* 0x00000000000b72ca */ /* 0x000fe200000e0000 */
[----:B------:R-:W-:Y:S01]  /*bf30*/  UIADD3.X UR5, URZ, UR53, URZ, UP0, !UPT ;  /* 0x000000353f057290 */ /* 0x000fe200087fe43f */
[----:B------:R-:W-:Y:S01]  /*bf40*/  R2UR UR13, R17 ;  /* 0x00000000110d72ca */ /* 0x000fe200000e0000 */
[----:B------:R-:W-:Y:S01]  /*bf50*/  UMOV UR7, 0x14f00000 ;  /* 0x14f0000000077882 */ /* 0x000fe20000000000 */
[----:B------:R-:W-:Y:S01]  /*bf60*/  UMOV UR10, URZ ;  /* 0x0000003f000a7c82 */ /* 0x000fe20008000000 */
[----:B------:R-:W-:Y:S01]  /*bf70*/  UMOV UR12, UR36 ;  /* 0x00000024000c7c82 */ /* 0x000fe20008000000 */
[----:B------:R-:W-:-:S02]  /*bf80*/  PLOP3.LUT P0, PT, PT, PT, PT, 0x80, 0x0 ;  /* 0x000000000000781c */ /* 0x000fc40003f0f070 */
[----:B------:R-:W-:Y:S01]  /*bf90*/  LOP3.LUT R23, R23, 0xfffffffe, RZ, 0xc0, !PT ;  /* 0xfffffffe17177812 */ /* 0x000fe200078ec0ff */
[----:B------:R-:W-:Y:S02]  /*bfa0*/  UIADD3 UR8, UR8, 0xe000, URZ ;  /* 0x0000e00008087890 */ /* 0x000fe4000fffe03f */
[----:B------:R-:W-:-:S08]  /*bfb0*/  UIADD3 UR9, UR9, 0x13230, URZ ;  /* 0x0001323009097890 */ /* 0x000fd0000fffe03f */
[----:B------:R-:W-:Y:S01]  /*bfc0*/  @P0 LOP3.LUT R23, R23, 0x1, RZ, 0xfc, !PT ;  /* 0x0000000117170812 */ /* 0x000fe200078efcff */
[----:B------:R4:W-:Y:S02]  /*bfd0*/  UTMALDG.4D [UR8], [UR4], desc[UR6] ;  /* 0x00000608040075b4 */ /* 0x0009e40008019000 */
[----:B----4-:R-:W-:-:S04]  /*bfe0*/  NOP ;  /* 0x0000000000007918 */ /* 0x010fc80000000000 */
.L_x_196:
[----:B------:R-:W-:Y:S05]  /*bff0*/  WARPSYNC.ALL ;  /* 0x0000000000007948 */ /* 0x000fea0003800000 */
[----:B------:R-:W-:Y:S01]  /*c000*/  VIADD R0, R16, 0xb000 ;  /* 0x0000b00010007836 */ /* 0x000fe20000000000 */
[----:B------:R-:W-:Y:S01]  /*c010*/  USHF.R.S32.HI UR4, URZ, 0x1f, UR44 ;  /* 0x0000001f3f047899 */ /* 0x000fe2000801142c */
[----:B------:R-:W-:Y:S03]  /*c020*/  BAR.SYNC.DEFER_BLOCKING 0x8, 0x200 ;  /* 0x0208000000007b1d */ /* 0x000fe60000010000 */
[----:B------:R-:W-:-:S03]  /*c030*/  LOP3.LUT P0, RZ, R0, 0x1bf, RZ, 0xc0, !PT ;  /* 0x000001bf00ff7812 */ /* 0x000fc6000780c0ff */
[----:B------:R-:W-:Y:S01]  /*c040*/  ULDC.64 UR6, c[0x0][0x298] ;  /* 0x0000a60000067ab9 */ /* 0x000fe20000000a00 */
[----:B------:R-:W-:Y:S01]  /*c050*/  ULDC.64 UR8, c[0x0][0xa00] ;  /* 0x0002800000087ab9 */ /* 0x000fe20000000a00 */
[----:B------:R-:W-:Y:S01]  /*c060*/  UIMAD UR4, UR4, UR6, URZ ;  /* 0x00000006040472a4 */ /* 0x000fe2000f8e023f */
[----:B------:R-:W-:Y:S01]  /*c070*/  BSSY B6, `(.L_x_203) ;  /* 0x0000019000067945 */ /* 0x000fe20003800000 */
[----:B------:R-:W-:Y:S02]  /*c080*/  UISETP.NE.U32.AND UP0, UPT, UR8, URZ, UPT ;  /* 0x0000003f0800728c */ /* 0x000fe4000bf05070 */
[----:B------:R-:W-:Y:S02]  /*c090*/  UIMAD.WIDE.U32 UR48, UR44, UR6, URZ ;  /* 0x000000062c3072a5 */ /* 0x000fe4000f8e003f */
[----:B------:R-:W-:Y:S02]  /*c0a0*/  UIMAD UR4, UR44, UR7, UR4 ;  /* 0x000000072c0472a4 */ /* 0x000fe4000f8e0204 */
[----:B------:R-:W-:-:S02]  /*c0b0*/  UISETP.NE.AND.EX UP0, UPT, UR9, URZ, UPT, UP0 ;  /* 0x0000003f0900728c */ /* 0x000fc4000bf05300 */
[----:B------:R-:W-:Y:S02]  /*c0c0*/  UIADD3 UR37, UR49, UR4, URZ ;  /* 0x0000000431257290 */ /* 0x000fe4000fffe03f */
[----:B------:R-:W-:Y:S02]  /*c0d0*/  USEL UR45, UR45, URZ, !UP0 ;  /* 0x0000003f2d2d7287 */ /* 0x000fe4000c000000 */
[----:B------:R-:W-:Y:S01]  /*c0e0*/  USEL UR46, UR46, URZ, !UP0 ;  /* 0x0000003f2e2e7287 */ /* 0x000fe2000c000000 */
[----:B------:R-:W-:Y:S11]  /*c0f0*/  @!P0 BRA `(.L_x_204) ;  /* 0x0000000000408947 */ /* 0x000ff60003800000 */
[----:B--23--:R-:W-:Y:S01]  /*c100*/  MOV R2, 0x0 ;  /* 0x0000000000027802 */ /* 0x00cfe20000000f00 */
[----:B------:R-:W-:Y:S01]  /*c110*/  ULDC.64 UR6, c[0x4][0x98] ;  /* 0x0100260000067ab9 */ /* 0x000fe20000000a00 */
[----:B------:R-:W-:Y:S01]  /*c120*/  ULDC.64 UR8, c[0x4][0xa0] ;  /* 0x0100280000087ab9 */ /* 0x000fe20000000a00 */
[----:B------:R-:W-:Y:S01]  /*c130*/  ULDC.64 UR4, c[0x4][0x28] ;  /* 0x01000a0000047ab9 */ /* 0x000fe20000000a00 */
[----:B------:R-:W-:Y:S02]  /*c140*/  IMAD.U32 R4, RZ, RZ, UR6 ;  /* 0x00000006ff047e24 */ /* 0x000fe4000f8e00ff */
[----:B------:R-:W2:Y:S01]  /*c150*/  LDC.64 R2, c[0x4][R2] ;  /* 0x0100000002027b82 */ /* 0x000ea20000000a00 */
        /* <DEDUP_REMOVED lines=8> */
[----:B-1----:R-:W-:-:S07]  /*c1e0*/  LEPC R20, `(.L_x_204) ;  /* 0x000000001014794e */ /* 0x002fce0000000000 */
[----:B--2---:R-:W-:Y:S05]  /*c1f0*/  CALL.ABS.NOINC R2 ;  /* 0x0000000002007343 */ /* 0x004fea0003c00000 */
.L_x_204:
[----:B------:R-:W-:Y:S05]  /*c200*/  BSYNC B6 ;  /* 0x0000000000067941 */ /* 0x000fea0003800000 */
.L_x_203:
[----:B------:R-:W4:Y:S01]  /*c210*/  LDC R7, c[0x0][0x448] ;  /* 0x00011200ff077b82 */ /* 0x000f220000000800 */
[----:B--23--:R-:W1:Y:S01]  /*c220*/  S2R R2, SR_TID.X ;  /* 0x0000000000027919 */ /* 0x00ce620000002100 */
[----:B------:R-:W-:Y:S01]  /*c230*/  ULDC.64 UR6, c[0x0][0x2d8] ;  /* 0x0000b60000067ab9 */ /* 0x000fe20000000a00 */
[----:B------:R-:W-:Y:S01]  /*c240*/  UMOV UR4, UR48 ;  /* 0x0000003000047c82 */ /* 0x000fe20008000000 */
[----:B------:R-:W-:Y:S01]  /*c250*/  UMOV UR5, UR37 ;  /* 0x0000002500057c82 */ /* 0x000fe20008000000 */
[----:B------:R-:W-:Y:S01]  /*c260*/  ULDC.64 UR8, c[0x0][0x2e0] ;  /* 0x0000b80000087ab9 */ /* 0x000fe20000000a00 */
[----:B------:R-:W-:Y:S01]  /*c270*/  ULDC.64 UR10, c[0x0][0x280] ;  /* 0x0000a000000a7ab9 */ /* 0x000fe20000000a00 */
[----:B----4-:R-:W-:Y:S02]  /*c280*/  ISETP.NE.AND P0, PT, R7, 0x1, PT ;  /* 0x000000010700780c */ /* 0x010fe40003f05270 */
[C---:B-1----:R-:W-:Y:S01]  /*c290*/  LOP3.LUT R20, R2.reuse, 0x7f, RZ, 0xc0, !PT ;  /* 0x0000007f02147812 */ /* 0x042fe200078ec0ff */
[----:B------:R-:W-:-:S10]  /*c2a0*/  IMAD.SHL.U32 R2, R2, 0x20, RZ ;  /* 0x0000002002027824 */ /* 0x000fd400078e00ff */
[----:B------:R-:W1:Y:S01]  /*c2b0*/  @P0 LDC R3, c[0x0][0x44c] ;  /* 0x00011300ff030b82 */ /* 0x000e620000000800 */
[----:B------:R-:W-:-:S04]  /*c2c0*/  SHF.R.U32.HI R20, RZ, 0x2, R20 ;  /* 0x00000002ff147819 */ /* 0x000fc80000011614 */
[----:B------:R-:W-:Y:S01]  /*c2d0*/  LOP3.LUT R2, R20, 0x60, R2, 0xf8, !PT ;  /* 0x0000006014027812 */ /* 0x000fe200078ef802 */
[----:B------:R-:W-:Y:S01]  /*c2e0*/  UIMAD.WIDE.U32 UR4, UR36, UR6, UR4 ;  /* 0x00000006240472a5 */ /* 0x000fe2000f8e0004 */
[----:B------:R2:W5:Y:S01]  /*c2f0*/  LDL R20, [R1+0x8] ;  /* 0x0000080001147983 */ /* 0x0005620000100800 */
[----:B------:R-:W3:Y:S02]  /*c300*/  @P0 LDC R5, c[0x0][0x450] ;  /* 0x00011400ff050b82 */ /* 0x000ee40000000800 */
[----:B------:R-:W-:Y:S01]  /*c310*/  IMAD R6, R25, 0xc0, R2 ;  /* 0x000000c019067824 */ /* 0x000fe200078e0202 */
[----:B------:R-:W-:Y:S02]  /*c320*/  UIMAD UR6, UR46, UR8, URZ ;  /* 0x000000082e0672a4 */ /* 0x000fe4000f8e023f */
[----:B------:R-:W-:Y:S02]  /*c330*/  UIMAD UR5, UR36, UR7, UR5 ;  /* 0x00000007240572a4 */ /* 0x000fe4000f8e0205 */
[----:B------:R-:W-:-:S02]  /*c340*/  UIMAD UR6, UR45, UR9, UR6 ;  /* 0x000000092d0672a4 */ /* 0x000fc4000f8e0206 */
[----:B------:R-:W-:-:S03]  /*c350*/  UIMAD.WIDE.U32 UR4, UR45, UR8, UR4 ;  /* 0x000000082d0472a5 */ /* 0x000fc6000f8e0004 */
[----:B------:R-:W-:Y:S01]  /*c360*/  ULDC.64 UR8, c[0x0][0x2c8] ;  /* 0x0000b20000087ab9 */ /* 0x000fe20000000a00 */
[----:B-1----:R-:W-:-:S04]  /*c370*/  @P0 IMAD.HI.U32 R0, R6, R3, RZ ;  /* 0x0000000306000227 */ /* 0x002fc800078e00ff */
[----:B------:R-:W-:Y:S01]  /*c380*/  IMAD.MOV.U32 R3, RZ, RZ, R6 ;  /* 0x000000ffff037224 */ /* 0x000fe200078e0006 */
[----:B---3--:R-:W-:Y:S01]  /*c390*/  @P0 SHF.R.U32.HI R3, RZ, R5, R0 ;  /* 0x00000005ff030219 */ /* 0x008fe20000011600 */
[----:B------:R-:W-:-:S03]  /*c3a0*/  UIADD3 UR5, UR5, UR6, URZ ;  /* 0x0000000605057290 */ /* 0x000fc6000fffe03f */
[----:B------:R-:W-:Y:S01]  /*c3b0*/  SHF.R.S32.HI R0, RZ, 0x1f, R3 ;  /* 0x0000001fff007819 */ /* 0x000fe20000011403 */
[----:B------:R-:W-:-:S04]  /*c3c0*/  ULDC.64 UR6, c[0x0][0x2d0] ;  /* 0x0000b40000067ab9 */ /* 0x000fc80000000a00 */
[----:B------:R-:W-:Y:S02]  /*c3d0*/  IMAD R0, R0, UR6, RZ ;  /* 0x0000000600007c24 */ /* 0x000fe4000f8e02ff */
[----:B------:R-:W-:Y:S02]  /*c3e0*/  IMAD.U32 R4, RZ, RZ, UR6 ;  /* 0x00000006ff047e24 */ /* 0x000fe4000f8e00ff */
[C---:B------:R-:W-:Y:S02]  /*c3f0*/  IMAD R5, R3.reuse, UR7, R0 ;  /* 0x0000000703057c24 */ /* 0x040fe4000f8e0200 */
[----:B------:R-:W-:Y:S02]  /*c400*/  IMAD.MOV R0, RZ, RZ, -R3 ;  /* 0x000000ffff007224 */ /* 0x000fe400078e0a03 */
[----:B------:R-:W-:-:S04]  /*c410*/  IMAD.WIDE.U32 R2, R3, R4, UR4 ;  /* 0x0000000403027e25 */ /* 0x000fc8000f8e0004 */
[----:B------:R-:W-:Y:S02]  /*c420*/  IMAD R0, R7, R0, R6 ;  /* 0x0000000007007224 */ /* 0x000fe400078e0206 */
[----:B------:R-:W-:-:S03]  /*c430*/  IMAD.IADD R3, R3, 0x1, R5 ;  /* 0x0000000103037824 */ /* 0x000fc600078e0205 */
[----:B------:R-:W-:Y:S01]  /*c440*/  SHF.R.S32.HI R5, RZ, 0x1f, R0 ;  /* 0x0000001fff057819 */ /* 0x000fe20000011400 */
[----:B------:R-:W-:-:S04]  /*c450*/  IMAD.WIDE.U32 R2, R0, UR8, R2 ;  /* 0x0000000800027c25 */ /* 0x000fc8000f8e0002 */
[----:B------:R-:W-:-:S04]  /*c460*/  IMAD R5, R5, UR8, RZ ;  /* 0x0000000805057c24 */ /* 0x000fc8000f8e02ff */
[----:B------:R-:W-:Y:S01]  /*c470*/  IMAD R5, R0, UR9, R5 ;  /* 0x0000000900057c24 */ /* 0x000fe2000f8e0205 */
[----:B------:R-:W-:Y:S02]  /*c480*/  IADD3 R0, P1, R2, UR10, RZ ;  /* 0x0000000a02007c10 */ /* 0x000fe4000ff3e0ff */
[----:B------:R-:W1:Y:S02]  /*c490*/  @P0 LDC R2, c[0x0][0x44c] ;  /* 0x00011300ff020b82 */ /* 0x000e640000000800 */
[----:B------:R-:W-:-:S06]  /*c4a0*/  IADD3.X R5, R3, UR11, R5, P1, !PT ;  /* 0x0000000b03057c10 */ /* 0x000fcc0008ffe405 */
[----:B------:R-:W3:Y:S01]  /*c4b0*/  @P0 LDC R3, c[0x0][0x450] ;  /* 0x00011400ff030b82 */ /* 0x000ee20000000800 */
[----:B------:R-:W-:-:S04]  /*c4c0*/  VIADD R6, R6, 0x80 ;  /* 0x0000008006067836 */ /* 0x000fc80000000000 */
[----:B-1----:R-:W-:-:S04]  /*c4d0*/  @P0 IMAD.HI.U32 R8, R6, R2, RZ ;  /* 0x0000000206080227 */ /* 0x002fc800078e00ff */
[----:B------:R-:W-:Y:S01]  /*c4e0*/  IMAD.MOV.U32 R2, RZ, RZ, R6 ;  /* 0x000000ffff027224 */ /* 0x000fe200078e0006 */
[----:B---3--:R-:W-:-:S05]  /*c4f0*/  @P0 SHF.R.U32.HI R2, RZ, R3, R8 ;  /* 0x00000003ff020219 */ /* 0x008fca0000011608 */
[----:B------:R-:W-:-:S04]  /*c500*/  IMAD.MOV R3, RZ, RZ, -R2 ;  /* 0x000000ffff037224 */ /* 0x000fc800078e0a02 */
[----:B------:R-:W-:Y:S01]  /*c510*/  IMAD R6, R7, R3, R6 ;  /* 0x0000000307067224 */ /* 0x000fe200078e0206 */
[----:B------:R-:W-:-:S05]  /*c520*/  SHF.R.S32.HI R3, RZ, 0x1f, R2 ;  /* 0x0000001fff037819 */ /* 0x000fca0000011402 */
[----:B------:R-:W-:-:S04]  /*c530*/  IMAD R3, R3, UR6, RZ ;  /* 0x0000000603037c24 */ /* 0x000fc8000f8e02ff */
[C---:B------:R-:W-:Y:S02]  /*c540*/  IMAD R8, R2.reuse, UR7, R3 ;  /* 0x0000000702087c24 */ /* 0x040fe4000f8e0203 */
[----:B------:R-:W-:Y:S01]  /*c550*/  IMAD.WIDE.U32 R2, R2, R4, UR4 ;  /* 0x0000000402027e25 */ /* 0x000fe2000f8e0004 */
[----:B------:R-:W-:Y:S01]  /*c560*/  SHF.R.S32.HI R4, RZ, 0x1f, R6 ;  /* 0x0000001fff047819 */ /* 0x000fe20000011406 */
[----:B0-----:R-:W0:Y:S01]  /*c570*/  S2R R10, SR_TID.X ;  /* 0x00000000000a7919 */ /* 0x001e220000002100 */
[----:B------:R-:W-:Y:S01]  /*c580*/  ULDC UR4, c[0x0][0x2b8] ;  /* 0x0000ae0000047ab9 */ /* 0x000fe20000000800 */
[----:B------:R-:W-:Y:S02]  /*c590*/  IMAD.IADD R3, R3, 0x1, R8 ;  /* 0x0000000103037824 */ /* 0x000fe400078e0208 */
[----:B------:R-:W-:Y:S02]  /*c5a0*/  IMAD R4, R4, UR8, RZ ;  /* 0x0000000804047c24 */ /* 0x000fe4000f8e02ff */
[----:B------:R-:W-:-:S04]  /*c5b0*/  IMAD.WIDE.U32 R2, R6, UR8, R2 ;  /* 0x0000000806027c25 */ /* 0x000fc8000f8e0002 */
[----:B------:R-:W-:Y:S01]  /*c5c0*/  IMAD R9, R6, UR9, R4 ;  /* 0x0000000906097c24 */ /* 0x000fe2000f8e0204 */
[----:B------:R-:W-:-:S04]  /*c5d0*/  IADD3 R4, P0, R2, UR10, RZ ;  /* 0x0000000a02047c10 */ /* 0x000fc8000ff1e0ff */
[----:B------:R-:W-:Y:S02]  /*c5e0*/  IADD3.X R6, R3, UR11, R9, P0, !PT ;  /* 0x0000000b03067c10 */ /* 0x000fe400087fe409 */
[----:B------:R2:W5:Y:S01]  /*c5f0*/  LDL R9, [R1+0x4] ;  /* 0x0000040001097983 */ /* 0x0005620000100800 */
[----:B0-----:R-:W-:-:S05]  /*c600*/  IMAD.SHL.U32 R21, R10, 0x10, RZ ;  /* 0x000000100a157824 */ /* 0x001fca00078e00ff */
[----:B------:R-:W-:Y:S02]  /*c610*/  LOP3.LUT R21, R21, 0x30, RZ, 0xc0, !PT ;  /* 0x0000003015157812 */ /* 0x000fe400078ec0ff */
[----:B------:R-:W-:Y:S02]  /*c620*/  LOP3.LUT R10, R10, 0x7f, RZ, 0xc0, !PT ;  /* 0x0000007f0a0a7812 */ /* 0x000fe400078ec0ff */
[----:B------:R-:W-:Y:S01]  /*c630*/  ISETP.GE.AND P0, PT, R21, UR4, PT ;  /* 0x0000000415007c0c */ /* 0x000fe2000bf06270 */
[----:B------:R-:W-:Y:S01]  /*c640*/  UMOV UR4, 0xffffffff ;  /* 0xffffffff00047882 */ /* 0x000fe20000000000 */
[----:B------:R-:W-:Y:S02]  /*c650*/  SHF.R.U32.HI R10, RZ, 0x2, R10 ;  /* 0x00000002ff0a7819 */ /* 0x000fe4000001160a */
[----:B--2---:R-:W-:Y:S09]  /*c660*/  BRA.DIV UR4, `(.L_x_205) ;  /* 0x0000002a04307947 */ /* 0x004ff2000b800000 */
[----:B------:R-:W0:Y:S01]  /*c670*/  SHFL.IDX PT, R14, R0, RZ, 0x1c1f ;  /* 0x001c1fff000e7589 */ /* 0x000e2200000e0000 */
[----:B-----5:R-:W-:Y:S02]  /*c680*/  IMAD R7, R9, R7, RZ ;  /* 0x0000000709077224 */ /* 0x020fe400078e02ff */
[----:B------:R-:W-:Y:S01]  /*c690*/  IMAD R25, R25, 0xc0, R10 ;  /* 0x000000c019197824 */ /* 0x000fe200078e020a */
[----:B------:R-:W1:Y:S03]  /*c6a0*/  SHFL.IDX PT, R2, R5, RZ, 0x1c1f ;  /* 0x001c1fff05027589 */ /* 0x000e6600000e0000 */
[C---:B------:R-:W-:Y:S01]  /*c6b0*/  VIADD R8, R25.reuse, 0x20 ;  /* 0x0000002019087836 */ /* 0x040fe20000000000 */
[C---:B------:R-:W-:Y:S01]  /*c6c0*/  ISETP.GE.AND P1, PT, R25.reuse, R7, PT ;  /* 0x000000071900720c */ /* 0x040fe20003f26270 */
[----:B------:R-:W-:-:S12]  /*c6d0*/  VIADD R10, R25, 0x80 ;  /* 0x00000080190a7836 */ /* 0x000fd80000000000 */
[----:B0-----:R-:W-:-:S05]  /*c6e0*/  @!P1 IADD3 R14, P2, R21, R14, RZ ;  /* 0x0000000e150e9210 */ /* 0x001fca0007f5e0ff */
[----:B-1----:R-:W-:Y:S02]  /*c6f0*/  @!P1 IMAD.X R3, RZ, RZ, R2, P2 ;  /* 0x000000ffff039224 */ /* 0x002fe400010e0602 */
[----:B------:R-:W-:Y:S02]  /*c700*/  @!P1 IMAD.MOV.U32 R2, RZ, RZ, R14 ;  /* 0x000000ffff029224 */ /* 0x000fe400078e000e */
[----:B------:R-:W0:Y:S04]  /*c710*/  SHFL.IDX PT, R14, R0, 0x1, 0x1c1f ;  /* 0x003c1f00000e7f89 */ /* 0x000e2800000e0000 */
[----:B------:R1:W-:Y:S01]  /*c720*/  @!P1 LDGSTS.E.BYPASS.LTC128B.128 [R20+0xb000], desc[UR50][R2.64], !P0 ;  /* 0x0b00000002149fae */ /* 0x0003e2000c101d72 */
[----:B------:R-:W-:Y:S01]  /*c730*/  ISETP.GE.AND P1, PT, R8, R7, PT ;  /* 0x000000070800720c */ /* 0x000fe20003f26270 */
[----:B------:R-:W-:-:S02]  /*c740*/  VIADD R8, R25, 0x40 ;  /* 0x0000004019087836 */ /* 0x000fc40000000000 */
[----:B-1----:R-:W1:Y:S10]  /*c750*/  SHFL.IDX PT, R2, R5, 0x1, 0x1c1f ;  /* 0x003c1f0005027f89 */ /* 0x002e7400000e0000 */
[----:B0-----:R-:W-:-:S05]  /*c760*/  @!P1 IADD3 R14, P2, R21, R14, RZ ;  /* 0x0000000e150e9210 */ /* 0x001fca0007f5e0ff */
[----:B-1----:R-:W-:Y:S02]  /*c770*/  @!P1 IMAD.X R3, RZ, RZ, R2, P2 ;  /* 0x000000ffff039224 */ /* 0x002fe400010e0602 */
[----:B------:R-:W-:Y:S02]  /*c780*/  @!P1 IMAD.MOV.U32 R2, RZ, RZ, R14 ;  /* 0x000000ffff029224 */ /* 0x000fe400078e000e */
[----:B------:R-:W0:Y:S04]  /*c790*/  SHFL.IDX PT, R14, R0, 0x2, 0x1c1f ;  /* 0x005c1f00000e7f89 */ /* 0x000e2800000e0000 */
[----:B------:R1:W-:Y:S01]  /*c7a0*/  @!P1 LDGSTS.E.BYPASS.LTC128B.128 [R20+0xb800], desc[UR50][R2.64], !P0 ;  /* 0x0b80000002149fae */ /* 0x0003e2000c101d72 */
[----:B------:R-:W-:-:S03]  /*c7b0*/  ISETP.GE.AND P1, PT, R8, R7, PT ;  /* 0x000000070800720c */ /* 0x000fc60003f26270 */
[----:B------:R-:W-:Y:S04]  /*c7c0*/  SHFL.IDX PT, R8, R0, 0x3, 0x1c1f ;  /* 0x007c1f0000087f89 */ /* 0x000fe800000e0000 */
[----:B------:R-:W-:Y:S04]  /*c7d0*/  SHFL.IDX PT, R0, R6, RZ, 0x1c1f ;  /* 0x001c1fff06007589 */ /* 0x000fe800000e0000 */
[----:B-1----:R-:W1:Y:S04]  /*c7e0*/  SHFL.IDX PT, R2, R5, 0x2, 0x1c1f ;  /* 0x005c1f0005027f89 */ /* 0x002e6800000e0000 */
[----:B------:R-:W2:Y:S01]  /*c7f0*/  SHFL.IDX PT, R5, R5, 0x3, 0x1c1f ;  /* 0x007c1f0005057f89 */ /* 0x000ea200000e0000 */
[----:B0-----:R-:W-:-:S03]  /*c800*/  @!P1 IADD3 R14, P2, R21, R14, RZ ;  /* 0x0000000e150e9210 */ /* 0x001fc60007f5e0ff */
[----:B------:R-:W-:Y:S02]  /*c810*/  SHFL.IDX PT, R6, R6, 0x1, 0x1c1f ;  /* 0x003c1f0006067f89 */ /* 0x000fe400000e0000 */
[----:B-1----:R-:W-:Y:S01]  /*c820*/  @!P1 IMAD.X R3, RZ, RZ, R2, P2 ;  /* 0x000000ffff039224 */ /* 0x002fe200010e0602 */
[-C--:B------:R-:W-:Y:S01]  /*c830*/  ISETP.GE.AND P2, PT, R10, R7.reuse, PT ;  /* 0x000000070a00720c */ /* 0x080fe20003f46270 */
[----:B------:R-:W-:Y:S02]  /*c840*/  @!P1 IMAD.MOV.U32 R2, RZ, RZ, R14 ;  /* 0x000000ffff029224 */ /* 0x000fe400078e000e */
[----:B------:R-:W-:Y:S01]  /*c850*/  VIADD R10, R25, 0x60 ;  /* 0x00000060190a7836 */ /* 0x000fe20000000000 */
[----:B------:R-:W0:Y:S04]  /*c860*/  SHFL.IDX PT, R14, R4, RZ, 0x1c1f ;  /* 0x001c1fff040e7589 */ /* 0x000e2800000e0000 */
[----:B------:R1:W-:Y:S01]  /*c870*/  @!P1 LDGSTS.E.BYPASS.LTC128B.128 [R20+0xc000], desc[UR50][R2.64], !P0 ;  /* 0x0c00000002149fae */ /* 0x0003e2000c101d72 */
[----:B------:R-:W-:-:S13]  /*c880*/  ISETP.GE.AND P1, PT, R10, R7, PT ;  /* 0x000000070a00720c */ /* 0x000fda0003f26270 */
[----:B-1----:R-:W-:-:S05]  /*c890*/  @!P1 IADD3 R2, P3, R21, R8, RZ ;  /* 0x0000000815029210 */ /* 0x002fca0007f7e0ff */
[----:B--2---:R-:W-:-:S05]  /*c8a0*/  @!P1 IMAD.X R3, RZ, RZ, R5, P3 ;  /* 0x000000ffff039224 */ /* 0x004fca00018e0605 */
[----:B------:R0:W-:Y:S02]  /*c8b0*/  @!P1 LDGSTS.E.BYPASS.LTC128B.128 [R20+0xc800], desc[UR50][R2.64], !P0 ;  /* 0x0c80000002149fae */ /* 0x0001e4000c101d72 */
[----:B0-----:R-:W-:Y:S02]  /*c8c0*/  @!P2 IADD3 R2, P1, R21, R14, RZ ;  /* 0x0000000e1502a210 */ /* 0x001fe40007f3e0ff */
[----:B------:R0:W1:Y:S03]  /*c8d0*/  SHFL.IDX PT, R14, R4, 0x1, 0x1c1f ;  /* 0x003c1f00040e7f89 */ /* 0x00006600000e0000 */
[----:B------:R-:W-:-:S05]  /*c8e0*/  @!P2 IMAD.X R3, RZ, RZ, R0, P1 ;  /* 0x000000ffff03a224 */ /* 0x000fca00008e0600 */
[----:B------:R0:W-:Y:S03]  /*c8f0*/  @!P2 LDGSTS.E.BYPASS.LTC128B.128 [R20+0xd000], desc[UR50][R2.64], !P0 ;  /* 0x0d0000000214afae */ /* 0x0001e6000c101d72 */
.L_x_282:
[----:B------:R-:W-:-:S05]  /*c900*/  VIADD R0, R25, 0xa0 ;  /* 0x000000a019007836 */ /* 0x000fca0000000000 */
[----:B------:R-:W-:-:S13]  /*c910*/  ISETP.GE.AND P1, PT, R0, R7, PT ;  /* 0x000000070000720c */ /* 0x000fda0003f26270 */
[----:B01----:R-:W-:-:S05]  /*c920*/  @!P1 IADD3 R2, P2, R21, R14, RZ ;  /* 0x0000000e15029210 */ /* 0x003fca0007f5e0ff */
[----:B------:R-:W-:-:S05]  /*c930*/  @!P1 IMAD.X R3, RZ, RZ, R6, P2 ;  /* 0x000000ffff039224 */ /* 0x000fca00010e0606 */
[----:B------:R-:W-:Y:S01]  /*c940*/  @!PT LDS RZ, [RZ] ;  /* 0x00000000fffff984 */ /* 0x000fe20000000800 */
[----:B------:R-:W-:Y:S01]  /*c950*/  @!PT LDS RZ, [RZ] ;  /* 0x00000000fffff984 */ /* 0x000fe20000000800 */
[----:B------:R-:W-:Y:S01]  /*c960*/  @!PT LDS RZ, [RZ] ;  /* 0x00000000fffff984 */ /* 0x000fe20000000800 */
[----:B------:R0:W-:Y:S01]  /*c970*/  @!P1 LDGSTS.E.BYPASS.LTC128B.128 [R20+0xd800], desc[UR50][R2.64], !P0 ;  /* 0x0d80000002149fae */ /* 0x0001e2000c101d72 */
[----:B------:R-:W-:Y:S01]  /*c980*/  PLOP3.LUT P0, PT, PT, PT, PT, 0x80, 0x0 ;  /* 0x000000000000781c */ /* 0x000fe20003f0f070 */
[----:B------:R-:W-:-:S12]  /*c990*/  NOP ;  /* 0x0000000000007918 */ /* 0x000fd80000000000 */
.L_x_206:
[----:B------:R-:W-:Y:S02]  /*c9a0*/  PLOP3.LUT P1, PT, P1, P0, PT, 0xa2, 0x0 ;  /* 0x000000000000781c */ /* 0x000fe40000f21472 */
[----:B------:R-:W-:-:S08]  /*c9b0*/  @P0 R2UR P1, UR4, R16 ;  /* 0x00000000100402ca */ /* 0x000fd00000020000 */
[----:B------:R-:W-:-:S05]  /*c9c0*/  @P0 PLOP3.LUT P0, PT, P1, PT, PT, 0x80, 0x0 ;  /* 0x000000000000081c */ /* 0x000fca0000f0f070 */
[----:B------:R-:W-:Y:S01]  /*c9d0*/  @!P1 SYNCS.ARRIVE.TRANS64.RED.A0T1 RZ, [UR4+0x13200], RZ ;  /* 0x013200ffffff99a7 */ /* 0x000fe20008200404 */
[----:B------:R-:W-:Y:S07]  /*c9e0*/  @!P1 ARRIVES.LDGSTSBAR.64.TRANSCNT [UR4+0x13200] ;  /* 0x01320000ff0099b0 */ /* 0x000fee0008000a84 */
[----:B------:R-:W-:Y:S05]  /*c9f0*/  @P0 BRA.U.ANY `(.L_x_206) ;  /* 0xfffffffd00e80947 */ /* 0x000fea000393ffff */
[----:B0-----:R-:W2:Y:S02]  /*ca00*/  LDL.LU R2, [R1+0xc] ;  /* 0x00000c0001027983 */ /* 0x001ea40000300800 */
[----:B--2---:R-:W-:-:S05]  /*ca10*/  VIADD R2, R2, 0x1 ;  /* 0x0000000102027836 */ /* 0x004fca0000000000 */
[----:B------:R0:W-:Y:S01]  /*ca20*/  STL [R1+0xc], R2 ;  /* 0x00000c0201007387 */ /* 0x0001e20000100800 */
[----:B------:R-:W-:-:S04]  /*ca30*/  LEA.HI R0, R2, R2, RZ, 0x1 ;  /* 0x0000000202007211 */ /* 0x000fc800078f08ff */
[----:B------:R-:W-:-:S05]  /*ca40*/  LOP3.LUT R0, R0, 0xfffffffe, RZ, 0xc0, !PT ;  /* 0xfffffffe00007812 */ /* 0x000fca00078ec0ff */
[----:B------:R-:W-:-:S05]  /*ca50*/  IMAD.IADD R0, R2, 0x1, -R0 ;  /* 0x0000000102007824 */ /* 0x000fca00078e0a00 */
[----:B------:R-:W-:Y:S01]  /*ca60*/  SHF.L.U32 R3, R0, 0x1f, RZ ;  /* 0x0000001f00037819 */ /* 0x000fe200000006ff */
[----:B------:R-:W-:Y:S01]  /*ca70*/  NOP ;  /* 0x0000000000007918 */ /* 0x000fe20000000000 */
[----:B0-----:R-:W2:Y:S01]  /*ca80*/  LDL.LU R2, [R1] ;  /* 0x0000000001027983 */ /* 0x001ea20000300800 */
[----:B------:R0:W-:Y:S01]  /*ca90*/  SYNCS.ARRIVE.TRANS64.A1T0 RZ, [R16+URZ+0x13200], RZ ;  /* 0x013200ff10ff79a7 */ /* 0x0001e2000810003f */
[----:B------:R-:W-:Y:S01]  /*caa0*/  BSSY B0, `(.L_x_207) ;  /* 0x0000005000007945 */ /* 0x000fe20003800000 */
[----:B------:R-:W1:Y:S01]  /*cab0*/  SYNCS.PHASECHK.TRANS64.TRYWAIT P0, [R16+URZ+0x13220], R3 ;  /* 0x01322003100075a7 */ /* 0x000e62000800017f */
[----:B--2---:R-:W-:-:S05]  /*cac0*/  VIADD R0, R2, 0xfffffffe ;  /* 0xfffffffe02007836 */ /* 0x004fca0000000000 */
[----:B------:R-:W-:Y:S01]  /*cad0*/  ISETP.GE.AND P1, PT, R0, R26, PT ;  /* 0x0000001a0000720c */ /* 0x000fe20003f26270 */
[----:B01----:R-:W-:-:S12]  /*cae0*/  @!P0 BRA `(.L_x_208) ;  /* 0x0000002800c08947 */ /* 0x003fd80003800000 */
.L_x_283:
[----:B------:R-:W-:Y:S05]  /*caf0*/  BSYNC B0 ;  /* 0x0000000000007941 */ /* 0x000fea0003800000 */
.L_x_207:
[----:B------:R-:W-:Y:S05]  /*cb00*/  @!P1 BRA `(.L_x_209) ;  /* 0x0000000800e49947 */ /* 0x000fea0003800000 */
[----:B------:R-:W-:Y:S02]  /*cb10*/  IMAD.MOV.U32 R7, RZ, RZ, R18 ;  /* 0x000000ffff077224 */ /* 0x000fe400078e0012 */
[----:B------:R-:W-:-:S07]  /*cb20*/  IMAD.MOV.U32 R6, RZ, RZ, R19 ;  /* 0x000000ffff067224 */ /* 0x000fce00078e0013 */
.L_x_229:
[----:B------:R-:W-:Y:S01]  /*cb30*/  LOP3.LUT P1, RZ, R23, 0x1, RZ, 0xc0, !PT ;  /* 0x0000000117ff7812 */ /* 0x000fe2000782c0ff */
[----:B------:R-:W-:Y:S01]  /*cb40*/  VIADD R18, R7, 0x1 ;  /* 0x0000000107127836 */ /* 0x000fe20000000000 */
[----:B------:R-:W-:Y:S05]  /*cb50*/  YIELD ;  /* 0x0000000000007946 */ /* 0x000fea0003800000 */
[----:B------:R-:W-:Y:S01]  /*cb60*/  ISETP.NE.AND P0, PT, R18, 0x2, PT ;  /* 0x000000021200780c */ /* 0x000fe20003f05270 */
[----:B------:R-:W-:Y:S03]  /*cb70*/  BSSY B0, `(.L_x_210) ;  /* 0x0000067000007945 */ /* 0x000fe60003800000 */
[----:B------:R-:W-:-:S02]  /*cb80*/  SEL R19, RZ, 0x1, P0 ;  /* 0x00000001ff137807 */ /* 0x000fc40000000000 */
[----:B------:R-:W-:Y:S02]  /*cb90*/  SEL R18, R18, RZ, P0 ;  /* 0x000000ff12127207 */ /* 0x000fe40000000000 */
[----:B------:R-:W-:Y:S01]  /*cba0*/  LOP3.LUT R19, R6, R19, RZ, 0x3c, !PT ;  /* 0x0000001306137212 */ /* 0x000fe200078e3cff */
[----:B0-----:R-:W-:Y:S06]  /*cbb0*/  @!P1 BRA `(.L_x_211) ;  /* 0x0000000400889947 */ /* 0x001fec0003800000 */
[----:B------:R-:W-:Y:S01]  /*cbc0*/  ULDC.64 UR4, c[0x0][0x418] ;  /* 0x0001060000047ab9 */ /* 0x000fe20000000a00 */
[----:B------:R-:W-:Y:S01]  /*cbd0*/  IMAD.MOV.U32 R8, RZ, RZ, R0 ;  /* 0x000000ffff087224 */ /* 0x000fe200078e0000 */
[----:B------:R-:W-:-:S04]  /*cbe0*/  ISETP.NE.U32.AND P0, PT, RZ, UR4, PT ;  /* 0x00000004ff007c0c */ /* 0x000fc8000bf05070 */
[----:B------:R-:W-:-:S13]  /*cbf0*/  ISETP.NE.AND.EX P0, PT, RZ, UR5, PT, P0 ;  /* 0x00000005ff007c0c */ /* 0x000fda000bf05300 */
[----:B------:R-:W-:Y:S05]  /*cc00*/  @!P0 BRA `(.L_x_212) ;  /* 0x0000000000488947 */ /* 0x000fea0003800000 */
[----:B------:R-:W1:Y:S01]  /*cc10*/  LDC R8, c[0x0][0x43c] ;  /* 0x00010f00ff087b82 */ /* 0x000e620000000800 */
[----:B------:R-:W-:Y:S01]  /*cc20*/  IMAD.MOV.U32 R9, RZ, RZ, R0 ;  /* 0x000000ffff097224 */ /* 0x000fe200078e0000 */
[----:B------:R-:W-:Y:S02]  /*cc30*/  ULDC.64 UR6, c[0x0][0x428] ;  /* 0x00010a0000067ab9 */ /* 0x000fe40000000a00 */
[----:B------:R-:W-:-:S04]  /*cc40*/  IMAD R5, R27, UR6, RZ ;  /* 0x000000061b057c24 */ /* 0x000fc8000f8e02ff */
[----:B------:R-:W-:Y:S01]  /*cc50*/  IMAD R5, R22, UR7, R5 ;  /* 0x0000000716057c24 */ /* 0x000fe2000f8e0205 */
[----:B-1----:R-:W-:-:S13]  /*cc60*/  ISETP.NE.AND P0, PT, R8, 0x1, PT ;  /* 0x000000010800780c */ /* 0x002fda0003f05270 */
[----:B0-----:R-:W0:Y:S02]  /*cc70*/  @P0 LDC.64 R2, c[0x0][0x440] ;  /* 0x00011000ff020b82 */ /* 0x001e240000000a00 */
[----:B0-----:R-:W-:-:S05]  /*cc80*/  @P0 IMAD.HI.U32 R2, R0, R2, RZ ;  /* 0x0000000200020227 */ /* 0x001fca00078e00ff */
[----:B------:R-:W-:-:S04]  /*cc90*/  @P0 SHF.R.U32.HI R9, RZ, R3, R2 ;  /* 0x00000003ff090219 */ /* 0x000fc80000011602 */
[--C-:B------:R-:W-:Y:S01]  /*cca0*/  SHF.R.S32.HI R3, RZ, 0x1f, R9.reuse ;  /* 0x0000001fff037819 */ /* 0x100fe20000011409 */
[----:B------:R-:W-:-:S04]  /*ccb0*/  IMAD.MOV.U32 R2, RZ, RZ, R9 ;  /* 0x000000ffff027224 */ /* 0x000fc800078e0009 */
[----:B------:R-:W-:-:S04]  /*ccc0*/  IMAD.WIDE.U32 R2, R22, UR6, R2 ;  /* 0x0000000616027c25 */ /* 0x000fc8000f8e0002 */
[----:B------:R-:W-:Y:S01]  /*ccd0*/  IMAD.IADD R3, R5, 0x1, R3 ;  /* 0x0000000105037824 */ /* 0x000fe200078e0203 */
[----:B------:R-:W-:-:S04]  /*cce0*/  LEA R4, P0, R2, UR4, 0x2 ;  /* 0x0000000402047c11 */ /* 0x000fc8000f8010ff */
[----:B------:R-:W-:-:S05]  /*ccf0*/  LEA.HI.X R5, R2, UR5, R3, 0x2, P0 ;  /* 0x0000000502057c11 */ /* 0x000fca00080f1403 */
[----:B------:R1:W5:Y:S01]  /*cd00*/  LDG.E R17, desc[UR50][R4.64] ;  /* 0x0000003204117981 */ /* 0x000362000c1e1900 */
[----:B------:R-:W-:-:S04]  /*cd10*/  IMAD.MOV R3, RZ, RZ, -R9 ;  /* 0x000000ffff037224 */ /* 0x000fc800078e0a09 */
[----:B------:R-:W-:-:S07]  /*cd20*/  IMAD R8, R8, R3, R0 ;  /* 0x0000000308087224 */ /* 0x000fce00078e0200 */
.L_x_212:
[----:B-1----:R-:W-:Y:S01]  /*cd30*/  IMAD R4, R18, 0x8, R16 ;  /* 0x0000000812047824 */ /* 0x002fe200078e0210 */
[----:B0-----:R-:W-:Y:S01]  /*cd40*/  SHF.L.U32 R3, R19, 0x1f, RZ ;  /* 0x0000001f13037819 */ /* 0x001fe200000006ff */
[----:B------:R-:W0:Y:S01]  /*cd50*/  S2R R2, SR_TID.X ;  /* 0x0000000000027919 */ /* 0x000e220000002100 */
[----:B------:R-:W-:Y:S02]  /*cd60*/  BSSY B1, `(.L_x_213) ;  /* 0x0000005000017945 */ /* 0x000fe40003800000 */
[----:B------:R-:W1:Y:S01]  /*cd70*/  SYNCS.PHASECHK.TRANS64.TRYWAIT P0, [R4+URZ+0x13280], R3 ;  /* 0x01328003040075a7 */ /* 0x000e62000800017f */
[----:B0-----:R-:W-:-:S04]  /*cd80*/  LOP3.LUT R2, R2, 0x7f, RZ, 0xc0, !PT ;  /* 0x0000007f02027812 */ /* 0x001fc800078ec0ff */
[----:B------:R-:W-:Y:S01]  /*cd90*/  ISETP.NE.AND P1, PT, R2, RZ, PT ;  /* 0x000000ff0200720c */ /* 0x000fe20003f25270 */
[----:B-1----:R-:W-:-:S12]  /*cda0*/  @!P0 BRA `(.L_x_214) ;  /* 0x0000002800248947 */ /* 0x002fd80003800000 */
.L_x_284:
[----:B------:R-:W-:Y:S05]  /*cdb0*/  BSYNC B1 ;  /* 0x0000000000017941 */ /* 0x000fea0003800000 */
.L_x_213:
[----:B------:R-:W-:Y:S04]  /*cdc0*/  BSSY B1, `(.L_x_215) ;  /* 0x0000009000017945 */ /* 0x000fe80003800000 */
[----:B------:R-:W-:Y:S05]  /*cdd0*/  @P1 BRA `(.L_x_216) ;  /* 0x00000000001c1947 */ /* 0x000fea0003800000 */
[----:B------:R-:W1:Y:S01]  /*cde0*/  S2R R2, SR_TID.X ;  /* 0x0000000000027919 */ /* 0x000e620000002100 */
[----:B------:R-:W-:-:S04]  /*cdf0*/  IMAD.MOV.U32 R5, RZ, RZ, 0x2800 ;  /* 0x00002800ff057424 */ /* 0x000fc800078e00ff */
[----:B------:R2:W-:Y:S01]  /*ce00*/  SYNCS.ARRIVE.TRANS64 RZ, [R4+URZ+0x13270], R5 ;  /* 0x0132700504ff79a7 */ /* 0x0005e2000800003f */
[----:B-1----:R-:W-:-:S04]  /*ce10*/  LOP3.LUT R2, R2, 0x1f, RZ, 0xc0, !PT ;  /* 0x0000001f02027812 */ /* 0x002fc800078ec0ff */
[----:B------:R-:W-:-:S13]  /*ce20*/  ISETP.NE.AND P0, PT, R2, RZ, PT ;  /* 0x000000ff0200720c */ /* 0x000fda0003f05270 */
[----:B--2---:R-:W-:Y:S05]  /*ce30*/  @!P0 BRA `(.L_x_216) ;  /* 0x0000000000048947 */ /* 0x004fea0003800000 */
[----:B------:R-:W-:Y:S01]  /*ce40*/  BPT.TRAP 0x1 ;  /* 0x000000040000795c */ /* 0x000fe20000300000 */
.L_x_216:
[----:B------:R-:W-:Y:S05]  /*ce50*/  BSYNC B1 ;  /* 0x0000000000017941 */ /* 0x000fea0003800000 */
.L_x_215:
[----:B------:R-:W-:Y:S01]  /*ce60*/  IMAD.MOV.U32 R9, RZ, RZ, RZ ;  /* 0x000000ffff097224 */ /* 0x000fe200078e00ff */
[----:B------:R-:W-:Y:S01]  /*ce70*/  UIADD3 UR4, UP0, UR52, 0x470, URZ ;  /* 0x0000047034047890 */ /* 0x000fe2000ff1e03f */
[----:B------:R-:W-:Y:S01]  /*ce80*/  IMAD.MOV.U32 R5, RZ, RZ, 0xa0 ;  /* 0x000000a0ff057424 */ /* 0x000fe200078e00ff */
[----:B------:R-:W-:Y:S01]  /*ce90*/  PLOP3.LUT P0, PT, PT, PT, PT, 0x80, 0x0 ;  /* 0x000000000000781c */ /* 0x000fe20003f0f070 */
[----:B------:R-:W-:Y:S01]  /*cea0*/  VIADD R10, R4, 0x13270 ;  /* 0x00013270040a7836 */ /* 0x000fe20000000000 */
[----:B------:R-:W-:Y:S01]  /*ceb0*/  R2UR UR10, R9 ;  /* 0x00000000090a72ca */ /* 0x000fe200000e0000 */
[----:B------:R-:W-:Y:S01]  /*cec0*/  IMAD R5, R8, R5, UR40 ;  /* 0x0000002808057e24 */ /* 0x000fe2000f8e0205 */
[----:B------:R-:W-:Y:S01]  /*ced0*/  UIADD3.X UR5, URZ, UR53, URZ, UP0, !UPT ;  /* 0x000000353f057290 */ /* 0x000fe200087fe43f */
[----:B------:R-:W-:Y:S01]  /*cee0*/  IMAD R8, R18, 0x2800, R16 ;  /* 0x0000280012087824 */ /* 0x000fe200078e0210 */
[----:B------:R-:W-:Y:S01]  /*cef0*/  UMOV UR6, 0x0 ;  /* 0x0000000000067882 */ /* 0x000fe20000000000 */
[----:B------:R-:W-:-:S02]  /*cf00*/  UMOV UR7, 0x14f00000 ;  /* 0x14f0000000077882 */ /* 0x000fc40000000000 */
[----:B------:R-:W-:-:S08]  /*cf10*/  VIADD R2, R8, 0x6000 ;  /* 0x0000600008027836 */ /* 0x000fd00000000000 */
.L_x_217:
[----:B------:R-:W-:-:S13]  /*cf20*/  @P0 ELECT P2, URZ, PT ;  /* 0x00000000003f082f */ /* 0x000fda0003840000 */
[----:B-----5:R-:W-:Y:S01]  /*cf30*/  @P2 R2UR UR13, R17 ;  /* 0x00000000110d22ca */ /* 0x020fe200000e0000 */
[----:B------:R-:W-:Y:S01]  /*cf40*/  UMOV UR12, UR36 ;  /* 0x00000024000c7c82 */ /* 0x000fe20008000000 */
[----:B------:R-:W-:Y:S02]  /*cf50*/  @P2 R2UR UR11, R5 ;  /* 0x00000000050b22ca */ /* 0x000fe400000e0000 */
[----:B------:R-:W-:Y:S02]  /*cf60*/  @P2 R2UR UR9, R10 ;  /* 0x000000000a0922ca */ /* 0x000fe400000e0000 */
[----:B------:R-:W-:Y:S02]  /*cf70*/  @P2 R2UR UR8, R2 ;  /* 0x00000000020822ca */ /* 0x000fe400000e0000 */
[----:B------:R-:W-:Y:S02]  /*cf80*/  @P2 PLOP3.LUT P0, PT, P2, PT, PT, 0x8, 0x0 ;  /* 0x000000000000281c */ /* 0x000fe4000170e170 */
[----:B------:R-:W-:-:S09]  /*cf90*/  PLOP3.LUT P2, PT, PT, PT, PT, 0x8, 0x0 ;  /* 0x000000000000781c */ /* 0x000fd20003f4e170 */
[----:B------:R1:W-:Y:S02]  /*cfa0*/  UTMALDG.4D [UR8], [UR4], desc[UR6] ;  /* 0x00000608040075b4 */ /* 0x0003e40008019000 */
[----:B-1----:R-:W-:Y:S05]  /*cfb0*/  @P0 BRA.U.ANY `(.L_x_217) ;  /* 0xfffffffd00d80947 */ /* 0x002fea000393ffff */
[----:B------:R-:W1:Y:S01]  /*cfc0*/  SYNCS.PHASECHK.TRANS64.TRYWAIT P0, [R4+URZ+0x13240], R3 ;  /* 0x01324003040075a7 */ /* 0x000e62000800017f */
[----:B------:R-:W-:Y:S04]  /*cfd0*/  BSSY B1, `(.L_x_218) ;  /* 0x0000002000017945 */ /* 0x000fe80003800000 */
[----:B-1----:R-:W-:Y:S05]  /*cfe0*/  @!P0 BRA `(.L_x_219) ;  /* 0x0000002400a88947 */ /* 0x002fea0003800000 */
.L_x_285:
[----:B------:R-:W-:Y:S05]  /*cff0*/  BSYNC B1 ;  /* 0x0000000000017941 */ /* 0x000fea0003800000 */
.L_x_218:
[----:B------:R-:W-:Y:S01]  /*d000*/  BSSY B1, `(.L_x_220) ;  /* 0x000000b000017945 */ /* 0x000fe20003800000 */
[----:B------:R-:W-:Y:S02]  /*d010*/  IMAD.MOV.U32 R2, RZ, RZ, 0x0 ;  /* 0x00000000ff027424 */ /* 0x000fe400078e00ff */
[----:B01----:R-:W-:Y:S01]  /*d020*/  IMAD.MOV.U32 R3, RZ, RZ, 0x14f00000 ;  /* 0x14f00000ff037424 */ /* 0x003fe200078e00ff */
[----:B------:R-:W-:Y:S06]  /*d030*/  @P1 BRA `(.L_x_221) ;  /* 0x00000000001c1947 */ /* 0x000fec0003800000 */
[----:B------:R-:W0:Y:S01]  /*d040*/  S2R R10, SR_TID.X ;  /* 0x00000000000a7919 */ /* 0x000e220000002100 */
[----:B------:R-:W-:-:S04]  /*d050*/  IMAD.MOV.U32 R11, RZ, RZ, 0x2800 ;  /* 0x00002800ff0b7424 */ /* 0x000fc800078e00ff */
[----:B------:R1:W-:Y:S01]  /*d060*/  SYNCS.ARRIVE.TRANS64 RZ, [R4+URZ+0x13230], R11 ;  /* 0x0132300b04ff79a7 */ /* 0x0003e2000800003f */
[----:B0-----:R-:W-:-:S04]  /*d070*/  LOP3.LUT R10, R10, 0x1f, RZ, 0xc0, !PT ;  /* 0x0000001f0a0a7812 */ /* 0x001fc800078ec0ff */
[----:B------:R-:W-:-:S13]  /*d080*/  ISETP.NE.AND P0, PT, R10, RZ, PT ;  /* 0x000000ff0a00720c */ /* 0x000fda0003f05270 */
[----:B-1----:R-:W-:Y:S05]  /*d090*/  @!P0 BRA `(.L_x_221) ;  /* 0x0000000000048947 */ /* 0x002fea0003800000 */
[----:B------:R-:W-:Y:S01]  /*d0a0*/  BPT.TRAP 0x1 ;  /* 0x000000040000795c */ /* 0x000fe20000300000 */
.L_x_221:
[----:B------:R-:W-:Y:S05]  /*d0b0*/  BSYNC B1 ;  /* 0x0000000000017941 */ /* 0x000fea0003800000 */
.L_x_220:
[----:B------:R-:W-:Y:S01]  /*d0c0*/  R2UR UR6, R2 ;  /* 0x00000000020672ca */ /* 0x000fe200000e0000 */
[----:B------:R-:W-:Y:S01]  /*d0d0*/  UIADD3 UR4, UP0, UR52, 0x370, URZ ;  /* 0x0000037034047890 */ /* 0x000fe2000ff1e03f */
[----:B------:R-:W-:Y:S01]  /*d0e0*/  R2UR UR7, R3 ;  /* 0x00000000030772ca */ /* 0x000fe200000e0000 */
[----:B------:R-:W-:Y:S01]  /*d0f0*/  VIADD R8, R8, 0xe000 ;  /* 0x0000e00008087836 */ /* 0x000fe20000000000 */
[----:B------:R-:W-:Y:S01]  /*d100*/  R2UR UR10, R9 ;  /* 0x00000000090a72ca */ /* 0x000fe200000e0000 */
[----:B------:R-:W-:Y:S01]  /*d110*/  VIADD R4, R4, 0x13230 ;  /* 0x0001323004047836 */ /* 0x000fe20000000000 */
[----:B------:R-:W-:Y:S01]  /*d120*/  PLOP3.LUT P0, PT, PT, PT, PT, 0x80, 0x0 ;  /* 0x000000000000781c */ /* 0x000fe20003f0f070 */
[----:B------:R-:W-:-:S12]  /*d130*/  UIADD3.X UR5, URZ, UR53, URZ, UP0, !UPT ;  /* 0x000000353f057290 */ /* 0x000fd800087fe43f */
.L_x_222:
[----:B------:R-:W-:-:S13]  /*d140*/  @P0 ELECT P1, URZ, PT ;  /* 0x00000000003f082f */ /* 0x000fda0003820000 */
[----:B------:R-:W-:Y:S01]  /*d150*/  @P1 R2UR UR13, R17 ;  /* 0x00000000110d12ca */ /* 0x000fe200000e0000 */
        /* <DEDUP_REMOVED lines=8> */
.L_x_211:
[----:B------:R-:W-:Y:S05]  /*d1e0*/  BSYNC B0 ;  /* 0x0000000000007941 */ /* 0x000fea0003800000 */
.L_x_210:
[----:B------:R-:W-:-:S06]  /*d1f0*/  UISETP.NE.AND UP0, UPT, UR39, 0x3, UPT ;  /* 0x000000032700788c */ /* 0x000fcc000bf05270 */
[----:B------:R-:W-:-:S13]  /*d200*/  PLOP3.LUT P0, PT, PT, PT, UP0, 0x80, 0x0 ;  /* 0x000000000000781c */ /* 0x000fda0003f0f008 */
[----:B------:R-:W-:Y:S05]  /*d210*/  @!P0 BRA `(.L_x_223) ;  /* 0x0000000000048947 */ /* 0x000fea0003800000 */
[----:B------:R-:W-:Y:S01]  /*d220*/  BPT.TRAP 0x1 ;  /* 0x000000040000795c */ /* 0x000fe20000300000 */
.L_x_223:
[----:B------:R-:W-:Y:S01]  /*d230*/  LOP3.LUT R2, R6, 0x1, RZ, 0x3c, !PT ;  /* 0x0000000106027812 */ /* 0x000fe200078e3cff */
[----:B0-----:R-:W-:Y:S01]  /*d240*/  IMAD R3, R7, 0x8, R16 ;  /* 0x0000000807037824 */ /* 0x001fe200078e0210 */
[----:B------:R-:W-:Y:S01]  /*d250*/  BSSY B0, `(.L_x_224) ;  /* 0x0000006000007945 */ /* 0x000fe20003800000 */
[----:B------:R-:W-:Y:S01]  /*d260*/  IMAD.U32 R4, RZ, RZ, UR42 ;  /* 0x0000002aff047e24 */ /* 0x000fe2000f8e00ff */
[----:B------:R-:W-:-:S04]  /*d270*/  SHF.L.U32 R2, R2, 0x1f, RZ ;  /* 0x0000001f02027819 */ /* 0x000fc800000006ff */
[----:B------:R-:W0:Y:S01]  /*d280*/  SYNCS.PHASECHK.TRANS64.TRYWAIT P0, [R3+URZ+0x13270], R2 ;  /* 0x01327002030075a7 */ /* 0x000e22000800017f */
[----:B------:R-:W-:Y:S01]  /*d290*/  ISETP.NE.AND P1, PT, R4, 0x3, PT ;  /* 0x000000030400780c */ /* 0x000fe20003f25270 */
[----:B0-----:R-:W-:-:S12]  /*d2a0*/  @!P0 BRA `(.L_x_225) ;  /* 0x00000024000c8947 */ /* 0x001fd80003800000 */
.L_x_286:
[----:B------:R-:W-:Y:S05]  /*d2b0*/  BSYNC B0 ;  /* 0x0000000000007941 */ /* 0x000fea0003800000 */
.L_x_224:
[----:B------:R-:W-:Y:S05]  /*d2c0*/  @!P1 BRA `(.L_x_226) ;  /* 0x0000000000049947 */ /* 0x000fea0003800000 */
[----:B------:R-:W-:Y:S01]  /*d2d0*/  BPT.TRAP 0x1 ;  /* 0x000000040000795c */ /* 0x000fe20000300000 */
.L_x_226:
[----:B0-----:R-:W-:Y:S01]  /*d2e0*/  SHF.L.U32 R2, R6, 0x1f, RZ ;  /* 0x0000001f06027819 */ /* 0x001fe200000006ff */
[----:B------:R-:W-:-:S03]  /*d2f0*/  IMAD R10, R7, 0x2800, RZ ;  /* 0x00002800070a7824 */ /* 0x000fc600078e02ff */
[----:B------:R-:W0:Y:S02]  /*d300*/  SYNCS.PHASECHK.TRANS64.TRYWAIT P0, [R3+URZ+0x13260], R2 ;  /* 0x01326002030075a7 */ /* 0x000e24000800017f */
[----:B0-----:R-:W-:Y:S05]  /*d310*/  @!P0 BRA `(.L_x_227) ;  /* 0x0000002400048947 */ /* 0x001fea0003800000 */
.L_x_287:
[----:B------:R-:W-:Y:S01]  /*d320*/  LOP3.LUT R5, R10, R29, RZ, 0xfc, !PT ;  /* 0x0000001d0a057212 */ /* 0x000fe200078efcff */
[----:B------:R-:W-:Y:S05]  /*d330*/  WARPSYNC.ALL ;  /* 0x0000000000007948 */ /* 0x000fea0003800000 */
[----:B0-----:R-:W-:-:S05]  /*d340*/  IMAD.IADD R2, R16, 0x1, R5 ;  /* 0x0000000110027824 */ /* 0x001fca00078e0205 */
[----:B------:R-:W0:Y:S02]  /*d350*/  LDSM.16.MT88.4 R4, [R2+0x6000] ;  /* 0x006000000204783b */ /* 0x000e240000004200 */
[C-C-:B0-----:R-:W-:Y:S02]  /*d360*/  PRMT R8, R4.reuse, 0x6420, R5.reuse ;  /* 0x0000642004087816 */ /* 0x141fe40000000005 */
[----:B------:R-:W-:Y:S02]  /*d370*/  PRMT R9, R4, 0x7531, R5 ;  /* 0x0000753104097816 */ /* 0x000fe40000000005 */
[----:B------:R-:W-:Y:S02]  /*d380*/  LOP3.LUT R5, R10, R28, RZ, 0xfc, !PT ;  /* 0x0000001c0a057212 */ /* 0x000fe400078efcff */
[C-C-:B------:R-:W-:Y:S02]  /*d390*/  PRMT R10, R6.reuse, 0x6420, R7.reuse ;  /* 0x00006420060a7816 */ /* 0x140fe40000000007 */
[----:B------:R-:W-:Y:S01]  /*d3a0*/  PRMT R11, R6, 0x7531, R7 ;  /* 0x00007531060b7816 */ /* 0x000fe20000000007 */
[----:B------:R-:W-:-:S05]  /*d3b0*/  IMAD.IADD R12, R16, 0x1, R5 ;  /* 0x00000001100c7824 */ /* 0x000fca00078e0205 */
[----:B------:R-:W-:Y:S04]  /*d3c0*/  STSM.16.M88.4 [R12+0x1000], R8 ;  /* 0x001000080c007844 */ /* 0x000fe80000000200 */
[----:B------:R-:W0:Y:S02]  /*d3d0*/  LDSM.16.MT88.4 R4, [R2+0x6800] ;  /* 0x006800000204783b */ /* 0x000e240000004200 */
[C-C-:B0-----:R-:W-:Y:S02]  /*d3e0*/  PRMT R8, R4.reuse, 0x6420, R5.reuse ;  /* 0x0000642004087816 */ /* 0x141fe40000000005 */
[----:B------:R-:W-:Y:S02]  /*d3f0*/  PRMT R9, R4, 0x7531, R5 ;  /* 0x0000753104097816 */ /* 0x000fe40000000005 */
[----:B------:R-:W-:-:S02]  /*d400*/  PRMT R10, R6, 0x6420, R7 ;  /* 0x00006420060a7816 */ /* 0x000fc40000000007 */
[----:B------:R-:W-:-:S05]  /*d410*/  PRMT R11, R6, 0x7531, R7 ;  /* 0x00007531060b7816 */ /* 0x000fca0000000007 */
        /* <DEDUP_REMOVED lines=27> */
.L_x_228:
[----:B------:R-:W2:Y:S01]  /*d5d0*/  S2R R2, SR_TID.X ;  /* 0x0000000000027919 */ /* 0x000ea20000002100 */
[----:B-1----:R1:W-:Y:S01]  /*d5e0*/  SYNCS.ARRIVE.TRANS64.A1T0 RZ, [R3+URZ+0x13250], RZ ;  /* 0x013250ff03ff79a7 */ /* 0x0023e2000810003f */
[----:B------:R-:W-:Y:S02]  /*d5f0*/  IMAD.MOV.U32 R7, RZ, RZ, R18 ;  /* 0x000000ffff077224 */ /* 0x000fe400078e0012 */
[----:B------:R-:W-:Y:S01]  /*d600*/  IMAD.MOV.U32 R6, RZ, RZ, R19 ;  /* 0x000000ffff067224 */ /* 0x000fe200078e0013 */
[----:B--2---:R-:W-:Y:S01]  /*d610*/  LOP3.LUT R2, R2, 0x7f, RZ, 0xc0, !PT ;  /* 0x0000007f02027812 */ /* 0x004fe200078ec0ff */
[----:B------:R-:W-:Y:S03]  /*d620*/  BAR.SYNC.DEFER_BLOCKING 0x2, 0x80 ;  /* 0x0082000000007b1d */ /* 0x000fe60000010000 */
[----:B------:R-:W-:-:S13]  /*d630*/  ISETP.NE.AND P0, PT, R2, RZ, PT ;  /* 0x000000ff0200720c */ /* 0x000fda0003f05270 */
[----:B------:R-:W-:-:S05]  /*d640*/  @!P0 VIADD R2, R3, 0x13280 ;  /* 0x0001328003028836 */ /* 0x000fca0000000000 */
[----:B------:R-:W-:-:S04]  /*d650*/  @!P0 PRMT R2, RZ, 0x654, R2 ;  /* 0x00000654ff028816 */ /* 0x000fc80000000002 */
[----:B------:R1:W-:Y:S01]  /*d660*/  @!P0 SYNCS.ARRIVE.TRANS64.RED.A1T0 RZ, [R2+URZ], RZ ;  /* 0x000000ff02ff89a7 */ /* 0x0003e2000810043f */
[C---:B------:R-:W-:Y:S01]  /*d670*/  ISETP.GT.AND P0, PT, R0.reuse, R26, PT ;  /* 0x0000001a0000720c */ /* 0x040fe20003f04270 */
[----:B------:R-:W-:-:S12]  /*d680*/  VIADD R0, R0, 0xffffffff ;  /* 0xffffffff00007836 */ /* 0x000fd80000000000 */
[----:B-1----:R-:W-:Y:S05]  /*d690*/  @P0 BRA `(.L_x_229) ;  /* 0xfffffff400240947 */ /* 0x002fea000383ffff */
.L_x_209:
[----:B------:R-:W1:Y:S01]  /*d6a0*/  S2R R2, SR_TID.X ;  /* 0x0000000000027919 */ /* 0x000e620000002100 */
[----:B------:R-:W-:Y:S01]  /*d6b0*/  BSSY B0, `(.L_x_230) ;  /* 0x0000010000007945 */ /* 0x000fe20003800000 */
[----:B-1----:R-:W-:-:S04]  /*d6c0*/  LOP3.LUT R2, R2, 0x7f, RZ, 0xc0, !PT ;  /* 0x0000007f02027812 */ /* 0x002fc800078ec0ff */
[----:B------:R-:W-:-:S13]  /*d6d0*/  ISETP.NE.AND P0, PT, R2, RZ, PT ;  /* 0x000000ff0200720c */ /* 0x000fda0003f05270 */
[----:B------:R-:W-:Y:S05]  /*d6e0*/  @P0 BRA `(.L_x_231) ;  /* 0x0000000000300947 */ /* 0x000fea0003800000 */
[----:B------:R-:W1:Y:S01]  /*d6f0*/  S2R R5, SR_LANEID ;  /* 0x0000000000057919 */ /* 0x000e620000000000 */
[----:B------:R-:W-:Y:S01]  /*d700*/  VOTEU.ANY UR4, UPT, PT ;  /* 0x0000000000047886 */ /* 0x000fe200038e0100 */
[----:B0-----:R-:W0:Y:S01]  /*d710*/  LDC.64 R2, c[0x0][0xc60] ;  /* 0x00031800ff027b82 */ /* 0x001e220000000a00 */
[----:B------:R-:W1:Y:S02]  /*d720*/  FLO.U32 R0, UR4 ;  /* 0x0000000400007d00 */ /* 0x000e6400080e0000 */
[----:B-1----:R-:W-:-:S06]  /*d730*/  ISETP.EQ.U32.AND P1, PT, R0, R5, PT ;  /* 0x000000050000720c */ /* 0x002fcc0003f22070 */
[----:B------:R-:W0:Y:S07]  /*d740*/  POPC R5, UR4 ;  /* 0x0000000400057d09 */ /* 0x000e2e0008000000 */
[----:B0-----:R-:W2:Y:S01]  /*d750*/  @P1 ATOMG.E.ADD.STRONG.GPU PT, R3, desc[UR50][R2.64], R5 ;  /* 0x00000005020319a8 */ /* 0x001ea200081ee1f2 */
[----:B------:R-:W0:Y:S02]  /*d760*/  S2R R4, SR_LTMASK ;  /* 0x0000000000047919 */ /* 0x000e240000003900 */
[----:B0-----:R-:W-:-:S04]  /*d770*/  LOP3.LUT R4, R4, UR4, RZ, 0xc0, !PT ;  /* 0x0000000404047c12 */ /* 0x001fc8000f8ec0ff */
[----:B------:R-:W0:Y:S01]  /*d780*/  POPC R7, R4 ;  /* 0x0000000400077309 */ /* 0x000e220000000000 */
[----:B--2---:R-:W0:Y:S02]  /*d790*/  SHFL.IDX PT, R0, R3, R0, 0x1f ;  /* 0x00001f0003007589 */ /* 0x004e2400000e0000 */
[----:B0-----:R-:W-:-:S07]  /*d7a0*/  IADD3 R24, R0, UR41, R7 ;  /* 0x0000002900187c10 */ /* 0x001fce000fffe007 */
.L_x_231:
[----:B------:R-:W-:Y:S05]  /*d7b0*/  BSYNC B0 ;  /* 0x0000000000007941 */ /* 0x000fea0003800000 */
.L_x_230:
[----:B------:R-:W-:-:S06]  /*d7c0*/  UISETP.NE.AND UP0, UPT, UR39, 0x3, UPT ;  /* 0x000000032700788c */ /* 0x000fcc000bf05270 */
[----:B------:R-:W-:-:S13]  /*d7d0*/  PLOP3.LUT P1, PT, PT, PT, UP0, 0x80, 0x0 ;  /* 0x000000000000781c */ /* 0x000fda0003f2f008 */
[----:B------:R-:W-:Y:S05]  /*d7e0*/  @!P1 BRA `(.L_x_232) ;  /* 0x0000000000049947 */ /* 0x000fea0003800000 */
[----:B------:R-:W-:Y:S01]  /*d7f0*/  BPT.TRAP 0x1 ;  /* 0x000000040000795c */ /* 0x000fe20000300000 */
.L_x_232:
[----:B0-----:R-:W-:Y:S01]  /*d800*/  LOP3.LUT R3, R19, 0x1, RZ, 0x3c, !PT ;  /* 0x0000000113037812 */ /* 0x001fe200078e3cff */
[----:B------:R-:W-:Y:S01]  /*d810*/  IMAD R2, R18, 0x8, R16 ;  /* 0x0000000812027824 */ /* 0x000fe200078e0210 */
[----:B------:R-:W-:Y:S01]  /*d820*/  BSSY B0, `(.L_x_233) ;  /* 0x0000006000007945 */ /* 0x000fe20003800000 */
[----:B------:R-:W-:Y:S01]  /*d830*/  IMAD.U32 R0, RZ, RZ, UR42 ;  /* 0x0000002aff007e24 */ /* 0x000fe2000f8e00ff */
[----:B------:R-:W-:-:S04]  /*d840*/  SHF.L.U32 R3, R3, 0x1f, RZ ;  /* 0x0000001f03037819 */ /* 0x000fc800000006ff */
[----:B------:R-:W0:Y:S01]  /*d850*/  SYNCS.PHASECHK.TRANS64.TRYWAIT P1, [R2+URZ+0x13270], R3 ;  /* 0x01327003020075a7 */ /* 0x000e22000802017f */
[----:B------:R-:W-:Y:S01]  /*d860*/  ISETP.NE.AND P2, PT, R0, 0x3, PT ;  /* 0x000000030000780c */ /* 0x000fe20003f45270 */
[----:B0-----:R-:W-:-:S12]  /*d870*/  @!P1 BRA `(.L_x_234) ;  /* 0x0000001c00c09947 */ /* 0x001fd80003800000 */
.L_x_288:
[----:B------:R-:W-:Y:S05]  /*d880*/  BSYNC B0 ;  /* 0x0000000000007941 */ /* 0x000fea0003800000 */
.L_x_233:
[----:B------:R-:W-:Y:S05]  /*d890*/  @!P2 BRA `(.L_x_235) ;  /* 0x000000000004a947 */ /* 0x000fea0003800000 */
[----:B------:R-:W-:Y:S01]  /*d8a0*/  BPT.TRAP 0x1 ;  /* 0x000000040000795c */ /* 0x000fe20000300000 */
.L_x_235:
[----:B------:R-:W-:Y:S01]  /*d8b0*/  SHF.L.U32 R5, R19, 0x1f, RZ ;  /* 0x0000001f13057819 */ /* 0x000fe200000006ff */
[----:B0-----:R-:W-:-:S03]  /*d8c0*/  IMAD R3, R18, 0x2800, RZ ;  /* 0x0000280012037824 */ /* 0x001fc600078e02ff */
[----:B------:R-:W0:Y:S02]  /*d8d0*/  SYNCS.PHASECHK.TRANS64.TRYWAIT P1, [R2+URZ+0x13260], R5 ;  /* 0x01326005020075a7 */ /* 0x000e24000802017f */
[----:B0-----:R-:W-:Y:S05]  /*d8e0*/  @!P1 BRA `(.L_x_236) ;  /* 0x0000001c00b89947 */ /* 0x001fea0003800000 */
.L_x_289:
[C---:B0-----:R-:W-:Y:S01]  /*d8f0*/  LOP3.LUT R5, R3.reuse, R29, RZ, 0xfc, !PT ;  /* 0x0000001d03057212 */ /* 0x041fe200078efcff */
[----:B------:R-:W-:Y:S05]  /*d900*/  WARPSYNC.ALL ;  /* 0x0000000000007948 */ /* 0x000fea0003800000 */
[----:B------:R-:W-:Y:S01]  /*d910*/  IMAD.IADD R0, R16, 0x1, R5 ;  /* 0x0000000110007824 */ /* 0x000fe200078e0205 */
[----:B------:R-:W-:-:S04]  /*d920*/  LOP3.LUT R3, R3, R28, RZ, 0xfc, !PT ;  /* 0x0000001c03037212 */ /* 0x000fc800078efcff */
[----:B------:R-:W0:Y:S01]  /*d930*/  LDSM.16.MT88.4 R4, [R0+0x6000] ;  /* 0x006000000004783b */ /* 0x000e220000004200 */
[----:B------:R-:W-:Y:S01]  /*d940*/  IMAD.IADD R3, R16, 0x1, R3 ;  /* 0x0000000110037824 */ /* 0x000fe200078e0203 */
[C-C-:B0-----:R-:W-:Y:S02]  /*d950*/  PRMT R8, R4.reuse, 0x6420, R5.reuse ;  /* 0x0000642004087816 */ /* 0x141fe40000000005 */
[----:B------:R-:W-:Y:S02]  /*d960*/  PRMT R9, R4, 0x7531, R5 ;  /* 0x0000753104097816 */ /* 0x000fe40000000005 */
[C-C-:B------:R-:W-:Y:S02]  /*d970*/  PRMT R10, R6.reuse, 0x6420, R7.reuse ;  /* 0x00006420060a7816 */ /* 0x140fe40000000007 */
        /* <DEDUP_REMOVED lines=34> */
.L_x_237:
[----:B-1----:R-:W-:Y:S01]  /*dba0*/  SYNCS.ARRIVE.TRANS64.A1T0 RZ, [R2+URZ+0x13250], RZ ;  /* 0x013250ff02ff79a7 */ /* 0x002fe2000810003f */
[----:B------:R-:W-:Y:S02]  /*dbb0*/  @!P0 VIADD R0, R2, 0x13280 ;  /* 0x0001328002008836 */ /* 0x000fe40000000000 */
[----:B------:R-:W-:-:S03]  /*dbc0*/  VIADD R18, R18, 0x1 ;  /* 0x0000000112127836 */ /* 0x000fc60000000000 */
[----:B------:R-:W-:Y:S01]  /*dbd0*/  @!P0 PRMT R0, RZ, 0x654, R0 ;  /* 0x00000654ff008816 */ /* 0x000fe20000000000 */
[----:B------:R-:W-:Y:S06]  /*dbe0*/  BAR.SYNC.DEFER_BLOCKING 0x2, 0x80 ;  /* 0x0082000000007b1d */ /* 0x000fec0000010000 */
[----:B------:R1:W-:Y:S01]  /*dbf0*/  @!P0 SYNCS.ARRIVE.TRANS64.RED.A1T0 RZ, [R0+URZ], RZ ;  /* 0x000000ff00ff89a7 */ /* 0x0003e2000810043f */
[----:B------:R-:W-:-:S04]  /*dc00*/  ISETP.NE.AND P0, PT, R18, 0x2, PT ;  /* 0x000000021200780c */ /* 0x000fc80003f05270 */
[----:B------:R-:W-:Y:S02]  /*dc10*/  SEL R18, R18, RZ, P0 ;  /* 0x000000ff12127207 */ /* 0x000fe40000000000 */
[----:B-1----:R-:W-:-:S04]  /*dc20*/  SEL R0, RZ, 0x1, P0 ;  /* 0x00000001ff007807 */ /* 0x002fc80000000000 */
[----:B------:R-:W-:-:S07]  /*dc30*/  LOP3.LUT R19, R19, R0, RZ, 0x3c, !PT ;  /* 0x0000000013137212 */ /* 0x000fce00078e3cff */
.L_x_186:
[----:B------:R-:W-:Y:S05]  /*dc40*/  BSYNC B7 ;  /* 0x0000000000077941 */ /* 0x000fea0003800000 */
.L_x_184:
[----:B------:R-:W-:-:S13]  /*dc50*/  LOP3.LUT P0, RZ, R23, 0x2, RZ, 0xc0, !PT ;  /* 0x0000000217ff7812 */ /* 0x000fda000780c0ff */
[----:B------:R-:W-:Y:S05]  /*dc60*/  @!P0 BRA `(.L_x_238) ;  /* 0x0000000000248947 */ /* 0x000fea0003800000 */
[----:B------:R-:W1:Y:S08]  /*dc70*/  S2UR UR5, SR_CgaCtaId ;  /* 0x00000000000579c3 */ /* 0x000e700000008800 */
[----:B------:R-:W-:Y:S06]  /*dc80*/  BAR.SYNC.DEFER_BLOCKING 0x5, 0x200 ;  /* 0x0148000000007b1d */ /* 0x000fec0000010000 */
[----:B------:R-:W-:-:S02]  /*dc90*/  UMOV UR4, 0x400 ;  /* 0x0000040000047882 */ /* 0x000fc40000000000 */
[----:B-1----:R-:W-:-:S06]  /*dca0*/  ULEA UR4, UR5, UR4, 0x18 ;  /* 0x0000000405047291 */ /* 0x002fcc000f8ec03f */
[----:B------:R-:W-:-:S05]  /*dcb0*/  IMAD.U32 R16, RZ, RZ, UR4 ;  /* 0x00000004ff107e24 */ /* 0x000fca000f8e00ff */
[----:B------:R-:W1:Y:S02]  /*dcc0*/  LDS.128 R24, [R16+0x132d0] ;  /* 0x0132d00010187984 */ /* 0x000e640000000c00 */
[----:B-1----:R-:W-:Y:S01]  /*dcd0*/  R2UR UR43, R27 ;  /* 0x000000001b2b72ca */ /* 0x002fe200000e0000 */
[----:B------:R-:W-:Y:S06]  /*dce0*/  BAR.ARV 0x4, 0x200 ;  /* 0x0108000000007b1d */ /* 0x000fec0000002000 */
[----:B------:R-:W-:Y:S08]  /*dcf0*/  BRA `(.L_x_239) ;  /* 0x0000000800a87947 */ /* 0x000ff00003800000 */
.L_x_238:
[----:B------:R-:W0:Y:S01]  /*dd00*/  S2R R0, SR_TID.X ;  /* 0x0000000000007919 */ /* 0x000e220000002100 */
[----:B------:R-:W-:Y:S01]  /*dd10*/  ULDC UR4, c[0x0][0xc3c] ;  /* 0x00030f0000047ab9 */ /* 0x000fe20000000800 */
[----:B0-----:R-:W-:Y:S01]  /*dd20*/  LOP3.LUT R10, R0, 0x1f, RZ, 0xc0, !PT ;  /* 0x0000001f000a7812 */ /* 0x001fe200078ec0ff */
[----:B------:R-:W-:-:S03]  /*dd30*/  IMAD.MOV.U32 R0, RZ, RZ, RZ ;  /* 0x000000ffff007224 */ /* 0x000fc600078e00ff */
[C---:B------:R-:W-:Y:S01]  /*dd40*/  ISETP.NE.AND P0, PT, R10.reuse, 0x1f, PT ;  /* 0x0000001f0a00780c */ /* 0x040fe20003f05270 */
[----:B------:R-:W-:-:S05]  /*dd50*/  VIADD R7, R10, UR43 ;  /* 0x0000002b0a077c36 */ /* 0x000fca0008000000 */
[----:B------:R-:W-:Y:S01]  /*dd60*/  ISETP.GE.OR P1, PT, R7, UR4, !P0 ;  /* 0x0000000407007c0c */ /* 0x000fe2000c726670 */
[----:B------:R-:W-:-:S12]  /*dd70*/  ULDC UR4, c[0x0][0xc3c] ;  /* 0x00030f0000047ab9 */ /* 0x000fd80000000800 */
[----:B------:R-:W0:Y:S08]  /*dd80*/  @!P1 LDC.64 R2, c[0x0][0xc80] ;  /* 0x00032000ff029b82 */ /* 0x000e300000000a00 */
[----:B------:R-:W1:Y:S01]  /*dd90*/  @!P1 LDC.64 R4, c[0x0][0xc78] ;  /* 0x00031e00ff049b82 */ /* 0x000e620000000a00 */
[----:B0-----:R-:W-:-:S05]  /*dda0*/  @!P1 IMAD.WIDE R2, R7, 0x4, R2 ;  /* 0x0000000407029825 */ /* 0x001fca00078e0202 */
[----:B------:R1:W2:Y:S02]  /*ddb0*/  @!P1 LDG.E R0, desc[UR50][R2.64] ;  /* 0x0000003202009981 */ /* 0x0002a4000c1e1900 */
[----:B-1----:R-:W-:-:S04]  /*ddc0*/  @!P1 IMAD.WIDE R2, R7, 0x4, R4 ;  /* 0x0000000407029825 */ /* 0x002fc800078e0204 */
[----:B------:R-:W-:-:S06]  /*ddd0*/  IMAD.MOV.U32 R5, RZ, RZ, RZ ;  /* 0x000000ffff057224 */ /* 0x000fcc00078e00ff */
[----:B------:R-:W2:Y:S01]  /*dde0*/  @!P1 LDG.E R5, desc[UR50][R2.64] ;  /* 0x0000003202059981 */ /* 0x000ea2000c1e1900 */
[C---:B------:R-:W-:Y:S02]  /*ddf0*/  ISETP.NE.AND P1, PT, R10.reuse, RZ, PT ;  /* 0x000000ff0a00720c */ /* 0x040fe40003f25270 */
[C---:B------:R-:W-:Y:S02]  /*de00*/  ISETP.GE.U32.AND P2, PT, R10.reuse, 0x2, PT ;  /* 0x000000020a00780c */ /* 0x040fe40003f46070 */
[C---:B------:R-:W-:Y:S02]  /*de10*/  ISETP.GE.U32.AND P3, PT, R10.reuse, 0x4, PT ;  /* 0x000000040a00780c */ /* 0x040fe40003f66070 */
[C---:B------:R-:W-:Y:S02]  /*de20*/  ISETP.GE.U32.AND P4, PT, R10.reuse, 0x8, PT ;  /* 0x000000080a00780c */ /* 0x040fe40003f86070 */
[----:B------:R-:W-:Y:S01]  /*de30*/  ISETP.GE.U32.AND P5, PT, R10, 0x10, PT ;  /* 0x000000100a00780c */ /* 0x000fe20003fa6070 */
[----:B--2---:R-:W-:-:S05]  /*de40*/  IMAD R4, R5, R0, RZ ;  /* 0x0000000005047224 */ /* 0x004fca00078e02ff */
[----:B------:R-:W0:Y:S02]  /*de50*/  SHFL.UP PT, R6, R4, 0x1, RZ ;  /* 0x0420000004067989 */ /* 0x000e2400000e00ff */
[----:B0-----:R-:W-:-:S05]  /*de60*/  SEL R7, R6, RZ, P1 ;  /* 0x000000ff06077207 */ /* 0x001fca0000800000 */
[----:B------:R-:W-:-:S05]  /*de70*/  IMAD.IADD R7, R4, 0x1, R7 ;  /* 0x0000000104077824 */ /* 0x000fca00078e0207 */
[----:B------:R-:W0:Y:S02]  /*de80*/  SHFL.UP PT, R6, R7, 0x2, RZ ;  /* 0x0440000007067989 */ /* 0x000e2400000e00ff */
[----:B0-----:R-:W-:-:S05]  /*de90*/  SEL R6, R6, RZ, P2 ;  /* 0x000000ff06067207 */ /* 0x001fca0001000000 */
[----:B------:R-:W-:Y:S02]  /*dea0*/  IMAD.IADD R6, R7, 0x1, R6 ;  /* 0x0000000107067824 */ /* 0x000fe400078e0206 */
[----:B------:R-:W-:Y:S04]  /*deb0*/  SHFL.IDX PT, R7, R24, RZ, 0x1f ;  /* 0x00001fff18077589 */ /* 0x000fe800000e0000 */
[----:B------:R-:W0:Y:S02]  /*dec0*/  SHFL.UP PT, R8, R6, 0x4, RZ ;  /* 0x0480000006087989 */ /* 0x000e2400000e00ff */
[----:B0-----:R-:W-:Y:S02]  /*ded0*/  SEL R3, R8, RZ, P3 ;  /* 0x000000ff08037207 */ /* 0x001fe40001800000 */
[----:B------:R-:W-:Y:S03]  /*dee0*/  SHFL.IDX PT, R8, R24, 0x1, 0x1f ;  /* 0x00201f0018087f89 */ /* 0x000fe600000e0000 */
[----:B------:R-:W-:-:S05]  /*def0*/  IMAD.IADD R4, R6, 0x1, R3 ;  /* 0x0000000106047824 */ /* 0x000fca00078e0203 */
[----:B------:R-:W0:Y:S02]  /*df00*/  SHFL.UP PT, R2, R4, 0x8, RZ ;  /* 0x0500000004027989 */ /* 0x000e2400000e00ff */
[----:B0-----:R-:W-:-:S05]  /*df10*/  SEL R3, R2, RZ, P4 ;  /* 0x000000ff02037207 */ /* 0x001fca0002000000 */
[----:B------:R-:W-:Y:S02]  /*df20*/  IMAD.IADD R9, R4, 0x1, R3 ;  /* 0x0000000104097824 */ /* 0x000fe400078e0203 */
[----:B------:R-:W0:Y:S03]  /*df30*/  LDC R3, c[0x0][0xc38] ;  /* 0x00030e00ff037b82 */ /* 0x000e260000000800 */
[----:B------:R-:W1:Y:S02]  /*df40*/  SHFL.UP PT, R2, R9, 0x10, RZ ;  /* 0x0600000009027989 */ /* 0x000e6400000e00ff */
[----:B-1----:R-:W-:-:S05]  /*df50*/  SEL R2, R2, RZ, P5 ;  /* 0x000000ff02027207 */ /* 0x002fca0002800000 */
[----:B------:R-:W-:-:S05]  /*df60*/  IMAD.IADD R2, R9, 0x1, R2 ;  /* 0x0000000109027824 */ /* 0x000fca00078e0202 */
[----:B------:R-:W0:Y:S02]  /*df70*/  SHFL.IDX PT, R6, R2, 0x1f, 0x1f ;  /* 0x03e01f0002067f89 */ /* 0x000e2400000e0000 */
[----:B0-----:R-:W-:Y:S02]  /*df80*/  IMAD R11, R6, R3, RZ ;  /* 0x00000003060b7224 */ /* 0x001fe400078e02ff */
[----:B------:R-:W-:Y:S02]  /*df90*/  IMAD.MOV.U32 R6, RZ, RZ, RZ ;  /* 0x000000ffff067224 */ /* 0x000fe400078e00ff */
[----:B------:R-:W-:-:S05]  /*dfa0*/  IMAD.IADD R8, R8, 0x1, R11 ;  /* 0x0000000108087824 */ /* 0x000fca00078e020b */
[----:B------:R-:W-:-:S13]  /*dfb0*/  ISETP.GT.AND P6, PT, R8, R7, PT ;  /* 0x000000070800720c */ /* 0x000fda0003fc4270 */
[----:B------:R-:W-:Y:S05]  /*dfc0*/  @P6 BRA `(.L_x_240) ;  /* 0x0000000000986947 */ /* 0x000fea0003800000 */
.L_x_242:
[----:B------:R-:W-:-:S04]  /*dfd0*/  UIADD3 UR43, UR43, 0x1f, URZ ;  /* 0x0000001f2b2b7890 */ /* 0x000fc8000fffe03f */
[----:B------:R-:W-:-:S06]  /*dfe0*/  UISETP.GE.AND UP0, UPT, UR43, UR4, UPT ;  /* 0x000000042b00728c */ /* 0x000fcc000bf06270 */
[----:B------:R-:W-:-:S13]  /*dff0*/  PLOP3.LUT P6, PT, PT, PT, UP0, 0x40, 0x0 ;  /* 0x000000000000781c */ /* 0x000fda0003fce808 */
[----:B------:R-:W-:Y:S05]  /*e000*/  @!P6 BRA `(.L_x_241) ;  /* 0x0000000400ace947 */ /* 0x000fea0003800000 */
[----:B------:R-:W0:Y:S02]  /*e010*/  S2R R0, SR_TID.X ;  /* 0x0000000000007919 */ /* 0x000e240000002100 */
[----:B0-----:R-:W-:-:S05]  /*e020*/  LOP3.LUT R0, R0, 0x1f, RZ, 0xc0, !PT ;  /* 0x0000001f00007812 */ /* 0x001fca00078ec0ff */
[----:B------:R-:W-:Y:S02]  /*e030*/  VIADD R9, R0, UR43 ;  /* 0x0000002b00097c36 */ /* 0x000fe40008000000 */
[----:B------:R-:W-:-:S03]  /*e040*/  IMAD.MOV.U32 R0, RZ, RZ, RZ ;  /* 0x000000ffff007224 */ /* 0x000fc600078e00ff */
[----:B------:R-:W-:-:S13]  /*e050*/  ISETP.GE.OR P6, PT, R9, UR4, !P0 ;  /* 0x0000000409007c0c */ /* 0x000fda000c7c6670 */
[----:B------:R-:W0:Y:S08]  /*e060*/  @!P6 LDC.64 R2, c[0x0][0xc80] ;  /* 0x00032000ff02eb82 */ /* 0x000e300000000a00 */
[----:B------:R-:W1:Y:S01]  /*e070*/  @!P6 LDC.64 R4, c[0x0][0xc78] ;  /* 0x00031e00ff04eb82 */ /* 0x000e620000000a00 */
[----:B0-----:R-:W-:-:S05]  /*e080*/  @!P6 IMAD.WIDE R2, R9, 0x4, R2 ;  /* 0x000000040902e825 */ /* 0x001fca00078e0202 */
[----:B------:R1:W2:Y:S02]  /*e090*/  @!P6 LDG.E R0, desc[UR50][R2.64] ;  /* 0x000000320200e981 */ /* 0x0002a4000c1e1900 */
[----:B-1----:R-:W-:-:S04]  /*e0a0*/  @!P6 IMAD.WIDE R2, R9, 0x4, R4 ;  /* 0x000000040902e825 */ /* 0x002fc800078e0204 */
[----:B------:R-:W-:-:S06]  /*e0b0*/  IMAD.MOV.U32 R5, RZ, RZ, RZ ;  /* 0x000000ffff057224 */ /* 0x000fcc00078e00ff */
[----:B------:R-:W2:Y:S02]  /*e0c0*/  @!P6 LDG.E R5, desc[UR50][R2.64] ;  /* 0x000000320205e981 */ /* 0x000ea4000c1e1900 */
[----:B--2---:R-:W-:-:S05]  /*e0d0*/  IMAD R11, R5, R0, RZ ;  /* 0x00000000050b7224 */ /* 0x004fca00078e02ff */
        /* <DEDUP_REMOVED lines=14> */
[----:B------:R-:W-:Y:S02]  /*e1c0*/  IMAD.IADD R2, R2, 0x1, R3 ;  /* 0x0000000102027824 */ /* 0x000fe400078e0203 */
[----:B------:R-:W0:Y:S03]  /*e1d0*/  LDC R3, c[0x0][0xc38] ;  /* 0x00030e00ff037b82 */ /* 0x000e260000000800 */
[----:B------:R-:W0:Y:S02]  /*e1e0*/  SHFL.IDX PT, R4, R2, 0x1f, 0x1f ;  /* 0x03e01f0002047f89 */ /* 0x000e2400000e0000 */
[----:B0-----:R-:W-:-:S04]  /*e1f0*/  IMAD R11, R4, R3, RZ ;  /* 0x00000003040b7224 */ /* 0x001fc800078e02ff */
[----:B------:R-:W-:-:S05]  /*e200*/  IMAD.IADD R8, R11, 0x1, R8 ;  /* 0x000000010b087824 */ /* 0x000fca00078e0208 */
[----:B------:R-:W-:-:S13]  /*e210*/  ISETP.GT.AND P6, PT, R8, R7, PT ;  /* 0x000000070800720c */ /* 0x000fda0003fc4270 */
[----:B------:R-:W-:Y:S05]  /*e220*/  @!P6 BRA `(.L_x_242) ;  /* 0xfffffffc0068e947 */ /* 0x000fea000383ffff */
.L_x_240:
        /* <DEDUP_REMOVED lines=8> */
[----:B------:R-:W0:Y:S04]  /*e2b0*/  SHFL.IDX PT, R0, R0, R11, 0x1f ;  /* 0x00001f0b00007589 */ /* 0x000e2800000e0000 */
[----:B------:R1:W2:Y:S01]  /*e2c0*/  SHFL.IDX PT, R5, R5, R12, 0x1f ;  /* 0x00001f0c05057589 */ /* 0x0002a200000e0000 */
[----:B0-----:R-:W-:-:S04]  /*e2d0*/  IABS R4, R0 ;  /* 0x0000000000047213 */ /* 0x001fc80000000000 */
[----:B------:R-:W0:Y:S08]  /*e2e0*/  I2F.RP R10, R4 ;  /* 0x00000004000a7306 */ /* 0x000e300000209400 */
[----:B0-----:R-:W0:Y:S02]  /*e2f0*/  MUFU.RCP R10, R10 ;  /* 0x0000000a000a7308 */ /* 0x001e240000001000 */
[----:B0-----:R-:W-:-:S06]  /*e300*/  VIADD R9, R10, 0xffffffe ;  /* 0x0ffffffe0a097836 */ /* 0x001fcc0000000000 */
[----:B------:R-:W0:Y:S01]  /*e310*/  F2I.FTZ.U32.TRUNC.NTZ R9, R9 ;  /* 0x0000000900097305 */ /* 0x000e22000021f000 */
[----:B-12---:R-:W-:Y:S05]  /*e320*/  @!P0 BRA `(.L_x_243) ;  /* 0x00000000000c8947 */ /* 0x006fea0003800000 */
[----:B------:R-:W-:-:S06]  /*e330*/  UIADD3 UR5, UR4, -0x1, URZ ;  /* 0xffffffff04057890 */ /* 0x000fcc000fffe03f */
[----:B------:R-:W-:-:S05]  /*e340*/  IMAD.U32 R11, RZ, RZ, UR5 ;  /* 0x00000005ff0b7e24 */ /* 0x000fca000f8e00ff */
[----:B------:R1:W2:Y:S02]  /*e350*/  SHFL.IDX PT, R6, R2, R11, 0x1f ;  /* 0x00001f0b02067589 */ /* 0x0002a400000e0000 */
.L_x_243:
[----:B--2---:R-:W-:Y:S01]  /*e360*/  IMAD R24, R6, R3, R8 ;  /* 0x0000000306187224 */ /* 0x004fe200078e0208 */
[----:B------:R-:W-:Y:S01]  /*e370*/  IABS R6, R5 ;  /* 0x0000000500067213 */ /* 0x000fe20000000000 */
[--C-:B0-----:R-:W-:Y:S01]  /*e380*/  IMAD.MOV R3, RZ, RZ, -R9.reuse ;  /* 0x000000ffff037224 */ /* 0x101fe200078e0a09 */
[----:B------:R-:W-:Y:S01]  /*e390*/  UIADD3 UR43, UR4, UR43, URZ ;  /* 0x0000002b042b7290 */ /* 0x000fe2000fffe03f */
[----:B-1----:R-:W-:Y:S01]  /*e3a0*/  IMAD.MOV.U32 R2, RZ, RZ, RZ ;  /* 0x000000ffff027224 */ /* 0x002fe200078e00ff */
[----:B------:R-:W0:Y:S01]  /*e3b0*/  I2F.RP R8, R6 ;  /* 0x0000000600087306 */ /* 0x000e220000209400 */
[----:B------:R-:W-:Y:S02]  /*e3c0*/  IMAD R10, R3, R4, RZ ;  /* 0x00000004030a7224 */ /* 0x000fe400078e02ff */
[----:B------:R-:W-:Y:S02]  /*e3d0*/  IMAD.MOV.U32 R3, RZ, RZ, R9 ;  /* 0x000000ffff037224 */ /* 0x000fe400078e0009 */
[----:B------:R-:W-:-:S02]  /*e3e0*/  IMAD.IADD R25, R7, 0x1, -R24 ;  /* 0x0000000107197824 */ /* 0x000fc400078e0a18 */
[----:B------:R-:W-:Y:S01]  /*e3f0*/  IMAD.HI.U32 R9, R9, R10, R2 ;  /* 0x0000000a09097227 */ /* 0x000fe200078e0002 */
[----:B------:R-:W-:Y:S02]  /*e400*/  IABS R3, R0 ;  /* 0x0000000000037213 */ /* 0x000fe40000000000 */
[----:B------:R-:W-:-:S03]  /*e410*/  IABS R2, R25 ;  /* 0x0000001900027213 */ /* 0x000fc60000000000 */
[----:B------:R-:W-:Y:S01]  /*e420*/  IMAD.MOV R3, RZ, RZ, -R3 ;  /* 0x000000ffff037224 */ /* 0x000fe200078e0a03 */
[----:B0-----:R-:W0:Y:S01]  /*e430*/  MUFU.RCP R8, R8 ;  /* 0x0000000800087308 */ /* 0x001e220000001000 */
[----:B------:R-:W-:-:S04]  /*e440*/  IMAD.HI.U32 R7, R9, R2, RZ ;  /* 0x0000000209077227 */ /* 0x000fc800078e00ff */
[----:B------:R-:W-:Y:S02]  /*e450*/  IMAD R9, R7, R3, R2 ;  /* 0x0000000307097224 */ /* 0x000fe400078e0202 */
[----:B------:R-:W-:-:S03]  /*e460*/  IMAD.MOV.U32 R2, RZ, RZ, RZ ;  /* 0x000000ffff027224 */ /* 0x000fc600078e00ff */
[----:B------:R-:W-:Y:S01]  /*e470*/  ISETP.GT.U32.AND P1, PT, R4, R9, PT ;  /* 0x000000090400720c */ /* 0x000fe20003f24070 */
[----:B0-----:R-:W-:-:S06]  /*e480*/  VIADD R3, R8, 0xffffffe ;  /* 0x0ffffffe08037836 */ /* 0x001fcc0000000000 */
[----:B------:R-:W0:Y:S06]  /*e490*/  F2I.FTZ.U32.TRUNC.NTZ R3, R3 ;  /* 0x0000000300037305 */ /* 0x000e2c000021f000 */
[----:B------:R-:W-:Y:S02]  /*e4a0*/  @!P1 IMAD.IADD R9, R9, 0x1, -R4 ;  /* 0x0000000109099824 */ /* 0x000fe400078e0a04 */
[----:B------:R-:W-:Y:S01]  /*e4b0*/  @!P1 VIADD R7, R7, 0x1 ;  /* 0x0000000107079836 */ /* 0x000fe20000000000 */
[----:B------:R-:W-:Y:S02]  /*e4c0*/  ISETP.NE.AND P1, PT, R0, RZ, PT ;  /* 0x000000ff0000720c */ /* 0x000fe40003f25270 */
[----:B------:R-:W-:Y:S01]  /*e4d0*/  ISETP.GE.U32.AND P0, PT, R9, R4, PT ;  /* 0x000000040900720c */ /* 0x000fe20003f06070 */
[----:B0-----:R-:W-:-:S04]  /*e4e0*/  IMAD.MOV R9, RZ, RZ, -R3 ;  /* 0x000000ffff097224 */ /* 0x001fc800078e0a03 */
[----:B------:R-:W-:-:S08]  /*e4f0*/  IMAD R9, R9, R6, RZ ;  /* 0x0000000609097224 */ /* 0x000fd000078e02ff */
[----:B------:R-:W-:Y:S02]  /*e500*/  @P0 VIADD R7, R7, 0x1 ;  /* 0x0000000107070836 */ /* 0x000fe40000000000 */
[----:B------:R-:W-:Y:S01]  /*e510*/  IMAD.HI.U32 R4, R3, R9, R2 ;  /* 0x0000000903047227 */ /* 0x000fe200078e0002 */
[----:B------:R-:W-:-:S04]  /*e520*/  LOP3.LUT R2, R25, R0, RZ, 0x3c, !PT ;  /* 0x0000000019027212 */ /* 0x000fc800078e3cff */
[----:B------:R-:W-:Y:S02]  /*e530*/  ISETP.GE.AND P2, PT, R2, RZ, PT ;  /* 0x000000ff0200720c */ /* 0x000fe40003f46270 */
[----:B------:R-:W-:-:S05]  /*e540*/  IABS R2, R5 ;  /* 0x0000000500027213 */ /* 0x000fca0000000000 */
[----:B------:R-:W-:-:S06]  /*e550*/  IMAD.MOV R2, RZ, RZ, -R2 ;  /* 0x000000ffff027224 */ /* 0x000fcc00078e0a02 */
[----:B------:R-:W-:Y:S01]  /*e560*/  @!P2 IMAD.MOV R7, RZ, RZ, -R7 ;  /* 0x000000ffff07a224 */ /* 0x000fe200078e0a07 */
[----:B------:R-:W-:-:S04]  /*e570*/  @!P1 LOP3.LUT R7, RZ, R0, RZ, 0x33, !PT ;  /* 0x00000000ff079212 */ /* 0x000fc800078e33ff */
[-C--:B------:R-:W-:Y:S01]  /*e580*/  IABS R3, R7.reuse ;  /* 0x0000000700037213 */ /* 0x080fe20000000000 */
[----:B------:R-:W-:-:S04]  /*e590*/  IMAD R0, R0, R7, RZ ;  /* 0x0000000700007224 */ /* 0x000fc800078e02ff */
[----:B------:R-:W-:-:S04]  /*e5a0*/  IMAD.HI.U32 R4, R4, R3, RZ ;  /* 0x0000000304047227 */ /* 0x000fc800078e00ff */
[----:B------:R-:W-:Y:S01]  /*e5b0*/  IMAD R3, R4, R2, R3 ;  /* 0x0000000204037224 */ /* 0x000fe200078e0203 */
[----:B------:R-:W-:Y:S01]  /*e5c0*/  LOP3.LUT R2, R7, R5, RZ, 0x3c, !PT ;  /* 0x0000000507027212 */ /* 0x000fe200078e3cff */
[----:B------:R-:W-:-:S03]  /*e5d0*/  IMAD.IADD R25, R25, 0x1, -R0 ;  /* 0x0000000119197824 */ /* 0x000fc600078e0a00 */
[----:B------:R-:W-:Y:S02]  /*e5e0*/  ISETP.GT.U32.AND P1, PT, R6, R3, PT ;  /* 0x000000030600720c */ /* 0x000fe40003f24070 */
        /* <DEDUP_REMOVED lines=8> */
[--C-:B------:R-:W-:Y:S02]  /*e670*/  IMAD.MOV R2, RZ, RZ, -R4.reuse ;  /* 0x000000ffff027224 */ /* 0x100fe400078e0a04 */
[C---:B------:R-:W-:Y:S02]  /*e680*/  IMAD R4, R5.reuse, 0x1000000, R4 ;  /* 0x0100000005047824 */ /* 0x040fe400078e0204 */
[----:B------:R-:W-:-:S04]  /*e690*/  IMAD R7, R5, R2, R7 ;  /* 0x0000000205077224 */ /* 0x000fc800078e0207 */
[----:B------:R-:W-:Y:S01]  /*e6a0*/  IMAD R26, R7, 0x10000, R4 ;  /* 0x00010000071a7824 */ /* 0x000fe200078e0204 */
[----:B------:R-:W-:Y:S06]  /*e6b0*/  BRA `(.L_x_244) ;  /* 0x0000000000107947 */ /* 0x000fec0003800000 */
.L_x_241:
[----:B------:R-:W-:Y:S01]  /*e6c0*/  IMAD.MOV.U32 R24, RZ, RZ, R7 ;  /* 0x000000ffff187224 */ /* 0x000fe200078e0007 */
[----:B------:R-:W-:Y:S01]  /*e6d0*/  ULDC UR43, c[0x0][0xc3c] ;  /* 0x00030f00002b7ab9 */ /* 0x000fe20000000800 */
[----:B------:R-:W-:Y:S02]  /*e6e0*/  IMAD.MOV.U32 R25, RZ, RZ, RZ ;  /* 0x000000ffff197224 */ /* 0x000fe400078e00ff */
[----:B------:R-:W-:-:S07]  /*e6f0*/  IMAD.MOV.U32 R26, RZ, RZ, RZ ;  /* 0x000000ffff1a7224 */ /* 0x000fce00078e00ff */
.L_x_244:
[----:B------:R-:W0:Y:S01]  /*e700*/  S2R R0, SR_TID.X ;  /* 0x0000000000007919 */ /* 0x000e220000002100 */
[----:B------:R-:W-:Y:S01]  /*e710*/  IMAD.U32 R27, RZ, RZ, UR43 ;  /* 0x0000002bff1b7e24 */ /* 0x000fe2000f8e00ff */
[----:B------:R-:W-:Y:S01]  /*e720*/  BAR.SYNC.DEFER_BLOCKING 0x4, 0x200 ;  /* 0x0108000000007b1d */ /* 0x000fe20000010000 */
[----:B0-----:R-:W-:-:S04]  /*e730*/  LOP3.LUT R0, R0, 0x1f, RZ, 0xc0, !PT ;  /* 0x0000001f00007812 */ /* 0x001fc800078ec0ff */
[----:B------:R-:W-:-:S13]  /*e740*/  ISETP.NE.AND P0, PT, R0, RZ, PT ;  /* 0x000000ff0000720c */ /* 0x000fda0003f05270 */
[----:B------:R-:W0:Y:S01]  /*e750*/  @!P0 S2R R3, SR_CgaCtaId ;  /* 0x0000000000038919 */ /* 0x000e220000008800 */
[----:B------:R-:W-:-:S04]  /*e760*/  @!P0 MOV R0, 0x400 ;  /* 0x0000040000008802 */ /* 0x000fc80000000f00 */
[----:B0-----:R-:W-:-:S05]  /*e770*/  @!P0 LEA R16, R3, R0, 0x18 ;  /* 0x0000000003108211 */ /* 0x001fca00078ec0ff */
[----:B------:R1:W-:Y:S01]  /*e780*/  @!P0 STS.128 [R16+0x132d0], R24 ;  /* 0x0132d01810008388 */ /* 0x0003e20000000c00 */
[----:B------:R-:W-:Y:S06]  /*e790*/  BAR.ARV 0x5, 0x200 ;  /* 0x0148000000007b1d */ /* 0x000fec0000002000 */
.L_x_239:
[----:B------:R-:W-:Y:S02]  /*e7a0*/  ULDC UR4, c[0x0][0xc3c] ;  /* 0x00030f0000047ab9 */ /* 0x000fe40000000800 */
[----:B------:R-:W-:-:S06]  /*e7b0*/  UISETP.GE.AND UP0, UPT, UR43, UR4, UPT ;  /* 0x000000042b00728c */ /* 0x000fcc000bf06270 */
[----:B------:R-:W-:-:S13]  /*e7c0*/  PLOP3.LUT P0, PT, PT, PT, UP0, 0x80, 0x0 ;  /* 0x000000000000781c */ /* 0x000fda0003f0f008 */
[----:B------:R-:W-:Y:S05]  /*e7d0*/  @!P0 BRA `(.L_x_245) ;  /* 0xffffffc000b08947 */ /* 0x000fea000383ffff */
.L_x_179:
[----:B0-----:R-:W2:Y:S01]  /*e7e0*/  LDL.LU R0, [R1+0xc] ;  /* 0x00000c0001007983 */ /* 0x001ea20000300800 */
[----:B------:R-:W-:Y:S01]  /*e7f0*/  BSSY B0, `(.L_x_246) ;  /* 0x000000b000007945 */ /* 0x000fe20003800000 */
[----:B------:R-:W0:Y:S01]  /*e800*/  S2R R5, SR_CgaCtaId ;  /* 0x0000000000057919 */ /* 0x000e220000008800 */
[----:B--2---:R-:W-:-:S05]  /*e810*/  VIADD R0, R0, 0x1 ;  /* 0x0000000100007836 */ /* 0x004fca0000000000 */
[----:B------:R-:W-:-:S04]  /*e820*/  LEA.HI R2, R0, R0, RZ, 0x1 ;  /* 0x0000000000027211 */ /* 0x000fc800078f08ff */
[----:B------:R-:W-:Y:S02]  /*e830*/  LOP3.LUT R3, R2, 0xfffffffe, RZ, 0xc0, !PT ;  /* 0xfffffffe02037812 */ /* 0x000fe400078ec0ff */
[----:B------:R-:W-:-:S03]  /*e840*/  MOV R2, 0x400 ;  /* 0x0000040000027802 */ /* 0x000fc60000000f00 */
[----:B------:R-:W-:Y:S01]  /*e850*/  IMAD.IADD R0, R0, 0x1, -R3 ;  /* 0x0000000100007824 */ /* 0x000fe200078e0a03 */
[----:B0-----:R-:W-:-:S04]  /*e860*/  LEA R7, R5, R2, 0x18 ;  /* 0x0000000205077211 */ /* 0x001fc800078ec0ff */
[----:B------:R-:W-:-:S04]  /*e870*/  SHF.L.U32 R0, R0, 0x1f, RZ ;  /* 0x0000001f00007819 */ /* 0x000fc800000006ff */
[----:B------:R-:W0:Y:S02]  /*e880*/  SYNCS.PHASECHK.TRANS64.TRYWAIT P0, [R7+URZ+0x13220], R0 ;  /* 0x01322000070075a7 */ /* 0x000e24000800017f */
[----:B0-----:R-:W-:Y:S05]  /*e890*/  @!P0 BRA `(.L_x_247) ;  /* 0x0000000c00e08947 */ /* 0x001fea0003800000 */
.L_x_290:
[----:B------:R-:W-:Y:S05]  /*e8a0*/  BSYNC B0 ;  /* 0x0000000000007941 */ /* 0x000fea0003800000 */
.L_x_246:
[----:B------:R-:W-:-:S03]  /*e8b0*/  UMOV UR4, 0xffffffff ;  /* 0xffffffff00047882 */ /* 0x000fc60000000000 */
[----:B------:R-:W-:Y:S05]  /*e8c0*/  BRA.DIV UR4, `(.L_x_248) ;  /* 0x0000000e04e87947 */ /* 0x000fea000b800000 */
[----:B0-----:R-:W0:Y:S02]  /*e8d0*/  S2R R0, SR_TID.X ;  /* 0x0000000000007919 */ /* 0x001e240000002100 */
[----:B0-----:R-:W-:-:S04]  /*e8e0*/  SHF.R.U32.HI R0, RZ, 0x5, R0 ;  /* 0x00000005ff007819 */ /* 0x001fc80000011600 */
[----:B------:R-:W-:-:S05]  /*e8f0*/  LOP3.LUT R0, R0, 0x3, RZ, 0xc0, !PT ;  /* 0x0000000300007812 */ /* 0x000fca00078ec0ff */
[----:B------:R0:W2:Y:S02]  /*e900*/  SHFL.IDX PT, R14, R0, RZ, 0x1f ;  /* 0x00001fff000e7589 */ /* 0x0000a400000e0000 */
.L_x_293:
[----:B--2---:R-:W-:Y:S01]  /*e910*/  ISETP.NE.AND P0, PT, R14, RZ, PT ;  /* 0x000000ff0e00720c */ /* 0x004fe20003f05270 */
[----:B------:R-:W-:-:S12]  /*e920*/  BSSY B0, `(.L_x_249) ;  /* 0x000002b000007945 */ /* 0x000fd80003800000 */
[----:B------:R-:W-:Y:S05]  /*e930*/  @P0 BRA `(.L_x_250) ;  /* 0x0000000000a40947 */ /* 0x000fea0003800000 */
[----:B------:R-:W-:-:S03]  /*e940*/  UMOV UR4, 0xffffffff ;  /* 0xffffffff00047882 */ /* 0x000fc60000000000 */
[----:B------:R-:W-:Y:S05]  /*e950*/  BRA.DIV UR4, `(.L_x_251) ;  /* 0x0000000e04f87947 */ /* 0x000fea000b800000 */
[----:B------:R-:W-:-:S13]  /*e960*/  ELECT P6, URZ, PT ;  /* 0x00000000003f782f */ /* 0x000fda00038c0000 */
.L_x_296:
[----:B------:R-:W-:Y:S05]  /*e970*/  @!P6 BRA `(.L_x_250) ;  /* 0x000000000094e947 */ /* 0x000fea0003800000 */
[----:B------:R-:W-:-:S06]  /*e980*/  ULOP3.LUT UR4, UR38, 0x2, URZ, 0xfc, !UPT ;  /* 0x0000000226047892 */ /* 0x000fcc000f8efc3f */
[----:B0-----:R-:W-:-:S05]  /*e990*/  IMAD.U32 R0, RZ, RZ, UR4 ;  /* 0x00000004ff007e24 */ /* 0x001fca000f8e00ff */
[----:B------:R-:W-:-:S13]  /*e9a0*/  ISETP.NE.AND P0, PT, R0, 0x3, PT ;  /* 0x000000030000780c */ /* 0x000fda0003f05270 */
[----:B------:R-:W-:Y:S05]  /*e9b0*/  @!P0 BRA `(.L_x_252) ;  /* 0x0000000000048947 */ /* 0x000fea0003800000 */
[----:B------:R-:W-:Y:S01]  /*e9c0*/  BPT.TRAP 0x1 ;  /* 0x000000040000795c */ /* 0x000fe20000300000 */
.L_x_252:
[----:B------:R-:W-:Y:S01]  /*e9d0*/  VIADD R3, R7, 0x13240 ;  /* 0x0001324007037836 */ /* 0x000fe20000000000 */
[----:B------:R-:W-:Y:S01]  /*e9e0*/  SHF.L.U32 R4, R19, 0x1f, RZ ;  /* 0x0000001f13047819 */ /* 0x000fe200000006ff */
        /* <DEDUP_REMOVED lines=10> */
.L_x_297:
[----:B------:R-:W2:Y:S02]  /*ea90*/  SYNCS.PHASECHK.TRANS64.TRYWAIT P1, [R3+URZ], R0 ;  /* 0x00000000030075a7 */ /* 0x000ea4000802017f */
[----:B--2---:R-:W-:Y:S05]  /*eaa0*/  @!P1 BRA `(.L_x_254) ;  /* 0x0000000c00d89947 */ /* 0x004fea0003800000 */
.L_x_298:
[----:B------:R-:W-:Y:S05]  /*eab0*/  @!P0 BRA `(.L_x_255) ;  /* 0x0000000000048947 */ /* 0x000fea0003800000 */
[----:B------:R-:W-:Y:S01]  /*eac0*/  BPT.TRAP 0x1 ;  /* 0x000000040000795c */ /* 0x000fe20000300000 */
.L_x_255:
[----:B--2---:R-:W-:-:S04]  /*ead0*/  IMAD R3, R18, 0x8, R7 ;  /* 0x0000000812037824 */ /* 0x004fc800078e0207 */
[----:B------:R-:W2:Y:S02]  /*eae0*/  SYNCS.PHASECHK.TRANS64.TRYWAIT P1, [R3+URZ+0x13260], R4 ;  /* 0x01326004030075a7 */ /* 0x000ea4000802017f */
[----:B--2---:R-:W-:Y:S05]  /*eaf0*/  @!P1 BRA `(.L_x_256) ;  /* 0x0000000c00d89947 */ /* 0x004fea0003800000 */
.L_x_299:
[----:B------:R-:W-:Y:S05]  /*eb00*/  @!P0 BRA `(.L_x_257) ;  /* 0x0000000000048947 */ /* 0x000fea0003800000 */
[----:B------:R-:W-:Y:S01]  /*eb10*/  BPT.TRAP 0x1 ;  /* 0x000000040000795c */ /* 0x000fe20000300000 */
.L_x_257:
[----:B0-----:R-:W-:-:S04]  /*eb20*/  IMAD R5, R6, 0x8, R7 ;  /* 0x0000000806057824 */ /* 0x001fc800078e0207 */
[----:B------:R-:W0:Y:S02]  /*eb30*/  SYNCS.PHASECHK.TRANS64.TRYWAIT P1, [R5+URZ+0x13260], R0 ;  /* 0x01326000050075a7 */ /* 0x000e24000802017f */
[----:B0-----:R-:W-:Y:S05]  /*eb40*/  @!P1 BRA `(.L_x_258) ;  /* 0x0000000c00d89947 */ /* 0x001fea0003800000 */
.L_x_300:
[----:B------:R-:W-:Y:S05]  /*eb50*/  @!P0 BRA `(.L_x_259) ;  /* 0x0000000000048947 */ /* 0x000fea0003800000 */
[----:B------:R-:W-:Y:S01]  /*eb60*/  BPT.TRAP 0x1 ;  /* 0x000000040000795c */ /* 0x000fe20000300000 */
.L_x_259:
[----:B------:R-:W3:Y:S02]  /*eb70*/  SYNCS.PHASECHK.TRANS64.TRYWAIT P0, [R3+URZ+0x13280], R4 ;  /* 0x01328004030075a7 */ /* 0x000ee4000800017f */
[----:B---3--:R-:W-:Y:S05]  /*eb80*/  @!P0 BRA `(.L_x_260) ;  /* 0x0000000c00dc8947 */ /* 0x008fea0003800000 */
.L_x_261:
[----:B----4-:R4:W0:Y:S02]  /*eb90*/  SYNCS.PHASECHK.TRANS64.TRYWAIT P0, [R5+URZ+0x13280], R0 ;  /* 0x01328000050075a7 */ /* 0x010824000800017f */
[----:B0-----:R-:W-:Y:S05]  /*eba0*/  @!P0 NANOSLEEP.SYNCS 0x989680 ;  /* 0x009896800000895d */ /* 0x001fea0003900000 */
[----:B------:R-:W0:Y:S02]  /*ebb0*/  @!P0 SYNCS.PHASECHK.TRANS64 P0, [R5+URZ+0x13280], R0 ;  /* 0x01328000050085a7 */ /* 0x000e24000800007f */
[----:B0-----:R-:W-:Y:S05]  /*ebc0*/  @!P0 BRA `(.L_x_261) ;  /* 0xfffffffc00f08947 */ /* 0x001fea000383ffff */
.L_x_250:
[----:B------:R-:W-:Y:S05]  /*ebd0*/  BSYNC B0 ;  /* 0x0000000000007941 */ /* 0x000fea0003800000 */
.L_x_249:
[----:B------:R-:W-:Y:S05]  /*ebe0*/  EXIT ;  /* 0x000000000000794d */ /* 0x000fea0003800000 */
.L_x_140:
[----:B0-----:R0:W1:Y:S02]  /*ebf0*/  SYNCS.PHASECHK.TRANS64.TRYWAIT P1, [R0+URZ+0x13200], R3 ;  /* 0x01320003000075a7 */ /* 0x001064000802017f */
[----:B-1----:R-:W-:Y:S05]  /*ec00*/  @!P1 NANOSLEEP.SYNCS 0x989680 ;  /* 0x009896800000995d */ /* 0x002fea0003900000 */
[----:B------:R-:W1:Y:S02]  /*ec10*/  @!P1 SYNCS.PHASECHK.TRANS64 P1, [R0+URZ+0x13200], R3 ;  /* 0x01320003000095a7 */ /* 0x000e64000802007f */
[----:B-1----:R-:W-:Y:S05]  /*ec20*/  @!P1 BRA `(.L_x_140) ;  /* 0xfffffffc00f09947 */ /* 0x002fea000383ffff */
[----:B------:R-:W-:Y:S05]  /*ec30*/  BRA `(.L_x_262) ;  /* 0xffffff3000007947 */ /* 0x000fea000383ffff */
.L_x_144:
[----:B0-----:R0:W2:Y:S02]  /*ec40*/  SYNCS.PHASECHK.TRANS64.TRYWAIT P2, [R7+URZ+0x13230], R6 ;  /* 0x01323006070075a7 */ /* 0x0010a4000804017f */
[----:B--2---:R-:W-:Y:S05]  /*ec50*/  @!P2 NANOSLEEP.SYNCS 0x989680 ;  /* 0x009896800000a95d */ /* 0x004fea0003900000 */
[----:B------:R-:W2:Y:S02]  /*ec60*/  @!P2 SYNCS.PHASECHK.TRANS64 P2, [R7+URZ+0x13230], R6 ;  /* 0x013230060700a5a7 */ /* 0x000ea4000804007f */
[----:B--2---:R-:W-:Y:S05]  /*ec70*/  @!P2 BRA `(.L_x_144) ;  /* 0xfffffffc00f0a947 */ /* 0x004fea000383ffff */
[----:B------:R-:W-:Y:S05]  /*ec80*/  BRA `(.L_x_143) ;  /* 0xffffff3000307947 */ /* 0x000fea000383ffff */
.L_x_149:
[----:B-1----:R1:W2:Y:S02]  /*ec90*/  SYNCS.PHASECHK.TRANS64.TRYWAIT P1, [R11+URZ+0x13230], R6 ;  /* 0x013230060b0075a7 */ /* 0x0022a4000802017f */
[----:B--2---:R-:W-:Y:S05]  /*eca0*/  @!P1 NANOSLEEP.SYNCS 0x989680 ;  /* 0x009896800000995d */ /* 0x004fea0003900000 */
[----:B------:R-:W2:Y:S02]  /*ecb0*/  @!P1 SYNCS.PHASECHK.TRANS64 P1, [R11+URZ+0x13230], R6 ;  /* 0x013230060b0095a7 */ /* 0x000ea4000802007f */
[----:B--2---:R-:W-:Y:S05]  /*ecc0*/  @!P1 BRA `(.L_x_149) ;  /* 0xfffffffc00f09947 */ /* 0x004fea000383ffff */
[----:B------:R-:W-:Y:S05]  /*ecd0*/  BRA `(.L_x_148) ;  /* 0xffffff5800587947 */ /* 0x000fea000383ffff */
.L_x_153:
[----:B01----:R-:W-:-:S04]  /*ece0*/  IMAD.U32 R6, RZ, RZ, UR11 ;  /* 0x0000000bff067e24 */ /* 0x003fc8000f8e00ff */
[----:B------:R0:W1:Y:S03]  /*ecf0*/  SYNCS.PHASECHK.TRANS64.TRYWAIT P1, [R6+URZ+0x13250], R5 ;  /* 0x01325005060075a7 */ /* 0x000066000802017f */
[----:B-1----:R-:W-:Y:S05]  /*ed00*/  @!P1 NANOSLEEP.SYNCS 0x989680 ;  /* 0x009896800000995d */ /* 0x002fea0003900000 */
[----:B------:R-:W1:Y:S02]  /*ed10*/  @!P1 SYNCS.PHASECHK.TRANS64 P1, [R6+URZ+0x13250], R5 ;  /* 0x01325005060095a7 */ /* 0x000e64000802007f */
[----:B-1----:R-:W-:Y:S05]  /*ed20*/  @!P1 BRA `(.L_x_153) ;  /* 0xfffffffc00ec9947 */ /* 0x002fea000383ffff */
[----:B------:R-:W-:Y:S05]  /*ed30*/  BRA `(.L_x_152) ;  /* 0xffffff5c00687947 */ /* 0x000fea000383ffff */
.L_x_159:
[----:B-1----:R1:W2:Y:S02]  /*ed40*/  SYNCS.PHASECHK.TRANS64.TRYWAIT P1, [R20+URZ+0x13250], R3 ;  /* 0x01325003140075a7 */ /* 0x0022a4000802017f */
[----:B--2---:R-:W-:Y:S05]  /*ed50*/  @!P1 NANOSLEEP.SYNCS 0x989680 ;  /* 0x009896800000995d */ /* 0x004fea0003900000 */
[----:B------:R-:W2:Y:S02]  /*ed60*/  @!P1 SYNCS.PHASECHK.TRANS64 P1, [R20+URZ+0x13250], R3 ;  /* 0x01325003140095a7 */ /* 0x000ea4000802007f */
[----:B--2---:R-:W-:Y:S05]  /*ed70*/  @!P1 BRA `(.L_x_159) ;  /* 0xfffffffc00f09947 */ /* 0x004fea000383ffff */
[----:B------:R-:W-:Y:S05]  /*ed80*/  BRA `(.L_x_158) ;  /* 0xffffff7800b47947 */ /* 0x000fea000383ffff */
.L_x_195:
[----:B------:R-:W-:Y:S02]  /*ed90*/  IMAD.MOV.U32 R13, RZ, RZ, R20 ;  /* 0x000000ffff0d7224 */ /* 0x000fe400078e0014 */
[----:B------:R-:W-:Y:S02]  /*eda0*/  IMAD.MOV.U32 R12, RZ, RZ, RZ ;  /* 0x000000ffff0c7224 */ /* 0x000fe400078e00ff */
[----:B------:R-:W-:Y:S02]  /*edb0*/  IMAD.MOV.U32 R11, RZ, RZ, 0x1f ;  /* 0x0000001fff0b7424 */ /* 0x000fe400078e00ff */
[----:B------:R-:W-:-:S07]  /*edc0*/  IMAD.MOV.U32 R15, RZ, RZ, -0x1 ;  /* 0xffffffffff0f7424 */ /* 0x000fce00078e00ff */
[----:B0-----:R-:W-:Y:S05]  /*edd0*/  WARPSYNC.COLLECTIVE R15, `(.L_x_263) ;  /* 0x000000000f087348 */ /* 0x001fea0003c00000 */
[----:B------:R1:W2:Y:S02]  /*ede0*/  SHFL.IDX P6, R14, R13, R12, R11 ;  /* 0x0000000c0d0e7389 */ /* 0x0002a400000c000b */
[----:B012---:R-:W-:Y:S01]  /*edf0*/  ENDCOLLECTIVE ;  /* 0x000000000000791b */ /* 0x007fe20003800000 */
.L_x_263:
[----:B------:R-:W-:Y:S05]  /*ee00*/  BRA `(.L_x_264) ;  /* 0xffffffcc00187947 */ /* 0x000fea000383ffff */
.L_x_197:
[----:B------:R-:W-:Y:S01]  /*ee10*/  BSSY B0, `(.L_x_265) ;  /* 0x0000006000007945 */ /* 0x000fe20003800000 */
[----:B------:R-:W-:-:S07]  /*ee20*/  IMAD.MOV.U32 R15, RZ, RZ, -0x1 ;  /* 0xffffffffff0f7424 */ /* 0x000fce00078e00ff */
[----:B01----:R-:W-:Y:S05]  /*ee30*/  WARPSYNC.COLLECTIVE R15, `(.L_x_266) ;  /* 0x000000000f0c7348 */ /* 0x003fea0003c00000 */
[----:B------:R-:W-:Y:S02]  /*ee40*/  ELECT P6, UR62, PT ;  /* 0x00000000003e782f */ /* 0x000fe400038c0000 */
[----:B------:R-:W-:Y:S01]  /*ee50*/  MOV R14, UR62 ;  /* 0x0000003e000e7c02 */ /* 0x000fe20008000f00 */
[----:B01----:R-:W-:Y:S10]  /*ee60*/  ENDCOLLECTIVE ;  /* 0x000000000000791b */ /* 0x003ff40003800000 */
.L_x_266:
[----:B------:R-:W-:Y:S05]  /*ee70*/  BSYNC B0 ;  /* 0x0000000000007941 */ /* 0x000fea0003800000 */
.L_x_265:
[----:B------:R-:W-:Y:S05]  /*ee80*/  BRA `(.L_x_267) ;  /* 0xffffffcc00207947 */ /* 0x000fea000383ffff */
.L_x_199:
[----:B--2---:R2:W3:Y:S02]  /*ee90*/  SYNCS.PHASECHK.TRANS64.TRYWAIT P0, [R2+URZ+0x13280], R3 ;  /* 0x01328003020075a7 */ /* 0x0044e4000800017f */
[----:B---3--:R-:W-:Y:S05]  /*eea0*/  @!P0 NANOSLEEP.SYNCS 0x989680 ;  /* 0x009896800000895d */ /* 0x008fea0003900000 */
[----:B------:R-:W3:Y:S02]  /*eeb0*/  @!P0 SYNCS.PHASECHK.TRANS64 P0, [R2+URZ+0x13280], R3 ;  /* 0x01328003020085a7 */ /* 0x000ee4000800007f */
[----:B---3--:R-:W-:Y:S05]  /*eec0*/  @!P0 BRA `(.L_x_199) ;  /* 0xfffffffc00f08947 */ /* 0x008fea000383ffff */
[----:B------:R-:W-:Y:S05]  /*eed0*/  BRA `(.L_x_268) ;  /* 0xffffffcc007c7947 */ /* 0x000fea000383ffff */
.L_x_201:
[----:B---3--:R3:W4:Y:S02]  /*eee0*/  SYNCS.PHASECHK.TRANS64.TRYWAIT P0, [R2+URZ+0x13240], R3 ;  /* 0x01324003020075a7 */ /* 0x008724000800017f */
[----:B----4-:R-:W-:Y:S05]  /*eef0*/  @!P0 NANOSLEEP.SYNCS 0x989680 ;  /* 0x009896800000895d */ /* 0x010fea0003900000 */
[----:B------:R-:W4:Y:S02]  /*ef00*/  @!P0 SYNCS.PHASECHK.TRANS64 P0, [R2+URZ+0x13240], R3 ;  /* 0x01324003020085a7 */ /* 0x000f24000800007f */
[----:B----4-:R-:W-:Y:S05]  /*ef10*/  @!P0 BRA `(.L_x_201) ;  /* 0xfffffffc00f08947 */ /* 0x010fea000383ffff */
[----:B------:R-:W-:Y:S05]  /*ef20*/  BRA `(.L_x_269) ;  /* 0xffffffcc00cc7947 */ /* 0x000fea000383ffff */
.L_x_205:
[----:B------:R-:W-:Y:S02]  /*ef30*/  IMAD.MOV.U32 R13, RZ, RZ, R5 ;  /* 0x000000ffff0d7224 */ /* 0x000fe400078e0005 */
[----:B------:R-:W-:Y:S02]  /*ef40*/  IMAD.MOV.U32 R12, RZ, RZ, RZ ;  /* 0x000000ffff0c7224 */ /* 0x000fe400078e00ff */
[----:B------:R-:W-:Y:S02]  /*ef50*/  IMAD.MOV.U32 R11, RZ, RZ, 0x1c1f ;  /* 0x00001c1fff0b7424 */ /* 0x000fe400078e00ff */
[----:B------:R-:W-:Y:S02]  /*ef60*/  IMAD.MOV.U32 R15, RZ, RZ, -0x1 ;  /* 0xffffffffff0f7424 */ /* 0x000fe400078e00ff */
[----:B-----5:R-:W-:Y:S02]  /*ef70*/  IMAD R7, R9, R7, RZ ;  /* 0x0000000709077224 */ /* 0x020fe400078e02ff */
[----:B------:R-:W-:-:S07]  /*ef80*/  IMAD R25, R25, 0xc0, R10 ;  /* 0x000000c019197824 */ /* 0x000fce00078e020a */
[----:B------:R-:W-:Y:S05]  /*ef90*/  WARPSYNC.COLLECTIVE R15, `(.L_x_270) ;  /* 0x000000000f087348 */ /* 0x000fea0003c00000 */
[----:B------:R0:W1:Y:S02]  /*efa0*/  SHFL.IDX P6, R14, R13, R12, R11 ;  /* 0x0000000c0d0e7389 */ /* 0x00006400000c000b */
[----:B01----:R-:W-:Y:S01]  /*efb0*/  ENDCOLLECTIVE ;  /* 0x000000000000791b */ /* 0x003fe20003800000 */
.L_x_270:
[C---:B------:R-:W-:Y:S01]  /*efc0*/  VIADD R8, R25.reuse, 0x20 ;  /* 0x0000002019087836 */ /* 0x040fe20000000000 */
[----:B------:R-:W-:Y:S01]  /*efd0*/  ISETP.GE.AND P1, PT, R25, R7, PT ;  /* 0x000000071900720c */ /* 0x000fe20003f26270 */
[----:B------:R-:W-:Y:S02]  /*efe0*/  IMAD.MOV.U32 R13, RZ, RZ, R0 ;  /* 0x000000ffff0d7224 */ /* 0x000fe400078e0000 */
[----:B------:R-:W-:-:S10]  /*eff0*/  IMAD.MOV.U32 R2, RZ, RZ, R14 ;  /* 0x000000ffff027224 */ /* 0x000fd400078e000e */
[----:B------:R-:W-:Y:S05]  /*f000*/  WARPSYNC.COLLECTIVE R15, `(.L_x_271) ;  /* 0x000000000f087348 */ /* 0x000fea0003c00000 */
[----:B------:R0:W1:Y:S02]  /*f010*/  SHFL.IDX P6, R14, R13, R12, R11 ;  /* 0x0000000c0d0e7389 */ /* 0x00006400000c000b */
[----:B01----:R-:W-:Y:S01]  /*f020*/  ENDCOLLECTIVE ;  /* 0x000000000000791b */ /* 0x003fe20003800000 */
.L_x_271:
[----:B------:R-:W-:Y:S02]  /*f030*/  IMAD.MOV.U32 R13, RZ, RZ, R5 ;  /* 0x000000ffff0d7224 */ /* 0x000fe400078e0005 */
[----:B------:R-:W-:Y:S01]  /*f040*/  IMAD.MOV.U32 R12, RZ, RZ, 0x1 ;  /* 0x00000001ff0c7424 */ /* 0x000fe200078e00ff */
[----:B------:R-:W-:-:S05]  /*f050*/  @!P1 IADD3 R14, P2, R21, R14, RZ ;  /* 0x0000000e150e9210 */ /* 0x000fca0007f5e0ff */
[----:B------:R-:W-:Y:S02]  /*f060*/  @!P1 IMAD.X R3, RZ, RZ, R2, P2 ;  /* 0x000000ffff039224 */ /* 0x000fe400010e0602 */
[----:B------:R-:W-:-:S07]  /*f070*/  @!P1 IMAD.MOV.U32 R2, RZ, RZ, R14 ;  /* 0x000000ffff029224 */ /* 0x000fce00078e000e */
[----:B------:R-:W-:Y:S05]  /*f080*/  WARPSYNC.COLLECTIVE R15, `(.L_x_272) ;  /* 0x000000000f087348 */ /* 0x000fea0003c00000 */
[----:B------:R0:W1:Y:S02]  /*f090*/  SHFL.IDX P6, R14, R13, R12, R11 ;  /* 0x0000000c0d0e7389 */ /* 0x00006400000c000b */
[----:B01----:R-:W-:Y:S01]  /*f0a0*/  ENDCOLLECTIVE ;  /* 0x000000000000791b */ /* 0x003fe20003800000 */
.L_x_272:
[----:B------:R-:W-:Y:S01]  /*f0b0*/  @!PT LDS RZ, [RZ] ;  /* 0x00000000fffff984 */ /* 0x000fe20000000800 */
[----:B------:R-:W-:Y:S01]  /*f0c0*/  @!PT LDS RZ, [RZ] ;  /* 0x00000000fffff984 */ /* 0x000fe20000000800 */
[----:B------:R-:W-:Y:S01]  /*f0d0*/  @!PT LDS RZ, [RZ] ;  /* 0x00000000fffff984 */ /* 0x000fe20000000800 */
[----:B------:R0:W-:Y:S01]  /*f0e0*/  @!P1 LDGSTS.E.BYPASS.LTC128B.128 [R20+0xb000], desc[UR50][R2.64], !P0 ;  /* 0x0b00000002149fae */ /* 0x0001e2000c101d72 */
[----:B------:R-:W-:Y:S01]  /*f0f0*/  ISETP.GE.AND P1, PT, R8, R7, PT ;  /* 0x000000070800720c */ /* 0x000fe20003f26270 */
[----:B------:R-:W-:Y:S02]  /*f100*/  VIADD R8, R25, 0x40 ;  /* 0x0000004019087836 */ /* 0x000fe40000000000 */
[----:B------:R-:W-:Y:S02]  /*f110*/  IMAD.MOV.U32 R13, RZ, RZ, R0 ;  /* 0x000000ffff0d7224 */ /* 0x000fe400078e0000 */
[----:B0-----:R-:W-:-:S08]  /*f120*/  IMAD.MOV.U32 R2, RZ, RZ, R14 ;  /* 0x000000ffff027224 */ /* 0x001fd000078e000e */
[----:B------:R-:W-:Y:S05]  /*f130*/  WARPSYNC.COLLECTIVE R15, `(.L_x_273) ;  /* 0x000000000f087348 */ /* 0x000fea0003c00000 */
[----:B------:R0:W1:Y:S02]  /*f140*/  SHFL.IDX P6, R14, R13, R12, R11 ;  /* 0x0000000c0d0e7389 */ /* 0x00006400000c000b */
[----:B01----:R-:W-:Y:S01]  /*f150*/  ENDCOLLECTIVE ;  /* 0x000000000000791b */ /* 0x003fe20003800000 */
.L_x_273:
        /* <DEDUP_REMOVED lines=8> */
.L_x_274:
[----:B------:R-:W-:Y:S01]  /*f1e0*/  @!PT LDS RZ, [RZ] ;  /* 0x00000000fffff984 */ /* 0x000fe20000000800 */
[----:B------:R-:W-:Y:S01]  /*f1f0*/  @!PT LDS RZ, [RZ] ;  /* 0x00000000fffff984 */ /* 0x000fe20000000800 */
[----:B------:R-:W-:Y:S01]  /*f200*/  @!PT LDS RZ, [RZ] ;  /* 0x00000000fffff984 */ /* 0x000fe20000000800 */
[----:B------:R0:W-:Y:S01]  /*f210*/  @!P1 LDGSTS.E.BYPASS.LTC128B.128 [R20+0xb800], desc[UR50][R2.64], !P0 ;  /* 0x0b80000002149fae */ /* 0x0001e2000c101d72 */
[----:B------:R-:W-:Y:S01]  /*f220*/  ISETP.GE.AND P1, PT, R8, R7, PT ;  /* 0x000000070800720c */ /* 0x000fe20003f26270 */
[----:B------:R-:W-:Y:S02]  /*f230*/  IMAD.MOV.U32 R13, RZ, RZ, R0 ;  /* 0x000000ffff0d7224 */ /* 0x000fe400078e0000 */
[----:B0-----:R-:W-:-:S10]  /*f240*/  IMAD.MOV.U32 R2, RZ, RZ, R14 ;  /* 0x000000ffff027224 */ /* 0x001fd400078e000e */
[----:B------:R-:W-:Y:S05]  /*f250*/  WARPSYNC.COLLECTIVE R15, `(.L_x_275) ;  /* 0x000000000f087348 */ /* 0x000fea0003c00000 */
[----:B------:R0:W1:Y:S02]  /*f260*/  SHFL.IDX P6, R14, R13, R12, R11 ;  /* 0x0000000c0d0e7389 */ /* 0x00006400000c000b */
[----:B01----:R-:W-:Y:S01]  /*f270*/  ENDCOLLECTIVE ;  /* 0x000000000000791b */ /* 0x003fe20003800000 */
.L_x_275:
        /* <DEDUP_REMOVED lines=8> */
.L_x_276:
[----:B------:R-:W-:Y:S01]  /*f300*/  @!PT LDS RZ, [RZ] ;  /* 0x00000000fffff984 */ /* 0x000fe20000000800 */
[----:B------:R-:W-:Y:S01]  /*f310*/  @!PT LDS RZ, [RZ] ;  /* 0x00000000fffff984 */ /* 0x000fe20000000800 */
[----:B------:R-:W-:Y:S01]  /*f320*/  @!PT LDS RZ, [RZ] ;  /* 0x00000000fffff984 */ /* 0x000fe20000000800 */
[----:B------:R0:W-:Y:S01]  /*f330*/  @!P1 LDGSTS.E.BYPASS.LTC128B.128 [R20+0xc000], desc[UR50][R2.64], !P0 ;  /* 0x0c00000002149fae */ /* 0x0001e2000c101d72 */
[----:B------:R-:W-:Y:S02]  /*f340*/  IMAD.MOV.U32 R13, RZ, RZ, R0 ;  /* 0x000000ffff0d7224 */ /* 0x000fe400078e0000 */
[----:B------:R-:W-:-:S05]  /*f350*/  VIADD R0, R25, 0x60 ;  /* 0x0000006019007836 */ /* 0x000fca0000000000 */
[----:B------:R-:W-:Y:S01]  /*f360*/  ISETP.GE.AND P1, PT, R0, R7, PT ;  /* 0x000000070000720c */ /* 0x000fe20003f26270 */
[----:B------:R-:W-:-:S12]  /*f370*/  IMAD.MOV.U32 R5, RZ, RZ, R14 ;  /* 0x000000ffff057224 */ /* 0x000fd800078e000e */
[----:B0-----:R-:W-:Y:S05]  /*f380*/  WARPSYNC.COLLECTIVE R15, `(.L_x_277) ;  /* 0x000000000f087348 */ /* 0x001fea0003c00000 */
[----:B------:R1:W2:Y:S02]  /*f390*/  SHFL.IDX P6, R14, R13, R12, R11 ;  /* 0x0000000c0d0e7389 */ /* 0x0002a400000c000b */
[----:B012---:R-:W-:Y:S01]  /*f3a0*/  ENDCOLLECTIVE ;  /* 0x000000000000791b */ /* 0x007fe20003800000 */
.L_x_277:
[----:B------:R-:W-:Y:S02]  /*f3b0*/  IMAD.MOV.U32 R13, RZ, RZ, R6 ;  /* 0x000000ffff0d7224 */ /* 0x000fe400078e0006 */
[----:B------:R-:W-:Y:S02]  /*f3c0*/  IMAD.MOV.U32 R12, RZ, RZ, RZ ;  /* 0x000000ffff0c7224 */ /* 0x000fe400078e00ff */
[----:B------:R-:W-:-:S07]  /*f3d0*/  IMAD.MOV.U32 R8, RZ, RZ, R14 ;  /* 0x000000ffff087224 */ /* 0x000fce00078e000e */
[----:B------:R-:W-:Y:S05]  /*f3e0*/  WARPSYNC.COLLECTIVE R15, `(.L_x_278) ;  /* 0x000000000f087348 */ /* 0x000fea0003c00000 */
[----:B------:R0:W1:Y:S02]  /*f3f0*/  SHFL.IDX P6, R14, R13, R12, R11 ;  /* 0x0000000c0d0e7389 */ /* 0x00006400000c000b */
[----:B01----:R-:W-:Y:S01]  /*f400*/  ENDCOLLECTIVE ;  /* 0x000000000000791b */ /* 0x003fe20003800000 */
.L_x_278:
        /* <DEDUP_REMOVED lines=11> */
.L_x_279:
[----:B------:R-:W-:-:S05]  /*f4c0*/  VIADD R2, R25, 0x80 ;  /* 0x0000008019027836 */ /* 0x000fca0000000000 */
[----:B------:R-:W-:Y:S01]  /*f4d0*/  ISETP.GE.AND P2, PT, R2, R7, PT ;  /* 0x000000070200720c */ /* 0x000fe20003f46270 */
[----:B------:R-:W-:Y:S02]  /*f4e0*/  IMAD.MOV.U32 R13, RZ, RZ, R6 ;  /* 0x000000ffff0d7224 */ /* 0x000fe400078e0006 */
[----:B------:R-:W-:-:S10]  /*f4f0*/  IMAD.MOV.U32 R12, RZ, RZ, 0x1 ;  /* 0x00000001ff0c7424 */ /* 0x000fd400078e00ff */
[----:B------:R-:W-:-:S13]  /*f500*/  @!P2 IADD3 R2, P1, R21, R14, RZ ;  /* 0x0000000e1502a210 */ /* 0x000fda0007f3e0ff */
[----:B------:R-:W-:Y:S05]  /*f510*/  WARPSYNC.COLLECTIVE R15, `(.L_x_280) ;  /* 0x000000000f087348 */ /* 0x000fea0003c00000 */
[----:B------:R0:W1:Y:S02]  /*f520*/  SHFL.IDX P6, R14, R13, R12, R11 ;  /* 0x0000000c0d0e7389 */ /* 0x00006400000c000b */
[----:B01----:R-:W-:Y:S01]  /*f530*/  ENDCOLLECTIVE ;  /* 0x000000000000791b */ /* 0x003fe20003800000 */
.L_x_280:
        /* <DEDUP_REMOVED lines=10> */
.L_x_281:
[----:B------:R-:W-:Y:S05]  /*f5e0*/  BRA `(.L_x_282) ;  /* 0xffffffd000c47947 */ /* 0x000fea000383ffff */
.L_x_208:
[----:B0-----:R0:W1:Y:S02]  /*f5f0*/  SYNCS.PHASECHK.TRANS64.TRYWAIT P0, [R16+URZ+0x13220], R3 ;  /* 0x01322003100075a7 */ /* 0x001064000800017f */
[----:B-1----:R-:W-:Y:S05]  /*f600*/  @!P0 NANOSLEEP.SYNCS 0x989680 ;  /* 0x009896800000895d */ /* 0x002fea0003900000 */
[----:B------:R-:W1:Y:S02]  /*f610*/  @!P0 SYNCS.PHASECHK.TRANS64 P0, [R16+URZ+0x13220], R3 ;  /* 0x01322003100085a7 */ /* 0x000e64000800007f */
[----:B-1----:R-:W-:Y:S05]  /*f620*/  @!P0 BRA `(.L_x_208) ;  /* 0xfffffffc00f08947 */ /* 0x002fea000383ffff */
[----:B------:R-:W-:Y:S05]  /*f630*/  BRA `(.L_x_283) ;  /* 0xffffffd4002c7947 */ /* 0x000fea000383ffff */
.L_x_214:
[----:B0-----:R0:W1:Y:S02]  /*f640*/  SYNCS.PHASECHK.TRANS64.TRYWAIT P0, [R4+URZ+0x13280], R3 ;  /* 0x01328003040075a7 */ /* 0x001064000800017f */
[----:B-1----:R-:W-:Y:S05]  /*f650*/  @!P0 NANOSLEEP.SYNCS 0x989680 ;  /* 0x009896800000895d */ /* 0x002fea0003900000 */
[----:B------:R-:W1:Y:S02]  /*f660*/  @!P0 SYNCS.PHASECHK.TRANS64 P0, [R4+URZ+0x13280], R3 ;  /* 0x01328003040085a7 */ /* 0x000e64000800007f */
[----:B-1----:R-:W-:Y:S05]  /*f670*/  @!P0 BRA `(.L_x_214) ;  /* 0xfffffffc00f08947 */ /* 0x002fea000383ffff */
[----:B------:R-:W-:Y:S05]  /*f680*/  BRA `(.L_x_284) ;  /* 0xffffffd400c87947 */ /* 0x000fea000383ffff */
.L_x_219:
[----:B-1----:R1:W2:Y:S02]  /*f690*/  SYNCS.PHASECHK.TRANS64.TRYWAIT P0, [R4+URZ+0x13240], R3 ;  /* 0x01324003040075a7 */ /* 0x0022a4000800017f */
[----:B--2---:R-:W-:Y:S05]  /*f6a0*/  @!P0 NANOSLEEP.SYNCS 0x989680 ;  /* 0x009896800000895d */ /* 0x004fea0003900000 */
[----:B------:R-:W2:Y:S02]  /*f6b0*/  @!P0 SYNCS.PHASECHK.TRANS64 P0, [R4+URZ+0x13240], R3 ;  /* 0x01324003040085a7 */ /* 0x000ea4000800007f */
[----:B--2---:R-:W-:Y:S05]  /*f6c0*/  @!P0 BRA `(.L_x_219) ;  /* 0xfffffffc00f08947 */ /* 0x004fea000383ffff */
[----:B------:R-:W-:Y:S05]  /*f6d0*/  BRA `(.L_x_285) ;  /* 0xffffffd800447947 */ /* 0x000fea000383ffff */
.L_x_225:
[----:B0-----:R0:W1:Y:S02]  /*f6e0*/  SYNCS.PHASECHK.TRANS64.TRYWAIT P0, [R3+URZ+0x13270], R2 ;  /* 0x01327002030075a7 */ /* 0x001064000800017f */
[----:B-1----:R-:W-:Y:S05]  /*f6f0*/  @!P0 NANOSLEEP.SYNCS 0x989680 ;  /* 0x009896800000895d */ /* 0x002fea0003900000 */
[----:B------:R-:W1:Y:S02]  /*f700*/  @!P0 SYNCS.PHASECHK.TRANS64 P0, [R3+URZ+0x13270], R2 ;  /* 0x01327002030085a7 */ /* 0x000e64000800007f */
[----:B-1----:R-:W-:Y:S05]  /*f710*/  @!P0 BRA `(.L_x_225) ;  /* 0xfffffffc00f08947 */ /* 0x002fea000383ffff */
[----:B------:R-:W-:Y:S05]  /*f720*/  BRA `(.L_x_286) ;  /* 0xffffffd800e07947 */ /* 0x000fea000383ffff */
.L_x_227:
[----:B0-----:R0:W1:Y:S02]  /*f730*/  SYNCS.PHASECHK.TRANS64.TRYWAIT P0, [R3+URZ+0x13260], R2 ;  /* 0x01326002030075a7 */ /* 0x001064000800017f */
[----:B-1----:R-:W-:Y:S05]  /*f740*/  @!P0 NANOSLEEP.SYNCS 0x989680 ;  /* 0x009896800000895d */ /* 0x002fea0003900000 */
[----:B------:R-:W1:Y:S02]  /*f750*/  @!P0 SYNCS.PHASECHK.TRANS64 P0, [R3+URZ+0x13260], R2 ;  /* 0x01326002030085a7 */ /* 0x000e64000800007f */
[----:B-1----:R-:W-:Y:S05]  /*f760*/  @!P0 BRA `(.L_x_227) ;  /* 0xfffffffc00f08947 */ /* 0x002fea000383ffff */
[----:B------:R-:W-:Y:S05]  /*f770*/  BRA `(.L_x_287) ;  /* 0xffffffd800e87947 */ /* 0x000fea000383ffff */
.L_x_234:
[----:B0-----:R0:W1:Y:S02]  /*f780*/  SYNCS.PHASECHK.TRANS64.TRYWAIT P1, [R2+URZ+0x13270], R3 ;  /* 0x01327003020075a7 */ /* 0x001064000802017f */
[----:B-1----:R-:W-:Y:S05]  /*f790*/  @!P1 NANOSLEEP.SYNCS 0x989680 ;  /* 0x009896800000995d */ /* 0x002fea0003900000 */
[----:B------:R-:W1:Y:S02]  /*f7a0*/  @!P1 SYNCS.PHASECHK.TRANS64 P1, [R2+URZ+0x13270], R3 ;  /* 0x01327003020095a7 */ /* 0x000e64000802007f */
[----:B-1----:R-:W-:Y:S05]  /*f7b0*/  @!P1 BRA `(.L_x_234) ;  /* 0xfffffffc00f09947 */ /* 0x002fea000383ffff */
[----:B------:R-:W-:Y:S05]  /*f7c0*/  BRA `(.L_x_288) ;  /* 0xffffffe0002c7947 */ /* 0x000fea000383ffff */
.L_x_236:
[----:B0-----:R0:W1:Y:S02]  /*f7d0*/  SYNCS.PHASECHK.TRANS64.TRYWAIT P1, [R2+URZ+0x13260], R5 ;  /* 0x01326005020075a7 */ /* 0x001064000802017f */
[----:B-1----:R-:W-:Y:S05]  /*f7e0*/  @!P1 NANOSLEEP.SYNCS 0x989680 ;  /* 0x009896800000995d */ /* 0x002fea0003900000 */
[----:B------:R-:W1:Y:S02]  /*f7f0*/  @!P1 SYNCS.PHASECHK.TRANS64 P1, [R2+URZ+0x13260], R5 ;  /* 0x01326005020095a7 */ /* 0x000e64000802007f */
[----:B-1----:R-:W-:Y:S05]  /*f800*/  @!P1 BRA `(.L_x_236) ;  /* 0xfffffffc00f09947 */ /* 0x002fea000383ffff */
[----:B------:R-:W-:Y:S05]  /*f810*/  BRA `(.L_x_289) ;  /* 0xffffffe000347947 */ /* 0x000fea000383ffff */
.L_x_247:
[----:B0-----:R0:W2:Y:S02]  /*f820*/  SYNCS.PHASECHK.TRANS64.TRYWAIT P0, [R7+URZ+0x13220], R0 ;  /* 0x01322000070075a7 */ /* 0x0010a4000800017f */
[----:B--2---:R-:W-:Y:S05]  /*f830*/  @!P0 NANOSLEEP.SYNCS 0x989680 ;  /* 0x009896800000895d */ /* 0x004fea0003900000 */
[----:B------:R-:W2:Y:S02]  /*f840*/  @!P0 SYNCS.PHASECHK.TRANS64 P0, [R7+URZ+0x13220], R0 ;  /* 0x01322000070085a7 */ /* 0x000ea4000800007f */
[----:B--2---:R-:W-:Y:S05]  /*f850*/  @!P0 BRA `(.L_x_247) ;  /* 0xfffffffc00f08947 */ /* 0x004fea000383ffff */
[----:B------:R-:W-:Y:S05]  /*f860*/  BRA `(.L_x_290) ;  /* 0xfffffff0000c7947 */ /* 0x000fea000383ffff */
.L_x_248:
[----:B------:R-:W2:Y:S01]  /*f870*/  S2R R2, SR_TID.X ;  /* 0x0000000000027919 */ /* 0x000ea20000002100 */
[----:B------:R-:W-:Y:S01]  /*f880*/  BSSY B0, `(.L_x_291) ;  /* 0x000000a000007945 */ /* 0x000fe20003800000 */
[----:B------:R-:W-:Y:S02]  /*f890*/  IMAD.MOV.U32 R12, RZ, RZ, RZ ;  /* 0x000000ffff0c7224 */ /* 0x000fe400078e00ff */
[----:B------:R-:W-:Y:S02]  /*f8a0*/  IMAD.MOV.U32 R11, RZ, RZ, 0x1f ;  /* 0x0000001fff0b7424 */ /* 0x000fe400078e00ff */
[----:B------:R-:W-:Y:S01]  /*f8b0*/  IMAD.MOV.U32 R15, RZ, RZ, -0x1 ;  /* 0xffffffffff0f7424 */ /* 0x000fe200078e00ff */
[----:B--2---:R-:W-:-:S04]  /*f8c0*/  SHF.R.U32.HI R2, RZ, 0x5, R2 ;  /* 0x00000005ff027819 */ /* 0x004fc80000011602 */
[----:B------:R-:W-:-:S05]  /*f8d0*/  LOP3.LUT R2, R2, 0x3, RZ, 0xc0, !PT ;  /* 0x0000000302027812 */ /* 0x000fca00078ec0ff */
[----:B------:R-:W-:-:S07]  /*f8e0*/  IMAD.MOV.U32 R13, RZ, RZ, R2 ;  /* 0x000000ffff0d7224 */ /* 0x000fce00078e0002 */
[----:B01----:R-:W-:Y:S05]  /*f8f0*/  WARPSYNC.COLLECTIVE R15, `(.L_x_292) ;  /* 0x000000000f087348 */ /* 0x003fea0003c00000 */
[----:B------:R2:W3:Y:S02]  /*f900*/  SHFL.IDX P6, R14, R13, R12, R11 ;  /* 0x0000000c0d0e7389 */ /* 0x0004e400000c000b */
[----:B0123--:R-:W-:Y:S01]  /*f910*/  ENDCOLLECTIVE ;  /* 0x000000000000791b */ /* 0x00ffe20003800000 */
.L_x_292:
[----:B------:R-:W-:Y:S05]  /*f920*/  BSYNC B0 ;  /* 0x0000000000007941 */ /* 0x000fea0003800000 */
.L_x_291:
[----:B------:R-:W-:Y:S05]  /*f930*/  BRA `(.L_x_293) ;  /* 0xffffffec00f47947 */ /* 0x000fea000383ffff */
.L_x_251:
[----:B------:R-:W-:Y:S01]  /*f940*/  BSSY B1, `(.L_x_294) ;  /* 0x0000006000017945 */ /* 0x000fe20003800000 */
[----:B------:R-:W-:-:S07]  /*f950*/  IMAD.MOV.U32 R15, RZ, RZ, -0x1 ;  /* 0xffffffffff0f7424 */ /* 0x000fce00078e00ff */
[----:B01----:R-:W-:Y:S05]  /*f960*/  WARPSYNC.COLLECTIVE R15, `(.L_x_295) ;  /* 0x000000000f0c7348 */ /* 0x003fea0003c00000 */
[----:B------:R-:W-:Y:S02]  /*f970*/  ELECT P6, UR62, PT ;  /* 0x00000000003e782f */ /* 0x000fe400038c0000 */
[----:B------:R-:W-:Y:S01]  /*f980*/  MOV R14, UR62 ;  /* 0x0000003e000e7c02 */ /* 0x000fe20008000f00 */
[----:B01----:R-:W-:Y:S10]  /*f990*/  ENDCOLLECTIVE ;  /* 0x000000000000791b */ /* 0x003ff40003800000 */
.L_x_295:
[----:B------:R-:W-:Y:S05]  /*f9a0*/  BSYNC B1 ;  /* 0x0000000000017941 */ /* 0x000fea0003800000 */
.L_x_294:
[----:B------:R-:W-:Y:S05]  /*f9b0*/  BRA `(.L_x_296) ;  /* 0xffffffec00ec7947 */ /* 0x000fea000383ffff */
.L_x_253:
[----:B0-----:R0:W2:Y:S02]  /*f9c0*/  SYNCS.PHASECHK.TRANS64.TRYWAIT P1, [R5+URZ], R4 ;  /* 0x00000004050075a7 */ /* 0x0010a4000802017f */
[----:B--2---:R-:W-:Y:S05]  /*f9d0*/  @!P1 NANOSLEEP.SYNCS 0x989680 ;  /* 0x009896800000995d */ /* 0x004fea0003900000 */
[----:B------:R-:W2:Y:S02]  /*f9e0*/  @!P1 SYNCS.PHASECHK.TRANS64 P1, [R5+URZ], R4 ;  /* 0x00000004050095a7 */ /* 0x000ea4000802007f */
[----:B--2---:R-:W-:Y:S05]  /*f9f0*/  @!P1 BRA `(.L_x_253) ;  /* 0xfffffffc00f09947 */ /* 0x004fea000383ffff */
[----:B------:R-:W-:Y:S05]  /*fa00*/  BRA `(.L_x_297) ;  /* 0xfffffff000207947 */ /* 0x000fea000383ffff */
.L_x_254:
[----:B--2---:R2:W3:Y:S02]  /*fa10*/  SYNCS.PHASECHK.TRANS64.TRYWAIT P1, [R3+URZ], R0 ;  /* 0x00000000030075a7 */ /* 0x0044e4000802017f */
[----:B---3--:R-:W-:Y:S05]  /*fa20*/  @!P1 NANOSLEEP.SYNCS 0x989680 ;  /* 0x009896800000995d */ /* 0x008fea0003900000 */
[----:B------:R-:W3:Y:S02]  /*fa30*/  @!P1 SYNCS.PHASECHK.TRANS64 P1, [R3+URZ], R0 ;  /* 0x00000000030095a7 */ /* 0x000ee4000802007f */
[----:B---3--:R-:W-:Y:S05]  /*fa40*/  @!P1 BRA `(.L_x_254) ;  /* 0xfffffffc00f09947 */ /* 0x008fea000383ffff */
[----:B------:R-:W-:Y:S05]  /*fa50*/  BRA `(.L_x_298) ;  /* 0xfffffff000147947 */ /* 0x000fea000383ffff */
.L_x_256:
[----:B--2---:R2:W3:Y:S02]  /*fa60*/  SYNCS.PHASECHK.TRANS64.TRYWAIT P1, [R3+URZ+0x13260], R4 ;  /* 0x01326004030075a7 */ /* 0x0044e4000802017f */
[----:B---3--:R-:W-:Y:S05]  /*fa70*/  @!P1 NANOSLEEP.SYNCS 0x989680 ;  /* 0x009896800000995d */ /* 0x008fea0003900000 */
[----:B------:R-:W3:Y:S02]  /*fa80*/  @!P1 SYNCS.PHASECHK.TRANS64 P1, [R3+URZ+0x13260], R4 ;  /* 0x01326004030095a7 */ /* 0x000ee4000802007f */
[----:B---3--:R-:W-:Y:S05]  /*fa90*/  @!P1 BRA `(.L_x_256) ;  /* 0xfffffffc00f09947 */ /* 0x008fea000383ffff */
[----:B------:R-:W-:Y:S05]  /*faa0*/  BRA `(.L_x_299) ;  /* 0xfffffff000147947 */ /* 0x000fea000383ffff */
.L_x_258:
[----:B0-----:R0:W3:Y:S02]  /*fab0*/  SYNCS.PHASECHK.TRANS64.TRYWAIT P1, [R5+URZ+0x13260], R0 ;  /* 0x01326000050075a7 */ /* 0x0010e4000802017f */
[----:B---3--:R-:W-:Y:S05]  /*fac0*/  @!P1 NANOSLEEP.SYNCS 0x989680 ;  /* 0x009896800000995d */ /* 0x008fea0003900000 */
[----:B------:R-:W3:Y:S02]  /*fad0*/  @!P1 SYNCS.PHASECHK.TRANS64 P1, [R5+URZ+0x13260], R0 ;  /* 0x01326000050095a7 */ /* 0x000ee4000802007f */
[----:B---3--:R-:W-:Y:S05]  /*fae0*/  @!P1 BRA `(.L_x_258) ;  /* 0xfffffffc00f09947 */ /* 0x008fea000383ffff */
[----:B------:R-:W-:Y:S05]  /*faf0*/  BRA `(.L_x_300) ;  /* 0xfffffff000147947 */ /* 0x000fea000383ffff */
.L_x_260:
[----:B---3--:R3:W4:Y:S02]  /*fb00*/  SYNCS.PHASECHK.TRANS64.TRYWAIT P0, [R3+URZ+0x13280], R4 ;  /* 0x01328004030075a7 */ /* 0x008724000800017f */
[----:B----4-:R-:W-:Y:S05]  /*fb10*/  @!P0 NANOSLEEP.SYNCS 0x989680 ;  /* 0x009896800000895d */ /* 0x010fea0003900000 */
[----:B------:R-:W4:Y:S02]  /*fb20*/  @!P0 SYNCS.PHASECHK.TRANS64 P0, [R3+URZ+0x13280], R4 ;  /* 0x01328004030085a7 */ /* 0x000f24000800007f */
[----:B----4-:R-:W-:Y:S05]  /*fb30*/  @!P0 BRA `(.L_x_260) ;  /* 0xfffffffc00f08947 */ /* 0x010fea000383ffff */
[----:B------:R-:W-:Y:S05]  /*fb40*/  BRA `(.L_x_261) ;  /* 0xfffffff000107947 */ /* 0x000fea000383ffff */
.L_x_301:
        /* <DEDUP_REMOVED lines=11> */
.L_x_2188:


//--------------------- .text._ZN7cutlass13device_kernelIN5flash11enable_sm90INS1_16FlashAttnFwdSm90INS1_25CollectiveMainloopFwdSm90ILi2EN4cute5tupleIJNS5_1CILi1EEES8_S8_EEENS6_IJNS7_ILi192EEENS7_ILi160EEENS7_ILi64EEEEEELi64ENS_12float_e4m3_tEfNS_4arch4Sm90ELb0ELb0ELb0ELb1ELb0ELb1ELb0ELb1ELb1ELb1ELb1ELb0EEENS1_21CollectiveEpilogueFwdINS6_IJSA_SC_SB_EEES9_NS_10bfloat16_tESG_Li384ELb1ELb1ELb1ELb1EEENS1_36VarlenDynamicPersistentTileSchedulerILi192ELi160ELi384ELi128ELb1ELb1ELb1ELb0ELb1ELb1EEEEEEEEEvNT_6ParamsE --------------------------
	.section	.text._ZN7cutlass13device_kernelIN5flash11enable_sm90INS1_16FlashAttnFwdSm90INS1_25CollectiveMainloopFwdSm90ILi2EN4cute5tupleIJNS5_1CILi1EEES8_S8_EEENS6_IJNS7_ILi192EEENS7_ILi160EEENS7_ILi64EEEEEELi64ENS_12float_e4m3_tEfNS_4arch4Sm90ELb0ELb0ELb0ELb1ELb0ELb1ELb0ELb1ELb1ELb1ELb1ELb0EEENS1_21CollectiveEpilogueFwdINS6_IJSA_SC_SB_EEES9_NS_10bfloat16_tESG_Li384ELb1ELb1ELb1ELb1EEENS1_36VarlenDynamicPersistentTileSchedulerILi192ELi160ELi384ELi128ELb1ELb1ELb1ELb0ELb1ELb1EEEEEEEEEvNT_6ParamsE,"ax",@progbits
	.align	128
.text._ZN7cutlass13device_kernelIN5flash11enable_sm90INS1_16FlashAttnFwdSm90INS1_25CollectiveMainloopFwdSm90ILi2EN4cute5tupleIJNS5_1CILi1EEES8_S8_EEENS6_IJNS7_ILi192EEENS7_ILi160EEENS7_ILi64EEEEEELi64ENS_12float_e4m3_tEfNS_4arch4Sm90ELb0ELb0ELb0ELb1ELb0ELb1ELb0ELb1ELb1ELb1ELb1ELb0EEENS1_21CollectiveEpilogueFwdINS6_IJSA_SC_SB_EEES9_NS_10bfloat16_tESG_Li384ELb1ELb1ELb1ELb1EEENS1_36VarlenDynamicPersistentTileSchedulerILi192ELi160ELi384ELi128ELb1ELb1ELb1ELb0ELb1ELb1EEEEEEEEEvNT_6ParamsE:
        .type           _ZN7cutlass13device_kernelIN5flash11enable_sm90INS1_16FlashAttnFwdSm90INS1_25CollectiveMainloopFwdSm90ILi2EN4cute5tupleIJNS5_1CILi1EEES8_S8_EEENS6_IJNS7_ILi192EEENS7_ILi160EEENS7_ILi64EEEEEELi64ENS_12float_e4m3_tEfNS_4arch4Sm90ELb0ELb0ELb0ELb1ELb0ELb1ELb0ELb1ELb1ELb1ELb1ELb0EEENS1_21CollectiveEpilogueFwdINS6_IJSA_SC_SB_EEES9_NS_10bfloat16_tESG_Li384ELb1ELb1ELb1ELb1EEENS1_36VarlenDynamicPersistentTileSchedulerILi192ELi160ELi384ELi128ELb1ELb1ELb1ELb0ELb1ELb1EEEEEEEEEvNT_6ParamsE,@function
        .size           _ZN7cutlass13device_kernelIN5flash11enable_sm90INS1_16FlashAttnFwdSm90INS1_25CollectiveMainloopFwdSm90ILi2EN4cute5tupleIJNS5_1CILi1EEES8_S8_EEENS6_IJNS7_ILi192EEENS7_ILi160EEENS7_ILi64EEEEEELi64ENS_12float_e4m3_tEfNS_4arch4Sm90ELb0ELb0ELb0ELb1ELb0ELb1ELb0ELb1ELb1ELb1ELb1ELb0EEENS1_21CollectiveEpilogueFwdINS6_IJSA_SC_SB_EEES9_NS_10bfloat16_tESG_Li384ELb1ELb1ELb1ELb1EEENS1_36VarlenDynamicPersistentTileSchedulerILi192ELi160ELi384ELi128ELb1ELb1ELb1ELb0ELb1ELb1EEEEEEEEEvNT_6ParamsE,(.L_x_2189 - _ZN7cutlass13device_kernelIN5flash11enable_sm90INS1_16FlashAttnFwdSm90INS1_25CollectiveMainloopFwdSm90ILi2EN4cute5tupleIJNS5_1CILi1EEES8_S8_EEENS6_IJNS7_ILi192EEENS7_ILi160EEENS7_ILi64EEEEEELi64ENS_12float_e4m3_tEfNS_4arch4Sm90ELb0ELb0ELb0ELb1ELb0ELb1ELb0ELb1ELb1ELb1ELb1ELb0EEENS1_21CollectiveEpilogueFwdINS6_IJSA_SC_SB_EEES9_NS_10bfloat16_tESG_Li384ELb1ELb1ELb1ELb1EEENS1_36VarlenDynamicPersistentTileSchedulerILi192ELi160ELi384ELi128ELb1ELb1ELb1ELb0ELb1ELb1EEEEEEEEEvNT_6ParamsE)
        .other          _ZN7cutlass13device_kernelIN5flash11enable_sm90INS1_16FlashAttnFwdSm90INS1_25CollectiveMainloopFwdSm90ILi2EN4cute5tupleIJNS5_1CILi1EEES8_S8_EEENS6_IJNS7_ILi192EEENS7_ILi160EEENS7_ILi64EEEEEELi64ENS_12float_e4m3_tEfNS_4arch4Sm90ELb0ELb0ELb0ELb1ELb0ELb1ELb0ELb1ELb1ELb1ELb1ELb0EEENS1_21CollectiveEpilogueFwdINS6_IJSA_SC_SB_EEES9_NS_10bfloat16_tESG_Li384ELb1ELb1ELb1ELb1EEENS1_36VarlenDynamicPersistentTileSchedulerILi192ELi160ELi384ELi128ELb1ELb1ELb1ELb0ELb1ELb1EEEEEEEEEvNT_6ParamsE,@"STO_CUDA_ENTRY STV_DEFAULT"
_ZN7cutlass13device_kernelIN5flash11enable_sm90INS1_16FlashAttnFwdSm90INS1_25CollectiveMainloopFwdSm90ILi2EN4cute5tupleIJNS5_1CILi1EEES8_S8_EEENS6_IJNS7_ILi192EEENS7_ILi160EEENS7_ILi64EEEEEELi64ENS_12float_e4m3_tEfNS_4arch4Sm90ELb0ELb0ELb0ELb1ELb0ELb1ELb0ELb1ELb1ELb1ELb1ELb0EEENS1_21CollectiveEpilogueFwdINS6_IJSA_SC_SB_EEES9_NS_10bfloat16_tESG_Li384ELb1ELb1ELb1ELb1EEENS1_36VarlenDynamicPersistentTileSchedulerILi192ELi160ELi384ELi128ELb1ELb1ELb1ELb0ELb1ELb1EEEEEEEEEvNT_6ParamsE:
[----:B------:R-:W0:Y:S02]  /*0000*/  LDC R1, c[0x0][0x28] ;  /* 0x00000a00ff017b82 */ /* 0x000e240000000800 */
[----:B0-----:R-:W-:Y:S01]  /*0010*/  VIADD R1, R1, 0xffffff68 ;  /* 0xffffff6801017836 */ /* 0x001fe20000000000 */
[----:B------:R-:W0:Y:S01]  /*0020*/  S2R R3, SR_TID.X ;  /* 0x0000000000037919 */ /* 0x000e220000002100 */
[----:B------:R-:W-:Y:S01]  /*0030*/  ELECT P0, URZ, PT ;  /* 0x00000000003f782f */ /* 0x000fe20003800000 */
[----:B------:R-:W-:Y:S01]  /*0040*/  BSSY B0, `(.L_x_302) ;  /* 0x0000013000007945 */ /* 0x000fe20003800000 */
[----:B0-----:R-:W-:-:S05]  /*0050*/  SHF.R.U32.HI R0, RZ, 0x5, R3 ;  /* 0x00000005ff007819 */ /* 0x001fca0000011603 */
[----:B------:R-:W0:Y:S02]  /*0060*/  SHFL.IDX PT, R2, R0, RZ, 0x1f ;  /* 0x00001fff00027589 */ /* 0x000e2400000e0000 */
[----:B0-----:R-:W-:-:S13]  /*0070*/  ISETP.EQ.AND P0, PT, R2, RZ, P0 ;  /* 0x000000ff0200720c */ /* 0x001fda0000702270 */
[----:B------:R-:W-:Y:S05]  /*0080*/  @!P0 BRA `(.L_x_303) ;  /* 0x0000000000388947 */ /* 0x000fea0003800000 */
[----:B------:R-:W-:Y:S02]  /*0090*/  ULDC.64 UR4, c[0x0][0x198] ;  /* 0x0000660000047ab9 */ /* 0x000fe40000000a00 */
[----:B------:R-:W-:Y:S02]  /*00a0*/  UIADD3 UR6, UP0, UR4, 0x370, URZ ;  /* 0x0000037004067890 */ /* 0x000fe4000ff1e03f */
[----:B------:R-:W-:Y:S02]  /*00b0*/  UIADD3 UR8, UP1, UR4, 0x470, URZ ;  /* 0x0000047004087890 */ /* 0x000fe4000ff3e03f */
[----:B------:R-:W-:Y:S02]  /*00c0*/  UIADD3 UR10, UP2, UR4, 0x570, URZ ;  /* 0x00000570040a7890 */ /* 0x000fe4000ff5e03f */
[----:B------:R-:W-:Y:S02]  /*00d0*/  UIADD3 UR4, UP3, UR4, 0x670, URZ ;  /* 0x0000067004047890 */ /* 0x000fe4000ff7e03f */
[----:B------:R-:W-:-:S02]  /*00e0*/  UIADD3.X UR7, URZ, UR5, URZ, UP0, !UPT ;  /* 0x000000053f077290 */ /* 0x000fc400087fe43f */
[----:B------:R-:W-:Y:S02]  /*00f0*/  UIADD3.X UR9, URZ, UR5, URZ, UP1, !UPT ;  /* 0x000000053f097290 */ /* 0x000fe40008ffe43f */
[----:B------:R-:W-:Y:S02]  /*0100*/  UIADD3.X UR11, URZ, UR5, URZ, UP2, !UPT ;  /* 0x000000053f0b7290 */ /* 0x000fe400097fe43f */
[----:B------:R-:W-:-:S03]  /*0110*/  UIADD3.X UR5, URZ, UR5, URZ, UP3, !UPT ;  /* 0x000000053f057290 */ /* 0x000fc60009ffe43f */
[----:B------:R0:W-:Y:S02]  /*0120*/  UTMACCTL.PF [UR6] ;  /* 0x00000000060079b9 */ /* 0x0001e40008040000 */
[----:B------:R0:W-:Y:S02]  /*0130*/  UTMACCTL.PF [UR8] ;  /* 0x00000000080079b9 */ /* 0x0001e40008040000 */
[----:B------:R0:W-:Y:S02]  /*0140*/  UTMACCTL.PF [UR10] ;  /* 0x000000000a0079b9 */ /* 0x0001e40008040000 */
[----:B------:R0:W-:Y:S02]  /*0150*/  UTMACCTL.PF [UR4] ;  /* 0x00000000040079b9 */ /* 0x0001e40008040000 */
[----:B0-----:R-:W-:Y:S01]  /*0160*/  NOP ;  /* 0x0000000000007918 */ /* 0x001fe20000000000 */
.L_x_303:
[----:B------:R-:W-:Y:S05]  /*0170*/  BSYNC B0 ;  /* 0x0000000000007941 */ /* 0x000fea0003800000 */
.L_x_302:
[----:B------:R-:W-:Y:S01]  /*0180*/  VOTEU.ANY UP0, P0 ;  /* 0x00000000003f7886 */ /* 0x000fe20000000100 */
[----:B------:R-:W0:Y:S01]  /*0190*/  SHFL.IDX PT, R2, R0, RZ, 0x1f ;  /* 0x00001fff00027589 */ /* 0x000e2200000e0000 */
[----:B------:R-:W-:Y:S01]  /*01a0*/  UMOV UR4, 0x80 ;  /* 0x0000008000047882 */ /* 0x000fe20000000000 */
[----:B------:R-:W-:Y:S01]  /*01b0*/  UMOV UR7, 0x180 ;  /* 0x0000018000077882 */ /* 0x000fe20000000000 */
[----:B------:R-:W-:Y:S01]  /*01c0*/  SHF.R.U32.HI R3, RZ, 0x7, R3 ;  /* 0x00000007ff037819 */ /* 0x000fe20000011603 */
[----:B------:R-:W1:Y:S01]  /*01d0*/  @UP0 S2UR UR8, SR_CgaCtaId ;  /* 0x00000000000809c3 */ /* 0x000e620000008800 */
[----:B------:R-:W-:Y:S01]  /*01e0*/  @UP0 UMOV UR6, 0x400 ;  /* 0x0000040000060882 */ /* 0x000fe20000000000 */
[----:B------:R-:W-:-:S04]  /*01f0*/  @UP0 UIADD3 UR4, -UR4, 0x100000, URZ ;  /* 0x0010000004040890 */ /* 0x000fc8000fffe13f */
[----:B------:R-:W-:Y:S02]  /*0200*/  @UP0 USHF.L.U32 UR5, UR4, 0xb, URZ ;  /* 0x0000000b04050899 */ /* 0x000fe4000800063f */
[----:B------:R-:W-:Y:S01]  /*0210*/  @UP0 USHF.L.U32 UR4, UR4, 0x1, URZ ;  /* 0x0000000104040899 */ /* 0x000fe2000800063f */
[----:B------:R-:W-:Y:S01]  /*0220*/  VOTEU.ANY UP1, P0 ;  /* 0x00000000003f7886 */ /* 0x000fe20000020100 */
[----:B0-----:R-:W-:Y:S02]  /*0230*/  ISETP.NE.AND P1, PT, R2, RZ, PT ;  /* 0x000000ff0200720c */ /* 0x001fe40003f25270 */
[----:B------:R0:W2:Y:S01]  /*0240*/  SHFL.IDX PT, R2, R3, RZ, 0x1f ;  /* 0x00001fff03027589 */ /* 0x0000a200000e0000 */
[----:B-1----:R-:W-:Y:S02]  /*0250*/  @UP0 ULEA UR8, UR8, UR6, 0x18 ;  /* 0x0000000608080291 */ /* 0x002fe4000f8ec03f */
[----:B------:R-:W-:-:S04]  /*0260*/  @UP0 UIADD3 UR6, -UR7, 0x100000, URZ ;  /* 0x0010000007060890 */ /* 0x000fc8000fffe13f */
[----:B------:R-:W-:Y:S02]  /*0270*/  @UP0 USHF.L.U32 UR7, UR6, 0xb, URZ ;  /* 0x0000000b06070899 */ /* 0x000fe4000800063f */
[----:B------:R-:W-:Y:S01]  /*0280*/  @UP0 USHF.L.U32 UR6, UR6, 0x1, URZ ;  /* 0x0000000106060899 */ /* 0x000fe2000800063f */
[----:B------:R-:W-:Y:S01]  /*0290*/  VOTEU.ANY UP0, P0 ;  /* 0x00000000003f7886 */ /* 0x000fe20000000100 */
[----:B------:R-:W1:Y:S04]  /*02a0*/  FENCE.VIEW.ASYNC.S ;  /* 0x00000000000073c6 */ /* 0x000e680000000000 */
[----:B-1----:R0:W1:Y:S06]  /*02b0*/  @UP0 SYNCS.EXCH.64 URZ, [UR8+0x13200], UR4 ;  /* 0x01320004083f05b2 */ /* 0x00206c0008000100 */
[----:B------:R0:W3:Y:S02]  /*02c0*/  @UP1 SYNCS.EXCH.64 URZ, [UR8+0x13220], UR6 ;  /* 0x01322006083f15b2 */ /* 0x0000e40008000100 */
[----:B0-----:R-:W-:Y:S05]  /*02d0*/  @P1 BRA `(.L_x_304) ;  /* 0x0000000000481947 */ /* 0x001fea0003800000 */
[----:B------:R-:W0:Y:S01]  /*02e0*/  S2UR UR5, SR_CgaCtaId ;  /* 0x00000000000579c3 */ /* 0x000e220000008800 */
        /* <DEDUP_REMOVED lines=15> */
[----:B------:R0:W0:Y:S01]  /*03e0*/  SYNCS.EXCH.64 URZ, [UR8+0x13248], UR6 ;  /* 0x01324806083f75b2 */ /* 0x0000220008000100 */
[----:B------:R-:W-:Y:S01]  /*03f0*/  NOP ;  /* 0x0000000000007918 */ /* 0x000fe20000000000 */
.L_x_304:
[----:B------:R-:W5:Y:S01]  /*0400*/  SHFL.IDX PT, R3, R0, RZ, 0x1f ;  /* 0x00001fff00037589 */ /* 0x000f6200000e0000 */
[----:B------:R-:W-:Y:S01]  /*0410*/  NOP ;  /* 0x0000000000007918 */ /* 0x000fe20000000000 */
[----:B-----5:R-:W-:-:S13]  /*0420*/  ISETP.NE.AND P0, PT, R3, RZ, PT ;  /* 0x000000ff0300720c */ /* 0x020fda0003f05270 */
        /* <DEDUP_REMOVED lines=17> */
[----:B------:R0:W0:Y:S01]  /*0540*/  SYNCS.EXCH.64 URZ, [UR8+0x13268], UR6 ;  /* 0x01326806083f75b2 */ /* 0x0000220008000100 */
[----:B------:R-:W-:Y:S01]  /*0550*/  NOP ;  /* 0x0000000000007918 */ /* 0x000fe20000000000 */
.L_x_305:
[----:B------:R-:W5:Y:S01]  /*0560*/  SHFL.IDX PT, R3, R0, RZ, 0x1f ;  /* 0x00001fff00037589 */ /* 0x000f6200000e0000 */
[----:B------:R-:W-:Y:S01]  /*0570*/  NOP ;  /* 0x0000000000007918 */ /* 0x000fe20000000000 */
[----:B-----5:R-:W-:-:S13]  /*0580*/  ISETP.NE.AND P0, PT, R3, RZ, PT ;  /* 0x000000ff0300720c */ /* 0x020fda0003f05270 */
        /* <DEDUP_REMOVED lines=13> */
[----:B------:R0:W0:Y:S01]  /*0660*/  SYNCS.EXCH.64 URZ, [UR6+0x13288], UR4 ;  /* 0x01328804063f75b2 */ /* 0x0000220008000100 */
[----:B------:R-:W-:Y:S01]  /*0670*/  NOP ;  /* 0x0000000000007918 */ /* 0x000fe20000000000 */
.L_x_306:
        /* <DEDUP_REMOVED lines=22> */
.L_x_307:
        /* <DEDUP_REMOVED lines=22> */
.L_x_308:
[----:B--2---:R-:W-:Y:S01]  /*0940*/  ISETP.NE.AND P0, PT, R2, RZ, PT ;  /* 0x000000ff0200720c */ /* 0x004fe20003f05270 */
[----:B------:R-:W-:Y:S01]  /*0950*/  IMAD.MOV.U32 R2, RZ, RZ, 0x1 ;  /* 0x00000001ff027424 */ /* 0x000fe200078e00ff */
[----:B------:R-:W-:Y:S01]  /*0960*/  NOP ;  /* 0x0000000000007918 */ /* 0x000fe20000000000 */
[----:B------:R-:W-:Y:S01]  /*0970*/  ULDC.64 UR40, c[0x0][0x208] ;  /* 0x0000820000287ab9 */ /* 0x000fe20000000a00 */
[----:B------:R-:W-:Y:S02]  /*0980*/  BSSY B8, `(.L_x_309) ;  /* 0x00015c8000087945 */ /* 0x000fe40003800000 */
[----:B------:R-:W-:-:S05]  /*0990*/  SEL R2, R2, 0x2, !P0 ;  /* 0x0000000202027807 */ /* 0x000fca0004000000 */
[----:B------:R2:W-:Y:S01]  /*09a0*/  STL [R1+0x38], R2 ;  /* 0x0000380201007387 */ /* 0x0005e20000100800 */
[----:B01-34-:R-:W-:Y:S06]  /*09b0*/  BAR.SYNC.DEFER_BLOCKING 0x0 ;  /* 0x0000000000007b1d */ /* 0x01bfec0000010000 */
[----:B------:R-:W-:Y:S05]  /*09c0*/  @!P0 BRA `(.L_x_310) ;  /* 0x000000f800b08947 */ /* 0x000fea0003800000 */
.L_x_311:
[----:B------:R-:W-:-:S08]  /*09d0*/  NOP ;  /* 0x0000000000007918 */ /* 0x000fd00000000000 */
[----:B------:R-:W0:Y:S02]  /*09e0*/  USETMAXREG.TRY_ALLOC.CTAPOOL UP0, 0xa0 ;  /* 0x000000a0000079c8 */ /* 0x000e240008000600 */
[----:B0-----:R-:W-:-:S13]  /*09f0*/  PLOP3.LUT P0, PT, PT, PT, UP0, 0x80, 0x0 ;  /* 0x000000000000781c */ /* 0x001fda0003f0f008 */
[----:B------:R-:W-:Y:S05]  /*0a00*/  @!P0 BRA `(.L_x_311) ;  /* 0xfffffffc00f08947 */ /* 0x000fea000383ffff */
[----:B------:R-:W0:Y:S08]  /*0a10*/  S2UR UR4, SR_CgaCtaId ;  /* 0x00000000000479c3 */ /* 0x000e300000008800 */
[----:B------:R-:W-:Y:S06]  /*0a20*/  BAR.ARV 0x8, 0x200 ;  /* 0x0208000000007b1d */ /* 0x000fec0000002000 */
[----:B------:R-:W-:-:S02]  /*0a30*/  MOV R16, 0x400 ;  /* 0x0000040000107802 */ /* 0x000fc40000000f00 */
[----:B------:R-:W-:Y:S01]  /*0a40*/  BAR.SYNC.DEFER_BLOCKING 0x5, 0x200 ;  /* 0x0148000000007b1d */ /* 0x000fe20000010000 */
[----:B0-----:R-:W-:-:S05]  /*0a50*/  IMAD.U32 R0, RZ, RZ, UR4 ;  /* 0x00000004ff007e24 */ /* 0x001fca000f8e00ff */
[----:B------:R-:W-:Y:S01]  /*0a60*/  ULDC UR4, c[0x0][0xc3c] ;  /* 0x00030f0000047ab9 */ /* 0x000fe20000000800 */
[----:B------:R-:W-:Y:S01]  /*0a70*/  LEA R16, R0, R16, 0x18 ;  /* 0x0000001000107211 */ /* 0x000fe200078ec0ff */
[----:B------:R-:W-:Y:S04]  /*0a80*/  STL [R1+0x24], R0 ;  /* 0x0000240001007387 */ /* 0x000fe80000100800 */
[----:B------:R-:W0:Y:S01]  /*0a90*/  LDS.128 R24, [R16+0x132d0] ;  /* 0x0132d00010187984 */ /* 0x000e220000000c00 */
[----:B------:R-:W-:Y:S06]  /*0aa0*/  BAR.ARV 0x4, 0x200 ;  /* 0x0108000000007b1d */ /* 0x000fec0000002000 */
[----:B0-----:R-:W-:-:S13]  /*0ab0*/  ISETP.GE.AND P0, PT, R27, UR4, PT ;  /* 0x000000041b007c0c */ /* 0x001fda000bf06270 */
[----:B------:R-:W-:Y:S05]  /*0ac0*/  @P0 BRA `(.L_x_312) ;  /* 0x0000015800cc0947 */ /* 0x000fea0003800000 */
[----:B------:R-:W3:Y:S01]  /*0ad0*/  LDL R17, [R1+0x38] ;  /* 0x0000380001117983 */ /* 0x000ee20000100800 */
[----:B------:R-:W0:Y:S02]  /*0ae0*/  S2R R0, SR_TID.X ;  /* 0x0000000000007919 */ /* 0x000e240000002100 */
[----:B0-----:R-:W-:-:S05]  /*0af0*/  VIADD R15, R0, 0xffffff80 ;  /* 0xffffff80000f7836 */ /* 0x001fca0000000000 */
[----:B------:R-:W-:Y:S02]  /*0b00*/  SHF.R.S32.HI R0, RZ, 0x1f, R15 ;  /* 0x0000001fff007819 */ /* 0x000fe4000001140f */
[-C--:B------:R-:W-:Y:S02]  /*0b10*/  LEA.HI R4, R15, R15.reuse, RZ, 0x1 ;  /* 0x0000000f0f047211 */ /* 0x080fe400078f08ff */
[CC--:B--2---:R-:W-:Y:S02]  /*0b20*/  LEA.HI R2, R0.reuse, R15.reuse, RZ, 0x7 ;  /* 0x0000000f00027211 */ /* 0x0c4fe400078f38ff */
[CC--:B------:R-:W-:Y:S02]  /*0b30*/  LEA.HI R3, R0.reuse, R15.reuse, RZ, 0x5 ;  /* 0x0000000f00037211 */ /* 0x0c0fe400078f28ff */
[----:B------:R-:W-:Y:S02]  /*0b40*/  LEA.HI R5, R0, R15, RZ, 0x4 ;  /* 0x0000000f00057211 */ /* 0x000fe400078f20ff */
[----:B------:R-:W-:-:S02]  /*0b50*/  SHF.R.S32.HI R23, RZ, 0x1, R4 ;  /* 0x00000001ff177819 */ /* 0x000fc40000011404 */
[----:B------:R-:W-:Y:S01]  /*0b60*/  LOP3.LUT R10, R2, 0xffffff80, RZ, 0xc0, !PT ;  /* 0xffffff80020a7812 */ /* 0x000fe200078ec0ff */
[----:B------:R-:W-:Y:S01]  /*0b70*/  IMAD.SHL.U32 R6, R3, 0x20, RZ ;  /* 0x0000002003067824 */ /* 0x000fe200078e00ff */
[----:B------:R-:W-:Y:S02]  /*0b80*/  LOP3.LUT R8, R5, 0x3fffff0, RZ, 0xc0, !PT ;  /* 0x03fffff005087812 */ /* 0x000fe400078ec0ff */
[----:B------:R-:W-:Y:S01]  /*0b90*/  LEA.HI R3, R4, R23, RZ, 0x1 ;  /* 0x0000001704037211 */ /* 0x000fe200078f08ff */
[C---:B------:R-:W-:Y:S01]  /*0ba0*/  IMAD.IADD R14, R15.reuse, 0x1, -R10 ;  /* 0x000000010f0e7824 */ /* 0x040fe200078e0a0a */
[----:B------:R-:W-:Y:S02]  /*0bb0*/  SHF.R.S32.HI R7, RZ, 0x4, R5 ;  /* 0x00000004ff077819 */ /* 0x000fe40000011405 */
[----:B------:R-:W-:Y:S01]  /*0bc0*/  LOP3.LUT R9, R6, 0xfffffc00, RZ, 0xc0, !PT ;  /* 0xfffffc0006097812 */ /* 0x000fe200078ec0ff */
[----:B------:R-:W-:Y:S01]  /*0bd0*/  IMAD.IADD R8, R15, 0x1, -R8 ;  /* 0x000000010f087824 */ /* 0x000fe200078e0a08 */
[----:B------:R-:W-:-:S02]  /*0be0*/  LOP3.LUT R6, R3, 0x3fffffe, RZ, 0xc0, !PT ;  /* 0x03fffffe03067812 */ /* 0x000fc400078ec0ff */
[----:B------:R-:W-:Y:S02]  /*0bf0*/  LEA.HI R5, R5, R7, RZ, 0x1 ;  /* 0x0000000705057211 */ /* 0x000fe400078f08ff */
[----:B------:R-:W-:Y:S01]  /*0c00*/  SHF.R.S32.HI R11, RZ, 0x1f, R14 ;  /* 0x0000001fff0b7819 */ /* 0x000fe2000001140e */
[----:B------:R-:W-:Y:S01]  /*0c10*/  IMAD.IADD R6, R23, 0x1, -R6 ;  /* 0x0000000117067824 */ /* 0x000fe200078e0a06 */
[----:B------:R-:W-:Y:S01]  /*0c20*/  LOP3.LUT R10, R5, 0x1ffffffe, RZ, 0xc0, !PT ;  /* 0x1ffffffe050a7812 */ /* 0x000fe200078ec0ff */
[----:B------:R-:W-:Y:S01]  /*0c30*/  IMAD R9, R8, 0x40, R9 ;  /* 0x0000004008097824 */ /* 0x000fe200078e0209 */
[----:B------:R-:W-:Y:S01]  /*0c40*/  LEA.HI R8, R11, R14, RZ, 0x2 ;  /* 0x0000000e0b087211 */ /* 0x000fe200078f10ff */
[C---:B------:R-:W-:Y:S01]  /*0c50*/  IMAD R13, R7.reuse, 0x8, R6 ;  /* 0x00000008070d7824 */ /* 0x040fe200078e0206 */
[----:B------:R-:W-:Y:S01]  /*0c60*/  LEA.HI R3, R0, R15, RZ, 0x2 ;  /* 0x0000000f00037211 */ /* 0x000fe200078f10ff */
[----:B------:R-:W-:Y:S01]  /*0c70*/  IMAD.IADD R10, R7, 0x1, -R10 ;  /* 0x00000001070a7824 */ /* 0x000fe200078e0a0a */
[----:B------:R-:W-:-:S02]  /*0c80*/  SHF.R.S32.HI R6, RZ, 0x2, R8 ;  /* 0x00000002ff067819 */ /* 0x000fc40000011408 */
[----:B------:R-:W-:Y:S02]  /*0c90*/  SHF.R.S32.HI R7, RZ, 0x1f, R8 ;  /* 0x0000001fff077819 */ /* 0x000fe40000011408 */
[----:B------:R-:W-:Y:S02]  /*0ca0*/  SHF.R.S32.HI R18, RZ, 0x7, R2 ;  /* 0x00000007ff127819 */ /* 0x000fe40000011402 */
[--C-:B------:R-:W-:Y:S02]  /*0cb0*/  SHF.R.S32.HI R2, RZ, 0x2, R3.reuse ;  /* 0x00000002ff027819 */ /* 0x100fe40000011403 */
[----:B------:R-:W-:Y:S02]  /*0cc0*/  SHF.R.S32.HI R5, RZ, 0x1f, R3 ;  /* 0x0000001fff057819 */ /* 0x000fe40000011403 */
[----:B------:R-:W-:Y:S02]  /*0cd0*/  LEA.HI R7, R7, R6, RZ, 0x3 ;  /* 0x0000000607077211 */ /* 0x000fe400078f18ff */
[----:B------:R-:W-:Y:S01]  /*0ce0*/  LOP3.LUT R12, R3, 0xfffffffc, RZ, 0xc0, !PT ;  /* 0xfffffffc030c7812 */ /* 0x000fe200078ec0ff */
[----:B------:R-:W-:Y:S01]  /*0cf0*/  IMAD.HI R3, R18, 0x55555556, RZ ;  /* 0x5555555612037827 */ /* 0x000fe200078e02ff */
[----:B------:R-:W-:-:S02]  /*0d00*/  LEA.HI R5, R5, R2, RZ, 0x2 ;  /* 0x0000000205057211 */ /* 0x000fc400078f10ff */
[----:B------:R-:W-:Y:S02]  /*0d10*/  LOP3.LUT R7, R7, 0xfffffff8, RZ, 0xc0, !PT ;  /* 0xfffffff807077812 */ /* 0x000fe400078ec0ff */
[----:B------:R-:W-:Y:S02]  /*0d20*/  LEA.HI R11, R11, R14, RZ, 0x5 ;  /* 0x0000000e0b0b7211 */ /* 0x000fe400078f28ff */
[----:B------:R-:W-:Y:S02]  /*0d30*/  LEA.HI R3, R3, R3, RZ, 0x1 ;  /* 0x0000000303037211 */ /* 0x000fe400078f08ff */
[----:B------:R-:W-:Y:S01]  /*0d40*/  LOP3.LUT R5, R5, 0xfffffffc, RZ, 0xc0, !PT ;  /* 0xfffffffc05057812 */ /* 0x000fe200078ec0ff */
[----:B------:R-:W-:Y:S01]  /*0d50*/  IMAD.IADD R6, R6, 0x1, -R7 ;  /* 0x0000000106067824 */ /* 0x000fe200078e0a07 */
[----:B------:R-:W-:Y:S01]  /*0d60*/  SHF.R.S32.HI R11, RZ, 0x5, R11 ;  /* 0x00000005ff0b7819 */ /* 0x000fe2000001140b */
[----:B------:R-:W-:Y:S02]  /*0d70*/  IMAD R3, R3, -0x3, R18 ;  /* 0xfffffffd03037824 */ /* 0x000fe400078e0212 */
[----:B------:R-:W-:-:S02]  /*0d80*/  IMAD.IADD R18, R2, 0x1, -R5 ;  /* 0x0000000102127824 */ /* 0x000fc400078e0a05 */
[----:B------:R-:W-:Y:S02]  /*0d90*/  IMAD R6, R11, 0x10, R6 ;  /* 0x000000100b067824 */ /* 0x000fe400078e0206 */
[----:B------:R-:W-:Y:S02]  /*0da0*/  IMAD R2, R10, 0x8, R9 ;  /* 0x000000080a027824 */ /* 0x000fe400078e0209 */
[----:B------:R-:W-:Y:S01]  /*0db0*/  IMAD R5, R3, 0x40, R6 ;  /* 0x0000004003057824 */ /* 0x000fe200078e0206 */
[----:B------:R-:W-:Y:S02]  /*0dc0*/  LOP3.LUT R4, R4, 0xfffffffe, RZ, 0xc0, !PT ;  /* 0xfffffffe04047812 */ /* 0x000fe400078ec0ff */
[----:B------:R3:W-:Y:S01]  /*0dd0*/  STL [R1+0x90], R2 ;  /* 0x0000900201007387 */ /* 0x0007e20000100800 */
[----:B------:R-:W-:-:S03]  /*0de0*/  LEA.HI R0, R0, R15, RZ, 0x3 ;  /* 0x0000000f00007211 */ /* 0x000fc600078f18ff */
[----:B------:R-:W-:Y:S01]  /*0df0*/  STL [R1+0x70], R18 ;  /* 0x0000701201007387 */ /* 0x000fe20000100800 */
[----:B------:R-:W-:-:S03]  /*0e00*/  IMAD.IADD R4, R15, 0x1, -R4 ;  /* 0x000000010f047824 */ /* 0x000fc600078e0a04 */
[----:B------:R-:W-:Y:S01]  /*0e10*/  STL [R1+0x88], R5 ;  /* 0x0000880501007387 */ /* 0x000fe20000100800 */
[----:B------:R-:W-:-:S03]  /*0e20*/  SHF.R.S32.HI R6, RZ, 0x3, R0 ;  /* 0x00000003ff067819 */ /* 0x000fc60000011400 */
[----:B------:R-:W-:Y:S01]  /*0e30*/  STL [R1+0x48], RZ ;  /* 0x000048ff01007387 */ /* 0x000fe20000100800 */
[----:B------:R-:W-:Y:S01]  /*0e40*/  IMAD.SHL.U32 R156, R4, 0x8, RZ ;  /* 0x00000008049c7824 */ /* 0x000fe200078e00ff */
[----:B------:R-:W-:Y:S02]  /*0e50*/  LOP3.LUT R8, R8, 0x7ffffffc, RZ, 0xc0, !PT ;  /* 0x7ffffffc08087812 */ /* 0x000fe400078ec0ff */
[----:B------:R-:W-:-:S03]  /*0e60*/  SHF.R.S32.HI R3, RZ, 0x1f, R23 ;  /* 0x0000001fff037819 */ /* 0x000fc60000011417 */
[----:B------:R-:W-:-:S04]  /*0e70*/  IMAD.IADD R8, R14, 0x1, -R8 ;  /* 0x000000010e087824 */ /* 0x000fc800078e0a08 */
[----:B------:R-:W-:Y:S02]  /*0e80*/  IMAD.SHL.U32 R10, R8, 0x2, RZ ;  /* 0x00000002080a7824 */ /* 0x000fe400078e00ff */
[----:B------:R-:W-:Y:S02]  /*0e90*/  IMAD.SHL.U32 R9, R13, 0x40, RZ ;  /* 0x000000400d097824 */ /* 0x000fe400078e00ff */
[----:B------:R-:W-:Y:S02]  /*0ea0*/  IMAD.IADD R12, R15, 0x1, -R12 ;  /* 0x000000010f0c7824 */ /* 0x000fe400078e0a0c */
[----:B------:R-:W-:-:S03]  /*0eb0*/  VIADD R8, R10, 0x20 ;  /* 0x000000200a087836 */ /* 0x000fc60000000000 */
[----:B------:R-:W-:-:S04]  /*0ec0*/  LEA.HI R7, R12, R12, RZ, 0x1 ;  /* 0x0000000c0c077211 */ /* 0x000fc800078f08ff */
[----:B------:R-:W-:-:S05]  /*0ed0*/  LOP3.LUT R7, R7, 0x1ffffffe, RZ, 0xc0, !PT ;  /* 0x1ffffffe07077812 */ /* 0x000fca00078ec0ff */
[----:B------:R-:W-:Y:S01]  /*0ee0*/  IMAD.IADD R7, R12, 0x1, -R7 ;  /* 0x000000010c077824 */ /* 0x000fe200078e0a07 */
[----:B---3--:R-:W-:-:S05]  /*0ef0*/  LOP3.LUT R2, R17, 0x1, RZ, 0xfc, !PT ;  /* 0x0000000111027812 */ /* 0x008fca00078efcff */
[----:B------:R0:W-:Y:S02]  /*0f00*/  STL [R1+0x8], R2 ;  /* 0x0000080201007387 */ /* 0x0001e40000100800 */
[----:B0-----:R-:W-:Y:S01]  /*0f10*/  LOP3.LUT R2, R0, 0xfffffff8, RZ, 0xc0, !PT ;  /* 0xfffffff800027812 */ /* 0x001fe200078ec0ff */
[----:B------:R-:W-:Y:S01]  /*0f20*/  IMAD.SHL.U32 R0, R18, 0x80, RZ ;  /* 0x0000008012007824 */ /* 0x000fe200078e00ff */
[----:B------:R-:W-:Y:S01]  /*0f30*/  STL [R1+0xc], RZ ;  /* 0x00000cff01007387 */ /* 0x000fe20000100800 */
[----:B------:R-:W-:-:S03]  /*0f40*/  IMAD.SHL.U32 R18, R4, 0x10, RZ ;  /* 0x0000001004127824 */ /* 0x000fc600078e00ff */
[----:B------:R-:W-:Y:S01]  /*0f50*/  LOP3.LUT R6, R0, 0x180, RZ, 0xc0, !PT ;  /* 0x0000018000067812 */ /* 0x000fe200078ec0ff */
[----:B------:R-:W-:Y:S01]  /*0f60*/  VIADD R0, R156, 0x10 ;  /* 0x000000109c007836 */ /* 0x000fe20000000000 */
[----:B------:R-:W-:Y:S01]  /*0f70*/  STL [R1+0x4], RZ ;  /* 0x000004ff01007387 */ /* 0x000fe20000100800 */
[----:B------:R-:W-:Y:S01]  /*0f80*/  IMAD.IADD R2, R15, 0x1, -R2 ;  /* 0x000000010f027824 */ /* 0x000fe200078e0a02 */
[----:B------:R-:W-:Y:S02]  /*0f90*/  SHF.R.U32.HI R3, RZ, 0x3, R6 ;  /* 0x00000003ff037819 */ /* 0x000fe40000011606 */
[----:B------:R-:W-:Y:S01]  /*0fa0*/  STL [R1], RZ ;  /* 0x000000ff01007387 */ /* 0x000fe20000100800 */
[----:B------:R-:W-:-:S03]  /*0fb0*/  LOP3.LUT R2, R6, 0x30, R18, 0xf8, !PT ;  /* 0x0000003006027812 */ /* 0x000fc600078ef812 */
[----:B------:R-:W-:Y:S04]  /*0fc0*/  STL [R1+0x28], R6 ;  /* 0x0000280601007387 */ /* 0x000fe80000100800 */
[----:B------:R0:W-:Y:S04]  /*0fd0*/  STL [R1+0x10], R0 ;  /* 0x0000100001007387 */ /* 0x0001e80000100800 */
[----:B------:R1:W-:Y:S01]  /*0fe0*/  STL [R1+0x2c], R3 ;  /* 0x00002c0301007387 */ /* 0x0003e20000100800 */
[----:B0-----:R-:W-:-:S04]  /*0ff0*/  LOP3.LUT R0, R6, 0x10, R18, 0xf8, !PT ;  /* 0x0000001006007812 */ /* 0x001fc800078ef812 */
[-C--:B------:R-:W-:Y:S02]  /*1000*/  LOP3.LUT R0, R0, R3.reuse, RZ, 0x3c, !PT ;  /* 0x0000000300007212 */ /* 0x080fe400078e3cff */
[----:B-1----:R-:W-:Y:S01]  /*1010*/  LOP3.LUT R3, R2, R3, RZ, 0x3c, !PT ;  /* 0x0000000302037212 */ /* 0x002fe200078e3cff */
[C---:B------:R-:W-:Y:S01]  /*1020*/  VIADD R2, R10.reuse, 0x18 ;  /* 0x000000180a027836 */ /* 0x040fe20000000000 */
[----:B------:R-:W-:Y:S01]  /*1030*/  STL [R1+0x54], R10 ;  /* 0x0000540a01007387 */ /* 0x000fe20000100800 */
[----:B------:R-:W-:-:S03]  /*1040*/  VIADD R6, R10, 0x28 ;  /* 0x000000280a067836 */ /* 0x000fc60000000000 */
[----:B------:R-:W-:Y:S01]  /*1050*/  STL [R1+0x30], R9 ;  /* 0x0000300901007387 */ /* 0x000fe20000100800 */
[----:B------:R-:W-:-:S03]  /*1060*/  VIADD R4, R10, 0x30 ;  /* 0x000000300a047836 */ /* 0x000fc60000000000 */
[----:B------:R0:W-:Y:S04]  /*1070*/  STL [R1+0x5c], R2 ;  /* 0x00005c0201007387 */ /* 0x0001e80000100800 */
[----:B------:R-:W-:Y:S01]  /*1080*/  STL [R1+0x6c], R8 ;  /* 0x00006c0801007387 */ /* 0x000fe20000100800 */
[----:B0-----:R-:W-:Y:S02]  /*1090*/  VIADD R2, R10, 0x38 ;  /* 0x000000380a027836 */ /* 0x001fe40000000000 */
[----:B------:R-:W-:Y:S01]  /*10a0*/  IMAD.IADD R10, R9, 0x1, R0 ;  /* 0x00000001090a7824 */ /* 0x000fe200078e0200 */
[----:B------:R-:W-:Y:S01]  /*10b0*/  IADD3 R0, R16, R9, R3 ;  /* 0x0000000910007210 */ /* 0x000fe20007ffe003 */
[----:B------:R-:W-:Y:S01]  /*10c0*/  STL [R1+0x68], R6 ;  /* 0x0000680601007387 */ /* 0x000fe20000100800 */
[----:B------:R-:W-:-:S03]  /*10d0*/  SHF.R.S32.HI R3, RZ, 0x1f, R8 ;  /* 0x0000001fff037819 */ /* 0x000fc60000011408 */
[----:B------:R-:W-:Y:S04]  /*10e0*/  STL [R1+0x14], R10 ;  /* 0x0000140a01007387 */ /* 0x000fe80000100800 */
[----:B------:R-:W-:Y:S04]  /*10f0*/  STL [R1+0x64], R4 ;  /* 0x0000640401007387 */ /* 0x000fe80000100800 */
[----:B------:R0:W-:Y:S04]  /*1100*/  STL [R1+0x84], R0 ;  /* 0x0000840001007387 */ /* 0x0001e80000100800 */
[----:B------:R1:W-:Y:S01]  /*1110*/  STL [R1+0x60], R2 ;  /* 0x0000600201007387 */ /* 0x0003e20000100800 */
[----:B0-----:R-:W-:-:S03]  /*1120*/  SHF.R.S32.HI R0, RZ, 0x1f, R6 ;  /* 0x0000001fff007819 */ /* 0x001fc60000011406 */
[----:B------:R0:W-:Y:S04]  /*1130*/  STL [R1+0x80], R3 ;  /* 0x0000800301007387 */ /* 0x0001e80000100800 */
[----:B------:R2:W-:Y:S01]  /*1140*/  STL [R1+0x7c], R0 ;  /* 0x00007c0001007387 */ /* 0x0005e20000100800 */
[----:B-1----:R-:W-:Y:S02]  /*1150*/  SHF.R.S32.HI R2, RZ, 0x1f, R2 ;  /* 0x0000001fff027819 */ /* 0x002fe40000011402 */
[----:B0-----:R-:W-:Y:S01]  /*1160*/  SHF.R.S32.HI R3, RZ, 0x1f, R4 ;  /* 0x0000001fff037819 */ /* 0x001fe20000011404 */
[----:B--2---:R-:W-:-:S04]  /*1170*/  IMAD R0, R7, 0x8, R5 ;  /* 0x0000000807007824 */ /* 0x004fc800078e0205 */
[----:B------:R0:W-:Y:S04]  /*1180*/  STL [R1+0x78], R3 ;  /* 0x0000780301007387 */ /* 0x0001e80000100800 */
[----:B------:R0:W-:Y:S04]  /*1190*/  STL [R1+0x8c], R0 ;  /* 0x00008c0001007387 */ /* 0x0001e80000100800 */
[----:B------:R0:W-:Y:S01]  /*11a0*/  STL [R1+0x74], R2 ;  /* 0x0000740201007387 */ /* 0x0001e20000100800 */
[----:B------:R-:W-:-:S07]  /*11b0*/  IMAD.MOV.U32 R17, RZ, RZ, RZ ;  /* 0x000000ffff117224 */ /* 0x000fce00078e00ff */
.L_x_416:
[----:B0123--:R-:W0:Y:S01]  /*11c0*/  LDC.64 R2, c[0x0][0xc88] ;  /* 0x00032200ff027b82 */ /* 0x00fe220000000a00 */
[----:B------:R-:W-:Y:S01]  /*11d0*/  ULDC.64 UR4, c[0x0][0xa28] ;  /* 0x00028a0000047ab9 */ /* 0x000fe20000000a00 */
[----:B------:R-:W-:Y:S01]  /*11e0*/  ULDC.64 UR8, c[0x0][0xa18] ;  /* 0x0002860000087ab9 */ /* 0x000fe20000000a00 */
[----:B------:R-:W-:Y:S01]  /*11f0*/  ULDC.64 UR6, c[0x0][0xa08] ;  /* 0x0002820000067ab9 */ /* 0x000fe20000000a00 */
[----:B0-----:R-:W-:-:S05]  /*1200*/  IMAD.WIDE R2, R27, 0x4, R2 ;  /* 0x000000041b027825 */ /* 0x001fca00078e0202 */
[----:B------:R-:W2:Y:S01]  /*1210*/  LDG.E R31, desc[UR40][R2.64] ;  /* 0x00000028021f7981 */ /* 0x000ea2000c1e1900 */
[----:B------:R-:W-:Y:S01]  /*1220*/  ISETP.NE.U32.AND P2, PT, RZ, UR4, PT ;  /* 0x00000004ff007c0c */ /* 0x000fe2000bf45070 */
[----:B------:R-:W-:Y:S01]  /*1230*/  IMAD.MOV.U32 R8, RZ, RZ, RZ ;  /* 0x000000ffff087224 */ /* 0x000fe200078e00ff */
[----:B------:R-:W-:Y:S01]  /*1240*/  ISETP.NE.U32.AND P1, PT, RZ, UR8, PT ;  /* 0x00000008ff007c0c */ /* 0x000fe2000bf25070 */
[----:B------:R-:W-:Y:S01]  /*1250*/  IMAD.MOV.U32 R28, RZ, RZ, RZ ;  /* 0x000000ffff1c7224 */ /* 0x000fe200078e00ff */
[----:B------:R-:W-:Y:S02]  /*1260*/  ISETP.NE.AND.EX P2, PT, RZ, UR5, PT, P2 ;  /* 0x00000005ff007c0c */ /* 0x000fe4000bf45320 */
[----:B------:R-:W-:Y:S02]  /*1270*/  ISETP.NE.AND.EX P1, PT, RZ, UR9, PT, P1 ;  /* 0x00000009ff007c0c */ /* 0x000fe4000bf25310 */
[----:B------:R-:W-:-:S04]  /*1280*/  ISETP.NE.U32.AND P0, PT, RZ, UR6, PT ;  /* 0x00000006ff007c0c */ /* 0x000fc8000bf05070 */
[----:B------:R-:W-:Y:S02]  /*1290*/  ISETP.NE.AND.EX P0, PT, RZ, UR7, PT, P0 ;  /* 0x00000007ff007c0c */ /* 0x000fe4000bf05300 */
[----:B--2---:R-:W-:Y:S01]  /*12a0*/  SHF.R.S32.HI R0, RZ, 0x1f, R31 ;  /* 0x0000001fff007819 */ /* 0x004fe2000001141f */
[C---:B------:R-:W-:Y:S02]  /*12b0*/  IMAD.SHL.U32 R34, R31.reuse, 0x4, RZ ;  /* 0x000000041f227824 */ /* 0x040fe400078e00ff */
[C---:B------:R-:W-:Y:S01]  /*12c0*/  @P2 LEA R2, P3, R31.reuse, UR4, 0x2 ;  /* 0x000000041f022c11 */ /* 0x040fe2000f8610ff */
[----:B------:R-:W-:Y:S01]  /*12d0*/  STL [R1+0x34], R31 ;  /* 0x0000341f01007387 */ /* 0x000fe20000100800 */
[C-C-:B------:R-:W-:Y:S02]  /*12e0*/  SHF.L.U64.HI R33, R31.reuse, 0x2, R0.reuse ;  /* 0x000000021f217819 */ /* 0x140fe40000010200 */
[----:B------:R-:W-:Y:S01]  /*12f0*/  @P2 LEA.HI.X R3, R31, UR5, R0, 0x2, P3 ;  /* 0x000000051f032c11 */ /* 0x000fe200098f1400 */
[----:B------:R-:W-:Y:S01]  /*1300*/  ULDC UR4, c[0x0][0x288] ;  /* 0x0000a20000047ab9 */ /* 0x000fe20000000800 */
[C---:B-----5:R-:W-:Y:S01]  /*1310*/  IADD3 R6, P4, R34.reuse, UR6, RZ ;  /* 0x0000000622067c10 */ /* 0x060fe2000ff9e0ff */
[----:B------:R0:W-:Y:S04]  /*1320*/  STL [R1+0x4c], R0 ;  /* 0x00004c0001007387 */ /* 0x0001e80000100800 */
[----:B------:R1:W5:Y:S01]  /*1330*/  @P2 LDG.E R8, desc[UR40][R2.64] ;  /* 0x0000002802082981 */ /* 0x000362000c1e1900 */
[----:B------:R-:W-:Y:S01]  /*1340*/  @P1 IADD3 R4, P2, R34, UR8, RZ ;  /* 0x0000000822041c10 */ /* 0x000fe2000ff5e0ff */
[----:B------:R-:W-:Y:S01]  /*1350*/  IMAD.U32 R24, RZ, RZ, UR4 ;  /* 0x00000004ff187e24 */ /* 0x000fe2000f8e00ff */
[C---:B------:R-:W-:Y:S01]  /*1360*/  IADD3.X R7, R33.reuse, UR7, RZ, P4, !PT ;  /* 0x0000000721077c10 */ /* 0x040fe2000a7fe4ff */
[----:B------:R2:W-:Y:S01]  /*1370*/  STL [R1+0x40], R34 ;  /* 0x0000402201007387 */ /* 0x0005e20000100800 */
[----:B----4-:R-:W-:Y:S01]  /*1380*/  @P1 IADD3.X R5, R33, UR9, RZ, P2, !PT ;  /* 0x0000000921051c10 */ /* 0x010fe200097fe4ff */
[----:B------:R-:W-:Y:S01]  /*1390*/  ULDC.64 UR4, c[0x0][0x418] ;  /* 0x0001060000047ab9 */ /* 0x000fe20000000a00 */
[----:B------:R-:W-:Y:S01]  /*13a0*/  LOP3.LUT R30, R26, 0xffff, RZ, 0xc0, !PT ;  /* 0x0000ffff1a1e7812 */ /* 0x000fe200078ec0ff */
[----:B------:R2:W5:Y:S01]  /*13b0*/  @P0 LDG.E R28, desc[UR40][R6.64] ;  /* 0x00000028061c0981 */ /* 0x000562000c1e1900 */
[----:B------:R-:W-:-:S03]  /*13c0*/  ULDC.64 UR8, c[0x0][0xa20] ;  /* 0x0002880000087ab9 */ /* 0x000fc60000000a00 */
[----:B------:R2:W5:Y:S04]  /*13d0*/  @P1 LDG.E R24, desc[UR40][R4.64] ;  /* 0x0000002804181981 */ /* 0x000568000c1e1900 */
[----:B------:R2:W-:Y:S04]  /*13e0*/  STL [R1+0x44], R33 ;  /* 0x0000442101007387 */ /* 0x0005e80000100800 */
[----:B------:R2:W-:Y:S04]  /*13f0*/  STL [R1+0x50], R25 ;  /* 0x0000501901007387 */ /* 0x0005e80000100800 */
[----:B------:R2:W-:Y:S01]  /*1400*/  STL [R1+0x18], R30 ;  /* 0x0000181e01007387 */ /* 0x0005e20000100800 */
[----:B------:R-:W-:Y:S01]  /*1410*/  UISETP.NE.U32.AND UP0, UPT, UR4, URZ, UPT ;  /* 0x0000003f0400728c */ /* 0x000fe2000bf05070 */
[----:B-1----:R-:W-:-:S02]  /*1420*/  LOP3.LUT R2, R26, 0xff000000, RZ, 0xc0, !PT ;  /* 0xff0000001a027812 */ /* 0x002fc400078ec0ff */
[----:B------:R-:W-:Y:S01]  /*1430*/  ULDC UR4, c[0x0][0x424] ;  /* 0x0001090000047ab9 */ /* 0x000fe20000000800 */
[----:B------:R-:W-:Y:S01]  /*1440*/  UISETP.NE.AND.EX UP0, UPT, UR5, URZ, UPT, UP0 ;  /* 0x0000003f0500728c */ /* 0x000fe2000bf05300 */
[----:B------:R-:W-:Y:S02]  /*1450*/  ISETP.NE.U32.AND P2, PT, RZ, UR8, PT ;  /* 0x00000008ff007c0c */ /* 0x000fe4000bf45070 */
[----:B------:R-:W-:Y:S01]  /*1460*/  ULDC UR5, c[0x0][0x2f0] ;  /* 0x0000bc0000057ab9 */ /* 0x000fe20000000800 */
[----:B------:R-:W-:Y:S01]  /*1470*/  USEL UR4, UR4, 0x1, UP0 ;  /* 0x0000000104047887 */ /* 0x000fe20008000000 */
[----:B0-----:R-:W-:Y:S02]  /*1480*/  LOP3.LUT R0, R26, 0xff0000, RZ, 0xc0, !PT ;  /* 0x00ff00001a007812 */ /* 0x001fe400078ec0ff */
[----:B------:R-:W-:Y:S01]  /*1490*/  SHF.R.U32.HI R3, RZ, 0x8, R2 ;  /* 0x00000008ff037819 */ /* 0x000fe20000011602 */
[----:B------:R-:W-:Y:S01]  /*14a0*/  UIMAD UR4, UR4, UR5, URZ ;  /* 0x00000005040472a4 */ /* 0x000fe2000f8e023f */
[----:B------:R-:W-:-:S02]  /*14b0*/  ISETP.NE.AND.EX P2, PT, RZ, UR9, PT, P2 ;  /* 0x00000009ff007c0c */ /* 0x000fc4000bf45320 */
[----:B------:R-:W-:Y:S01]  /*14c0*/  ULDC UR5, c[0x0][0x348] ;  /* 0x0000d20000057ab9 */ /* 0x000fe20000000800 */
[----:B------:R-:W-:Y:S01]  /*14d0*/  LEA.HI R9, R0, R3, RZ, 0x10 ;  /* 0x0000000300097211 */ /* 0x000fe200078f80ff */
[----:B--2---:R-:W-:Y:S09]  /*14e0*/  @P1 BRA `(.L_x_313) ;  /* 0x0000000000241947 */ /* 0x004ff20003800000 */
[----:B------:R-:W-:Y:S02]  /*14f0*/  ULDC.64 UR6, c[0x0][0xa00] ;  /* 0x0002800000067ab9 */ /* 0x000fe40000000a00 */
[----:B------:R-:W-:-:S04]  /*1500*/  ISETP.NE.U32.AND P1, PT, RZ, UR6, PT ;  /* 0x00000006ff007c0c */ /* 0x000fc8000bf25070 */
[----:B------:R-:W-:-:S13]  /*1510*/  ISETP.NE.AND.EX P1, PT, RZ, UR7, PT, P1 ;  /* 0x00000007ff007c0c */ /* 0x000fda000bf25310 */
[----:B------:R-:W-:Y:S05]  /*1520*/  @!P1 BRA `(.L_x_313) ;  /* 0x0000000000149947 */ /* 0x000fea0003800000 */
[----:B------:R-:W0:Y:S02]  /*1530*/  LDC.64 R2, c[0x0][0xa00] ;  /* 0x00028000ff027b82 */ /* 0x000e240000000a00 */
[----:B0-----:R-:W-:-:S05]  /*1540*/  IMAD.WIDE R2, R31, 0x4, R2 ;  /* 0x000000041f027825 */ /* 0x001fca00078e0202 */
[----:B-----5:R-:W2:Y:S04]  /*1550*/  LDG.E R24, desc[UR40][R2.64] ;  /* 0x0000002802187981 */ /* 0x020ea8000c1e1900 */
[----:B------:R-:W2:Y:S02]  /*1560*/  LDG.E R5, desc[UR40][R2.64+0x4] ;  /* 0x0000042802057981 */ /* 0x000ea4000c1e1900 */
[----:B--2---:R-:W-:-:S07]  /*1570*/  IMAD.IADD R24, R5, 0x1, -R24 ;  /* 0x0000000105187824 */ /* 0x004fce00078e0a18 */
.L_x_313:
[----:B------:R-:W-:Y:S02]  /*1580*/  IMAD.U32 R32, RZ, RZ, UR5 ;  /* 0x00000005ff207e24 */ /* 0x000fe4000f8e00ff */
[----:B------:R-:W-:Y:S01]  /*1590*/  IMAD.U32 R29, RZ, RZ, UR4 ;  /* 0x00000004ff1d7e24 */ /* 0x000fe2000f8e00ff */
[----:B------:R-:W-:Y:S06]  /*15a0*/  @!P2 BRA `(.L_x_314) ;  /* 0x000000000010a947 */ /* 0x000fec0003800000 */
[----:B------:R-:W-:-:S04]  /*15b0*/  IADD3 R2, P0, R34, UR8, RZ ;  /* 0x0000000822027c10 */ /* 0x000fc8000ff1e0ff */
[----:B------:R-:W-:-:S05]  /*15c0*/  IADD3.X R3, R33, UR9, RZ, P0, !PT ;  /* 0x0000000921037c10 */ /* 0x000fca00087fe4ff */
[----:B------:R0:W5:Y:S01]  /*15d0*/  LDG.E R29, desc[UR40][R2.64] ;  /* 0x00000028021d7981 */ /* 0x000162000c1e1900 */
[----:B------:R-:W-:Y:S05]  /*15e0*/  BRA `(.L_x_315) ;  /* 0x0000000000107947 */ /* 0x000fea0003800000 */
.L_x_314:
[----:B------:R-:W-:Y:S05]  /*15f0*/  @!P0 BRA `(.L_x_315) ;  /* 0x00000000000c8947 */ /* 0x000fea0003800000 */
[----:B------:R-:W2:Y:S04]  /*1600*/  LDG.E R0, desc[UR40][R6.64] ;  /* 0x0000002806007981 */ /* 0x000ea8000c1e1900 */
[----:B------:R-:W2:Y:S02]  /*1610*/  LDG.E R29, desc[UR40][R6.64+0x4] ;  /* 0x00000428061d7981 */ /* 0x000ea4000c1e1900 */
[----:B--2---:R-:W-:-:S07]  /*1620*/  IMAD.IADD R29, R29, 0x1, -R0 ;  /* 0x000000011d1d7824 */ /* 0x004fce00078e0a00 */
.L_x_315:
[----:B------:R-:W-:Y:S02]  /*1630*/  ULDC.64 UR4, c[0x0][0xa10] ;  /* 0x0002840000047ab9 */ /* 0x000fe40000000a00 */
[----:B------:R-:W-:-:S04]  /*1640*/  ISETP.NE.U32.AND P0, PT, RZ, UR4, PT ;  /* 0x00000004ff007c0c */ /* 0x000fc8000bf05070 */
[----:B------:R-:W-:Y:S01]  /*1650*/  ISETP.NE.AND.EX P0, PT, RZ, UR5, PT, P0 ;  /* 0x00000005ff007c0c */ /* 0x000fe2000bf05300 */
[----:B------:R-:W-:-:S12]  /*1660*/  ULDC.64 UR4, c[0x0][0xa30] ;  /* 0x00028c0000047ab9 */ /* 0x000fd80000000a00 */
[----:B0-----:R-:W0:Y:S01]  /*1670*/  @P0 LDC.64 R2, c[0x0][0xa10] ;  /* 0x00028400ff020b82 */ /* 0x001e220000000a00 */
[----:B------:R-:W-:-:S04]  /*1680*/  ISETP.NE.U32.AND P1, PT, RZ, UR4, PT ;  /* 0x00000004ff007c0c */ /* 0x000fc8000bf25070 */
[----:B------:R-:W-:Y:S01]  /*1690*/  ISETP.NE.AND.EX P1, PT, RZ, UR5, PT, P1 ;  /* 0x00000005ff007c0c */ /* 0x000fe2000bf25310 */
[----:B0-----:R-:W-:-:S05]  /*16a0*/  @P0 IMAD.WIDE R2, R31, 0x4, R2 ;  /* 0x000000041f020825 */ /* 0x001fca00078e0202 */
[----:B------:R-:W2:Y:S04]  /*16b0*/  @P0 LDG.E R0, desc[UR40][R2.64] ;  /* 0x0000002802000981 */ /* 0x000ea8000c1e1900 */
[----:B------:R-:W2:Y:S03]  /*16c0*/  @P0 LDG.E R7, desc[UR40][R2.64+0x4] ;  /* 0x0000042802070981 */ /* 0x000ea6000c1e1900 */
[----:B------:R-:W-:Y:S01]  /*16d0*/  @P1 IADD3 R4, P2, R34, UR4, RZ ;  /* 0x0000000422041c10 */ /* 0x000fe2000ff5e0ff */
[----:B-----5:R-:W-:-:S03]  /*16e0*/  IMAD.MOV.U32 R26, RZ, RZ, R29 ;  /* 0x000000ffff1a7224 */ /* 0x020fc600078e001d */
[----:B------:R-:W-:-:S05]  /*16f0*/  @P1 IADD3.X R5, R33, UR5, RZ, P2, !PT ;  /* 0x0000000521051c10 */ /* 0x000fca00097fe4ff */
[----:B------:R0:W5:Y:S01]  /*1700*/  @P1 LDG.E R26, desc[UR40][R4.64] ;  /* 0x00000028041a1981 */ /* 0x000162000c1e1900 */
[----:B------:R-:W-:Y:S01]  /*1710*/  LOP3.LUT R10, R9, 0xff, RZ, 0xc0, !PT ;  /* 0x000000ff090a7812 */ /* 0x000fe200078ec0ff */
[----:B------:R-:W-:Y:S01]  /*1720*/  IMAD.IADD R11, R29, 0x1, -R8 ;  /* 0x000000011d0b7824 */ /* 0x000fe200078e0a08 */
[----:B------:R-:W-:Y:S01]  /*1730*/  SHF.R.U32.HI R6, RZ, 0x10, R9 ;  /* 0x00000010ff067819 */ /* 0x000fe20000011609 */
[----:B------:R-:W-:Y:S01]  /*1740*/  BSSY B0, `(.L_x_316) ;  /* 0x000002b000007945 */ /* 0x000fe20003800000 */
[----:B------:R-:W-:Y:S01]  /*1750*/  LOP3.LUT R22, R22, 0xfffffff7, RZ, 0xc0, !PT ;  /* 0xfffffff716167812 */ /* 0x000fe200078ec0ff */
[----:B------:R0:W-:Y:S04]  /*1760*/  STL [R1+0x58], R10 ;  /* 0x0000580a01007387 */ /* 0x0001e80000100800 */
[----:B------:R0:W-:Y:S01]  /*1770*/  STL [R1+0x3c], R6 ;  /* 0x00003c0601007387 */ /* 0x0001e20000100800 */
[----:B--2---:R-:W-:-:S04]  /*1780*/  @P0 IMAD.IADD R32, R7, 0x1, -R0 ;  /* 0x0000000107200824 */ /* 0x004fc800078e0a00 */
[----:B------:R-:W-:-:S04]  /*1790*/  IMAD.IADD R105, R11, 0x1, R32 ;  /* 0x000000010b697824 */ /* 0x000fc800078e0220 */
[C---:B------:R-:W-:Y:S01]  /*17a0*/  VIADD R0, R105.reuse, 0x9f ;  /* 0x0000009f69007836 */ /* 0x040fe20000000000 */
[----:B------:R-:W-:-:S03]  /*17b0*/  ISETP.GE.AND P3, PT, R105, 0x1, PT ;  /* 0x000000016900780c */ /* 0x000fc60003f66270 */
[----:B------:R-:W-:-:S05]  /*17c0*/  IMAD.HI R0, R0, 0x66666667, RZ ;  /* 0x6666666700007827 */ /* 0x000fca00078e02ff */
[----:B------:R-:W-:-:S04]  /*17d0*/  SHF.R.U32.HI R3, RZ, 0x1f, R0 ;  /* 0x0000001fff037819 */ /* 0x000fc80000011600 */
[----:B------:R-:W-:Y:S01]  /*17e0*/  LEA.HI.SX32 R104, R0, R3, 0x1a ;  /* 0x0000000300687211 */ /* 0x000fe200078fd2ff */
[----:B------:R-:W-:Y:S01]  /*17f0*/  IMAD.MOV.U32 R3, RZ, RZ, RZ ;  /* 0x000000ffff037224 */ /* 0x000fe200078e00ff */
[----:B------:R-:W-:Y:S01]  /*1800*/  @P3 LOP3.LUT R22, R22, 0x8, RZ, 0xfc, !PT ;  /* 0x0000000816163812 */ /* 0x000fe200078efcff */
[----:B0-----:R-:W-:Y:S06]  /*1810*/  @!P3 BRA `(.L_x_317) ;  /* 0x000000000074b947 */ /* 0x001fec0003800000 */
[----:B------:R-:W-:Y:S01]  /*1820*/  ISETP.NE.AND P0, PT, R6, RZ, PT ;  /* 0x000000ff0600720c */ /* 0x000fe20003f05270 */
[----:B------:R-:W-:-:S03]  /*1830*/  ULDC UR4, c[0x0][0x9f0] ;  /* 0x00027c0000047ab9 */ /* 0x000fc60000000800 */
[----:B------:R-:W-:-:S04]  /*1840*/  SEL R9, R6, UR4, P0 ;  /* 0x0000000406097c07 */ /* 0x000fc80008000000 */
[-C--:B------:R-:W-:Y:S02]  /*1850*/  IABS R5, R9.reuse ;  /* 0x0000000900057213 */ /* 0x080fe40000000000 */
[----:B------:R-:W-:Y:S02]  /*1860*/  IADD3 R0, R104, -0x1, R9 ;  /* 0xffffffff68007810 */ /* 0x000fe40007ffe009 */
[----:B------:R-:W0:Y:S01]  /*1870*/  I2F.RP R4, R5 ;  /* 0x0000000500047306 */ /* 0x000e220000209400 */
[----:B------:R-:W-:-:S05]  /*1880*/  IABS R8, R9 ;  /* 0x0000000900087213 */ /* 0x000fca0000000000 */
[----:B------:R-:W-:Y:S02]  /*1890*/  IMAD.MOV R8, RZ, RZ, -R8 ;  /* 0x000000ffff087224 */ /* 0x000fe400078e0a08 */
[----:B0-----:R-:W0:Y:S02]  /*18a0*/  MUFU.RCP R4, R4 ;  /* 0x0000000400047308 */ /* 0x001e240000001000 */
[----:B0-----:R-:W-:Y:S01]  /*18b0*/  VIADD R2, R4, 0xffffffe ;  /* 0x0ffffffe04027836 */ /* 0x001fe20000000000 */
[----:B------:R-:W-:Y:S02]  /*18c0*/  IABS R4, R0 ;  /* 0x0000000000047213 */ /* 0x000fe40000000000 */
[----:B------:R-:W-:-:S03]  /*18d0*/  LOP3.LUT R0, R0, R9, RZ, 0x3c, !PT ;  /* 0x0000000900007212 */ /* 0x000fc600078e3cff */
[----:B------:R0:W1:Y:S01]  /*18e0*/  F2I.FTZ.U32.TRUNC.NTZ R3, R2 ;  /* 0x0000000200037305 */ /* 0x000062000021f000 */
[----:B------:R-:W-:Y:S01]  /*18f0*/  ISETP.GE.AND P2, PT, R0, RZ, PT ;  /* 0x000000ff0000720c */ /* 0x000fe20003f46270 */
[----:B0-----:R-:W-:Y:S02]  /*1900*/  IMAD.MOV.U32 R2, RZ, RZ, RZ ;  /* 0x000000ffff027224 */ /* 0x001fe400078e00ff */
[----:B-1----:R-:W-:-:S04]  /*1910*/  IMAD.MOV R6, RZ, RZ, -R3 ;  /* 0x000000ffff067224 */ /* 0x002fc800078e0a03 */
[----:B------:R-:W-:-:S04]  /*1920*/  IMAD R7, R6, R5, RZ ;  /* 0x0000000506077224 */ /* 0x000fc800078e02ff */
[----:B------:R-:W-:-:S04]  /*1930*/  IMAD.HI.U32 R3, R3, R7, R2 ;  /* 0x0000000703037227 */ /* 0x000fc800078e0002 */
[----:B------:R-:W-:Y:S02]  /*1940*/  IMAD.MOV.U32 R2, RZ, RZ, R8 ;  /* 0x000000ffff027224 */ /* 0x000fe400078e0008 */
        /* <DEDUP_REMOVED lines=10> */
.L_x_317:
[----:B------:R-:W-:Y:S05]  /*19f0*/  BSYNC B0 ;  /* 0x0000000000007941 */ /* 0x000fea0003800000 */
.L_x_316:
[----:B------:R-:W-:-:S05]  /*1a00*/  IMAD R0, R10, R3, RZ ;  /* 0x000000030a007224 */ /* 0x000fca00078e02ff */
[C---:B------:R-:W-:Y:S01]  /*1a10*/  VIADDMNMX R3, R0.reuse, R3, R104, PT ;  /* 0x0000000300037246 */ /* 0x040fe20003800168 */
[----:B------:R-:W-:-:S04]  /*1a20*/  IMAD R0, R0, 0xa0, -R11 ;  /* 0x000000a000007824 */ /* 0x000fc800078e0a0b */
[----:B------:R-:W-:Y:S01]  /*1a30*/  IMAD R3, R3, 0xa0, -R11 ;  /* 0x000000a003037824 */ /* 0x000fe200078e0a0b */
[----:B------:R-:W-:-:S04]  /*1a40*/  VIMNMX R0, RZ, R0, !PT ;  /* 0x00000000ff007248 */ /* 0x000fc80007fe0100 */
[----:B------:R-:W-:Y:S01]  /*1a50*/  VIMNMX R5, R3, R32, PT ;  /* 0x0000002003057248 */ /* 0x000fe20003fe0100 */
[----:B------:R-:W-:-:S03]  /*1a60*/  IMAD.WIDE.U32 R2, R0, -0x33333333, RZ ;  /* 0xcccccccd00027825 */ /* 0x000fc600078e00ff */
[----:B------:R-:W-:Y:S02]  /*1a70*/  ISETP.GT.AND P0, PT, R5, R0, PT ;  /* 0x000000000500720c */ /* 0x000fe40003f04270 */
[----:B------:R-:W-:-:S05]  /*1a80*/  SHF.R.U32.HI R27, RZ, 0x7, R3 ;  /* 0x00000007ff1b7819 */ /* 0x000fca0000011603 */
[----:B------:R-:W-:-:S06]  /*1a90*/  IMAD.MOV.U32 R2, RZ, RZ, R27 ;  /* 0x000000ffff027224 */ /* 0x000fcc00078e001b */
[----:B------:R-:W-:-:S04]  /*1aa0*/  @P0 VIADD R0, R5, 0x9f ;  /* 0x0000009f05000836 */ /* 0x000fc80000000000 */
[----:B------:R-:W-:-:S05]  /*1ab0*/  @P0 IMAD.HI R0, R0, 0x66666667, RZ ;  /* 0x6666666700000827 */ /* 0x000fca00078e02ff */
[----:B------:R-:W-:-:S04]  /*1ac0*/  @P0 SHF.R.U32.HI R3, RZ, 0x1f, R0 ;  /* 0x0000001fff030819 */ /* 0x000fc80000011600 */
[----:B------:R-:W-:Y:S02]  /*1ad0*/  @P0 LEA.HI.SX32 R2, R0, R3, 0x1a ;  /* 0x0000000300020211 */ /* 0x000fe400078fd2ff */
[----:B------:R-:W-:Y:S02]  /*1ae0*/  PLOP3.LUT P0, PT, PT, PT, PT, 0x80, 0x0 ;  /* 0x000000000000781c */ /* 0x000fe40003f0f070 */
[----:B------:R-:W-:-:S13]  /*1af0*/  ISETP.GT.AND P1, PT, R2, R27, PT ;  /* 0x0000001b0200720c */ /* 0x000fda0003f24270 */
[----:B------:R-:W-:Y:S05]  /*1b00*/  @!P1 BRA `(.L_x_318) ;  /* 0x0000003000dc9947 */ /* 0x000fea0003800000 */
[----:B------:R-:W-:Y:S01]  /*1b10*/  VIADD R0, R16, 0xe000 ;  /* 0x0000e00010007836 */ /* 0x000fe20000000000 */
[----:B------:R-:W-:Y:S04]  /*1b20*/  BSSY B6, `(.L_x_319) ;  /* 0x0000013000067945 */ /* 0x000fe80003800000 */
[----:B------:R-:W-:-:S13]  /*1b30*/  LOP3.LUT P0, RZ, R0, 0x1bf, RZ, 0xc0, !PT ;  /* 0x000001bf00ff7812 */ /* 0x000fda000780c0ff */
[----:B------:R-:W-:Y:S05]  /*1b40*/  @!P0 BRA `(.L_x_320) ;  /* 0x0000000000408947 */ /* 0x000fea0003800000 */
        /* <DEDUP_REMOVED lines=15> */
[----:B-1---5:R-:W-:Y:S05]  /*1c40*/  CALL.ABS.NOINC R14 ;  /* 0x000000000e007343 */ /* 0x022fea0003c00000 */
.L_x_320:
[----:B------:R-:W-:Y:S05]  /*1c50*/  BSYNC B6 ;  /* 0x0000000000067941 */ /* 0x000fea0003800000 */
.L_x_319:
        /* <DEDUP_REMOVED lines=20> */
.L_x_322:
[----:B------:R-:W-:Y:S05]  /*1da0*/  BSYNC B6 ;  /* 0x0000000000067941 */ /* 0x000fea0003800000 */
.L_x_321:
[----:B------:R-:W-:Y:S01]  /*1db0*/  ULDC.64 UR4, c[0x0][0x9f8] ;  /* 0x00027e0000047ab9 */ /* 0x000fe20000000a00 */
[----:B------:R-:W-:Y:S01]  /*1dc0*/  IMAD.MOV.U32 R0, RZ, RZ, R31 ;  /* 0x000000ffff007224 */ /* 0x000fe200078e001f */
[----:B------:R-:W-:Y:S01]  /*1dd0*/  ISETP.NE.U32.AND P0, PT, RZ, UR4, PT ;  /* 0x00000004ff007c0c */ /* 0x000fe2000bf05070 */
[----:B------:R-:W0:Y:S01]  /*1de0*/  LDC.64 R46, c[0x0][0x300] ;  /* 0x0000c000ff2e7b82 */ /* 0x000e220000000a00 */
[----:B------:R-:W-:Y:S01]  /*1df0*/  IMAD.IADD R28, R28, 0x1, R29 ;  /* 0x000000011c1c7824 */ /* 0x000fe200078e021d */
[----:B------:R-:W-:Y:S01]  /*1e00*/  SHF.R.S32.HI R19, RZ, 0x1f, R18 ;  /* 0x0000001fff137819 */ /* 0x000fe20000011412 */
[----:B------:R-:W2:Y:S01]  /*1e10*/  LDL R14, [R1+0x28] ;  /* 0x00002800010e7983 */ /* 0x000ea20000100800 */
[----:B------:R-:W-:Y:S01]  /*1e20*/  ISETP.NE.AND.EX P0, PT, RZ, UR5, PT, P0 ;  /* 0x00000005ff007c0c */ /* 0x000fe2000bf05300 */
[----:B------:R-:W-:Y:S02]  /*1e30*/  ULDC.64 UR6, c[0x0][0x330] ;  /* 0x0000cc0000067ab9 */ /* 0x000fe40000000a00 */
[----:B------:R-:W3:Y:S01]  /*1e40*/  LDL R12, [R1+0x2c] ;  /* 0x00002c00010c7983 */ /* 0x000ee20000100800 */
[----:B------:R-:W1:Y:S03]  /*1e50*/  LDC R55, c[0x0][0x3f4] ;  /* 0x0000fd00ff377b82 */ /* 0x000e660000000800 */
[----:B------:R-:W4:Y:S05]  /*1e60*/  LDL R10, [R1+0x30] ;  /* 0x00003000010a7983 */ /* 0x000f2a0000100800 */
[----:B------:R-:W1:Y:S01]  /*1e70*/  LDC.64 R40, c[0x0][0x3f8] ;  /* 0x0000fe00ff287b82 */ /* 0x000e620000000a00 */
[----:B------:R-:W-:-:S04]  /*1e80*/  @P0 IADD3 R4, P1, R34, UR4, RZ ;  /* 0x0000000422040c10 */ /* 0x000fc8000ff3e0ff */
[----:B------:R-:W-:Y:S01]  /*1e90*/  @P0 IADD3.X R5, R33, UR5, RZ, P1, !PT ;  /* 0x0000000521050c10 */ /* 0x000fe20008ffe4ff */
[----:B------:R-:W-:Y:S01]  /*1ea0*/  ULDC.64 UR4, c[0x0][0xa08] ;  /* 0x0002820000047ab9 */ /* 0x000fe20000000a00 */
[----:B------:R-:W-:Y:S01]  /*1eb0*/  SHF.R.S32.HI R11, RZ, 0x1f, R28 ;  /* 0x0000001fff0b7819 */ /* 0x000fe2000001141c */
[-C--:B0-----:R-:W-:Y:S01]  /*1ec0*/  IMAD.WIDE.U32 R6, R28, R46.reuse, RZ ;  /* 0x0000002e1c067225 */ /* 0x081fe200078e00ff */
[----:B------:R-:W0:Y:S01]  /*1ed0*/  LDC.64 R34, c[0x0][0x408] ;  /* 0x00010200ff227b82 */ /* 0x000e220000000a00 */
[----:B------:R1:W2:Y:S01]  /*1ee0*/  @P0 LDG.E R0, desc[UR40][R4.64] ;  /* 0x0000002804000981 */ /* 0x0002a2000c1e1900 */
[----:B------:R-:W-:Y:S01]  /*1ef0*/  ISETP.NE.U32.AND P0, PT, RZ, UR4, PT ;  /* 0x00000004ff007c0c */ /* 0x000fe2000bf05070 */
[----:B------:R-:W-:Y:S02]  /*1f00*/  IMAD R3, R11, R46, RZ ;  /* 0x0000002e0b037224 */ /* 0x000fe400078e02ff */
[----:B------:R-:W-:Y:S01]  /*1f10*/  IMAD.WIDE.U32 R8, R30, UR6, R18 ;  /* 0x000000061e087c25 */ /* 0x000fe2000f8e0012 */
[----:B------:R-:W-:Y:S01]  /*1f20*/  ISETP.NE.AND.EX P0, PT, RZ, UR5, PT, P0 ;  /* 0x00000005ff007c0c */ /* 0x000fe2000bf05300 */
[----:B------:R-:W-:-:S02]  /*1f30*/  ULDC.64 UR4, c[0x0][0x308] ;  /* 0x0000c20000047ab9 */ /* 0x000fc40000000a00 */
[----:B------:R-:W-:Y:S02]  /*1f40*/  IMAD R3, R28, R47, R3 ;  /* 0x0000002f1c037224 */ /* 0x000fe400078e0203 */
[C---:B------:R-:W-:Y:S01]  /*1f50*/  IMAD R9, R30.reuse, UR7, R9 ;  /* 0x000000071e097c24 */ /* 0x040fe2000f8e0209 */
[----:B------:R-:W-:Y:S01]  /*1f60*/  SHF.R.S32.HI R15, RZ, 0x1f, R23 ;  /* 0x0000001fff0f7819 */ /* 0x000fe20000011417 */
[----:B------:R-:W-:Y:S01]  /*1f70*/  IMAD.IADD R7, R7, 0x1, R3 ;  /* 0x0000000107077824 */ /* 0x000fe200078e0203 */
[----:B------:R-:W-:Y:S01]  /*1f80*/  ULDC.64 UR6, c[0x0][0x338] ;  /* 0x0000ce0000067ab9 */ /* 0x000fe20000000a00 */
[----:B-1----:R-:W-:-:S04]  /*1f90*/  IMAD.WIDE.U32 R4, R30, UR4, R6 ;  /* 0x000000041e047c25 */ /* 0x002fc8000f8e0006 */
[----:B------:R-:W-:Y:S01]  /*1fa0*/  IMAD R5, R30, UR5, R5 ;  /* 0x000000051e057c24 */ /* 0x000fe2000f8e0205 */
[----:B------:R-:W-:Y:S01]  /*1fb0*/  ULDC.64 UR4, c[0x0][0x310] ;  /* 0x0000c40000047ab9 */ /* 0x000fe20000000a00 */
[----:B------:R-:W4:Y:S01]  /*1fc0*/  LDL R30, [R1+0x70] ;  /* 0x00007000011e7983 */ /* 0x000f220000100800 */
[C---:B------:R-:W-:Y:S01]  /*1fd0*/  IMAD.WIDE.U32 R20, R23.reuse, R46, R18 ;  /* 0x0000002e17147225 */ /* 0x040fe200078e0012 */
[----:B------:R-:W1:Y:S01]  /*1fe0*/  S2R R31, SR_TID.X ;  /* 0x00000000001f7919 */ /* 0x000e620000002100 */
[----:B------:R-:W-:Y:S02]  /*1ff0*/  ISETP.GE.AND P2, PT, R18, R55, PT ;  /* 0x000000371200720c */ /* 0x000fe40003f46270 */
[----:B------:R-:W-:Y:S01]  /*2000*/  SHF.R.S32.HI R157, RZ, 0x1f, R156 ;  /* 0x0000001fff9d7819 */ /* 0x000fe2000001149c */
[----:B------:R-:W-:-:S04]  /*2010*/  IMAD.WIDE.U32 R42, R23, R40, R18 ;  /* 0x00000028172a7225 */ /* 0x000fc800078e0012 */
[----:B------:R-:W-:-:S04]  /*2020*/  IMAD.WIDE.U32 R44, R23, R40, R156 ;  /* 0x00000028172c7225 */ /* 0x000fc800078e009c */
[----:B0-----:R-:W-:-:S04]  /*2030*/  IMAD.WIDE.U32 R38, R23, R34, R156 ;  /* 0x0000002217267225 */ /* 0x001fc800078e009c */
[----:B------:R-:W-:Y:S01]  /*2040*/  IMAD.WIDE.U32 R36, R23, R34, R18 ;  /* 0x0000002217247225 */ /* 0x000fe200078e0012 */
[----:B------:R-:W-:-:S03]  /*2050*/  LOP3.LUT R22, R22, 0xfffffffb, RZ, 0xc0, !PT ;  /* 0xfffffffb16167812 */ /* 0x000fc600078ec0ff */
[----:B------:R-:W-:Y:S02]  /*2060*/  IMAD R57, R41, 0xa0, RZ ;  /* 0x000000a029397824 */ /* 0x000fe400078e02ff */
[----:B------:R-:W-:Y:S01]  /*2070*/  VIADD R33, R18, 0x20 ;  /* 0x0000002012217836 */ /* 0x000fe20000000000 */
[----:B------:R-:W-:Y:S02]  /*2080*/  @P2 LOP3.LUT R22, R22, 0x4, RZ, 0xfc, !PT ;  /* 0x0000000416162812 */ /* 0x000fe400078efcff */
[----:B-1----:R-:W-:-:S05]  /*2090*/  SHF.R.U32.HI R29, RZ, 0x7, R31 ;  /* 0x00000007ff1d7819 */ /* 0x002fca000001161f */
[----:B------:R-:W-:Y:S01]  /*20a0*/  VIADD R54, R29, 0x8 ;  /* 0x000000081d367836 */ /* 0x000fe20000000000 */
[----:B--2---:R-:W-:-:S04]  /*20b0*/  SHF.R.S32.HI R3, RZ, 0x1f, R0 ;  /* 0x0000001fff037819 */ /* 0x004fc80000011400 */
[----:B------:R-:W-:Y:S02]  /*20c0*/  SEL R6, R3, RZ, !P0 ;  /* 0x000000ff03067207 */ /* 0x000fe40004000000 */
[----:B------:R-:W-:-:S03]  /*20d0*/  SEL R3, R0, RZ, !P0 ;  /* 0x000000ff00037207 */ /* 0x000fc60004000000 */
[C---:B------:R-:W-:Y:S02]  /*20e0*/  IMAD R0, R6.reuse, UR4, RZ ;  /* 0x0000000406007c24 */ /* 0x040fe4000f8e02ff */
[----:B------:R-:W-:Y:S02]  /*20f0*/  IMAD R6, R6, UR6, RZ ;  /* 0x0000000606067c24 */ /* 0x000fe4000f8e02ff */
[C---:B------:R-:W-:Y:S02]  /*2100*/  IMAD R7, R3.reuse, UR5, R0 ;  /* 0x0000000503077c24 */ /* 0x040fe4000f8e0200 */
[----:B------:R-:W-:Y:S01]  /*2110*/  IMAD.WIDE.U32 R50, R3, UR4, R4 ;  /* 0x0000000403327c25 */ /* 0x000fe2000f8e0004 */
[----:B------:R-:W-:-:S03]  /*2120*/  ULDC UR4, c[0x0][0x2f4] ;  /* 0x0000bd0000047ab9 */ /* 0x000fc60000000800 */
[----:B------:R-:W-:Y:S02]  /*2130*/  IMAD R0, R15, R46, RZ ;  /* 0x0000002e0f007224 */ /* 0x000fe400078e02ff */
[----:B------:R-:W-:-:S04]  /*2140*/  IMAD.WIDE.U32 R48, R3, UR6, R8 ;  /* 0x0000000603307c25 */ /* 0x000fc8000f8e0008 */
[----:B------:R-:W-:Y:S02]  /*2150*/  IMAD R13, R3, UR7, R6 ;  /* 0x00000007030d7c24 */ /* 0x000fe4000f8e0206 */
[----:B------:R-:W-:Y:S01]  /*2160*/  IMAD R5, R23, R47, R0 ;  /* 0x0000002f17057224 */ /* 0x000fe200078e0200 */
[----:B------:R-:W-:Y:S01]  /*2170*/  IADD3 R0, P0, R50, R20, RZ ;  /* 0x0000001432007210 */ /* 0x000fe20007f1e0ff */
[----:B------:R-:W-:Y:S02]  /*2180*/  IMAD.IADD R3, R51, 0x1, R7 ;  /* 0x0000000133037824 */ /* 0x000fe400078e0207 */
[----:B------:R-:W-:-:S03]  /*2190*/  IMAD R4, R15, R40, RZ ;  /* 0x000000280f047224 */ /* 0x000fc600078e02ff */
[----:B------:R-:W-:Y:S02]  /*21a0*/  IADD3.X R20, R3, R21, R5, P0, !PT ;  /* 0x0000001503147210 */ /* 0x000fe400007fe405 */
[----:B------:R-:W-:Y:S01]  /*21b0*/  SEL R5, R55, RZ, P2 ;  /* 0x000000ff37057207 */ /* 0x000fe20001000000 */
[----:B------:R-:W-:Y:S02]  /*21c0*/  IMAD R7, R23, R41, R4 ;  /* 0x0000002917077224 */ /* 0x000fe400078e0204 */
[----:B------:R-:W-:Y:S02]  /*21d0*/  IMAD R4, R15, R34, RZ ;  /* 0x000000220f047224 */ /* 0x000fe400078e02ff */
[----:B------:R-:W-:Y:S02]  /*21e0*/  IMAD.IADD R5, R18, 0x1, R5 ;  /* 0x0000000112057824 */ /* 0x000fe400078e0205 */
[----:B------:R-:W-:Y:S02]  /*21f0*/  IMAD R9, R23, R35, R4 ;  /* 0x0000002317097224 */ /* 0x000fe400078e0204 */
[----:B------:R-:W-:Y:S01]  /*2200*/  IMAD.IADD R45, R45, 0x1, R7 ;  /* 0x000000012d2d7824 */ /* 0x000fe200078e0207 */
[----:B------:R-:W-:Y:S01]  /*2210*/  SHF.R.S32.HI R4, RZ, 0x1f, R5 ;  /* 0x0000001fff047819 */ /* 0x000fe20000011405 */
[----:B------:R-:W-:Y:S01]  /*2220*/  IMAD.IADD R43, R7, 0x1, R43 ;  /* 0x00000001072b7824 */ /* 0x000fe200078e022b */
[----:B-----5:R-:W-:-:S02]  /*2230*/  SHF.R.S32.HI R7, RZ, 0x1f, R26 ;  /* 0x0000001fff077819 */ /* 0x020fc4000001141a */
[----:B------:R-:W-:Y:S01]  /*2240*/  LEA.HI R21, R4, R5, RZ, 0x4 ;  /* 0x0000000504157211 */ /* 0x000fe200078f20ff */
[----:B------:R-:W-:Y:S02]  /*2250*/  IMAD.IADD R39, R39, 0x1, R9 ;  /* 0x0000000127277824 */ /* 0x000fe400078e0209 */
[C---:B------:R-:W-:Y:S01]  /*2260*/  IMAD R6, R7.reuse, R40, RZ ;  /* 0x0000002807067224 */ /* 0x040fe200078e02ff */
[----:B------:R-:W-:Y:S01]  /*2270*/  LOP3.LUT R4, R14, 0x30, R21, 0xf8, !PT ;  /* 0x000000300e047812 */ /* 0x000fe200078ef815 */
[----:B------:R-:W-:Y:S02]  /*2280*/  IMAD R7, R7, R34, RZ ;  /* 0x0000002207077224 */ /* 0x000fe400078e02ff */
[----:B------:R-:W-:Y:S01]  /*2290*/  IMAD.IADD R37, R9, 0x1, R37 ;  /* 0x0000000109257824 */ /* 0x000fe200078e0225 */
[----:B------:R-:W-:Y:S01]  /*22a0*/  IADD3 R52, P0, R23, R28, RZ ;  /* 0x0000001c17347210 */ /* 0x000fe20007f1e0ff */
[----:B------:R-:W-:Y:S01]  /*22b0*/  IMAD R69, R26, R35, R7 ;  /* 0x000000231a457224 */ /* 0x000fe200078e0207 */
[----:B---3--:R-:W-:Y:S01]  /*22c0*/  LOP3.LUT R4, R4, R12, RZ, 0x3c, !PT ;  /* 0x0000000c04047212 */ /* 0x008fe200078e3cff */
[----:B------:R-:W-:Y:S01]  /*22d0*/  IMAD R5, R47, 0xa0, RZ ;  /* 0x000000a02f057824 */ /* 0x000fe200078e02ff */
[----:B------:R-:W-:Y:S01]  /*22e0*/  LOP3.LUT R61, R21, 0xfffffff0, RZ, 0xc0, !PT ;  /* 0xfffffff0153d7812 */ /* 0x000fe200078ec0ff */
[----:B------:R-:W-:-:S02]  /*22f0*/  IMAD R9, R26, R41, R6 ;  /* 0x000000291a097224 */ /* 0x000fc400078e0206 */
[----:B------:R-:W-:-:S04]  /*2300*/  IMAD.WIDE.U32 R44, R26, R40, R44 ;  /* 0x000000281a2c7225 */ /* 0x000fc800078e002c */
[----:B------:R-:W-:-:S04]  /*2310*/  IMAD.WIDE.U32 R42, R26, R40, R42 ;  /* 0x000000281a2a7225 */ /* 0x000fc800078e002a */
[----:B------:R-:W-:Y:S02]  /*2320*/  IMAD R7, R35, 0xa0, RZ ;  /* 0x000000a023077824 */ /* 0x000fe400078e02ff */
[----:B------:R-:W-:-:S04]  /*2330*/  IMAD.WIDE.U32 R38, R26, R34, R38 ;  /* 0x000000221a267225 */ /* 0x000fc800078e0026 */
[----:B------:R-:W-:-:S04]  /*2340*/  IMAD.WIDE.U32 R36, R26, R34, R36 ;  /* 0x000000221a247225 */ /* 0x000fc800078e0024 */
[----:B------:R-:W-:-:S04]  /*2350*/  IMAD.WIDE.U32 R46, R46, 0xa0, RZ ;  /* 0x000000a02e2e7825 */ /* 0x000fc800078e00ff */
[----:B------:R-:W-:-:S04]  /*2360*/  IMAD.WIDE.U32 R40, R40, 0xa0, RZ ;  /* 0x000000a028287825 */ /* 0x000fc800078e00ff */
[----:B------:R-:W-:Y:S01]  /*2370*/  IMAD.WIDE.U32 R34, R34, 0xa0, RZ ;  /* 0x000000a022227825 */ /* 0x000fe200078e00ff */
[----:B----4-:R-:W-:Y:S02]  /*2380*/  LOP3.LUT P4, RZ, R30, 0x2, RZ, 0xc0, !PT ;  /* 0x000000021eff7812 */ /* 0x010fe4000788c0ff */
[----:B------:R-:W-:Y:S01]  /*2390*/  ISETP.GE.AND P3, PT, R18, UR4, PT ;  /* 0x0000000412007c0c */ /* 0x000fe2000bf66270 */
[----:B------:R-:W-:Y:S01]  /*23a0*/  IMAD.IADD R68, R39, 0x1, R69 ;  /* 0x0000000127447824 */ /* 0x000fe200078e0245 */
[----:B------:R-:W-:Y:S01]  /*23b0*/  ISETP.GE.AND P2, PT, R33, UR4, PT ;  /* 0x0000000421007c0c */ /* 0x000fe2000bf46270 */
[----:B------:R-:W-:Y:S01]  /*23c0*/  IMAD.SHL.U32 R55, R55, 0x2, RZ ;  /* 0x0000000237377824 */ /* 0x000fe200078e00ff */
[----:B------:R-:W-:Y:S01]  /*23d0*/  SHF.R.S32.HI R70, RZ, 0x1f, R61 ;  /* 0x0000001fff467819 */ /* 0x000fe2000001143d */
[----:B------:R-:W-:Y:S02]  /*23e0*/  IMAD.X R53, R15, 0x1, R11, P0 ;  /* 0x000000010f357824 */ /* 0x000fe400000e060b */
[----:B------:R-:W-:-:S02]  /*23f0*/  IMAD.IADD R56, R47, 0x1, R5 ;  /* 0x000000012f387824 */ /* 0x000fc400078e0205 */
[----:B------:R-:W-:Y:S02]  /*2400*/  IMAD.IADD R57, R41, 0x1, R57 ;  /* 0x0000000129397824 */ /* 0x000fe400078e0239 */
[----:B------:R-:W-:Y:S02]  /*2410*/  IMAD.IADD R58, R35, 0x1, R7 ;  /* 0x00000001233a7824 */ /* 0x000fe400078e0207 */
[----:B------:R-:W-:Y:S02]  /*2420*/  IMAD.IADD R59, R45, 0x1, R9 ;  /* 0x000000012d3b7824 */ /* 0x000fe400078e0209 */
[----:B------:R-:W-:Y:S02]  /*2430*/  IMAD.IADD R60, R9, 0x1, R43 ;  /* 0x00000001093c7824 */ /* 0x000fe400078e022b */
[----:B------:R-:W-:Y:S02]  /*2440*/  IMAD.IADD R69, R69, 0x1, R37 ;  /* 0x0000000145457824 */ /* 0x000fe400078e0225 */
[----:B------:R-:W-:-:S02]  /*2450*/  IMAD.IADD R71, R10, 0x1, R4 ;  /* 0x000000010a477824 */ /* 0x000fc400078e0204 */
[----:B------:R-:W-:-:S07]  /*2460*/  IMAD.IADD R72, R49, 0x1, R13 ;  /* 0x0000000131487824 */ /* 0x000fce00078e020d */
.L_x_352:
[----:B------:R-:W2:Y:S01]  /*2470*/  LDL R4, [R1+0x14] ;  /* 0x0000140001047983 */ /* 0x000ea20000100800 */
[----:B0---4-:R-:W0:Y:S01]  /*2480*/  LDC.64 R62, c[0x0][0x2e8] ;  /* 0x0000ba00ff3e7b82 */ /* 0x011e220000000a00 */
[----:B------:R-:W-:Y:S01]  /*2490*/  VIADD R2, R2, 0xffffffff ;  /* 0xffffffff02027836 */ /* 0x000fe20000000000 */
[----:B------:R-:W-:Y:S01]  /*24a0*/  LOP3.LUT R22, R22, 0xfffffffd, RZ, 0xc0, !PT ;  /* 0xfffffffd16167812 */ /* 0x000fe200078ec0ff */
[----:B------:R-:W-:Y:S05]  /*24b0*/  YIELD ;  /* 0x0000000000007946 */ /* 0x000fea0003800000 */
[----:B------:R-:W-:Y:S01]  /*24c0*/  SHF.R.S32.HI R11, RZ, 0x1f, R2 ;  /* 0x0000001fff0b7819 */ /* 0x000fe20000011402 */
[-C--:B------:R-:W-:Y:S01]  /*24d0*/  IMAD R5, R56, R2.reuse, RZ ;  /* 0x0000000238057224 */ /* 0x080fe200078e02ff */
[----:B------:R-:W1:Y:S01]  /*24e0*/  LDC R31, c[0x0][0x3f4] ;  /* 0x0000fd00ff1f7b82 */ /* 0x000e620000000800 */
[----:B---3--:R-:W-:Y:S01]  /*24f0*/  IMAD.WIDE.U32 R14, R46, R2, RZ ;  /* 0x000000022e0e7225 */ /* 0x008fe200078e00ff */
[----:B------:R-:W-:Y:S03]  /*2500*/  BSSY B0, `(.L_x_323) ;  /* 0x0000259000007945 */ /* 0x000fe60003800000 */
[----:B------:R-:W-:-:S04]  /*2510*/  IMAD R7, R11, R46, R5 ;  /* 0x0000002e0b077224 */ /* 0x000fc800078e0205 */
[----:B------:R-:W-:Y:S01]  /*2520*/  IMAD.IADD R65, R15, 0x1, R7 ;  /* 0x000000010f417824 */ /* 0x000fe200078e0207 */
[----:B0-----:R-:W-:-:S04]  /*2530*/  IADD3 R12, P0, P1, R14, R62, R0 ;  /* 0x0000003e0e0c7210 */ /* 0x001fc8000791e000 */
[----:B------:R-:W-:Y:S02]  /*2540*/  IADD3.X R13, R65, R63, R20, P0, P1 ;  /* 0x0000003f410d7210 */ /* 0x000fe400007e2414 */
[----:B------:R-:W-:-:S13]  /*2550*/  ISETP.GT.AND P0, PT, R2, R27, PT ;  /* 0x0000001b0200720c */ /* 0x000fda0003f04270 */
[----:B------:R-:W-:Y:S02]  /*2560*/  @P0 LOP3.LUT R22, R22, 0x2, RZ, 0xfc, !PT ;  /* 0x0000000216160812 */ /* 0x000fe400078efcff */
[----:B-1----:R-:W-:Y:S01]  /*2570*/  ISETP.GE.AND P0, PT, R31, 0x1, PT ;  /* 0x000000011f00780c */ /* 0x002fe20003f06270 */
[----:B--2---:R-:W-:-:S04]  /*2580*/  IMAD R5, R17, 0x2800, R4 ;  /* 0x0000280011057824 */ /* 0x004fc800078e0204 */
[C---:B------:R-:W-:Y:S02]  /*2590*/  VIADD R73, R5.reuse, 0x20 ;  /* 0x0000002005497836 */ /* 0x040fe40000000000 */
[----:B------:R-:W-:Y:S02]  /*25a0*/  @P4 VIADD R73, R5, 0xffffffe0 ;  /* 0xffffffe005494836 */ /* 0x000fe40000000000 */
[C---:B------:R-:W-:Y:S02]  /*25b0*/  IMAD.IADD R74, R16.reuse, 0x1, R5 ;  /* 0x00000001104a7824 */ /* 0x040fe400078e0205 */
[----:B------:R-:W-:Y:S02]  /*25c0*/  IMAD.IADD R73, R16, 0x1, R73 ;  /* 0x0000000110497824 */ /* 0x000fe400078e0249 */
[----:B------:R-:W-:Y:S05]  /*25d0*/  @!P0 BRA `(.L_x_324) ;  /* 0x0000002000e08947 */ /* 0x000fea0003800000 */
[----:B------:R-:W-:Y:S01]  /*25e0*/  ULDC.U8 UR4, c[0x0][0x410] ;  /* 0x0001040000047ab9 */ /* 0x000fe20000000000 */
[-C--:B------:R-:W-:Y:S01]  /*25f0*/  IMAD R5, R57, R2.reuse, RZ ;  /* 0x0000000239057224 */ /* 0x080fe200078e02ff */
[----:B------:R-:W-:Y:S01]  /*2600*/  ISETP.NE.AND P0, PT, RZ, UR4, PT ;  /* 0x00000004ff007c0c */ /* 0x000fe2000bf05270 */
[----:B------:R-:W-:Y:S02]  /*2610*/  IMAD R7, R58, R2, RZ ;  /* 0x000000023a077224 */ /* 0x000fe400078e02ff */
[C---:B------:R-:W-:Y:S02]  /*2620*/  IMAD R9, R11.reuse, R40, R5 ;  /* 0x000000280b097224 */ /* 0x040fe400078e0205 */
[----:B------:R-:W-:Y:S02]  /*2630*/  IMAD R11, R11, R34, R7 ;  /* 0x000000220b0b7224 */ /* 0x000fe400078e0207 */
[----:B------:R-:W-:-:S04]  /*2640*/  IMAD.WIDE.U32 R4, R40, R2, RZ ;  /* 0x0000000228047225 */ /* 0x000fc800078e00ff */
[----:B------:R-:W-:-:S04]  /*2650*/  IMAD.WIDE.U32 R6, R34, R2, RZ ;  /* 0x0000000222067225 */ /* 0x000fc800078e00ff */
[----:B------:R-:W-:Y:S02]  /*2660*/  IMAD.IADD R30, R5, 0x1, R9 ;  /* 0x00000001051e7824 */ /* 0x000fe400078e0209 */
[----:B------:R-:W-:Y:S01]  /*2670*/  IMAD.IADD R64, R7, 0x1, R11 ;  /* 0x0000000107407824 */ /* 0x000fe200078e020b */
[----:B------:R-:W-:Y:S06]  /*2680*/  @!P0 BRA `(.L_x_325) ;  /* 0x00000010003c8947 */ /* 0x000fec0003800000 */
[----:B------:R-:W-:Y:S01]  /*2690*/  IMAD R8, R2, -0xa0, R32 ;  /* 0xffffff6002087824 */ /* 0x000fe200078e0220 */
[----:B------:R-:W-:Y:S01]  /*26a0*/  BSSY B1, `(.L_x_326) ;  /* 0x0000017000017945 */ /* 0x000fe20003800000 */
[----:B------:R-:W-:Y:S02]  /*26b0*/  CS2R R14, SRZ ;  /* 0x00000000000e7805 */ /* 0x000fe4000001ff00 */
[----:B------:R-:W-:Y:S02]  /*26c0*/  CS2R R10, SRZ ;  /* 0x00000000000a7805 */ /* 0x000fe4000001ff00 */
[----:B------:R-:W-:Y:S02]  /*26d0*/  CS2R R28, SRZ ;  /* 0x00000000001c7805 */ /* 0x000fe4000001ff00 */
[----:B------:R-:W-:-:S04]  /*26e0*/  VIMNMX R8, R8, 0xa0, PT ;  /* 0x000000a008087848 */ /* 0x000fc80003fe0100 */
[----:B------:R-:W-:Y:S02]  /*26f0*/  ISETP.GE.AND P1, PT, R23, R8, PT ;  /* 0x000000081700720c */ /* 0x000fe40003f26270 */
[----:B------:R-:W-:-:S11]  /*2700*/  CS2R R8, SRZ ;  /* 0x0000000000087805 */ /* 0x000fd6000001ff00 */
[----:B------:R-:W-:Y:S05]  /*2710*/  @P1 BRA `(.L_x_327) ;  /* 0x00000000003c1947 */ /* 0x000fea0003800000 */
[----:B------:R-:W2:Y:S01]  /*2720*/  LDL R66, [R1+0x10] ;  /* 0x0000100001427983 */ /* 0x000ea20000100800 */
[----:B------:R-:W-:Y:S02]  /*2730*/  ULDC.64 UR4, c[0x0][0x3e8] ;  /* 0x0000fa0000047ab9 */ /* 0x000fe40000000a00 */
[----:B------:R-:W-:-:S04]  /*2740*/  IADD3 R4, P0, P5, R44, UR4, R4 ;  /* 0x000000042c047c10 */ /* 0x000fc8000fd1e004 */
[----:B------:R-:W-:Y:S01]  /*2750*/  IADD3.X R5, R59, UR5, R30, P0, P5 ;  /* 0x000000053b057c10 */ /* 0x000fe200087ea41e */
[----:B------:R-:W-:Y:S02]  /*2760*/  ULDC.64 UR4, c[0x0][0x400] ;  /* 0x0001000000047ab9 */ /* 0x000fe40000000a00 */
[----:B------:R-:W-:-:S04]  /*2770*/  IADD3 R6, P0, P5, R38, UR4, R6 ;  /* 0x0000000426067c10 */ /* 0x000fc8000fd1e006 */
[----:B------:R-:W-:Y:S02]  /*2780*/  IADD3.X R7, R68, UR5, R64, P0, P5 ;  /* 0x0000000544077c10 */ /* 0x000fe400087ea440 */
[----:B------:R-:W-:Y:S02]  /*2790*/  ISETP.GE.AND P0, PT, R156, R31, PT ;  /* 0x0000001f9c00720c */ /* 0x000fe40003f06270 */
[----:B------:R-:W-:Y:S02]  /*27a0*/  CS2R R8, SRZ ;  /* 0x0000000000087805 */ /* 0x000fe4000001ff00 */
[----:B------:R-:W-:-:S09]  /*27b0*/  CS2R R10, SRZ ;  /* 0x00000000000a7805 */ /* 0x000fd2000001ff00 */
[----:B------:R0:W5:Y:S04]  /*27c0*/  @!P0 LDG.E.64 R14, desc[UR40][R4.64] ;  /* 0x00000028040e8981 */ /* 0x000168000c1e1b00 */
[----:B------:R0:W5:Y:S01]  /*27d0*/  @!P0 LDG.E.64 R28, desc[UR40][R6.64] ;  /* 0x00000028061c8981 */ /* 0x000162000c1e1b00 */
[----:B--2---:R-:W-:-:S13]  /*27e0*/  ISETP.GE.AND P0, PT, R66, R31, PT ;  /* 0x0000001f4200720c */ /* 0x004fda0003f06270 */
[----:B------:R0:W5:Y:S04]  /*27f0*/  @!P0 LDG.E.64 R8, desc[UR40][R4.64+0x10] ;  /* 0x0000102804088981 */ /* 0x000168000c1e1b00 */
[----:B------:R0:W5:Y:S02]  /*2800*/  @!P0 LDG.E.64 R10, desc[UR40][R6.64+0x10] ;  /* 0x00001028060a8981 */ /* 0x000164000c1e1b00 */
.L_x_327:
[----:B------:R-:W-:Y:S05]  /*2810*/  BSYNC B1 ;  /* 0x0000000000017941 */ /* 0x000fea0003800000 */
.L_x_326:
[----:B0-----:R-:W2:Y:S01]  /*2820*/  LDL R4, [R1+0x8] ;  /* 0x0000080001047983 */ /* 0x001ea20000100800 */
[----:B-----5:R-:W-:Y:S02]  /*2830*/  IMAD.MOV.U32 R30, RZ, RZ, R8 ;  /* 0x000000ffff1e7224 */ /* 0x020fe400078e0008 */
[----:B------:R-:W-:Y:S02]  /*2840*/  IMAD.MOV.U32 R63, RZ, RZ, R14 ;  /* 0x000000ffff3f7224 */ /* 0x000fe400078e000e */
[----:B------:R-:W-:Y:S02]  /*2850*/  IMAD.MOV.U32 R62, RZ, RZ, R10 ;  /* 0x000000ffff3e7224 */ /* 0x000fe400078e000a */
[----:B------:R-:W-:Y:S01]  /*2860*/  IMAD.MOV.U32 R81, RZ, RZ, R28 ;  /* 0x000000ffff517224 */ /* 0x000fe200078e001c */
[----:B--2---:R-:W-:-:S13]  /*2870*/  ISETP.NE.AND P0, PT, R4, 0x3, PT ;  /* 0x000000030400780c */ /* 0x004fda0003f05270 */
[----:B------:R-:W-:Y:S05]  /*2880*/  @!P0 BRA `(.L_x_328) ;  /* 0x0000000000048947 */ /* 0x000fea0003800000 */
[----:B------:R-:W-:Y:S01]  /*2890*/  BPT.TRAP 0x1 ;  /* 0x000000040000795c */ /* 0x000fe20000300000 */
.L_x_328:
[----:B------:R-:W2:Y:S01]  /*28a0*/  LDL R4, [R1] ;  /* 0x0000000001047983 */ /* 0x000ea20000100800 */
[----:B------:R-:W-:Y:S01]  /*28b0*/  IMAD R75, R17, 0x8, R16 ;  /* 0x00000008114b7824 */ /* 0x000fe200078e0210 */
[----:B------:R-:W-:Y:S01]  /*28c0*/  BSSY B1, `(.L_x_329) ;  /* 0x0000004000017945 */ /* 0x000fe20003800000 */
[----:B--2---:R-:W-:-:S04]  /*28d0*/  SHF.L.U32 R76, R4, 0x1f, RZ ;  /* 0x0000001f044c7819 */ /* 0x004fc800000006ff */
[----:B------:R-:W0:Y:S02]  /*28e0*/  SYNCS.PHASECHK.TRANS64.TRYWAIT P5, [R75+URZ+0x13290], R76 ;  /* 0x0132904c4b0075a7 */ /* 0x000e2400080a017f */
[----:B0-----:R-:W-:Y:S05]  /*28f0*/  @!P5 BRA `(.L_x_330) ;  /* 0x0000013c0048d947 */ /* 0x001fea0003800000 */
.L_x_543:
[----:B------:R-:W-:Y:S05]  /*2900*/  BSYNC B1 ;  /* 0x0000000000017941 */ /* 0x000fea0003800000 */
.L_x_329:
[----:B------:R-:W-:Y:S05]  /*2910*/  @P1 BRA `(.L_x_331) ;  /* 0x00000020005c1947 */ /* 0x000fea0003800000 */
[----:B------:R-:W-:Y:S04]  /*2920*/  BSSY B1, `(.L_x_332) ;  /* 0x000006f000017945 */ /* 0x000fe80003800000 */
[----:B------:R-:W-:Y:S05]  /*2930*/  @P3 BRA `(.L_x_333) ;  /* 0x0000000400b43947 */ /* 0x000fea0003800000 */
[----:B------:R1:W2:Y:S01]  /*2940*/  LDS.128 R4, [R74+0xe000] ;  /* 0x00e000004a047984 */ /* 0x0002a20000000c00 */
[----:B------:R-:W-:Y:S01]  /*2950*/  ISETP.GE.AND P5, PT, R156, R31, PT ;  /* 0x0000001f9c00720c */ /* 0x000fe20003fa6270 */
[----:B------:R-:W-:-:S12]  /*2960*/  BSSY B2, `(.L_x_334) ;  /* 0x0000069000027945 */ /* 0x000fd80003800000 */
[----:B-1----:R-:W-:Y:S05]  /*2970*/  @P5 BRA `(.L_x_335) ;  /* 0x00000004009c5947 */ /* 0x002fea0003800000 */
[----:B------:R-:W-:Y:S02]  /*2980*/  SHF.R.U32.HI R14, RZ, 0x8, R15 ;  /* 0x00000008ff0e7819 */ /* 0x000fe4000001160f */
[----:B------:R-:W-:Y:S02]  /*2990*/  SHF.R.U32.HI R28, RZ, 0x8, R29 ;  /* 0x00000008ff1c7819 */ /* 0x000fe4000001161d */
[----:B------:R-:W-:Y:S01]  /*29a0*/  SHF.R.U32.HI R67, RZ, 0x10, R15 ;  /* 0x00000010ff437819 */ /* 0x000fe2000001160f */
[----:B------:R-:W-:Y:S01]  /*29b0*/  IMAD.SHL.U32 R14, R14, 0x100, RZ ;  /* 0x000001000e0e7824 */ /* 0x000fe200078e00ff */
[----:B------:R-:W-:Y:S02]  /*29c0*/  SHF.R.U32.HI R65, RZ, 0x10, R29 ;  /* 0x00000010ff417819 */ /* 0x000fe4000001161d */
[----:B------:R-:W-:Y:S01]  /*29d0*/  LOP3.LUT R64, R29, 0xff0000ff, RZ, 0xc0, !PT ;  /* 0xff0000ff1d407812 */ /* 0x000fe200078ec0ff */
[----:B------:R-:W-:Y:S01]  /*29e0*/  IMAD.SHL.U32 R29, R28, 0x100, RZ ;  /* 0x000001001c1d7824 */ /* 0x000fe200078e00ff */
[----:B------:R-:W-:Y:S01]  /*29f0*/  LOP3.LUT R15, R15, 0xff0000ff, RZ, 0xc0, !PT ;  /* 0xff0000ff0f0f7812 */ /* 0x000fe200078ec0ff */
[----:B--2---:R-:W-:Y:S01]  /*2a00*/  IMAD.MOV.U32 R28, RZ, RZ, R4 ;  /* 0x000000ffff1c7224 */ /* 0x004fe200078e0004 */
[----:B------:R-:W-:-:S02]  /*2a10*/  F2FP.F16.E4M3.UNPACK_B R4, R5 ;  /* 0x00000005ff04723e */ /* 0x000fc400020006ff */
[----:B------:R-:W-:Y:S01]  /*2a20*/  LOP3.LUT R15, R15, 0xff00, R14, 0xf8, !PT ;  /* 0x0000ff000f0f7812 */ /* 0x000fe200078ef80e */
[----:B------:R-:W-:Y:S01]  /*2a30*/  IMAD.U32 R14, R67, 0x10000, RZ ;  /* 0x00010000430e7824 */ /* 0x000fe200078e00ff */
[----:B------:R-:W-:Y:S01]  /*2a40*/  LOP3.LUT R66, R64, 0xff00, R29, 0xf8, !PT ;  /* 0x0000ff0040427812 */ /* 0x000fe200078ef81d */
[----:B------:R-:W-:Y:S01]  /*2a50*/  IMAD.U32 R29, R65, 0x10000, RZ ;  /* 0x00010000411d7824 */ /* 0x000fe200078e00ff */
[----:B------:R-:W-:Y:S02]  /*2a60*/  F2FP.F16.E4M3.UNPACK_B R64, R81.H1 ;  /* 0x00000051ff40723e */ /* 0x000fe400030006ff */
[----:B------:R-:W-:Y:S02]  /*2a70*/  LOP3.LUT R14, R15, 0xff0000, R14, 0xf8, !PT ;  /* 0x00ff00000f0e7812 */ /* 0x000fe400078ef80e */
[----:B------:R-:W-:Y:S01]  /*2a80*/  LOP3.LUT R15, R66, 0xff0000, R29, 0xf8, !PT ;  /* 0x00ff0000420f7812 */ /* 0x000fe200078ef81d */
[----:B------:R-:W-:Y:S01]  /*2a90*/  HADD2.F32 R77, -RZ, R64.H0_H0 ;  /* 0x20000040ff4d7230 */ /* 0x000fe20000004100 */
[----:B------:R-:W-:Y:S01]  /*2aa0*/  F2FP.F16.E4M3.UNPACK_B R66, R63.H1 ;  /* 0x0000003fff42723e */ /* 0x000fe200030006ff */
[--C-:B------:R-:W-:Y:S01]  /*2ab0*/  HADD2.F32 R29, -RZ, R4.reuse.H1_H1 ;  /* 0x30000004ff1d7230 */ /* 0x100fe20000004100 */
[----:B------:R-:W-:Y:S01]  /*2ac0*/  F2FP.F16.E4M3.UNPACK_B R5, R5.H1 ;  /* 0x00000005ff05723e */ /* 0x000fe200030006ff */
[----:B------:R-:W-:-:S02]  /*2ad0*/  HADD2.F32 R4, -RZ, R4.H0_H0 ;  /* 0x20000004ff047230 */ /* 0x000fc40000004100 */
[----:B------:R-:W-:Y:S02]  /*2ae0*/  HADD2.F32 R67, -RZ, R66.H0_H0 ;  /* 0x20000042ff437230 */ /* 0x000fe40000004100 */
[CC--:B------:R-:W-:Y:S01]  /*2af0*/  FMUL.FTZ R79, R29.reuse, R77.reuse ;  /* 0x0000004d1d4f7220 */ /* 0x0c0fe20000410000 */
[----:B------:R-:W-:Y:S02]  /*2b00*/  HADD2.F32 R78, -RZ, R64.H1_H1 ;  /* 0x30000040ff4e7230 */ /* 0x000fe40000004100 */
[C---:B------:R-:W-:Y:S01]  /*2b10*/  FMUL.FTZ R80, R4.reuse, R77 ;  /* 0x0000004d04507220 */ /* 0x040fe20000410000 */
[--C-:B------:R-:W-:Y:S02]  /*2b20*/  HADD2.F32 R65, -RZ, R5.reuse.H1_H1 ;  /* 0x30000005ff417230 */ /* 0x100fe40000004100 */
[-C--:B------:R-:W-:Y:S01]  /*2b30*/  FFMA.FTZ R4, R4, R67.reuse, -R79 ;  /* 0x0000004304047223 */ /* 0x080fe2000001084f */
[----:B------:R-:W-:Y:S02]  /*2b40*/  HADD2.F32 R64, -RZ, R5.H0_H0 ;  /* 0x20000005ff407230 */ /* 0x000fe40000004100 */
[----:B------:R-:W-:Y:S01]  /*2b50*/  FFMA.FTZ R5, R29, R67, R80 ;  /* 0x000000431d057223 */ /* 0x000fe20000010050 */
[----:B------:R-:W-:-:S02]  /*2b60*/  HADD2.F32 R66, -RZ, R66.H1_H1 ;  /* 0x30000042ff427230 */ /* 0x000fc40000004100 */
[CC--:B------:R-:W-:Y:S01]  /*2b70*/  FMUL.FTZ R79, R65.reuse, R78.reuse ;  /* 0x0000004e414f7220 */ /* 0x0c0fe20000410000 */
[----:B------:R-:W-:Y:S01]  /*2b80*/  F2FP.F16.E4M3.UNPACK_B R77, R81 ;  /* 0x00000051ff4d723e */ /* 0x000fe200020006ff */
[C---:B------:R-:W-:Y:S01]  /*2b90*/  FMUL.FTZ R78, R64.reuse, R78 ;  /* 0x0000004e404e7220 */ /* 0x040fe20000410000 */
[----:B------:R-:W-:Y:S01]  /*2ba0*/  F2FP.F16.E4M3.UNPACK_B R29, R28.H1 ;  /* 0x0000001cff1d723e */ /* 0x000fe200030006ff */
[----:B------:R-:W-:Y:S01]  /*2bb0*/  FFMA.FTZ R79, R64, R66, -R79 ;  /* 0x00000042404f7223 */ /* 0x000fe2000001084f */
[----:B------:R-:W-:Y:S01]  /*2bc0*/  F2FP.F16.E4M3.UNPACK_B R28, R28 ;  /* 0x0000001cff1c723e */ /* 0x000fe200020006ff */
[----:B------:R-:W-:Y:S01]  /*2bd0*/  FFMA.FTZ R84, R65, R66, R78 ;  /* 0x0000004241547223 */ /* 0x000fe2000001004e */
[----:B------:R-:W-:Y:S01]  /*2be0*/  F2FP.F16.E4M3.UNPACK_B R66, R63 ;  /* 0x0000003fff42723e */ /* 0x000fe200020006ff */
[----:B------:R-:W-:Y:S01]  /*2bf0*/  HADD2.F32 R67, -RZ, R77.H1_H1 ;  /* 0x3000004dff437230 */ /* 0x000fe20000004100 */
[----:B------:R-:W-:Y:S01]  /*2c00*/  F2FP.F16.E4M3.UNPACK_B R81, R15.H1 ;  /* 0x0000000fff51723e */ /* 0x000fe200030006ff */
[----:B------:R-:W-:-:S02]  /*2c10*/  HADD2.F32 R64, -RZ, R29.H0_H0 ;  /* 0x2000001dff407230 */ /* 0x000fc40000004100 */
[----:B------:R-:W-:Y:S02]  /*2c20*/  HADD2.F32 R65, -RZ, R29.H1_H1 ;  /* 0x3000001dff417230 */ /* 0x000fe40000004100 */
[----:B------:R-:W-:Y:S02]  /*2c30*/  HADD2.F32 R78, -RZ, R77.H0_H0 ;  /* 0x2000004dff4e7230 */ /* 0x000fe40000004100 */
[-C--:B------:R-:W-:Y:S01]  /*2c40*/  FMUL.FTZ R82, R64, R67.reuse ;  /* 0x0000004340527220 */ /* 0x080fe20000410000 */
[--C-:B------:R-:W-:Y:S02]  /*2c50*/  HADD2.F32 R63, -RZ, R28.reuse.H1_H1 ;  /* 0x3000001cff3f7230 */ /* 0x100fe40000004100 */
[----:B------:R-:W-:Y:S01]  /*2c60*/  FMUL.FTZ R77, R65, R67 ;  /* 0x00000043414d7220 */ /* 0x000fe20000410000 */
[----:B------:R-:W-:Y:S02]  /*2c70*/  HADD2.F32 R29, -RZ, R28.H0_H0 ;  /* 0x2000001cff1d7230 */ /* 0x000fe40000004100 */
[----:B------:R-:W-:-:S02]  /*2c80*/  HADD2.F32 R28, -RZ, R66.H1_H1 ;  /* 0x30000042ff1c7230 */ /* 0x000fc40000004100 */
[-C--:B------:R-:W-:Y:S01]  /*2c90*/  FMUL.FTZ R80, R63, R78.reuse ;  /* 0x0000004e3f507220 */ /* 0x080fe20000410000 */
[----:B------:R-:W-:Y:S02]  /*2ca0*/  HADD2.F32 R66, -RZ, R66.H0_H0 ;  /* 0x20000042ff427230 */ /* 0x000fe40000004100 */
[----:B------:R-:W-:Y:S01]  /*2cb0*/  FMUL.FTZ R78, R29, R78 ;  /* 0x0000004e1d4e7220 */ /* 0x000fe20000410000 */
[--C-:B------:R-:W-:Y:S02]  /*2cc0*/  HADD2.F32 R83, -RZ, R81.reuse.H1_H1 ;  /* 0x30000051ff537230 */ /* 0x100fe40000004100 */
[-C--:B------:R-:W-:Y:S01]  /*2cd0*/  FFMA.FTZ R64, R64, R28.reuse, -R77 ;  /* 0x0000001c40407223 */ /* 0x080fe2000001084d */
[----:B------:R-:W-:Y:S01]  /*2ce0*/  FFMA.FTZ R65, R65, R28, R82 ;  /* 0x0000001c41417223 */ /* 0x000fe20000010052 */
[-C--:B------:R-:W-:Y:S01]  /*2cf0*/  FFMA.FTZ R28, R29, R66.reuse, -R80 ;  /* 0x000000421d1c7223 */ /* 0x080fe20000010850 */
[----:B------:R-:W-:Y:S01]  /*2d00*/  FFMA.FTZ R29, R63, R66, R78 ;  /* 0x000000423f1d7223 */ /* 0x000fe2000001004e */
[----:B------:R-:W-:Y:S01]  /*2d10*/  F2FP.F16.E4M3.UNPACK_B R66, R7.H1 ;  /* 0x00000007ff42723e */ /* 0x000fe200030006ff */
[----:B------:R-:W-:Y:S01]  /*2d20*/  HADD2.F32 R81, -RZ, R81.H0_H0 ;  /* 0x20000051ff517230 */ /* 0x000fe20000004100 */
[----:B------:R-:W-:-:S02]  /*2d30*/  F2FP.SATFINITE.E4M3.F32.PACK_AB_MERGE_C R64, R65, R64, RZ ;  /* 0x000000404140723e */ /* 0x000fc400048070ff */
[----:B------:R-:W-:Y:S01]  /*2d40*/  F2FP.F16.E4M3.UNPACK_B R78, R14.H1 ;  /* 0x0000000eff4e723e */ /* 0x000fe200030006ff */
[--C-:B------:R-:W-:Y:S01]  /*2d50*/  HADD2.F32 R67, -RZ, R66.reuse.H0_H0 ;  /* 0x20000042ff437230 */ /* 0x100fe20000004100 */
[----:B------:R-:W-:Y:S01]  /*2d60*/  F2FP.F16.E4M3.UNPACK_B R65, R6.H1 ;  /* 0x00000006ff41723e */ /* 0x000fe200030006ff */
[----:B------:R-:W-:Y:S01]  /*2d70*/  HADD2.F32 R66, -RZ, R66.H1_H1 ;  /* 0x30000042ff427230 */ /* 0x000fe20000004100 */
[----:B------:R-:W-:Y:S02]  /*2d80*/  F2FP.F16.E4M3.UNPACK_B R80, R15 ;  /* 0x0000000fff50723e */ /* 0x000fe400020006ff */
[----:B------:R-:W-:Y:S01]  /*2d90*/  F2FP.SATFINITE.E4M3.F32.PACK_AB_MERGE_C R63, R84, R79, RZ ;  /* 0x0000004f543f723e */ /* 0x000fe200048070ff */
[----:B------:R-:W-:Y:S01]  /*2da0*/  HADD2.F32 R79, -RZ, R78.H1_H1 ;  /* 0x3000004eff4f7230 */ /* 0x000fe20000004100 */
[----:B------:R-:W-:Y:S01]  /*2db0*/  F2FP.F16.E4M3.UNPACK_B R77, R14 ;  /* 0x0000000eff4d723e */ /* 0x000fe200020006ff */
[----:B------:R-:W-:Y:S02]  /*2dc0*/  HADD2.F32 R15, -RZ, R65.H1_H1 ;  /* 0x30000041ff0f7230 */ /* 0x000fe40000004100 */
[----:B------:R-:W-:Y:S01]  /*2dd0*/  FMUL.FTZ R14, R66, R83 ;  /* 0x00000053420e7220 */ /* 0x000fe20000410000 */
[----:B------:R-:W-:-:S02]  /*2de0*/  HADD2.F32 R82, -RZ, R80.H1_H1 ;  /* 0x30000050ff527230 */ /* 0x000fc40000004100 */
[C---:B------:R-:W-:Y:S01]  /*2df0*/  FMUL.FTZ R85, R67.reuse, R83 ;  /* 0x0000005343557220 */ /* 0x040fe20000410000 */
[----:B------:R-:W-:Y:S02]  /*2e00*/  HADD2.F32 R65, -RZ, R65.H0_H0 ;  /* 0x20000041ff417230 */ /* 0x000fe40000004100 */
[----:B------:R-:W-:Y:S01]  /*2e10*/  FFMA.FTZ R83, R67, R79, -R14 ;  /* 0x0000004f43537223 */ /* 0x000fe2000001080e */
[----:B------:R-:W-:Y:S02]  /*2e20*/  HADD2.F32 R14, -RZ, R77.H1_H1 ;  /* 0x3000004dff0e7230 */ /* 0x000fe40000004100 */
[-C--:B------:R-:W-:Y:S01]  /*2e30*/  FMUL.FTZ R84, R15, R82.reuse ;  /* 0x000000520f547220 */ /* 0x080fe20000410000 */
[----:B------:R-:W-:Y:S01]  /*2e40*/  F2FP.F16.E4M3.UNPACK_B R7, R7 ;  /* 0x00000007ff07723e */ /* 0x000fe200020006ff */
[C---:B------:R-:W-:Y:S01]  /*2e50*/  FMUL.FTZ R82, R65.reuse, R82 ;  /* 0x0000005241527220 */ /* 0x040fe20000410000 */
[----:B------:R-:W-:Y:S01]  /*2e60*/  F2FP.F16.E4M3.UNPACK_B R6, R6 ;  /* 0x00000006ff06723e */ /* 0x000fe200020006ff */
[----:B------:R-:W-:Y:S01]  /*2e70*/  FFMA.FTZ R84, R65, R14, -R84 ;  /* 0x0000000e41547223 */ /* 0x000fe20000010854 */
[----:B------:R-:W-:-:S02]  /*2e80*/  HADD2.F32 R80, -RZ, R80.H0_H0 ;  /* 0x20000050ff507230 */ /* 0x000fc40000004100 */
[----:B------:R-:W-:Y:S01]  /*2e90*/  FFMA.FTZ R67, R15, R14, R82 ;  /* 0x0000000e0f437223 */ /* 0x000fe20000010052 */
[--C-:B------:R-:W-:Y:S02]  /*2ea0*/  HADD2.F32 R14, -RZ, R7.reuse.H0_H0 ;  /* 0x20000007ff0e7230 */ /* 0x100fe40000004100 */
[----:B------:R-:W-:Y:S01]  /*2eb0*/  FFMA.FTZ R86, R66, R79, R85 ;  /* 0x0000004f42567223 */ /* 0x000fe20000010055 */
[----:B------:R-:W-:Y:S01]  /*2ec0*/  HADD2.F32 R15, -RZ, R7.H1_H1 ;  /* 0x30000007ff0f7230 */ /* 0x000fe20000004100 */
[----:B------:R-:W-:Y:S01]  /*2ed0*/  F2FP.SATFINITE.E4M3.F32.PACK_AB_MERGE_C R5, R5, R4, R63 ;  /* 0x000000040505723e */ /* 0x000fe2000480703f */
[--C-:B------:R-:W-:Y:S02]  /*2ee0*/  HADD2.F32 R7, -RZ, R6.reuse.H0_H0 ;  /* 0x20000006ff077230 */ /* 0x100fe40000004100 */
[-C--:B------:R-:W-:Y:S01]  /*2ef0*/  FMUL.FTZ R82, R14, R81.reuse ;  /* 0x000000510e527220 */ /* 0x080fe20000410000 */
[----:B------:R-:W-:Y:S02]  /*2f00*/  HADD2.F32 R6, -RZ, R6.H1_H1 ;  /* 0x30000006ff067230 */ /* 0x000fe40000004100 */
[----:B------:R-:W-:Y:S01]  /*2f10*/  FMUL.FTZ R79, R15, R81 ;  /* 0x000000510f4f7220 */ /* 0x000fe20000410000 */
[----:B------:R-:W-:-:S02]  /*2f20*/  HADD2.F32 R78, -RZ, R78.H0_H0 ;  /* 0x2000004eff4e7230 */ /* 0x000fc40000004100 */
[-C--:B------:R-:W-:Y:S01]  /*2f30*/  FMUL.FTZ R65, R7, R80.reuse ;  /* 0x0000005007417220 */ /* 0x080fe20000410000 */
[----:B------:R-:W-:Y:S02]  /*2f40*/  HADD2.F32 R77, -RZ, R77.H0_H0 ;  /* 0x2000004dff4d7230 */ /* 0x000fe40000004100 */
[----:B------:R-:W-:Y:S01]  /*2f50*/  FMUL.FTZ R66, R6, R80 ;  /* 0x0000005006427220 */ /* 0x000fe20000410000 */
[----:B------:R-:W-:Y:S01]  /*2f60*/  F2FP.SATFINITE.E4M3.F32.PACK_AB_MERGE_C R67, R67, R84, RZ ;  /* 0x000000544343723e */ /* 0x000fe200048070ff */
[-C--:B------:R-:W-:Y:S01]  /*2f70*/  FFMA.FTZ R79, R14, R78.reuse, -R79 ;  /* 0x0000004e0e4f7223 */ /* 0x080fe2000001084f */
[----:B------:R-:W-:Y:S01]  /*2f80*/  FFMA.FTZ R82, R15, R78, R82 ;  /* 0x0000004e0f527223 */ /* 0x000fe20000010052 */
[-C--:B------:R-:W-:Y:S01]  /*2f90*/  FFMA.FTZ R66, R7, R77.reuse, -R66 ;  /* 0x0000004d07427223 */ /* 0x080fe20000010842 */
[----:B------:R-:W-:Y:S01]  /*2fa0*/  FFMA.FTZ R65, R6, R77, R65 ;  /* 0x0000004d06417223 */ /* 0x000fe20000010041 */
[----:B------:R-:W-:Y:S02]  /*2fb0*/  F2FP.SATFINITE.E4M3.F32.PACK_AB_MERGE_C R83, R86, R83, RZ ;  /* 0x000000535653723e */ /* 0x000fe400048070ff */
[----:B------:R-:W-:-:S02]  /*2fc0*/  F2FP.SATFINITE.E4M3.F32.PACK_AB_MERGE_C R4, R29, R28, R64 ;  /* 0x0000001c1d04723e */ /* 0x000fc40004807040 */
[----:B------:R-:W-:Y:S02]  /*2fd0*/  F2FP.SATFINITE.E4M3.F32.PACK_AB_MERGE_C R6, R65, R66, R67 ;  /* 0x000000424106723e */ /* 0x000fe40004807043 */
[----:B------:R-:W-:-:S07]  /*2fe0*/  F2FP.SATFINITE.E4M3.F32.PACK_AB_MERGE_C R7, R82, R79, R83 ;  /* 0x0000004f5207723e */ /* 0x000fce0004807053 */
.L_x_335:
[----:B------:R-:W-:Y:S05]  /*2ff0*/  BSYNC B2 ;  /* 0x0000000000027941 */ /* 0x000fea0003800000 */
.L_x_334:
[----:B--2---:R1:W-:Y:S02]  /*3000*/  STG.E.128 desc[UR40][R12.64], R4 ;  /* 0x000000040c007986 */ /* 0x0043e4000c101d28 */
.L_x_333:
[----:B------:R-:W-:Y:S05]  /*3010*/  BSYNC B1 ;  /* 0x0000000000017941 */ /* 0x000fea0003800000 */
.L_x_332:
[----:B------:R-:W-:Y:S05]  /*3020*/  @P2 BRA `(.L_x_331) ;  /* 0x0000001800982947 */ /* 0x000fea0003800000 */
[----:B-1----:R-:W2:Y:S04]  /*3030*/  LDL R6, [R1+0x14] ;  /* 0x0000140001067983 */ /* 0x002ea80000100800 */
[----:B------:R-:W3:Y:S01]  /*3040*/  LDL R14, [R1+0x10] ;  /* 0x00001000010e7983 */ /* 0x000ee20000100800 */
[----:B------:R-:W-:Y:S01]  /*3050*/  IMAD.MOV.U32 R5, RZ, RZ, 0x20 ;  /* 0x00000020ff057424 */ /* 0x000fe200078e00ff */
[----:B------:R-:W-:Y:S01]  /*3060*/  BSSY B1, `(.L_x_336) ;  /* 0x000006f000017945 */ /* 0x000fe20003800000 */
[----:B------:R-:W-:-:S03]  /*3070*/  IMAD R4, R17, 0x2800, RZ ;  /* 0x0000280011047824 */ /* 0x000fc600078e02ff */
[----:B------:R-:W-:-:S04]  /*3080*/  SEL R5, R5, 0xffffffe0, !P4 ;  /* 0xffffffe005057807 */ /* 0x000fc80006000000 */
[----:B--2---:R-:W-:Y:S02]  /*3090*/  IADD3 R5, R5, R6, R4 ;  /* 0x0000000605057210 */ /* 0x004fe40007ffe004 */
[----:B---3--:R-:W-:-:S03]  /*30a0*/  ISETP.GE.AND P5, PT, R14, R31, PT ;  /* 0x0000001f0e00720c */ /* 0x008fc60003fa6270 */
[----:B------:R-:W-:-:S06]  /*30b0*/  IMAD.IADD R4, R16, 0x1, R5 ;  /* 0x0000000110047824 */ /* 0x000fcc00078e0205 */
[----:B------:R-:W1:Y:S04]  /*30c0*/  LDS.128 R4, [R4+0xe000] ;  /* 0x00e0000004047984 */ /* 0x000e680000000c00 */
[----:B------:R-:W-:Y:S05]  /*30d0*/  @P5 BRA `(.L_x_337) ;  /* 0x00000004009c5947 */ /* 0x000fea0003800000 */
[----:B------:R-:W-:Y:S02]  /*30e0*/  SHF.R.U32.HI R29, RZ, 0x8, R9 ;  /* 0x00000008ff1d7819 */ /* 0x000fe40000011609 */
[----:B------:R-:W-:Y:S02]  /*30f0*/  SHF.R.U32.HI R10, RZ, 0x8, R11 ;  /* 0x00000008ff0a7819 */ /* 0x000fe4000001160b */
[----:B------:R-:W-:Y:S02]  /*3100*/  LOP3.LUT R8, R9, 0xff0000ff, RZ, 0xc0, !PT ;  /* 0xff0000ff09087812 */ /* 0x000fe400078ec0ff */
[----:B------:R-:W-:Y:S01]  /*3110*/  SHF.R.U32.HI R15, RZ, 0x10, R9 ;  /* 0x00000010ff0f7819 */ /* 0x000fe20000011609 */
[----:B------:R-:W-:Y:S01]  /*3120*/  IMAD.SHL.U32 R9, R29, 0x100, RZ ;  /* 0x000001001d097824 */ /* 0x000fe200078e00ff */
[----:B------:R-:W-:Y:S02]  /*3130*/  LOP3.LUT R14, R11, 0xff0000ff, RZ, 0xc0, !PT ;  /* 0xff0000ff0b0e7812 */ /* 0x000fe400078ec0ff */
[----:B------:R-:W-:Y:S01]  /*3140*/  SHF.R.U32.HI R28, RZ, 0x10, R11 ;  /* 0x00000010ff1c7819 */ /* 0x000fe2000001160b */
[----:B------:R-:W-:Y:S01]  /*3150*/  IMAD.SHL.U32 R11, R10, 0x100, RZ ;  /* 0x000001000a0b7824 */ /* 0x000fe200078e00ff */
[----:B------:R-:W-:Y:S01]  /*3160*/  LOP3.LUT R8, R8, 0xff00, R9, 0xf8, !PT ;  /* 0x0000ff0008087812 */ /* 0x000fe200078ef809 */
[----:B------:R-:W-:-:S02]  /*3170*/  IMAD.U32 R9, R15, 0x10000, RZ ;  /* 0x000100000f097824 */ /* 0x000fc400078e00ff */
[----:B-1----:R-:W-:Y:S01]  /*3180*/  IMAD.MOV.U32 R10, RZ, RZ, R4 ;  /* 0x000000ffff0a7224 */ /* 0x002fe200078e0004 */
[----:B------:R-:W-:Y:S01]  /*3190*/  LOP3.LUT R11, R14, 0xff00, R11, 0xf8, !PT ;  /* 0x0000ff000e0b7812 */ /* 0x000fe200078ef80b */
[----:B------:R-:W-:Y:S01]  /*31a0*/  IMAD.U32 R28, R28, 0x10000, RZ ;  /* 0x000100001c1c7824 */ /* 0x000fe200078e00ff */
[-C--:B------:R-:W-:Y:S02]  /*31b0*/  F2FP.F16.E4M3.UNPACK_B R4, R5.reuse ;  /* 0x00000005ff04723e */ /* 0x080fe400020006ff */
[----:B------:R-:W-:Y:S02]  /*31c0*/  F2FP.F16.E4M3.UNPACK_B R14, R62.H1 ;  /* 0x0000003eff0e723e */ /* 0x000fe400030006ff */
[----:B------:R-:W-:Y:S02]  /*31d0*/  LOP3.LUT R8, R8, 0xff0000, R9, 0xf8, !PT ;  /* 0x00ff000008087812 */ /* 0x000fe400078ef809 */
[----:B------:R-:W-:Y:S01]  /*31e0*/  LOP3.LUT R9, R11, 0xff0000, R28, 0xf8, !PT ;  /* 0x00ff00000b097812 */ /* 0x000fe200078ef81c */
[----:B------:R-:W-:Y:S01]  /*31f0*/  HADD2.F32 R11, -RZ, R4.H1_H1 ;  /* 0x30000004ff0b7230 */ /* 0x000fe20000004100 */
[----:B------:R-:W-:Y:S01]  /*3200*/  F2FP.F16.E4M3.UNPACK_B R28, R30.H1 ;  /* 0x0000001eff1c723e */ /* 0x000fe200030006ff */
[----:B------:R-:W-:Y:S01]  /*3210*/  HADD2.F32 R31, -RZ, R14.H0_H0 ;  /* 0x2000000eff1f7230 */ /* 0x000fe20000004100 */
[----:B------:R-:W-:Y:S01]  /*3220*/  F2FP.F16.E4M3.UNPACK_B R5, R5.H1 ;  /* 0x00000005ff05723e */ /* 0x000fe200030006ff */
[----:B------:R-:W-:Y:S01]  /*3230*/  HADD2.F32 R4, -RZ, R4.H0_H0 ;  /* 0x20000004ff047230 */ /* 0x000fe20000004100 */
[----:B------:R-:W-:Y:S01]  /*3240*/  F2FP.F16.E4M3.UNPACK_B R62, R62 ;  /* 0x0000003eff3e723e */ /* 0x000fe200020006ff */
[----:B------:R-:W-:-:S02]  /*3250*/  HADD2.F32 R63, -RZ, R14.H1_H1 ;  /* 0x3000000eff3f7230 */ /* 0x000fc40000004100 */
[CC--:B------:R-:W-:Y:S01]  /*3260*/  FMUL.FTZ R65, R11.reuse, R31.reuse ;  /* 0x0000001f0b417220 */ /* 0x0c0fe20000410000 */
[--C-:B------:R-:W-:Y:S02]  /*3270*/  HADD2.F32 R29, -RZ, R28.reuse.H0_H0 ;  /* 0x2000001cff1d7230 */ /* 0x100fe40000004100 */
[----:B------:R-:W-:Y:S01]  /*3280*/  FMUL.FTZ R64, R4, R31 ;  /* 0x0000001f04407220 */ /* 0x000fe20000410000 */
[--C-:B------:R-:W-:Y:S01]  /*3290*/  HADD2.F32 R15, -RZ, R5.reuse.H1_H1 ;  /* 0x30000005ff0f7230 */ /* 0x100fe20000004100 */
[----:B------:R-:W-:Y:S01]  /*32a0*/  F2FP.F16.E4M3.UNPACK_B R30, R30 ;  /* 0x0000001eff1e723e */ /* 0x000fe200020006ff */
[----:B------:R-:W-:Y:S02]  /*32b0*/  HADD2.F32 R14, -RZ, R5.H0_H0 ;  /* 0x20000005ff0e7230 */ /* 0x000fe40000004100 */
[----:B------:R-:W-:Y:S01]  /*32c0*/  FFMA.FTZ R5, R11, R29, R64 ;  /* 0x0000001d0b057223 */ /* 0x000fe20000010040 */
[----:B------:R-:W-:Y:S02]  /*32d0*/  HADD2.F32 R28, -RZ, R28.H1_H1 ;  /* 0x3000001cff1c7230 */ /* 0x000fe40000004100 */
[CC--:B------:R-:W-:Y:S01]  /*32e0*/  FMUL.FTZ R31, R15.reuse, R63.reuse ;  /* 0x0000003f0f1f7220 */ /* 0x0c0fe20000410000 */
[-C--:B------:R-:W-:Y:S01]  /*32f0*/  F2FP.F16.E4M3.UNPACK_B R11, R10.reuse.H1 ;  /* 0x0000000aff0b723e */ /* 0x080fe200030006ff */
[----:B------:R-:W-:Y:S01]  /*3300*/  FMUL.FTZ R66, R14, R63 ;  /* 0x0000003f0e427220 */ /* 0x000fe20000410000 */
[----:B------:R-:W-:Y:S01]  /*3310*/  F2FP.F16.E4M3.UNPACK_B R10, R10 ;  /* 0x0000000aff0a723e */ /* 0x000fe200020006ff */
[----:B------:R-:W-:Y:S01]  /*3320*/  FFMA.FTZ R4, R4, R29, -R65 ;  /* 0x0000001d04047223 */ /* 0x000fe20000010841 */
[-C--:B------:R-:W-:Y:S01]  /*3330*/  FFMA.FTZ R63, R14, R28.reuse, -R31 ;  /* 0x0000001c0e3f7223 */ /* 0x080fe2000001081f */
[----:B------:R-:W-:Y:S01]  /*3340*/  FFMA.FTZ R78, R15, R28, R66 ;  /* 0x0000001c0f4e7223 */ /* 0x000fe20000010042 */
[----:B------:R-:W-:-:S02]  /*3350*/  HADD2.F32 R29, -RZ, R62.H1_H1 ;  /* 0x3000003eff1d7230 */ /* 0x000fc40000004100 */
[--C-:B------:R-:W-:Y:S02]  /*3360*/  HADD2.F32 R15, -RZ, R11.reuse.H0_H0 ;  /* 0x2000000bff0f7230 */ /* 0x100fe40000004100 */
[----:B------:R-:W-:Y:S01]  /*3370*/  HADD2.F32 R28, -RZ, R11.H1_H1 ;  /* 0x3000000bff1c7230 */ /* 0x000fe20000004100 */
[----:B------:R-:W-:Y:S01]  /*3380*/  F2FP.SATFINITE.E4M3.F32.PACK_AB_MERGE_C R78, R78, R63, RZ ;  /* 0x0000003f4e4e723e */ /* 0x000fe200048070ff */
[----:B------:R-:W-:Y:S02]  /*3390*/  HADD2.F32 R62, -RZ, R62.H0_H0 ;  /* 0x2000003eff3e7230 */ /* 0x000fe40000004100 */
[-C--:B------:R-:W-:Y:S01]  /*33a0*/  FMUL.FTZ R31, R15, R29.reuse ;  /* 0x0000001d0f1f7220 */ /* 0x080fe20000410000 */
[--C-:B------:R-:W-:Y:S02]  /*33b0*/  HADD2.F32 R14, -RZ, R10.reuse.H1_H1 ;  /* 0x3000000aff0e7230 */ /* 0x100fe40000004100 */
[----:B------:R-:W-:Y:S01]  /*33c0*/  FMUL.FTZ R66, R28, R29 ;  /* 0x0000001d1c427220 */ /* 0x000fe20000410000 */
[----:B------:R-:W-:Y:S01]  /*33d0*/  HADD2.F32 R11, -RZ, R10.H0_H0 ;  /* 0x2000000aff0b7230 */ /* 0x000fe20000004100 */
[----:B------:R-:W-:Y:S01]  /*33e0*/  F2FP.F16.E4M3.UNPACK_B R63, R9.H1 ;  /* 0x00000009ff3f723e */ /* 0x000fe200030006ff */
[----:B------:R-:W-:-:S02]  /*33f0*/  HADD2.F32 R10, -RZ, R30.H1_H1 ;  /* 0x3000001eff0a7230 */ /* 0x000fc40000004100 */
[-C--:B------:R-:W-:Y:S01]  /*3400*/  FMUL.FTZ R64, R14, R62.reuse ;  /* 0x0000003e0e407220 */ /* 0x080fe20000410000 */
[----:B------:R-:W-:Y:S02]  /*3410*/  HADD2.F32 R30, -RZ, R30.H0_H0 ;  /* 0x2000001eff1e7230 */ /* 0x000fe40000004100 */
[----:B------:R-:W-:Y:S01]  /*3420*/  FMUL.FTZ R29, R11, R62 ;  /* 0x0000003e0b1d7220 */ /* 0x000fe20000410000 */
[----:B------:R-:W-:Y:S01]  /*3430*/  F2FP.F16.E4M3.UNPACK_B R62, R9 ;  /* 0x00000009ff3e723e */ /* 0x000fe200020006ff */
[-C--:B------:R-:W-:Y:S01]  /*3440*/  FFMA.FTZ R66, R15, R10.reuse, -R66 ;  /* 0x0000000a0f427223 */ /* 0x080fe20000010842 */
[----:B------:R-:W-:Y:S01]  /*3450*/  FFMA.FTZ R31, R28, R10, R31 ;  /* 0x0000000a1c1f7223 */ /* 0x000fe2000001001f */
[-C--:B------:R-:W-:Y:S01]  /*3460*/  FFMA.FTZ R10, R11, R30.reuse, -R64 ;  /* 0x0000001e0b0a7223 */ /* 0x080fe20000010840 */
[----:B------:R-:W-:Y:S01]  /*3470*/  F2FP.F16.E4M3.UNPACK_B R15, R7.H1 ;  /* 0x00000007ff0f723e */ /* 0x000fe200030006ff */
[----:B------:R-:W-:Y:S01]  /*3480*/  FFMA.FTZ R11, R14, R30, R29 ;  /* 0x0000001e0e0b7223 */ /* 0x000fe2000001001d */
[----:B------:R-:W-:Y:S01]  /*3490*/  F2FP.F16.E4M3.UNPACK_B R14, R6.H1 ;  /* 0x00000006ff0e723e */ /* 0x000fe200030006ff */
[----:B------:R-:W-:Y:S01]  /*34a0*/  HADD2.F32 R65, -RZ, R63.H1_H1 ;  /* 0x3000003fff417230 */ /* 0x000fe20000004100 */
[----:B------:R-:W-:Y:S01]  /*34b0*/  F2FP.F16.E4M3.UNPACK_B R29, R8 ;  /* 0x00000008ff1d723e */ /* 0x000fe200020006ff */
[--C-:B------:R-:W-:Y:S01]  /*34c0*/  HADD2.F32 R28, -RZ, R15.reuse.H0_H0 ;  /* 0x2000000fff1c7230 */ /* 0x100fe20000004100 */
[----:B------:R-:W-:Y:S01]  /*34d0*/  F2FP.SATFINITE.E4M3.F32.PACK_AB_MERGE_C R77, R31, R66, RZ ;  /* 0x000000421f4d723e */ /* 0x000fe200048070ff */
[----:B------:R-:W-:Y:S01]  /*34e0*/  HADD2.F32 R15, -RZ, R15.H1_H1 ;  /* 0x3000000fff0f7230 */ /* 0x000fe20000004100 */
[----:B------:R-:W-:Y:S01]  /*34f0*/  F2FP.F16.E4M3.UNPACK_B R30, R8.H1 ;  /* 0x00000008ff1e723e */ /* 0x000fe200030006ff */
[----:B------:R-:W-:-:S02]  /*3500*/  HADD2.F32 R9, -RZ, R14.H1_H1 ;  /* 0x3000000eff097230 */ /* 0x000fc40000004100 */
[-C--:B------:R-:W-:Y:S01]  /*3510*/  FMUL.FTZ R66, R28, R65.reuse ;  /* 0x000000411c427220 */ /* 0x080fe20000410000 */
[----:B------:R-:W-:Y:S02]  /*3520*/  HADD2.F32 R64, -RZ, R62.H1_H1 ;  /* 0x3000003eff407230 */ /* 0x000fe40000004100 */
[----:B------:R-:W-:Y:S01]  /*3530*/  FMUL.FTZ R67, R15, R65 ;  /* 0x000000410f437220 */ /* 0x000fe20000410000 */
[----:B------:R-:W-:Y:S01]  /*3540*/  HADD2.F32 R14, -RZ, R14.H0_H0 ;  /* 0x2000000eff0e7230 */ /* 0x000fe20000004100 */
[----:B------:R-:W-:Y:S01]  /*3550*/  F2FP.F16.E4M3.UNPACK_B R7, R7 ;  /* 0x00000007ff07723e */ /* 0x000fe200020006ff */
[----:B------:R-:W-:Y:S02]  /*3560*/  HADD2.F32 R8, -RZ, R29.H1_H1 ;  /* 0x3000001dff087230 */ /* 0x000fe40000004100 */
[----:B------:R-:W-:Y:S01]  /*3570*/  FMUL.FTZ R65, R9, R64 ;  /* 0x0000004009417220 */ /* 0x000fe20000410000 */
[----:B------:R-:W-:Y:S01]  /*3580*/  F2FP.F16.E4M3.UNPACK_B R6, R6 ;  /* 0x00000006ff06723e */ /* 0x000fe200020006ff */
[----:B------:R-:W-:Y:S01]  /*3590*/  FMUL.FTZ R64, R14, R64 ;  /* 0x000000400e407220 */ /* 0x000fe20000410000 */
[----:B------:R-:W-:-:S02]  /*35a0*/  HADD2.F32 R31, -RZ, R30.H1_H1 ;  /* 0x3000001eff1f7230 */ /* 0x000fc40000004100 */
[-C--:B------:R-:W-:Y:S01]  /*35b0*/  FFMA.FTZ R65, R14, R8.reuse, -R65 ;  /* 0x000000080e417223 */ /* 0x080fe20000010841 */
[----:B------:R-:W-:Y:S02]  /*35c0*/  HADD2.F32 R63, -RZ, R63.H0_H0 ;  /* 0x2000003fff3f7230 */ /* 0x000fe40000004100 */
[----:B------:R-:W-:Y:S01]  /*35d0*/  FFMA.FTZ R64, R9, R8, R64 ;  /* 0x0000000809407223 */ /* 0x000fe20000010040 */
[--C-:B------:R-:W-:Y:S02]  /*35e0*/  HADD2.F32 R8, -RZ, R7.reuse.H0_H0 ;  /* 0x20000007ff087230 */ /* 0x100fe40000004100 */
[-C--:B------:R-:W-:Y:S01]  /*35f0*/  FFMA.FTZ R67, R28, R31.reuse, -R67 ;  /* 0x0000001f1c437223 */ /* 0x080fe20000010843 */
[----:B------:R-:W-:Y:S02]  /*3600*/  HADD2.F32 R9, -RZ, R7.H1_H1 ;  /* 0x30000007ff097230 */ /* 0x000fe40000004100 */
[----:B------:R-:W-:Y:S01]  /*3610*/  FFMA.FTZ R66, R15, R31, R66 ;  /* 0x0000001f0f427223 */ /* 0x000fe20000010042 */
[----:B------:R-:W-:-:S02]  /*3620*/  HADD2.F32 R7, -RZ, R6.H0_H0 ;  /* 0x20000006ff077230 */ /* 0x000fc40000004100 */
[-C--:B------:R-:W-:Y:S01]  /*3630*/  FMUL.FTZ R28, R8, R63.reuse ;  /* 0x0000003f081c7220 */ /* 0x080fe20000410000 */
[----:B------:R-:W-:Y:S02]  /*3640*/  HADD2.F32 R6, -RZ, R6.H1_H1 ;  /* 0x30000006ff067230 */ /* 0x000fe40000004100 */
[----:B------:R-:W-:Y:S01]  /*3650*/  FMUL.FTZ R31, R9, R63 ;  /* 0x0000003f091f7220 */ /* 0x000fe20000410000 */
[----:B------:R-:W-:Y:S01]  /*3660*/  HADD2.F32 R62, -RZ, R62.H0_H0 ;  /* 0x2000003eff3e7230 */ /* 0x000fe20000004100 */
[----:B------:R-:W-:Y:S01]  /*3670*/  F2FP.SATFINITE.E4M3.F32.PACK_AB_MERGE_C R64, R64, R65, RZ ;  /* 0x000000414040723e */ /* 0x000fe200048070ff */
[----:B------:R-:W-:Y:S01]  /*3680*/  HADD2.F32 R30, -RZ, R30.H0_H0 ;  /* 0x2000001eff1e7230 */ /* 0x000fe20000004100 */
[----:B------:R-:W-:Y:S01]  /*3690*/  F2FP.SATFINITE.E4M3.F32.PACK_AB_MERGE_C R66, R66, R67, RZ ;  /* 0x000000434242723e */ /* 0x000fe200048070ff */
[----:B------:R-:W-:Y:S02]  /*36a0*/  HADD2.F32 R29, -RZ, R29.H0_H0 ;  /* 0x2000001dff1d7230 */ /* 0x000fe40000004100 */
[-C--:B------:R-:W-:Y:S01]  /*36b0*/  FMUL.FTZ R14, R6, R62.reuse ;  /* 0x0000003e060e7220 */ /* 0x080fe20000410000 */
[----:B------:R-:W-:Y:S01]  /*36c0*/  FMUL.FTZ R15, R7, R62 ;  /* 0x0000003e070f7220 */ /* 0x000fe20000410000 */
[-C--:B------:R-:W-:Y:S01]  /*36d0*/  FFMA.FTZ R31, R8, R30.reuse, -R31 ;  /* 0x0000001e081f7223 */ /* 0x080fe2000001081f */
[----:B------:R-:W-:Y:S01]  /*36e0*/  FFMA.FTZ R28, R9, R30, R28 ;  /* 0x0000001e091c7223 */ /* 0x000fe2000001001c */
[-C--:B------:R-:W-:Y:S01]  /*36f0*/  FFMA.FTZ R14, R7, R29.reuse, -R14 ;  /* 0x0000001d070e7223 */ /* 0x080fe2000001080e */
[----:B------:R-:W-:Y:S01]  /*3700*/  FFMA.FTZ R15, R6, R29, R15 ;  /* 0x0000001d060f7223 */ /* 0x000fe2000001000f */
[----:B------:R-:W-:-:S02]  /*3710*/  F2FP.SATFINITE.E4M3.F32.PACK_AB_MERGE_C R5, R5, R4, R78 ;  /* 0x000000040505723e */ /* 0x000fc4000480704e */
[----:B------:R-:W-:Y:S02]  /*3720*/  F2FP.SATFINITE.E4M3.F32.PACK_AB_MERGE_C R4, R11, R10, R77 ;  /* 0x0000000a0b04723e */ /* 0x000fe4000480704d */
[----:B------:R-:W-:Y:S02]  /*3730*/  F2FP.SATFINITE.E4M3.F32.PACK_AB_MERGE_C R6, R15, R14, R64 ;  /* 0x0000000e0f06723e */ /* 0x000fe40004807040 */
[----:B------:R-:W-:-:S07]  /*3740*/  F2FP.SATFINITE.E4M3.F32.PACK_AB_MERGE_C R7, R28, R31, R66 ;  /* 0x0000001f1c07723e */ /* 0x000fce0004807042 */
.L_x_337:
[----:B------:R-:W-:Y:S05]  /*3750*/  BSYNC B1 ;  /* 0x0000000000017941 */ /* 0x000fea0003800000 */
.L_x_336:
[----:B-1----:R2:W-:Y:S01]  /*3760*/  STG.E.128 desc[UR40][R12.64+0x20], R4 ;  /* 0x000020040c007986 */ /* 0x0025e2000c101d28 */
[----:B------:R-:W-:Y:S05]  /*3770*/  BRA `(.L_x_331) ;  /* 0x0000001000c47947 */ /* 0x000fea0003800000 */
.L_x_325:
[----:B------:R-:W-:Y:S01]  /*3780*/  IMAD R5, R2, -0xa0, R32 ;  /* 0xffffff6002057824 */ /* 0x000fe200078e0220 */
[----:B------:R-:W2:Y:S01]  /*3790*/  LDL R66, [R1+0x8] ;  /* 0x0000080001427983 */ /* 0x000ea20000100800 */
[----:B------:R-:W-:-:S03]  /*37a0*/  CS2R R10, SRZ ;  /* 0x00000000000a7805 */ /* 0x000fc6000001ff00 */
[----:B------:R-:W-:-:S04]  /*37b0*/  VIMNMX R8, R5, 0xa0, PT ;  /* 0x000000a005087848 */ /* 0x000fc80003fe0100 */
[----:B------:R-:W-:Y:S02]  /*37c0*/  ISETP.GE.AND P1, PT, R23, R8, PT ;  /* 0x000000081700720c */ /* 0x000fe40003f26270 */
[----:B------:R-:W-:Y:S02]  /*37d0*/  CS2R R8, SRZ ;  /* 0x0000000000087805 */ /* 0x000fe4000001ff00 */
[----:B------:R-:W-:-:S13]  /*37e0*/  ISETP.GE.OR P0, PT, R18, R31, P1 ;  /* 0x0000001f1200720c */ /* 0x000fda0000f06670 */
[----:B------:R-:W0:Y:S08]  /*37f0*/  @!P0 LDC.64 R12, c[0x0][0x3e8] ;  /* 0x0000fa00ff0c8b82 */ /* 0x000e300000000a00 */
[----:B------:R-:W1:Y:S01]  /*3800*/  @!P0 LDC.64 R28, c[0x0][0x400] ;  /* 0x00010000ff1c8b82 */ /* 0x000e620000000a00 */
[----:B0-----:R-:W-:Y:S02]  /*3810*/  @!P0 IADD3 R12, P5, P6, R42, R12, R4 ;  /* 0x0000000c2a0c8210 */ /* 0x001fe40007ebe004 */
[----:B------:R-:W-:-:S02]  /*3820*/  CS2R R4, SRZ ;  /* 0x0000000000047805 */ /* 0x000fc4000001ff00 */
[----:B------:R-:W-:Y:S02]  /*3830*/  @!P0 IADD3.X R13, R60, R13, R30, P5, P6 ;  /* 0x0000000d3c0d8210 */ /* 0x000fe40002fec41e */
[----:B-1----:R-:W-:Y:S02]  /*3840*/  @!P0 IADD3 R28, P5, P6, R36, R28, R6 ;  /* 0x0000001c241c8210 */ /* 0x002fe40007ebe006 */
[----:B------:R-:W-:Y:S02]  /*3850*/  CS2R R6, SRZ ;  /* 0x0000000000067805 */ /* 0x000fe4000001ff00 */
[----:B------:R-:W-:-:S04]  /*3860*/  @!P0 IADD3.X R29, R69, R29, R64, P5, P6 ;  /* 0x0000001d451d8210 */ /* 0x000fc80002fec440 */
[----:B------:R-:W3:Y:S04]  /*3870*/  @!P0 LDG.E.128 R4, desc[UR40][R12.64] ;  /* 0x000000280c048981 */ /* 0x000ee8000c1e1d00 */
[----:B------:R-:W4:Y:S01]  /*3880*/  @!P0 LDG.E.128 R8, desc[UR40][R28.64] ;  /* 0x000000281c088981 */ /* 0x000f22000c1e1d00 */
[----:B------:R-:W-:Y:S02]  /*3890*/  ISETP.GE.AND P5, PT, R18, R31, PT ;  /* 0x0000001f1200720c */ /* 0x000fe40003fa6270 */
[----:B------:R-:W-:-:S11]  /*38a0*/  LOP3.LUT R22, R22, 0xfffffffe, RZ, 0xc0, !PT ;  /* 0xfffffffe16167812 */ /* 0x000fd600078ec0ff */
[----:B------:R-:W-:Y:S02]  /*38b0*/  @P5 LOP3.LUT R22, R22, 0x1, RZ, 0xfc, !PT ;  /* 0x0000000116165812 */ /* 0x000fe400078efcff */
[----:B--2---:R-:W-:Y:S01]  /*38c0*/  ISETP.NE.AND P0, PT, R66, 0x3, PT ;  /* 0x000000034200780c */ /* 0x004fe20003f05270 */
[----:B---3--:R-:W-:Y:S02]  /*38d0*/  IMAD.MOV.U32 R80, RZ, RZ, R6 ;  /* 0x000000ffff507224 */ /* 0x008fe400078e0006 */
[----:B------:R-:W-:Y:S02]  /*38e0*/  IMAD.MOV.U32 R82, RZ, RZ, R4 ;  /* 0x000000ffff527224 */ /* 0x000fe400078e0004 */
[----:B----4-:R-:W-:Y:S02]  /*38f0*/  IMAD.MOV.U32 R81, RZ, RZ, R10 ;  /* 0x000000ffff517224 */ /* 0x010fe400078e000a */
[----:B------:R-:W-:-:S06]  /*3900*/  IMAD.MOV.U32 R83, RZ, RZ, R8 ;  /* 0x000000ffff537224 */ /* 0x000fcc00078e0008 */
[----:B------:R-:W-:Y:S05]  /*3910*/  @!P0 BRA `(.L_x_338) ;  /* 0x0000000000048947 */ /* 0x000fea0003800000 */
[----:B------:R-:W-:Y:S01]  /*3920*/  BPT.TRAP 0x1 ;  /* 0x000000040000795c */ /* 0x000fe20000300000 */
.L_x_338:
[----:B------:R-:W2:Y:S01]  /*3930*/  LDL R12, [R1] ;  /* 0x00000000010c7983 */ /* 0x000ea20000100800 */
[----:B------:R-:W-:Y:S01]  /*3940*/  IMAD R75, R17, 0x8, R16 ;  /* 0x00000008114b7824 */ /* 0x000fe200078e0210 */
[----:B------:R-:W0:Y:S01]  /*3950*/  LDC R77, c[0x0][0x2f4] ;  /* 0x0000bd00ff4d7b82 */ /* 0x000e220000000800 */
[----:B------:R-:W-:Y:S01]  /*3960*/  BSSY B1, `(.L_x_339) ;  /* 0x0000004000017945 */ /* 0x000fe20003800000 */
[----:B--2---:R-:W-:-:S04]  /*3970*/  SHF.L.U32 R76, R12, 0x1f, RZ ;  /* 0x0000001f0c4c7819 */ /* 0x004fc800000006ff */
[----:B------:R-:W1:Y:S02]  /*3980*/  SYNCS.PHASECHK.TRANS64.TRYWAIT P5, [R75+URZ+0x13290], R76 ;  /* 0x0132904c4b0075a7 */ /* 0x000e6400080a017f */
[----:B01----:R-:W-:Y:S05]  /*3990*/  @!P5 BRA `(.L_x_340) ;  /* 0x0000012c0034d947 */ /* 0x003fea0003800000 */
.L_x_544:
[----:B------:R-:W-:Y:S05]  /*39a0*/  BSYNC B1 ;  /* 0x0000000000017941 */ /* 0x000fea0003800000 */
.L_x_339:
[----:B------:R-:W-:Y:S01]  /*39b0*/  ISETP.GE.OR P5, PT, R18, R77, P1 ;  /* 0x0000004d1200720c */ /* 0x000fe20000fa6670 */
[----:B------:R-:W-:Y:S01]  /*39c0*/  ULDC.64 UR4, c[0x0][0x300] ;  /* 0x0000c00000047ab9 */ /* 0x000fe20000000a00 */
[----:B------:R-:W-:Y:S01]  /*39d0*/  SHF.R.S32.HI R12, RZ, 0x1f, R23 ;  /* 0x0000001fff0c7819 */ /* 0x000fe20000011417 */
[----:B------:R-:W-:-:S04]  /*39e0*/  IMAD.MOV.U32 R64, RZ, RZ, R14 ;  /* 0x000000ffff407224 */ /* 0x000fc800078e000e */
[----:B------:R-:W-:Y:S02]  /*39f0*/  IMAD R12, R12, UR4, RZ ;  /* 0x000000040c0c7c24 */ /* 0x000fe4000f8e02ff */
[----:B------:R-:W-:-:S04]  /*3a00*/  IMAD.WIDE.U32 R64, R23, UR4, R64 ;  /* 0x0000000417407c25 */ /* 0x000fc8000f8e0040 */
[----:B------:R-:W-:Y:S01]  /*3a10*/  IMAD R13, R23, UR5, R12 ;  /* 0x00000005170d7c24 */ /* 0x000fe2000f8e020c */
[----:B------:R-:W-:Y:S06]  /*3a20*/  @P5 BRA `(.L_x_331) ;  /* 0x0000001000185947 */ /* 0x000fec0003800000 */
[----:B------:R-:W2:Y:S04]  /*3a30*/  LDL R30, [R1+0x28] ;  /* 0x00002800011e7983 */ /* 0x000ea80000100800 */
[----:B------:R-:W3:Y:S04]  /*3a40*/  LDL R29, [R1+0x2c] ;  /* 0x00002c00011d7983 */ /* 0x000ee80000100800 */
[----:B------:R-:W4:Y:S01]  /*3a50*/  LDL R28, [R1+0x30] ;  /* 0x00003000011c7983 */ /* 0x000f220000100800 */
[----:B------:R-:W-:Y:S01]  /*3a60*/  IMAD.IADD R78, R13, 0x1, R65 ;  /* 0x000000010d4e7824 */ /* 0x000fe200078e0241 */
[----:B------:R-:W-:Y:S01]  /*3a70*/  IADD3 R67, P5, P6, R50, R64, R61 ;  /* 0x0000004032437210 */ /* 0x000fe20007ebe03d */
[----:B------:R-:W-:Y:S03]  /*3a80*/  BSSY B1, `(.L_x_341) ;  /* 0x00000e3000017945 */ /* 0x000fe60003800000 */
[----:B------:R-:W-:-:S02]  /*3a90*/  IADD3.X R12, R3, R78, R70, P5, P6 ;  /* 0x0000004e030c7210 */ /* 0x000fc40002fec446 */
[----:B------:R-:W-:Y:S02]  /*3aa0*/  IADD3 R66, P5, R67, R62, RZ ;  /* 0x0000003e43427210 */ /* 0x000fe40007fbe0ff */
[----:B------:R-:W-:-:S03]  /*3ab0*/  LOP3.LUT P6, RZ, R22, 0x1, RZ, 0xc0, !PT ;  /* 0x0000000116ff7812 */ /* 0x000fc600078cc0ff */
[----:B------:R-:W-:Y:S01]  /*3ac0*/  IMAD.X R67, R12, 0x1, R63, P5 ;  /* 0x000000010c437824 */ /* 0x000fe200028e063f */
[----:B------:R-:W-:Y:S01]  /*3ad0*/  LOP3.LUT P5, RZ, R22, 0x4, RZ, 0xc0, !PT ;  /* 0x0000000416ff7812 */ /* 0x000fe200078ac0ff */
[----:B------:R-:W-:-:S05]  /*3ae0*/  IMAD.IADD R12, R77, 0x1, -R55 ;  /* 0x000000014d0c7824 */ /* 0x000fca00078e0a37 */
[----:B------:R-:W-:-:S04]  /*3af0*/  SEL R12, R55, R12, !P5 ;  /* 0x0000000c370c7207 */ /* 0x000fc80006800000 */
[----:B------:R-:W-:-:S04]  /*3b00*/  SHF.R.S32.HI R13, RZ, 0x1f, R12 ;  /* 0x0000001fff0d7819 */ /* 0x000fc8000001140c */
[----:B------:R-:W-:-:S04]  /*3b10*/  LEA.HI R13, R13, R12, RZ, 0x5 ;  /* 0x0000000c0d0d7211 */ /* 0x000fc800078f28ff */
[----:B------:R-:W-:Y:S01]  /*3b20*/  SHF.R.S32.HI R12, RZ, 0x5, R13 ;  /* 0x00000005ff0c7819 */ /* 0x000fe2000001140d */
[----:B------:R-:W-:-:S03]  /*3b30*/  IMAD R13, R17, 0x2800, R71 ;  /* 0x00002800110d7824 */ /* 0x000fc600078e0247 */
[----:B------:R-:W-:Y:S01]  /*3b40*/  LEA.HI.SX32 R12, R21, R12, 0x1c ;  /* 0x0000000c150c7211 */ /* 0x000fe200078fe2ff */
[----:B------:R-:W-:-:S04]  /*3b50*/  IMAD.IADD R13, R16, 0x1, R13 ;  /* 0x00000001100d7824 */ /* 0x000fc800078e020d */
[----:B------:R-:W-:-:S05]  /*3b60*/  IMAD.SHL.U32 R79, R12, 0x10, RZ ;  /* 0x000000100c4f7824 */ /* 0x000fca00078e00ff */
[----:B--2---:R-:W-:-:S04]  /*3b70*/  LOP3.LUT R12, R30, 0x30, R79, 0xf8, !PT ;  /* 0x000000301e0c7812 */ /* 0x004fc800078ef84f */
[----:B---3--:R-:W-:-:S05]  /*3b80*/  LOP3.LUT R12, R12, R29, RZ, 0x3c, !PT ;  /* 0x0000001d0c0c7212 */ /* 0x008fca00078e3cff */
[----:B----4-:R-:W-:-:S04]  /*3b90*/  IMAD.IADD R12, R28, 0x1, R12 ;  /* 0x000000011c0c7824 */ /* 0x010fc800078e020c */
[----:B------:R-:W-:-:S04]  /*3ba0*/  IMAD R15, R17, 0x2800, R12 ;  /* 0x00002800110f7824 */ /* 0x000fc800078e020c */
[----:B------:R-:W-:Y:S02]  /*3bb0*/  IMAD.IADD R28, R16, 0x1, R15 ;  /* 0x00000001101c7824 */ /* 0x000fe400078e020f */
[----:B------:R-:W1:Y:S04]  /*3bc0*/  LDS.128 R12, [R13+0xe000] ;  /* 0x00e000000d0c7984 */ /* 0x000e680000000c00 */
[----:B------:R-:W2:Y:S01]  /*3bd0*/  LDS.128 R28, [R28+0xe000] ;  /* 0x00e000001c1c7984 */ /* 0x000ea20000000c00 */
[----:B------:R-:W-:Y:S05]  /*3be0*/  @P6 BRA `(.L_x_342) ;  /* 0x0000000c00306947 */ /* 0x000fea0003800000 */
[--C-:B------:R-:W-:Y:S02]  /*3bf0*/  SHF.R.U32.HI R89, RZ, 0x8, R5.reuse ;  /* 0x00000008ff597819 */ /* 0x100fe40000011605 */
[----:B------:R-:W-:Y:S02]  /*3c00*/  LOP3.LUT R4, R5, 0xff0000ff, RZ, 0xc0, !PT ;  /* 0xff0000ff05047812 */ /* 0x000fe400078ec0ff */
[----:B------:R-:W-:Y:S02]  /*3c10*/  SHF.R.U32.HI R88, RZ, 0x10, R5 ;  /* 0x00000010ff587819 */ /* 0x000fe40000011605 */
[--C-:B------:R-:W-:Y:S02]  /*3c20*/  SHF.R.U32.HI R85, RZ, 0x8, R9.reuse ;  /* 0x00000008ff557819 */ /* 0x100fe40000011609 */
[----:B------:R-:W-:Y:S02]  /*3c30*/  LOP3.LUT R10, R9, 0xff0000ff, RZ, 0xc0, !PT ;  /* 0xff0000ff090a7812 */ /* 0x000fe400078ec0ff */
[----:B------:R-:W-:Y:S01]  /*3c40*/  SHF.R.U32.HI R5, RZ, 0x10, R9 ;  /* 0x00000010ff057819 */ /* 0x000fe20000011609 */
[----:B------:R-:W-:Y:S01]  /*3c50*/  IMAD.SHL.U32 R9, R89, 0x100, RZ ;  /* 0x0000010059097824 */ /* 0x000fe200078e00ff */
[--C-:B------:R-:W-:Y:S01]  /*3c60*/  SHF.R.U32.HI R8, RZ, 0x8, R7.reuse ;  /* 0x00000008ff087819 */ /* 0x100fe20000011607 */
[----:B------:R-:W-:Y:S01]  /*3c70*/  IMAD.SHL.U32 R85, R85, 0x100, RZ ;  /* 0x0000010055557824 */ /* 0x000fe200078e00ff */
[----:B------:R-:W-:Y:S01]  /*3c80*/  LOP3.LUT R6, R7, 0xff0000ff, RZ, 0xc0, !PT ;  /* 0xff0000ff07067812 */ /* 0x000fe200078ec0ff */
[----:B------:R-:W-:Y:S01]  /*3c90*/  IMAD.U32 R5, R5, 0x10000, RZ ;  /* 0x0001000005057824 */ /* 0x000fe200078e00ff */
[----:B------:R-:W-:-:S02]  /*3ca0*/  SHF.R.U32.HI R86, RZ, 0x10, R7 ;  /* 0x00000010ff567819 */ /* 0x000fc40000011607 */
[--C-:B------:R-:W-:Y:S02]  /*3cb0*/  SHF.R.U32.HI R87, RZ, 0x8, R11.reuse ;  /* 0x00000008ff577819 */ /* 0x100fe4000001160b */
[----:B------:R-:W-:Y:S02]  /*3cc0*/  LOP3.LUT R84, R11, 0xff0000ff, RZ, 0xc0, !PT ;  /* 0xff0000ff0b547812 */ /* 0x000fe400078ec0ff */
[----:B------:R-:W-:Y:S01]  /*3cd0*/  SHF.R.U32.HI R7, RZ, 0x10, R11 ;  /* 0x00000010ff077819 */ /* 0x000fe2000001160b */
[----:B------:R-:W-:Y:S01]  /*3ce0*/  IMAD.SHL.U32 R11, R8, 0x100, RZ ;  /* 0x00000100080b7824 */ /* 0x000fe200078e00ff */
[----:B------:R-:W-:Y:S01]  /*3cf0*/  LOP3.LUT R4, R4, 0xff00, R9, 0xf8, !PT ;  /* 0x0000ff0004047812 */ /* 0x000fe200078ef809 */
[----:B------:R-:W-:Y:S01]  /*3d00*/  IMAD.U32 R9, R88, 0x10000, RZ ;  /* 0x0001000058097824 */ /* 0x000fe200078e00ff */
[----:B------:R-:W-:Y:S01]  /*3d10*/  LOP3.LUT R88, R10, 0xff00, R85, 0xf8, !PT ;  /* 0x0000ff000a587812 */ /* 0x000fe200078ef855 */
[----:B------:R-:W-:Y:S01]  /*3d20*/  IMAD.SHL.U32 R87, R87, 0x100, RZ ;  /* 0x0000010057577824 */ /* 0x000fe200078e00ff */
[----:B------:R-:W-:Y:S01]  /*3d30*/  LOP3.LUT R8, R6, 0xff00, R11, 0xf8, !PT ;  /* 0x0000ff0006087812 */ /* 0x000fe200078ef80b */
[----:B------:R-:W-:Y:S01]  /*3d40*/  IMAD.U32 R90, R7, 0x10000, RZ ;  /* 0x00010000075a7824 */ /* 0x000fe200078e00ff */
[----:B------:R-:W-:Y:S01]  /*3d50*/  LOP3.LUT R6, R4, 0xff0000, R9, 0xf8, !PT ;  /* 0x00ff000004067812 */ /* 0x000fe200078ef809 */
[----:B------:R-:W-:Y:S01]  /*3d60*/  IMAD.U32 R9, R86, 0x10000, RZ ;  /* 0x0001000056097824 */ /* 0x000fe200078e00ff */
[----:B------:R-:W-:-:S02]  /*3d70*/  F2FP.F16.E4M3.UNPACK_B R86, R83.H1 ;  /* 0x00000053ff56723e */ /* 0x000fc400030006ff */
[----:B--2---:R-:W-:Y:S02]  /*3d80*/  F2FP.F16.E4M3.UNPACK_B R11, R28.H1 ;  /* 0x0000001cff0b723e */ /* 0x004fe400030006ff */
[----:B-1----:R-:W-:Y:S02]  /*3d90*/  F2FP.F16.E4M3.UNPACK_B R10, R12.H1 ;  /* 0x0000000cff0a723e */ /* 0x002fe400030006ff */
[----:B------:R-:W-:Y:S01]  /*3da0*/  LOP3.LUT R89, R84, 0xff00, R87, 0xf8, !PT ;  /* 0x0000ff0054597812 */ /* 0x000fe200078ef857 */
[----:B------:R-:W-:Y:S01]  /*3db0*/  HADD2.F32 R87, -RZ, R86.H0_H0 ;  /* 0x20000056ff577230 */ /* 0x000fe20000004100 */
[----:B------:R-:W-:Y:S01]  /*3dc0*/  LOP3.LUT R4, R8, 0xff0000, R9, 0xf8, !PT ;  /* 0x00ff000008047812 */ /* 0x000fe200078ef809 */
[----:B------:R-:W-:Y:S01]  /*3dd0*/  HADD2.F32 R9, -RZ, R11.H0_H0 ;  /* 0x2000000bff097230 */ /* 0x000fe20000004100 */
[----:B------:R-:W-:Y:S01]  /*3de0*/  F2FP.F16.E4M3.UNPACK_B R84, R82.H1 ;  /* 0x00000052ff54723e */ /* 0x000fe200030006ff */
[--C-:B------:R-:W-:Y:S01]  /*3df0*/  HADD2.F32 R8, -RZ, R10.reuse.H0_H0 ;  /* 0x2000000aff087230 */ /* 0x100fe20000004100 */
[----:B------:R-:W-:Y:S01]  /*3e00*/  LOP3.LUT R7, R88, 0xff0000, R5, 0xf8, !PT ;  /* 0x00ff000058077812 */ /* 0x000fe200078ef805 */
[----:B------:R-:W-:-:S02]  /*3e10*/  HADD2.F32 R10, -RZ, R10.H1_H1 ;  /* 0x3000000aff0a7230 */ /* 0x000fc40000004100 */
[CC--:B------:R-:W-:Y:S01]  /*3e20*/  FMUL.FTZ R91, R9.reuse, R87.reuse ;  /* 0x00000057095b7220 */ /* 0x0c0fe20000410000 */
[--C-:B------:R-:W-:Y:S02]  /*3e30*/  HADD2.F32 R85, -RZ, R84.reuse.H0_H0 ;  /* 0x20000054ff557230 */ /* 0x100fe40000004100 */
[C---:B------:R-:W-:Y:S01]  /*3e40*/  FMUL.FTZ R92, R8.reuse, R87 ;  /* 0x00000057085c7220 */ /* 0x040fe20000410000 */
[----:B------:R-:W-:Y:S01]  /*3e50*/  HADD2.F32 R87, -RZ, R84.H1_H1 ;  /* 0x30000054ff577230 */ /* 0x000fe20000004100 */
[----:B------:R-:W-:Y:S01]  /*3e60*/  F2FP.F16.E4M3.UNPACK_B R88, R83 ;  /* 0x00000053ff58723e */ /* 0x000fe200020006ff */
[----:B------:R-:W-:Y:S02]  /*3e70*/  HADD2.F32 R84, -RZ, R11.H1_H1 ;  /* 0x3000000bff547230 */ /* 0x000fe40000004100 */
[-C--:B------:R-:W-:Y:S01]  /*3e80*/  FFMA.FTZ R8, R8, R85.reuse, -R91 ;  /* 0x0000005508087223 */ /* 0x080fe2000001085b */
[----:B------:R-:W-:Y:S01]  /*3e90*/  FFMA.FTZ R9, R9, R85, R92 ;  /* 0x0000005509097223 */ /* 0x000fe2000001005c */
[----:B------:R-:W-:Y:S01]  /*3ea0*/  F2FP.F16.E4M3.UNPACK_B R85, R82 ;  /* 0x00000052ff55723e */ /* 0x000fe200020006ff */
[----:B------:R-:W-:Y:S01]  /*3eb0*/  HADD2.F32 R91, -RZ, R86.H1_H1 ;  /* 0x30000056ff5b7230 */ /* 0x000fe20000004100 */
[----:B------:R-:W-:-:S02]  /*3ec0*/  F2FP.F16.E4M3.UNPACK_B R82, R12 ;  /* 0x0000000cff52723e */ /* 0x000fc400020006ff */
[----:B------:R-:W-:Y:S01]  /*3ed0*/  LOP3.LUT R5, R89, 0xff0000, R90, 0xf8, !PT ;  /* 0x00ff000059057812 */ /* 0x000fe200078ef85a */
[----:B------:R-:W-:Y:S01]  /*3ee0*/  HADD2.F32 R89, -RZ, R88.H0_H0 ;  /* 0x20000058ff597230 */ /* 0x000fe20000004100 */
[----:B------:R-:W-:Y:S01]  /*3ef0*/  F2FP.F16.E4M3.UNPACK_B R28, R28 ;  /* 0x0000001cff1c723e */ /* 0x000fe200020006ff */
[-C--:B------:R-:W-:Y:S01]  /*3f00*/  FMUL.FTZ R11, R84, R91.reuse ;  /* 0x0000005b540b7220 */ /* 0x080fe20000410000 */
[----:B------:R-:W-:Y:S02]  /*3f10*/  HADD2.F32 R12, -RZ, R82.H0_H0 ;  /* 0x20000052ff0c7230 */ /* 0x000fe40000004100 */
[C---:B------:R-:W-:Y:S01]  /*3f20*/  FMUL.FTZ R91, R10.reuse, R91 ;  /* 0x0000005b0a5b7220 */ /* 0x040fe20000410000 */
[----:B------:R-:W-:Y:S02]  /*3f30*/  HADD2.F32 R86, -RZ, R85.H0_H0 ;  /* 0x20000055ff567230 */ /* 0x000fe40000004100 */
[----:B------:R-:W-:Y:S01]  /*3f40*/  FFMA.FTZ R11, R10, R87, -R11 ;  /* 0x000000570a0b7223 */ /* 0x000fe2000001080b */
[----:B------:R-:W-:-:S02]  /*3f50*/  HADD2.F32 R83, -RZ, R28.H0_H0 ;  /* 0x2000001cff537230 */ /* 0x000fc40000004100 */
[----:B------:R-:W-:Y:S01]  /*3f60*/  FFMA.FTZ R10, R84, R87, R91 ;  /* 0x00000057540a7223 */ /* 0x000fe2000001005b */
[----:B------:R-:W-:Y:S01]  /*3f70*/  FMUL.FTZ R90, R12, R89 ;  /* 0x000000590c5a7220 */ /* 0x000fe20000410000 */
[----:B------:R-:W-:Y:S01]  /*3f80*/  HADD2.F32 R87, -RZ, R88.H1_H1 ;  /* 0x30000058ff577230 */ /* 0x000fe20000004100 */
[----:B------:R-:W-:Y:S01]  /*3f90*/  F2FP.F16.E4M3.UNPACK_B R88, R81.H1 ;  /* 0x00000051ff58723e */ /* 0x000fe200030006ff */
[----:B------:R-:W-:Y:S02]  /*3fa0*/  HADD2.F32 R84, -RZ, R28.H1_H1 ;  /* 0x3000001cff547230 */ /* 0x000fe40000004100 */
[C---:B------:R-:W-:Y:S01]  /*3fb0*/  FMUL.FTZ R91, R83.reuse, R89 ;  /* 0x00000059535b7220 */ /* 0x040fe20000410000 */
[----:B------:R-:W-:Y:S01]  /*3fc0*/  FFMA.FTZ R28, R83, R86, R90 ;  /* 0x00000056531c7223 */ /* 0x000fe2000001005a */
[----:B------:R-:W-:Y:S01]  /*3fd0*/  HADD2.F32 R82, -RZ, R82.H1_H1 ;  /* 0x30000052ff527230 */ /* 0x000fe20000004100 */
[----:B------:R-:W-:Y:S01]  /*3fe0*/  F2FP.F16.E4M3.UNPACK_B R89, R80.H1 ;  /* 0x00000050ff59723e */ /* 0x000fe200030006ff */
[----:B------:R-:W-:-:S02]  /*3ff0*/  HADD2.F32 R83, -RZ, R85.H1_H1 ;  /* 0x30000055ff537230 */ /* 0x000fc40000004100 */
[-C--:B------:R-:W-:Y:S01]  /*4000*/  FMUL.FTZ R85, R84, R87.reuse ;  /* 0x0000005754557220 */ /* 0x080fe20000410000 */
[----:B------:R-:W-:Y:S01]  /*4010*/  FFMA.FTZ R12, R12, R86, -R91 ;  /* 0x000000560c0c7223 */ /* 0x000fe2000001085b */
[----:B------:R-:W-:Y:S01]  /*4020*/  F2FP.F16.E4M3.UNPACK_B R86, R30.H1 ;  /* 0x0000001eff56723e */ /* 0x000fe200030006ff */
[C---:B------:R-:W-:Y:S01]  /*4030*/  FMUL.FTZ R93, R82.reuse, R87 ;  /* 0x00000057525d7220 */ /* 0x040fe20000410000 */
[-C--:B------:R-:W-:Y:S01]  /*4040*/  FFMA.FTZ R85, R82, R83.reuse, -R85 ;  /* 0x0000005352557223 */ /* 0x080fe20000010855 */
[-C--:B------:R-:W-:Y:S01]  /*4050*/  F2FP.F16.E4M3.UNPACK_B R82, R14.reuse.H1 ;  /* 0x0000000eff52723e */ /* 0x080fe200030006ff */
[----:B------:R-:W-:Y:S02]  /*4060*/  HADD2.F32 R91, -RZ, R88.H0_H0 ;  /* 0x20000058ff5b7230 */ /* 0x000fe40000004100 */
[----:B------:R-:W-:Y:S01]  /*4070*/  FFMA.FTZ R83, R84, R83, R93 ;  /* 0x0000005354537223 */ /* 0x000fe2000001005d */
[----:B------:R-:W-:Y:S01]  /*4080*/  HADD2.F32 R87, -RZ, R86.H0_H0 ;  /* 0x20000056ff577230 */ /* 0x000fe20000004100 */
[----:B------:R-:W-:Y:S01]  /*4090*/  F2FP.F16.E4M3.UNPACK_B R14, R14 ;  /* 0x0000000eff0e723e */ /* 0x000fe200020006ff */
[----:B------:R-:W-:Y:S01]  /*40a0*/  HADD2.F32 R84, -RZ, R82.H0_H0 ;  /* 0x20000052ff547230 */ /* 0x000fe20000004100 */
[----:B------:R-:W-:Y:S01]  /*40b0*/  F2FP.SATFINITE.E4M3.F32.PACK_AB_MERGE_C R9, R10, R9, RZ ;  /* 0x000000090a09723e */ /* 0x000fe200048070ff */
[----:B------:R-:W-:-:S02]  /*40c0*/  HADD2.F32 R93, -RZ, R88.H1_H1 ;  /* 0x30000058ff5d7230 */ /* 0x000fc40000004100 */
[-C--:B------:R-:W-:Y:S01]  /*40d0*/  FMUL.FTZ R95, R87, R91.reuse ;  /* 0x0000005b575f7220 */ /* 0x080fe20000410000 */
[----:B------:R-:W-:Y:S02]  /*40e0*/  HADD2.F32 R88, -RZ, R86.H1_H1 ;  /* 0x30000056ff587230 */ /* 0x000fe40000004100 */
[----:B------:R-:W-:Y:S01]  /*40f0*/  FMUL.FTZ R92, R84, R91 ;  /* 0x0000005b545c7220 */ /* 0x000fe20000410000 */
[--C-:B------:R-:W-:Y:S01]  /*4100*/  HADD2.F32 R90, -RZ, R89.reuse.H0_H0 ;  /* 0x20000059ff5a7230 */ /* 0x100fe20000004100 */
[----:B------:R-:W-:Y:S01]  /*4110*/  F2FP.SATFINITE.E4M3.F32.PACK_AB_MERGE_C R8, R11, R8, RZ ;  /* 0x000000080b08723e */ /* 0x000fe200048070ff */
[----:B------:R-:W-:Y:S02]  /*4120*/  HADD2.F32 R86, -RZ, R82.H1_H1 ;  /* 0x30000052ff567230 */ /* 0x000fe40000004100 */
[-C--:B------:R-:W-:Y:S01]  /*4130*/  FMUL.FTZ R91, R88, R93.reuse ;  /* 0x0000005d585b7220 */ /* 0x080fe20000410000 */
[----:B------:R-:W-:Y:S02]  /*4140*/  HADD2.F32 R89, -RZ, R89.H1_H1 ;  /* 0x30000059ff597230 */ /* 0x000fe40000004100 */
[-C--:B------:R-:W-:Y:S01]  /*4150*/  FFMA.FTZ R82, R84, R90.reuse, -R95 ;  /* 0x0000005a54527223 */ /* 0x080fe2000001085f */
[----:B------:R-:W-:Y:S01]  /*4160*/  FFMA.FTZ R84, R87, R90, R92 ;  /* 0x0000005a57547223 */ /* 0x000fe2000001005c */
[C---:B------:R-:W-:Y:S01]  /*4170*/  FMUL.FTZ R93, R86.reuse, R93 ;  /* 0x0000005d565d7220 */ /* 0x040fe20000410000 */
[----:B------:R-:W-:Y:S01]  /*4180*/  F2FP.F16.E4M3.UNPACK_B R87, R81 ;  /* 0x00000051ff57723e */ /* 0x000fe200020006ff */
[-C--:B------:R-:W-:Y:S01]  /*4190*/  FFMA.FTZ R81, R86, R89.reuse, -R91 ;  /* 0x0000005956517223 */ /* 0x080fe2000001085b */
[----:B------:R-:W-:Y:S01]  /*41a0*/  F2FP.F16.E4M3.UNPACK_B R86, R30 ;  /* 0x0000001eff56723e */ /* 0x000fe200020006ff */
[----:B------:R-:W-:Y:S01]  /*41b0*/  FFMA.FTZ R99, R88, R89, R93 ;  /* 0x0000005958637223 */ /* 0x000fe2000001005d */
[----:B------:R-:W-:Y:S01]  /*41c0*/  HADD2.F32 R30, -RZ, R14.H0_H0 ;  /* 0x2000000eff1e7230 */ /* 0x000fe20000004100 */
[----:B------:R-:W-:Y:S01]  /*41d0*/  F2FP.F16.E4M3.UNPACK_B R10, R29 ;  /* 0x0000001dff0a723e */ /* 0x000fe200020006ff */
[--C-:B------:R-:W-:Y:S01]  /*41e0*/  HADD2.F32 R91, -RZ, R87.reuse.H0_H0 ;  /* 0x20000057ff5b7230 */ /* 0x100fe20000004100 */
[----:B------:R-:W-:Y:S01]  /*41f0*/  F2FP.F16.E4M3.UNPACK_B R11, R7 ;  /* 0x00000007ff0b723e */ /* 0x000fe200020006ff */
[----:B------:R-:W-:Y:S01]  /*4200*/  HADD2.F32 R93, -RZ, R87.H1_H1 ;  /* 0x30000057ff5d7230 */ /* 0x000fe20000004100 */
[----:B------:R-:W-:Y:S01]  /*4210*/  F2FP.F16.E4M3.UNPACK_B R87, R80 ;  /* 0x00000050ff57723e */ /* 0x000fe200020006ff */
[--C-:B------:R-:W-:Y:S01]  /*4220*/  HADD2.F32 R80, -RZ, R86.reuse.H0_H0 ;  /* 0x20000056ff507230 */ /* 0x100fe20000004100 */
[----:B------:R-:W-:Y:S01]  /*4230*/  F2FP.SATFINITE.E4M3.F32.PACK_AB_MERGE_C R28, R83, R28, R9 ;  /* 0x0000001c531c723e */ /* 0x000fe20004807009 */
[----:B------:R-:W-:Y:S01]  /*4240*/  HADD2.F32 R86, -RZ, R86.H1_H1 ;  /* 0x30000056ff567230 */ /* 0x000fe20000004100 */
[----:B------:R-:W-:Y:S01]  /*4250*/  F2FP.F16.E4M3.UNPACK_B R9, R13 ;  /* 0x0000000dff09723e */ /* 0x000fe200020006ff */
[----:B------:R-:W-:-:S02]  /*4260*/  HADD2.F32 R14, -RZ, R14.H1_H1 ;  /* 0x3000000eff0e7230 */ /* 0x000fc40000004100 */
[-C--:B------:R-:W-:Y:S01]  /*4270*/  FMUL.FTZ R95, R80, R91.reuse ;  /* 0x0000005b505f7220 */ /* 0x080fe20000410000 */
[--C-:B------:R-:W-:Y:S02]  /*4280*/  HADD2.F32 R89, -RZ, R87.reuse.H0_H0 ;  /* 0x20000057ff597230 */ /* 0x100fe40000004100 */
[----:B------:R-:W-:Y:S01]  /*4290*/  FMUL.FTZ R91, R30, R91 ;  /* 0x0000005b1e5b7220 */ /* 0x000fe20000410000 */
[----:B------:R-:W-:Y:S02]  /*42a0*/  HADD2.F32 R87, -RZ, R87.H1_H1 ;  /* 0x30000057ff577230 */ /* 0x000fe40000004100 */
[-C--:B------:R-:W-:Y:S01]  /*42b0*/  FMUL.FTZ R97, R86, R93.reuse ;  /* 0x0000005d56617220 */ /* 0x080fe20000410000 */
[----:B------:R-:W-:Y:S01]  /*42c0*/  FMUL.FTZ R93, R14, R93 ;  /* 0x0000005d0e5d7220 */ /* 0x000fe20000410000 */
[-C--:B------:R-:W-:Y:S01]  /*42d0*/  FFMA.FTZ R95, R30, R89.reuse, -R95 ;  /* 0x000000591e5f7223 */ /* 0x080fe2000001085f */
[----:B------:R-:W-:Y:S01]  /*42e0*/  FFMA.FTZ R30, R80, R89, R91 ;  /* 0x00000059501e7223 */ /* 0x000fe2000001005b */
[----:B------:R-:W-:Y:S01]  /*42f0*/  FFMA.FTZ R14, R14, R87, -R97 ;  /* 0x000000570e0e7223 */ /* 0x000fe20000010861 */
[----:B------:R-:W-:Y:S01]  /*4300*/  F2FP.SATFINITE.E4M3.F32.PACK_AB_MERGE_C R82, R81, R82, RZ ;  /* 0x000000525152723e */ /* 0x000fe200048070ff */
[----:B------:R-:W-:Y:S01]  /*4310*/  HADD2.F32 R80, -RZ, R10.H0_H0 ;  /* 0x2000000aff507230 */ /* 0x000fe20000004100 */
[----:B------:R-:W-:Y:S01]  /*4320*/  F2FP.SATFINITE.E4M3.F32.PACK_AB_MERGE_C R12, R85, R12, R8 ;  /* 0x0000000c550c723e */ /* 0x000fe20004807008 */
[----:B------:R-:W-:Y:S01]  /*4330*/  HADD2.F32 R85, -RZ, R11.H0_H0 ;  /* 0x2000000bff557230 */ /* 0x000fe20000004100 */
[----:B------:R-:W-:Y:S01]  /*4340*/  F2FP.F16.E4M3.UNPACK_B R81, R6 ;  /* 0x00000006ff51723e */ /* 0x000fe200020006ff */
[----:B------:R-:W-:-:S02]  /*4350*/  HADD2.F32 R8, -RZ, R9.H0_H0 ;  /* 0x20000009ff087230 */ /* 0x000fc40000004100 */
[----:B------:R-:W-:Y:S01]  /*4360*/  FFMA.FTZ R93, R86, R87, R93 ;  /* 0x00000057565d7223 */ /* 0x000fe2000001005d */
[----:B------:R-:W-:Y:S01]  /*4370*/  F2FP.SATFINITE.E4M3.F32.PACK_AB_MERGE_C R14, R14, R95, R82 ;  /* 0x0000005f0e0e723e */ /* 0x000fe20004807052 */
[-C--:B------:R-:W-:Y:S01]  /*4380*/  FMUL.FTZ R87, R80, R85.reuse ;  /* 0x0000005550577220 */ /* 0x080fe20000410000 */
[----:B------:R-:W-:Y:S02]  /*4390*/  HADD2.F32 R83, -RZ, R81.H0_H0 ;  /* 0x20000051ff537230 */ /* 0x000fe40000004100 */
[C---:B------:R-:W-:Y:S01]  /*43a0*/  FMUL.FTZ R85, R8.reuse, R85 ;  /* 0x0000005508557220 */ /* 0x040fe20000410000 */
[----:B------:R-:W-:Y:S01]  /*43b0*/  HADD2.F32 R82, -RZ, R11.H1_H1 ;  /* 0x3000000bff527230 */ /* 0x000fe20000004100 */
[----:B------:R-:W-:Y:S01]  /*43c0*/  F2FP.F16.E4M3.UNPACK_B R29, R29.H1 ;  /* 0x0000001dff1d723e */ /* 0x000fe200030006ff */
[----:B------:R-:W-:Y:S02]  /*43d0*/  HADD2.F32 R10, -RZ, R10.H1_H1 ;  /* 0x3000000aff0a7230 */ /* 0x000fe40000004100 */
[----:B------:R-:W-:Y:S01]  /*43e0*/  FFMA.FTZ R8, R8, R83, -R87 ;  /* 0x0000005308087223 */ /* 0x000fe20000010857 */
[----:B------:R-:W-:-:S02]  /*43f0*/  HADD2.F32 R11, -RZ, R9.H1_H1 ;  /* 0x30000009ff0b7230 */ /* 0x000fc40000004100 */
[----:B------:R-:W-:Y:S01]  /*4400*/  FFMA.FTZ R9, R80, R83, R85 ;  /* 0x0000005350097223 */ /* 0x000fe20000010055 */
[----:B------:R-:W-:Y:S02]  /*4410*/  HADD2.F32 R81, -RZ, R81.H1_H1 ;  /* 0x30000051ff517230 */ /* 0x000fe40000004100 */
[CC--:B------:R-:W-:Y:S01]  /*4420*/  FMUL.FTZ R80, R10.reuse, R82.reuse ;  /* 0x000000520a507220 */ /* 0x0c0fe20000410000 */
[----:B------:R-:W-:Y:S01]  /*4430*/  F2FP.F16.E4M3.UNPACK_B R13, R13.H1 ;  /* 0x0000000dff0d723e */ /* 0x000fe200030006ff */
[C---:B------:R-:W-:Y:S01]  /*4440*/  FMUL.FTZ R83, R11.reuse, R82 ;  /* 0x000000520b537220 */ /* 0x040fe20000410000 */
[----:B------:R-:W-:Y:S01]  /*4450*/  F2FP.F16.E4M3.UNPACK_B R82, R7.H1 ;  /* 0x00000007ff52723e */ /* 0x000fe200030006ff */
[-C--:B------:R-:W-:Y:S01]  /*4460*/  FFMA.FTZ R11, R11, R81.reuse, -R80 ;  /* 0x000000510b0b7223 */ /* 0x080fe20000010850 */
[----:B------:R-:W-:Y:S01]  /*4470*/  F2FP.F16.E4M3.UNPACK_B R6, R6.H1 ;  /* 0x00000006ff06723e */ /* 0x000fe200030006ff */
[----:B------:R-:W-:Y:S01]  /*4480*/  FFMA.FTZ R10, R10, R81, R83 ;  /* 0x000000510a0a7223 */ /* 0x000fe20000010053 */
[----:B------:R-:W-:Y:S01]  /*4490*/  HADD2.F32 R80, -RZ, R29.H0_H0 ;  /* 0x2000001dff507230 */ /* 0x000fe20000004100 */
[----:B------:R-:W-:Y:S01]  /*44a0*/  F2FP.SATFINITE.E4M3.F32.PACK_AB_MERGE_C R84, R99, R84, RZ ;  /* 0x000000546354723e */ /* 0x000fe200048070ff */
[----:B------:R-:W-:Y:S01]  /*44b0*/  HADD2.F32 R83, -RZ, R82.H0_H0 ;  /* 0x20000052ff537230 */ /* 0x000fe20000004100 */
[----:B------:R-:W-:Y:S01]  /*44c0*/  F2FP.F16.E4M3.UNPACK_B R89, R5 ;  /* 0x00000005ff59723e */ /* 0x000fe200020006ff */
[----:B------:R-:W-:Y:S01]  /*44d0*/  HADD2.F32 R7, -RZ, R13.H0_H0 ;  /* 0x2000000dff077230 */ /* 0x000fe20000004100 */
[----:B------:R-:W-:Y:S01]  /*44e0*/  F2FP.SATFINITE.E4M3.F32.PACK_AB_MERGE_C R30, R93, R30, R84 ;  /* 0x0000001e5d1e723e */ /* 0x000fe20004807054 */
[----:B------:R-:W-:-:S02]  /*44f0*/  HADD2.F32 R81, -RZ, R29.H1_H1 ;  /* 0x3000001dff517230 */ /* 0x000fc40000004100 */
[CC--:B------:R-:W-:Y:S01]  /*4500*/  FMUL.FTZ R86, R80.reuse, R83.reuse ;  /* 0x0000005350567220 */ /* 0x0c0fe20000410000 */
[----:B------:R-:W-:Y:S02]  /*4510*/  HADD2.F32 R29, -RZ, R6.H0_H0 ;  /* 0x20000006ff1d7230 */ /* 0x000fe40000004100 */
[C---:B------:R-:W-:Y:S01]  /*4520*/  FMUL.FTZ R83, R7.reuse, R83 ;  /* 0x0000005307537220 */ /* 0x040fe20000410000 */
[----:B------:R-:W-:Y:S01]  /*4530*/  HADD2.F32 R13, -RZ, R13.H1_H1 ;  /* 0x3000000dff0d7230 */ /* 0x000fe20000004100 */
[----:B------:R-:W-:Y:S01]  /*4540*/  F2FP.F16.E4M3.UNPACK_B R87, R4.H1 ;  /* 0x00000004ff57723e */ /* 0x000fe200030006ff */
[----:B------:R-:W-:Y:S01]  /*4550*/  HADD2.F32 R82, -RZ, R82.H1_H1 ;  /* 0x30000052ff527230 */ /* 0x000fe20000004100 */
[----:B------:R-:W-:Y:S01]  /*4560*/  F2FP.F16.E4M3.UNPACK_B R90, R5.H1 ;  /* 0x00000005ff5a723e */ /* 0x000fe200030006ff */
[----:B------:R-:W-:Y:S02]  /*4570*/  HADD2.F32 R84, -RZ, R6.H1_H1 ;  /* 0x30000006ff547230 */ /* 0x000fe40000004100 */
[-C--:B------:R-:W-:Y:S01]  /*4580*/  FFMA.FTZ R6, R7, R29.reuse, -R86 ;  /* 0x0000001d07067223 */ /* 0x080fe20000010856 */
[----:B------:R-:W-:Y:S01]  /*4590*/  FFMA.FTZ R7, R80, R29, R83 ;  /* 0x0000001d50077223 */ /* 0x000fe20000010053 */
[-C--:B------:R-:W-:Y:S01]  /*45a0*/  FMUL.FTZ R88, R81, R82.reuse ;  /* 0x0000005251587220 */ /* 0x080fe20000410000 */
[C---:B------:R-:W-:Y:S01]  /*45b0*/  FMUL.FTZ R80, R13.reuse, R82 ;  /* 0x000000520d507220 */ /* 0x040fe20000410000 */
[----:B------:R-:W-:Y:S01]  /*45c0*/  F2FP.F16.E4M3.UNPACK_B R82, R31 ;  /* 0x0000001fff52723e */ /* 0x000fe200020006ff */
[----:B------:R-:W-:Y:S01]  /*45d0*/  HADD2.F32 R92, -RZ, R90.H0_H0 ;  /* 0x2000005aff5c7230 */ /* 0x000fe20000004100 */
[----:B------:R-:W-:Y:S01]  /*45e0*/  F2FP.F16.E4M3.UNPACK_B R29, R15 ;  /* 0x0000000fff1d723e */ /* 0x000fe200020006ff */
[-C--:B------:R-:W-:Y:S01]  /*45f0*/  FFMA.FTZ R13, R13, R84.reuse, -R88 ;  /* 0x000000540d0d7223 */ /* 0x080fe20000010858 */
[----:B------:R-:W-:Y:S01]  /*4600*/  FFMA.FTZ R80, R81, R84, R80 ;  /* 0x0000005451507223 */ /* 0x000fe20000010050 */
[----:B------:R-:W-:Y:S01]  /*4610*/  F2FP.F16.E4M3.UNPACK_B R86, R4 ;  /* 0x00000004ff56723e */ /* 0x000fe200020006ff */
[----:B------:R-:W-:Y:S01]  /*4620*/  HADD2.F32 R84, -RZ, R82.H0_H0 ;  /* 0x20000052ff547230 */ /* 0x000fe20000004100 */
[----:B------:R-:W-:Y:S01]  /*4630*/  F2FP.F16.E4M3.UNPACK_B R83, R31.H1 ;  /* 0x0000001fff53723e */ /* 0x000fe200030006ff */
[----:B------:R-:W-:Y:S01]  /*4640*/  HADD2.F32 R4, -RZ, R89.H0_H0 ;  /* 0x20000059ff047230 */ /* 0x000fe20000004100 */
[----:B------:R-:W-:Y:S01]  /*4650*/  F2FP.F16.E4M3.UNPACK_B R15, R15.H1 ;  /* 0x0000000fff0f723e */ /* 0x000fe200030006ff */
[----:B------:R-:W-:Y:S01]  /*4660*/  HADD2.F32 R31, -RZ, R29.H0_H0 ;  /* 0x2000001dff1f7230 */ /* 0x000fe20000004100 */
[----:B------:R-:W-:Y:S01]  /*4670*/  F2FP.SATFINITE.E4M3.F32.PACK_AB_MERGE_C R6, R13, R6, RZ ;  /* 0x000000060d06723e */ /* 0x000fe200048070ff */
[----:B------:R-:W-:-:S02]  /*4680*/  HADD2.F32 R5, -RZ, R86.H0_H0 ;  /* 0x20000056ff057230 */ /* 0x000fc40000004100 */
[-C--:B------:R-:W-:Y:S01]  /*4690*/  FMUL.FTZ R94, R84, R4.reuse ;  /* 0x00000004545e7220 */ /* 0x080fe20000410000 */
[----:B------:R-:W-:Y:S02]  /*46a0*/  HADD2.F32 R85, -RZ, R83.H0_H0 ;  /* 0x20000053ff557230 */ /* 0x000fe40000004100 */
[C---:B------:R-:W-:Y:S01]  /*46b0*/  FMUL.FTZ R91, R31.reuse, R4 ;  /* 0x000000041f5b7220 */ /* 0x040fe20000410000 */
[----:B------:R-:W-:Y:S02]  /*46c0*/  HADD2.F32 R81, -RZ, R15.H0_H0 ;  /* 0x2000000fff517230 */ /* 0x000fe40000004100 */
[----:B------:R-:W-:Y:S01]  /*46d0*/  FFMA.FTZ R4, R31, R5, -R94 ;  /* 0x000000051f047223 */ /* 0x000fe2000001085e */
[----:B------:R-:W-:Y:S02]  /*46e0*/  HADD2.F32 R83, -RZ, R83.H1_H1 ;  /* 0x30000053ff537230 */ /* 0x000fe40000004100 */
[----:B------:R-:W-:Y:S01]  /*46f0*/  FMUL.FTZ R96, R85, R92 ;  /* 0x0000005c55607220 */ /* 0x000fe20000410000 */
[----:B------:R-:W-:-:S02]  /*4700*/  HADD2.F32 R90, -RZ, R90.H1_H1 ;  /* 0x3000005aff5a7230 */ /* 0x000fc40000004100 */
[----:B------:R-:W-:Y:S01]  /*4710*/  FFMA.FTZ R5, R84, R5, R91 ;  /* 0x0000000554057223 */ /* 0x000fe2000001005b */
[----:B------:R-:W-:Y:S02]  /*4720*/  HADD2.F32 R15, -RZ, R15.H1_H1 ;  /* 0x3000000fff0f7230 */ /* 0x000fe40000004100 */
[----:B------:R-:W-:Y:S01]  /*4730*/  FMUL.FTZ R92, R81, R92 ;  /* 0x0000005c515c7220 */ /* 0x000fe20000410000 */
[----:B------:R-:W-:Y:S02]  /*4740*/  HADD2.F32 R88, -RZ, R87.H0_H0 ;  /* 0x20000057ff587230 */ /* 0x000fe40000004100 */
[-C--:B------:R-:W-:Y:S01]  /*4750*/  FMUL.FTZ R94, R83, R90.reuse ;  /* 0x0000005a535e7220 */ /* 0x080fe20000410000 */
[----:B------:R-:W-:Y:S02]  /*4760*/  HADD2.F32 R82, -RZ, R82.H1_H1 ;  /* 0x30000052ff527230 */ /* 0x000fe40000004100 */
[----:B------:R-:W-:Y:S01]  /*4770*/  FMUL.FTZ R90, R15, R90 ;  /* 0x0000005a0f5a7220 */ /* 0x000fe20000410000 */
[----:B------:R-:W-:-:S02]  /*4780*/  HADD2.F32 R89, -RZ, R89.H1_H1 ;  /* 0x30000059ff597230 */ /* 0x000fc40000004100 */
[-C--:B------:R-:W-:Y:S01]  /*4790*/  FFMA.FTZ R96, R81, R88.reuse, -R96 ;  /* 0x0000005851607223 */ /* 0x080fe20000010860 */
[----:B------:R-:W-:Y:S02]  /*47a0*/  HADD2.F32 R84, -RZ, R87.H1_H1 ;  /* 0x30000057ff547230 */ /* 0x000fe40000004100 */
[----:B------:R-:W-:Y:S01]  /*47b0*/  FFMA.FTZ R92, R85, R88, R92 ;  /* 0x00000058555c7223 */ /* 0x000fe2000001005c */
[----:B------:R-:W-:Y:S02]  /*47c0*/  HADD2.F32 R29, -RZ, R29.H1_H1 ;  /* 0x3000001dff1d7230 */ /* 0x000fe40000004100 */
[-C--:B------:R-:W-:Y:S01]  /*47d0*/  FMUL.FTZ R88, R82, R89.reuse ;  /* 0x0000005952587220 */ /* 0x080fe20000410000 */
[----:B------:R-:W-:Y:S02]  /*47e0*/  HADD2.F32 R86, -RZ, R86.H1_H1 ;  /* 0x30000056ff567230 */ /* 0x000fe40000004100 */
[-C--:B------:R-:W-:Y:S01]  /*47f0*/  FFMA.FTZ R15, R15, R84.reuse, -R94 ;  /* 0x000000540f0f7223 */ /* 0x080fe2000001085e */
[----:B------:R-:W-:Y:S01]  /*4800*/  FFMA.FTZ R83, R83, R84, R90 ;  /* 0x0000005453537223 */ /* 0x000fe2000001005a */
[C---:B------:R-:W-:Y:S01]  /*4810*/  FMUL.FTZ R89, R29.reuse, R89 ;  /* 0x000000591d597220 */ /* 0x040fe20000410000 */
[----:B------:R-:W-:Y:S01]  /*4820*/  F2FP.SATFINITE.E4M3.F32.PACK_AB_MERGE_C R7, R80, R7, RZ ;  /* 0x000000075007723e */ /* 0x000fe200048070ff */
[----:B------:R-:W-:Y:S01]  /*4830*/  FFMA.FTZ R29, R29, R86, -R88 ;  /* 0x000000561d1d7223 */ /* 0x000fe20000010858 */
[----:B------:R-:W-:Y:S01]  /*4840*/  F2FP.SATFINITE.E4M3.F32.PACK_AB_MERGE_C R15, R15, R96, RZ ;  /* 0x000000600f0f723e */ /* 0x000fe200048070ff */
[----:B------:R-:W-:Y:S01]  /*4850*/  FFMA.FTZ R82, R82, R86, R89 ;  /* 0x0000005652527223 */ /* 0x000fe20000010059 */
[----:B------:R-:W-:-:S02]  /*4860*/  F2FP.SATFINITE.E4M3.F32.PACK_AB_MERGE_C R83, R83, R92, RZ ;  /* 0x0000005c5353723e */ /* 0x000fc400048070ff */
[----:B------:R-:W-:Y:S02]  /*4870*/  F2FP.SATFINITE.E4M3.F32.PACK_AB_MERGE_C R15, R29, R4, R15 ;  /* 0x000000041d0f723e */ /* 0x000fe4000480700f */
[----:B------:R-:W-:Y:S02]  /*4880*/  F2FP.SATFINITE.E4M3.F32.PACK_AB_MERGE_C R13, R11, R8, R6 ;  /* 0x000000080b0d723e */ /* 0x000fe40004807006 */
[----:B------:R-:W-:Y:S02]  /*4890*/  F2FP.SATFINITE.E4M3.F32.PACK_AB_MERGE_C R29, R10, R9, R7 ;  /* 0x000000090a1d723e */ /* 0x000fe40004807007 */
[----:B------:R-:W-:-:S07]  /*48a0*/  F2FP.SATFINITE.E4M3.F32.PACK_AB_MERGE_C R31, R82, R5, R83 ;  /* 0x00000005521f723e */ /* 0x000fce0004807053 */
.L_x_342:
[----:B------:R-:W-:Y:S05]  /*48b0*/  BSYNC B1 ;  /* 0x0000000000017941 */ /* 0x000fea0003800000 */
.L_x_341:
[----:B-1----:R3:W-:Y:S01]  /*48c0*/  STG.E.128 desc[UR40][R66.64], R12 ;  /* 0x0000000c42007986 */ /* 0x0027e2000c101d28 */
[----:B------:R-:W-:-:S13]  /*48d0*/  ISETP.GE.AND P5, PT, R79, R77, PT ;  /* 0x0000004d4f00720c */ /* 0x000fda0003fa6270 */
[----:B------:R-:W-:Y:S05]  /*48e0*/  @P5 BRA `(.L_x_331) ;  /* 0x0000000000685947 */ /* 0x000fea0003800000 */
[--C-:B------:R-:W-:Y:S02]  /*48f0*/  SHF.R.S32.HI R4, RZ, 0x1f, R79.reuse ;  /* 0x0000001fff047819 */ /* 0x100fe4000001144f */
[----:B------:R-:W-:-:S04]  /*4900*/  IADD3 R65, P5, P6, R50, R64, R79 ;  /* 0x0000004032417210 */ /* 0x000fc80007ebe04f */
[----:B------:R-:W-:Y:S02]  /*4910*/  IADD3.X R4, R3, R78, R4, P5, P6 ;  /* 0x0000004e03047210 */ /* 0x000fe40002fec404 */
[----:B------:R-:W-:-:S05]  /*4920*/  IADD3 R62, P5, R65, R62, RZ ;  /* 0x0000003e413e7210 */ /* 0x000fca0007fbe0ff */
[----:B------:R-:W-:-:S05]  /*4930*/  IMAD.X R63, R4, 0x1, R63, P5 ;  /* 0x00000001043f7824 */ /* 0x000fca00028e063f */
[----:B--2---:R4:W-:Y:S01]  /*4940*/  STG.E.128 desc[UR40][R62.64], R28 ;  /* 0x0000001c3e007986 */ /* 0x0049e2000c101d28 */
[----:B------:R-:W-:Y:S05]  /*4950*/  BRA `(.L_x_331) ;  /* 0x00000000004c7947 */ /* 0x000fea0003800000 */
.L_x_324:
[----:B------:R-:W2:Y:S02]  /*4960*/  LDL R4, [R1+0x8] ;  /* 0x0000080001047983 */ /* 0x000ea40000100800 */
[----:B--2---:R-:W-:-:S13]  /*4970*/  ISETP.NE.AND P0, PT, R4, 0x3, PT ;  /* 0x000000030400780c */ /* 0x004fda0003f05270 */
[----:B------:R-:W-:Y:S05]  /*4980*/  @!P0 BRA `(.L_x_343) ;  /* 0x0000000000048947 */ /* 0x000fea0003800000 */
[----:B------:R-:W-:Y:S01]  /*4990*/  BPT.TRAP 0x1 ;  /* 0x000000040000795c */ /* 0x000fe20000300000 */
.L_x_343:
[----:B------:R-:W2:Y:S01]  /*49a0*/  LDL R5, [R1] ;  /* 0x0000000001057983 */ /* 0x000ea20000100800 */
[----:B------:R-:W-:Y:S01]  /*49b0*/  IMAD R75, R17, 0x8, R16 ;  /* 0x00000008114b7824 */ /* 0x000fe200078e0210 */
[----:B------:R-:W-:Y:S01]  /*49c0*/  BSSY B1, `(.L_x_344) ;  /* 0x0000006000017945 */ /* 0x000fe20003800000 */
[----:B------:R-:W-:-:S05]  /*49d0*/  IMAD R4, R2, -0xa0, R32 ;  /* 0xffffff6002047824 */ /* 0x000fca00078e0220 */
[----:B------:R-:W-:Y:S02]  /*49e0*/  VIMNMX R4, R4, 0xa0, PT ;  /* 0x000000a004047848 */ /* 0x000fe40003fe0100 */
[----:B--2---:R-:W-:-:S04]  /*49f0*/  SHF.L.U32 R76, R5, 0x1f, RZ ;  /* 0x0000001f054c7819 */ /* 0x004fc800000006ff */
[----:B------:R-:W0:Y:S02]  /*4a00*/  SYNCS.PHASECHK.TRANS64.TRYWAIT P1, [R75+URZ+0x13290], R76 ;  /* 0x0132904c4b0075a7 */ /* 0x000e24000802017f */
[----:B0-----:R-:W-:Y:S05]  /*4a10*/  @!P1 BRA `(.L_x_345) ;  /* 0x0000011c00289947 */ /* 0x001fea0003800000 */
.L_x_545:
[----:B------:R-:W-:Y:S05]  /*4a20*/  BSYNC B1 ;  /* 0x0000000000017941 */ /* 0x000fea0003800000 */
.L_x_344:
[----:B------:R-:W-:-:S13]  /*4a30*/  ISETP.GE.AND P1, PT, R23, R4, PT ;  /* 0x000000041700720c */ /* 0x000fda0003f26270 */
[----:B------:R-:W-:Y:S05]  /*4a40*/  @P1 BRA `(.L_x_331) ;  /* 0x0000000000101947 */ /* 0x000fea0003800000 */
[----:B------:R-:W1:Y:S04]  /*4a50*/  @!P3 LDS.128 R4, [R74+0xe000] ;  /* 0x00e000004a04b984 */ /* 0x000e680000000c00 */
[----:B------:R-:W2:Y:S04]  /*4a60*/  @!P2 LDS.128 R8, [R73+0xe000] ;  /* 0x00e000004908a984 */ /* 0x000ea80000000c00 */
[----:B-1----:R1:W-:Y:S04]  /*4a70*/  @!P3 STG.E.128 desc[UR40][R12.64], R4 ;  /* 0x000000040c00b986 */ /* 0x0023e8000c101d28 */
[----:B--2---:R1:W-:Y:S02]  /*4a80*/  @!P2 STG.E.128 desc[UR40][R12.64+0x20], R8 ;  /* 0x000020080c00a986 */ /* 0x0043e4000c101d28 */
.L_x_331:
[----:B------:R-:W-:Y:S05]  /*4a90*/  BSYNC B0 ;  /* 0x0000000000007941 */ /* 0x000fea0003800000 */
.L_x_323:
[----:B-12---:R-:W1:Y:S01]  /*4aa0*/  S2R R4, SR_TID.X ;  /* 0x0000000000047919 */ /* 0x006e620000002100 */
[----:B------:R-:W-:Y:S01]  /*4ab0*/  @!PT LDS RZ, [RZ] ;  /* 0x00000000fffff984 */ /* 0x000fe20000000800 */
[----:B------:R-:W-:Y:S01]  /*4ac0*/  @!PT LDS RZ, [RZ] ;  /* 0x00000000fffff984 */ /* 0x000fe20000000800 */
[----:B------:R-:W-:Y:S01]  /*4ad0*/  @!PT LDS RZ, [RZ] ;  /* 0x00000000fffff984 */ /* 0x000fe20000000800 */
[----:B------:R-:W-:Y:S01]  /*4ae0*/  @!PT LDS RZ, [RZ] ;  /* 0x00000000fffff984 */ /* 0x000fe20000000800 */
[----:B------:R2:W-:Y:S06]  /*4af0*/  MEMBAR.ALL.CTA ;  /* 0x0000000000007992 */ /* 0x0005ec0000008000 */
[----:B--2---:R-:W2:Y:S01]  /*4b00*/  FENCE.VIEW.ASYNC.S ;  /* 0x00000000000073c6 */ /* 0x004ea20000000000 */
[----:B------:R-:W-:Y:S05]  /*4b10*/  WARPSYNC.ALL ;  /* 0x0000000000007948 */ /* 0x000fea0003800000 */
[----:B------:R-:W-:Y:S01]  /*4b20*/  BSSY B0, `(.L_x_346) ;  /* 0x0000009000007945 */ /* 0x000fe20003800000 */
[----:B-1----:R-:W-:Y:S01]  /*4b30*/  LOP3.LUT R4, R4, 0x7f, RZ, 0xc0, !PT ;  /* 0x0000007f04047812 */ /* 0x002fe200078ec0ff */
[----:B--2---:R1:W-:Y:S03]  /*4b40*/  BAR.SYNC.DEFER_BLOCKING R54, 0x80 ;  /* 0x000200360000751d */ /* 0x0043e60000010000 */
[----:B------:R-:W-:-:S13]  /*4b50*/  ISETP.NE.AND P5, PT, R4, RZ, PT ;  /* 0x000000ff0400720c */ /* 0x000fda0003fa5270 */
[----:B------:R-:W-:-:S05]  /*4b60*/  @!P5 VIADD R4, R75, 0x132a0 ;  /* 0x000132a04b04d836 */ /* 0x000fca0000000000 */
[----:B------:R-:W-:-:S04]  /*4b70*/  @!P5 PRMT R4, RZ, 0x654, R4 ;  /* 0x00000654ff04d816 */ /* 0x000fc80000000004 */
[----:B------:R1:W-:Y:S01]  /*4b80*/  @!P5 SYNCS.ARRIVE.TRANS64.RED.A1T0 RZ, [R4+URZ], RZ ;  /* 0x000000ff04ffd9a7 */ /* 0x0003e2000810043f */
[----:B------:R-:W-:Y:S05]  /*4b90*/  @!P0 BRA `(.L_x_347) ;  /* 0x0000000000048947 */ /* 0x000fea0003800000 */
[----:B------:R-:W-:Y:S01]  /*4ba0*/  BPT.TRAP 0x1 ;  /* 0x000000040000795c */ /* 0x000fe20000300000 */
.L_x_347:
[----:B------:R-:W-:Y:S05]  /*4bb0*/  BSYNC B0 ;  /* 0x0000000000007941 */ /* 0x000fea0003800000 */
.L_x_346:
[----:B------:R-:W2:Y:S01]  /*4bc0*/  SYNCS.PHASECHK.TRANS64.TRYWAIT P0, [R75+URZ+0x132b0], R76 ;  /* 0x0132b04c4b0075a7 */ /* 0x000ea2000800017f */
[----:B------:R-:W-:Y:S04]  /*4bd0*/  BSSY B0, `(.L_x_348) ;  /* 0x0000002000007945 */ /* 0x000fe80003800000 */
[----:B--2---:R-:W-:Y:S05]  /*4be0*/  @!P0 BRA `(.L_x_349) ;  /* 0x0000011800c88947 */ /* 0x004fea0003800000 */
.L_x_546:
[----:B------:R-:W-:Y:S05]  /*4bf0*/  BSYNC B0 ;  /* 0x0000000000007941 */ /* 0x000fea0003800000 */
.L_x_348:
[----:B------:R-:W-:Y:S04]  /*4c00*/  BSSY B0, `(.L_x_350) ;  /* 0x0000013000007945 */ /* 0x000fe80003800000 */
[----:B------:R-:W-:Y:S05]  /*4c10*/  @P1 BRA `(.L_x_351) ;  /* 0x0000000000441947 */ /* 0x000fea0003800000 */
[----:B-1----:R-:W-:Y:S01]  /*4c20*/  IMAD.WIDE R4, R2, 0xa0, R52 ;  /* 0x000000a002047825 */ /* 0x002fe200078e0234 */
[----:B------:R-:W-:Y:S01]  /*4c30*/  ULDC.64 UR4, c[0x0][0x328] ;  /* 0x0000ca0000047ab9 */ /* 0x000fe20000000a00 */
[----:B------:R-:W-:Y:S02]  /*4c40*/  ULDC.64 UR6, c[0x0][0x318] ;  /* 0x0000c60000067ab9 */ /* 0x000fe40000000a00 */
[----:B------:R-:W-:Y:S02]  /*4c50*/  IMAD.MOV.U32 R6, RZ, RZ, R48 ;  /* 0x000000ffff067224 */ /* 0x000fe400078e0030 */
[----:B------:R-:W-:Y:S02]  /*4c60*/  IMAD.MOV.U32 R7, RZ, RZ, R72 ;  /* 0x000000ffff077224 */ /* 0x000fe400078e0048 */
[----:B------:R-:W-:Y:S02]  /*4c70*/  IMAD R5, R5, UR4, RZ ;  /* 0x0000000405057c24 */ /* 0x000fe4000f8e02ff */
[----:B------:R-:W-:Y:S01]  /*4c80*/  IMAD.WIDE.U32 R6, R4, UR4, R6 ;  /* 0x0000000404067c25 */ /* 0x000fe2000f8e0006 */
[----:B------:R-:W-:-:S03]  /*4c90*/  ULDC UR4, c[0x0][0x2f4] ;  /* 0x0000bd0000047ab9 */ /* 0x000fc60000000800 */
[----:B------:R-:W-:Y:S01]  /*4ca0*/  IMAD R5, R4, UR5, R5 ;  /* 0x0000000504057c24 */ /* 0x000fe2000f8e0205 */
[----:B------:R-:W-:-:S04]  /*4cb0*/  IADD3 R8, P0, R6, UR6, RZ ;  /* 0x0000000606087c10 */ /* 0x000fc8000ff1e0ff */
[----:B------:R-:W-:Y:S02]  /*4cc0*/  IADD3.X R9, R7, UR7, R5, P0, !PT ;  /* 0x0000000707097c10 */ /* 0x000fe400087fe405 */
[----:B------:R-:W-:-:S13]  /*4cd0*/  ISETP.GE.AND P0, PT, R18, UR4, PT ;  /* 0x0000000412007c0c */ /* 0x000fda000bf06270 */
[----:B------:R-:W1:Y:S04]  /*4ce0*/  @!P0 LDS.128 R4, [R74+0x6000] ;  /* 0x006000004a048984 */ /* 0x000e680000000c00 */
[----:B-1----:R-:W-:Y:S01]  /*4cf0*/  @!P0 STG.E.128 desc[UR40][R8.64], R4 ;  /* 0x0000000408008986 */ /* 0x002fe2000c101d28 */
[----:B------:R-:W-:-:S13]  /*4d00*/  ISETP.GE.AND P0, PT, R33, UR4, PT ;  /* 0x0000000421007c0c */ /* 0x000fda000bf06270 */
[----:B------:R-:W1:Y:S04]  /*4d10*/  @!P0 LDS.128 R4, [R73+0x6000] ;  /* 0x0060000049048984 */ /* 0x000e680000000c00 */
[----:B-1----:R1:W-:Y:S02]  /*4d20*/  @!P0 STG.E.128 desc[UR40][R8.64+0x20], R4 ;  /* 0x0000200408008986 */ /* 0x0023e4000c101d28 */
.L_x_351:
[----:B------:R-:W-:Y:S05]  /*4d30*/  BSYNC B0 ;  /* 0x0000000000007941 */ /* 0x000fea0003800000 */
.L_x_350:
[----:B-1----:R-:W5:Y:S01]  /*4d40*/  LDL.LU R5, [R1] ;  /* 0x0000000001057983 */ /* 0x002f620000300800 */
[----:B------:R-:W-:Y:S01]  /*4d50*/  VIADD R17, R17, 0x1 ;  /* 0x0000000111117836 */ /* 0x000fe20000000000 */
[----:B------:R-:W-:Y:S01]  /*4d60*/  LOP3.LUT P1, RZ, R22, 0x2, RZ, 0xc0, !PT ;  /* 0x0000000216ff7812 */ /* 0x000fe2000782c0ff */
[----:B0-2---:R-:W-:Y:S01]  /*4d70*/  @!P5 VIADD R75, R75, 0x132c0 ;  /* 0x000132c04b4bd836 */ /* 0x005fe20000000000 */
[----:B------:R-:W-:Y:S01]  /*4d80*/  @!PT LDS RZ, [RZ] ;  /* 0x00000000fffff984 */ /* 0x000fe20000000800 */
[----:B------:R-:W-:Y:S01]  /*4d90*/  @!PT LDS RZ, [RZ] ;  /* 0x00000000fffff984 */ /* 0x000fe20000000800 */
[----:B------:R-:W-:Y:S01]  /*4da0*/  @!PT LDS RZ, [RZ] ;  /* 0x00000000fffff984 */ /* 0x000fe20000000800 */
[----:B------:R-:W-:Y:S01]  /*4db0*/  @!PT LDS RZ, [RZ] ;  /* 0x00000000fffff984 */ /* 0x000fe20000000800 */
[----:B------:R0:W-:Y:S06]  /*4dc0*/  MEMBAR.ALL.CTA ;  /* 0x0000000000007992 */ /* 0x0001ec0000008000 */
[----:B0-----:R-:W0:Y:S02]  /*4dd0*/  FENCE.VIEW.ASYNC.S ;  /* 0x00000000000073c6 */ /* 0x001e240000000000 */
[----:B0-----:R0:W-:Y:S01]  /*4de0*/  BAR.SYNC.DEFER_BLOCKING R54, 0x80 ;  /* 0x000200360000751d */ /* 0x0011e20000010000 */
[----:B------:R-:W-:-:S02]  /*4df0*/  ISETP.NE.AND P0, PT, R17, 0x2, PT ;  /* 0x000000021100780c */ /* 0x000fc40003f05270 */
[----:B------:R-:W-:Y:S02]  /*4e00*/  @!P5 PRMT R75, RZ, 0x654, R75 ;  /* 0x00000654ff4bd816 */ /* 0x000fe4000000004b */
[----:B------:R-:W-:Y:S02]  /*4e10*/  SEL R4, RZ, 0x1, P0 ;  /* 0x00000001ff047807 */ /* 0x000fe40000000000 */
[----:B------:R-:W-:Y:S02]  /*4e20*/  SEL R17, R17, RZ, P0 ;  /* 0x000000ff11117207 */ /* 0x000fe40000000000 */
[----:B------:R-:W-:Y:S01]  /*4e30*/  PLOP3.LUT P0, PT, PT, PT, PT, 0x8, 0x0 ;  /* 0x000000000000781c */ /* 0x000fe20003f0e170 */
[----:B------:R0:W-:Y:S01]  /*4e40*/  @!P5 SYNCS.ARRIVE.TRANS64.RED.A1T0 RZ, [R75+URZ], RZ ;  /* 0x000000ff4bffd9a7 */ /* 0x0001e2000810043f */
[----:B-----5:R-:W-:-:S05]  /*4e50*/  LOP3.LUT R5, R5, R4, RZ, 0x3c, !PT ;  /* 0x0000000405057212 */ /* 0x020fca00078e3cff */
[----:B------:R0:W-:Y:S01]  /*4e60*/  STL [R1], R5 ;  /* 0x0000000501007387 */ /* 0x0001e20000100800 */
[----:B------:R-:W-:Y:S05]  /*4e70*/  @P1 BRA `(.L_x_352) ;  /* 0xffffffd4007c1947 */ /* 0x000fea000383ffff */
.L_x_318:
[----:B------:R-:W-:Y:S04]  /*4e80*/  BSSY B0, `(.L_x_353) ;  /* 0x0000004000007945 */ /* 0x000fe80003800000 */
[----:B------:R-:W-:Y:S05]  /*4e90*/  @P0 BRA `(.L_x_354) ;  /* 0x0000000000080947 */ /* 0x000fea0003800000 */
[----:B------:R-:W1:Y:S02]  /*4ea0*/  FENCE.VIEW.ASYNC.G ;  /* 0x00000000000073c6 */ /* 0x000e640000000100 */
[----:B-1----:R-:W-:Y:S06]  /*4eb0*/  BAR.ARV 0xc, 0x200 ;  /* 0x0308000000007b1d */ /* 0x002fec0000002000 */
.L_x_354:
[----:B------:R-:W-:Y:S05]  /*4ec0*/  BSYNC B0 ;  /* 0x0000000000007941 */ /* 0x000fea0003800000 */
.L_x_353:
[----:B------:R-:W2:Y:S01]  /*4ed0*/  LDL R2, [R1+0x4c] ;  /* 0x00004c0001027983 */ /* 0x000ea20000100800 */
[----:B------:R-:W-:Y:S01]  /*4ee0*/  ULDC.64 UR4, c[0x0][0x990] ;  /* 0x0002640000047ab9 */ /* 0x000fe20000000a00 */
[----:B------:R-:W-:Y:S02]  /*4ef0*/  ULDC.64 UR6, c[0x0][0x998] ;  /* 0x0002660000067ab9 */ /* 0x000fe40000000a00 */
[----:B------:R-:W4:Y:S04]  /*4f00*/  LDL R4, [R1+0x34] ;  /* 0x0000340001047983 */ /* 0x000f280000100800 */
[----:B---3--:R-:W3:Y:S01]  /*4f10*/  LDL R14, [R1+0x18] ;  /* 0x00001800010e7983 */ /* 0x008ee20000100800 */
[----:B------:R-:W-:Y:S02]  /*4f20*/  ISETP.NE.U32.AND P0, PT, RZ, UR4, PT ;  /* 0x00000004ff007c0c */ /* 0x000fe4000bf05070 */
[----:B------:R-:W-:-:S02]  /*4f30*/  ISETP.NE.U32.AND P1, PT, RZ, UR6, PT ;  /* 0x00000006ff007c0c */ /* 0x000fc4000bf25070 */
[----:B------:R-:W-:Y:S02]  /*4f40*/  ISETP.NE.AND.EX P0, PT, RZ, UR5, PT, P0 ;  /* 0x00000005ff007c0c */ /* 0x000fe4000bf05300 */
[----:B------:R-:W-:Y:S02]  /*4f50*/  ISETP.NE.AND.EX P1, PT, RZ, UR7, PT, P1 ;  /* 0x00000007ff007c0c */ /* 0x000fe4000bf25310 */
[----:B------:R-:W-:-:S09]  /*4f60*/  LOP3.LUT P4, RZ, R22, 0x8, RZ, 0xc0, !PT ;  /* 0x0000000816ff7812 */ /* 0x000fd2000788c0ff */
[----:B------:R-:W2:Y:S08]  /*4f70*/  @P0 LDC.64 R6, c[0x0][0x9a8] ;  /* 0x00026a00ff060b82 */ /* 0x000eb00000000a00 */
[----:B------:R-:W1:Y:S08]  /*4f80*/  @P1 LDC.64 R8, c[0x0][0x9b8] ;  /* 0x00026e00ff081b82 */ /* 0x000e700000000a00 */
[----:B------:R-:W3:Y:S08]  /*4f90*/  @P0 LDC.64 R10, c[0x0][0x9b0] ;  /* 0x00026c00ff0a0b82 */ /* 0x000ef00000000a00 */
[----:B------:R-:W3:Y:S01]  /*4fa0*/  @P1 LDC.64 R12, c[0x0][0x9c0] ;  /* 0x00027000ff0c1b82 */ /* 0x000ee20000000a00 */
[----:B--2---:R-:W-:-:S02]  /*4fb0*/  @P0 IMAD R0, R2, R6, RZ ;  /* 0x0000000602000224 */ /* 0x004fc400078e02ff */
[----:B-1----:R-:W-:Y:S02]  /*4fc0*/  @P1 IMAD R2, R2, R8, RZ ;  /* 0x0000000802021224 */ /* 0x002fe400078e02ff */
[C---:B----4-:R-:W-:Y:S02]  /*4fd0*/  @P0 IMAD R7, R4.reuse, R7, R0 ;  /* 0x0000000704070224 */ /* 0x050fe400078e0200 */
[C---:B------:R-:W-:Y:S02]  /*4fe0*/  @P1 IMAD R9, R4.reuse, R9, R2 ;  /* 0x0000000904091224 */ /* 0x040fe400078e0202 */
[----:B------:R-:W-:-:S04]  /*4ff0*/  @P0 IMAD.WIDE.U32 R2, R4, R6, RZ ;  /* 0x0000000604020225 */ /* 0x000fc800078e00ff */
[----:B0-----:R-:W-:-:S04]  /*5000*/  @P1 IMAD.WIDE.U32 R4, R4, R8, RZ ;  /* 0x0000000804041225 */ /* 0x001fc800078e00ff */
[----:B------:R-:W-:Y:S02]  /*5010*/  @P0 IMAD.IADD R3, R3, 0x1, R7 ;  /* 0x0000000103030824 */ /* 0x000fe400078e0207 */
[----:B------:R-:W-:Y:S02]  /*5020*/  @P1 IMAD.IADD R5, R5, 0x1, R9 ;  /* 0x0000000105051824 */ /* 0x000fe400078e0209 */
[----:B---3--:R-:W-:-:S04]  /*5030*/  @P0 IMAD.WIDE.U32 R2, R14, R10, R2 ;  /* 0x0000000a0e020225 */ /* 0x008fc800078e0002 */
[----:B------:R-:W-:Y:S01]  /*5040*/  @P1 IMAD.WIDE.U32 R6, R14, R12, R4 ;  /* 0x0000000c0e061225 */ /* 0x000fe200078e0004 */
[----:B------:R-:W-:Y:S01]  /*5050*/  @P0 LEA R4, P2, R2, UR4, 0x2 ;  /* 0x0000000402040c11 */ /* 0x000fe2000f8410ff */
[----:B------:R-:W-:Y:S02]  /*5060*/  ULDC UR4, c[0x0][0x988] ;  /* 0x0002620000047ab9 */ /* 0x000fe40000000800 */
[----:B------:R-:W-:Y:S01]  /*5070*/  @P0 IMAD R5, R14, R11, R3 ;  /* 0x0000000b0e050224 */ /* 0x000fe200078e0203 */
[----:B------:R-:W-:Y:S01]  /*5080*/  @P1 LEA R8, P3, R6, UR6, 0x2 ;  /* 0x0000000606081c11 */ /* 0x000fe2000f8610ff */
[----:B------:R-:W-:Y:S02]  /*5090*/  @P1 IMAD R3, R14, R13, R7 ;  /* 0x0000000d0e031224 */ /* 0x000fe400078e0207 */
[----:B------:R-:W-:Y:S01]  /*50a0*/  IMAD.MOV.U32 R0, RZ, RZ, 0x3f800000 ;  /* 0x3f800000ff007424 */ /* 0x000fe200078e00ff */
[----:B------:R-:W-:Y:S02]  /*50b0*/  @P0 LEA.HI.X R5, R2, UR5, R5, 0x2, P2 ;  /* 0x0000000502050c11 */ /* 0x000fe400090f1405 */
[----:B------:R-:W-:Y:S01]  /*50c0*/  @P1 LEA.HI.X R9, R6, UR7, R3, 0x2, P3 ;  /* 0x0000000706091c11 */ /* 0x000fe200098f1403 */
[----:B------:R-:W-:-:S04]  /*50d0*/  IMAD.MOV.U32 R3, RZ, RZ, 0x3f800000 ;  /* 0x3f800000ff037424 */ /* 0x000fc800078e00ff */
[----:B------:R-:W2:Y:S04]  /*50e0*/  @P1 LDG.E R0, desc[UR40][R8.64] ;  /* 0x0000002808001981 */ /* 0x000ea8000c1e1900 */
[----:B------:R-:W2:Y:S01]  /*50f0*/  @P0 LDG.E R3, desc[UR40][R4.64] ;  /* 0x0000002804030981 */ /* 0x000ea2000c1e1900 */
[----:B------:R-:W-:Y:S01]  /*5100*/  BSSY B0, `(.L_x_355) ;  /* 0x0000023000007945 */ /* 0x000fe20003800000 */
[----:B--2---:R-:W-:Y:S01]  /*5110*/  FMUL.FTZ R0, R3, R0 ;  /* 0x0000000003007220 */ /* 0x004fe20000410000 */
[----:B------:R-:W-:-:S03]  /*5120*/  IMAD.MOV.U32 R3, RZ, RZ, RZ ;  /* 0x000000ffff037224 */ /* 0x000fc600078e00ff */
[----:B------:R-:W-:Y:S01]  /*5130*/  FMUL.FTZ R2, R0, UR4 ;  /* 0x0000000400027c20 */ /* 0x000fe20008410000 */
[----:B------:R-:W-:Y:S06]  /*5140*/  @!P4 BRA `(.L_x_356) ;  /* 0x000000000078c947 */ /* 0x000fec0003800000 */
[----:B------:R-:W2:Y:S01]  /*5150*/  LDL R14, [R1+0x3c] ;  /* 0x00003c00010e7983 */ /* 0x000ea20000100800 */
[----:B------:R-:W-:Y:S01]  /*5160*/  ULDC UR4, c[0x0][0x9f0] ;  /* 0x00027c0000047ab9 */ /* 0x000fe20000000800 */
[----:B--2---:R-:W-:-:S04]  /*5170*/  ISETP.NE.AND P0, PT, R14, RZ, PT ;  /* 0x000000ff0e00720c */ /* 0x004fc80003f05270 */
[----:B------:R-:W-:-:S04]  /*5180*/  SEL R9, R14, UR4, P0 ;  /* 0x000000040e097c07 */ /* 0x000fc80008000000 */
[-C--:B------:R-:W-:Y:S02]  /*5190*/  IABS R6, R9.reuse ;  /* 0x0000000900067213 */ /* 0x080fe40000000000 */
[----:B------:R-:W-:Y:S02]  /*51a0*/  IADD3 R0, R104, -0x1, R9 ;  /* 0xffffffff68007810 */ /* 0x000fe40007ffe009 */
[----:B------:R-:W0:Y:S01]  /*51b0*/  I2F.RP R3, R6 ;  /* 0x0000000600037306 */ /* 0x000e220000209400 */
[-C--:B------:R-:W-:Y:S02]  /*51c0*/  IABS R10, R9.reuse ;  /* 0x00000009000a7213 */ /* 0x080fe40000000000 */
[----:B------:R-:W-:Y:S02]  /*51d0*/  IABS R8, R0 ;  /* 0x0000000000087213 */ /* 0x000fe40000000000 */
[----:B------:R-:W-:-:S04]  /*51e0*/  LOP3.LUT R0, R0, R9, RZ, 0x3c, !PT ;  /* 0x0000000900007212 */ /* 0x000fc800078e3cff */
[----:B------:R-:W-:Y:S01]  /*51f0*/  ISETP.GE.AND P2, PT, R0, RZ, PT ;  /* 0x000000ff0000720c */ /* 0x000fe20003f46270 */
[----:B0-----:R-:W0:Y:S02]  /*5200*/  MUFU.RCP R3, R3 ;  /* 0x0000000300037308 */ /* 0x001e240000001000 */
[----:B0-----:R-:W-:Y:S02]  /*5210*/  VIADD R4, R3, 0xffffffe ;  /* 0x0ffffffe03047836 */ /* 0x001fe40000000000 */
[----:B------:R-:W-:-:S04]  /*5220*/  IMAD.MOV R3, RZ, RZ, -R10 ;  /* 0x000000ffff037224 */ /* 0x000fc800078e0a0a */
[----:B------:R0:W1:Y:S02]  /*5230*/  F2I.FTZ.U32.TRUNC.NTZ R5, R4 ;  /* 0x0000000400057305 */ /* 0x000064000021f000 */
[----:B0-----:R-:W-:Y:S02]  /*5240*/  IMAD.MOV.U32 R4, RZ, RZ, RZ ;  /* 0x000000ffff047224 */ /* 0x001fe400078e00ff */
[----:B-1----:R-:W-:-:S04]  /*5250*/  IMAD.MOV R7, RZ, RZ, -R5 ;  /* 0x000000ffff077224 */ /* 0x002fc800078e0a05 */
[----:B------:R-:W-:-:S04]  /*5260*/  IMAD R7, R7, R6, RZ ;  /* 0x0000000607077224 */ /* 0x000fc800078e02ff */
[----:B------:R-:W-:-:S06]  /*5270*/  IMAD.HI.U32 R5, R5, R7, R4 ;  /* 0x0000000705057227 */ /* 0x000fcc00078e0004 */
        /* <DEDUP_REMOVED lines=8> */
[----:B------:R-:W-:-:S04]  /*5300*/  IMAD.MOV.U32 R3, RZ, RZ, R5 ;  /* 0x000000ffff037224 */ /* 0x000fc800078e0005 */
[----:B------:R-:W-:Y:S01]  /*5310*/  @!P2 IMAD.MOV R3, RZ, RZ, -R3 ;  /* 0x000000ffff03a224 */ /* 0x000fe200078e0a03 */
[----:B------:R-:W-:-:S07]  /*5320*/  @!P1 LOP3.LUT R3, RZ, R9, RZ, 0x33, !PT ;  /* 0x00000009ff039212 */ /* 0x000fce00078e33ff */
.L_x_356:
[----:B------:R-:W-:Y:S05]  /*5330*/  BSYNC B0 ;  /* 0x0000000000007941 */ /* 0x000fea0003800000 */
.L_x_355:
[----:B------:R-:W2:Y:S01]  /*5340*/  LDL R0, [R1+0x58] ;  /* 0x0000580001007983 */ /* 0x000ea20000100800 */
[----:B------:R-:W-:Y:S02]  /*5350*/  PLOP3.LUT P0, PT, PT, PT, PT, 0x80, 0x0 ;  /* 0x000000000000781c */ /* 0x000fe40003f0f070 */
[----:B------:R-:W-:Y:S02]  /*5360*/  CS2R R12, SRZ ;  /* 0x00000000000c7805 */ /* 0x000fe4000001ff00 */
[----:B------:R-:W-:Y:S01]  /*5370*/  CS2R R60, SRZ ;  /* 0x00000000003c7805 */ /* 0x000fe2000001ff00 */
[----:B------:R-:W-:Y:S01]  /*5380*/  IMAD.MOV.U32 R11, RZ, RZ, RZ ;  /* 0x000000ffff0b7224 */ /* 0x000fe200078e00ff */
        /* <DEDUP_REMOVED lines=10> */
[----:B------:R-:W-:Y:S01]  /*5430*/  CS2R R28, SRZ ;  /* 0x00000000001c7805 */ /* 0x000fe2000001ff00 */
[----:B------:R-:W-:Y:S01]  /*5440*/  IMAD.MOV.U32 R52, RZ, RZ, RZ ;  /* 0x000000ffff347224 */ /* 0x000fe200078e00ff */
[----:B------:R-:W-:Y:S02]  /*5450*/  CS2R R54, SRZ ;  /* 0x0000000000367805 */ /* 0x000fe4000001ff00 */
[----:B------:R-:W-:Y:S01]  /*5460*/  CS2R R50, SRZ ;  /* 0x0000000000327805 */ /* 0x000fe2000001ff00 */
[----:B------:R-:W-:Y:S02]  /*5470*/  IMAD.MOV.U32 R37, RZ, RZ, RZ ;  /* 0x000000ffff257224 */ /* 0x000fe400078e00ff */
[----:B------:R-:W-:Y:S02]  /*5480*/  IMAD.MOV.U32 R32, RZ, RZ, RZ ;  /* 0x000000ffff207224 */ /* 0x000fe400078e00ff */
[----:B--2---:R-:W-:-:S05]  /*5490*/  IMAD R0, R0, R3, RZ ;  /* 0x0000000300007224 */ /* 0x004fca00078e02ff */
[----:B------:R0:W-:Y:S01]  /*54a0*/  STL [R1+0x1c], R0 ;  /* 0x00001c0001007387 */ /* 0x0001e20000100800 */
[----:B------:R-:W-:-:S04]  /*54b0*/  VIADDMNMX R104, R0, R3, R104, PT ;  /* 0x0000000300687246 */ /* 0x000fc80003800168 */
[----:B------:R-:W-:-:S13]  /*54c0*/  ISETP.GT.AND P1, PT, R104, R0, PT ;  /* 0x000000006800720c */ /* 0x000fda0003f24270 */
[----:B0-----:R-:W-:Y:S05]  /*54d0*/  @!P1 BRA `(.L_x_357) ;  /* 0x0000008400449947 */ /* 0x001fea0003800000 */
[----:B------:R-:W0:Y:S01]  /*54e0*/  S2R R0, SR_TID.X ;  /* 0x0000000000007919 */ /* 0x000e220000002100 */
[----:B------:R-:W-:Y:S01]  /*54f0*/  VIADD R30, R16, 0xb000 ;  /* 0x0000b000101e7836 */ /* 0x000fe20000000000 */
[----:B------:R-:W-:Y:S04]  /*5500*/  BSSY B6, `(.L_x_358) ;  /* 0x000001e000067945 */ /* 0x000fe80003800000 */
[----:B------:R-:W-:Y:S01]  /*5510*/  LOP3.LUT P0, RZ, R30, 0x9f, RZ, 0xc0, !PT ;  /* 0x0000009f1eff7812 */ /* 0x000fe2000780c0ff */
[----:B0-----:R-:W-:-:S05]  /*5520*/  VIADD R10, R0, 0xffffff80 ;  /* 0xffffff80000a7836 */ /* 0x001fca0000000000 */
[----:B------:R-:W-:-:S04]  /*5530*/  SHF.R.S32.HI R0, RZ, 0x1f, R10 ;  /* 0x0000001fff007819 */ /* 0x000fc8000001140a */
[----:B------:R-:W-:-:S04]  /*5540*/  LEA.HI R0, R0, R10, RZ, 0x7 ;  /* 0x0000000a00007211 */ /* 0x000fc800078f38ff */
[----:B------:R-:W-:-:S06]  /*5550*/  SHF.R.S32.HI R0, RZ, 0x7, R0 ;  /* 0x00000007ff007819 */ /* 0x000fcc0000011400 */
[----:B------:R-:W0:Y:S02]  /*5560*/  SHFL.IDX PT, R0, R0, RZ, 0x1f ;  /* 0x00001fff00007589 */ /* 0x000e2400000e0000 */
[----:B0-----:R-:W-:-:S05]  /*5570*/  IMAD.HI R3, R0, 0x55555556, RZ ;  /* 0x5555555600037827 */ /* 0x001fca00078e02ff */
[----:B------:R-:W-:-:S05]  /*5580*/  LEA.HI R3, R3, R3, RZ, 0x1 ;  /* 0x0000000303037211 */ /* 0x000fca00078f08ff */
[----:B------:R-:W-:-:S04]  /*5590*/  IMAD R3, R3, -0x3, R0 ;  /* 0xfffffffd03037824 */ /* 0x000fc800078e0200 */
[----:B------:R-:W-:-:S05]  /*55a0*/  IMAD R3, R3, 0x1000, R30 ;  /* 0x0000100003037824 */ /* 0x000fca00078e021e */
[----:B------:R-:W-:-:S04]  /*55b0*/  SHF.R.U32.HI R3, RZ, 0x4, R3 ;  /* 0x00000004ff037819 */ /* 0x000fc80000011603 */
[----:B------:R-:W-:Y:S01]  /*55c0*/  LOP3.LUT R32, R3, 0x3fff, RZ, 0xc0, !PT ;  /* 0x00003fff03207812 */ /* 0x000fe200078ec0ff */
[----:B------:R-:W-:Y:S06]  /*55d0*/  @!P0 BRA `(.L_x_359) ;  /* 0x0000000000408947 */ /* 0x000fec0003800000 */
        /* <DEDUP_REMOVED lines=16> */
.L_x_359:
[----:B------:R-:W-:Y:S05]  /*56e0*/  BSYNC B6 ;  /* 0x0000000000067941 */ /* 0x000fea0003800000 */
.L_x_358:
[----:B------:R-:W-:Y:S02]  /*56f0*/  ULDC UR4, c[0x0][0x3f4] ;  /* 0x0000fd0000047ab9 */ /* 0x000fe40000000800 */
[----:B------:R-:W-:-:S13]  /*5700*/  ISETP.LT.AND P0, PT, RZ, UR4, PT ;  /* 0x00000004ff007c0c */ /* 0x000fda000bf01270 */
[----:B------:R-:W-:Y:S05]  /*5710*/  @P0 BRA `(.L_x_360) ;  /* 0x0000000000400947 */ /* 0x000fea0003800000 */
[----:B------:R-:W2:Y:S02]  /*5720*/  LDL R20, [R1+0x48] ;  /* 0x0000480001147983 */ /* 0x000ea40000100800 */
[----:B--2---:R-:W-:-:S04]  /*5730*/  LEA.HI R0, R20, R20, RZ, 0x1 ;  /* 0x0000001414007211 */ /* 0x004fc800078f08ff */
[----:B------:R-:W-:-:S05]  /*5740*/  LOP3.LUT R0, R0, 0xfffffffe, RZ, 0xc0, !PT ;  /* 0xfffffffe00007812 */ /* 0x000fca00078ec0ff */
[----:B------:R-:W-:-:S05]  /*5750*/  IMAD.IADD R0, R20, 0x1, -R0 ;  /* 0x0000000114007824 */ /* 0x000fca00078e0a00 */
[----:B------:R-:W-:-:S04]  /*5760*/  SHF.L.U32 R3, R0, 0x1f, RZ ;  /* 0x0000001f00037819 */ /* 0x000fc800000006ff */
[----:B------:R0:W1:Y:S03]  /*5770*/  SYNCS.PHASECHK.TRANS64.TRYWAIT P0, [R16+URZ+0x13200], R3 ;  /* 0x01320003100075a7 */ /* 0x000066000800017f */
[----:B-1----:R-:W-:Y:S05]  /*5780*/  @!P0 NANOSLEEP.SYNCS 0x989680 ;  /* 0x009896800000895d */ /* 0x002fea0003900000 */
[----:B------:R-:W1:Y:S01]  /*5790*/  @!P0 SYNCS.PHASECHK.TRANS64 P0, [R16+URZ+0x13200], R3 ;  /* 0x01320003100085a7 */ /* 0x000e62000800007f */
[----:B------:R-:W-:Y:S04]  /*57a0*/  BSSY B0, `(.L_x_361) ;  /* 0x0000006000007945 */ /* 0x000fe80003800000 */
[----:B-1----:R-:W-:Y:S05]  /*57b0*/  @P0 BRA `(.L_x_362) ;  /* 0x0000000000100947 */ /* 0x002fea0003800000 */
.L_x_363:
[----:B-1----:R1:W2:Y:S02]  /*57c0*/  SYNCS.PHASECHK.TRANS64.TRYWAIT P0, [R16+URZ+0x13200], R3 ;  /* 0x01320003100075a7 */ /* 0x0022a4000800017f */
[----:B--2---:R-:W-:Y:S05]  /*57d0*/  @!P0 NANOSLEEP.SYNCS 0x989680 ;  /* 0x009896800000895d */ /* 0x004fea0003900000 */
[----:B------:R-:W2:Y:S02]  /*57e0*/  @!P0 SYNCS.PHASECHK.TRANS64 P0, [R16+URZ+0x13200], R3 ;  /* 0x01320003100085a7 */ /* 0x000ea4000800007f */
[----:B--2---:R-:W-:Y:S05]  /*57f0*/  @!P0 BRA `(.L_x_363) ;  /* 0xfffffffc00f08947 */ /* 0x004fea000383ffff */
.L_x_362:
[----:B------:R-:W-:Y:S05]  /*5800*/  BSYNC B0 ;  /* 0x0000000000007941 */ /* 0x000fea0003800000 */
.L_x_361:
[----:B------:R-:W-:Y:S05]  /*5810*/  BRA `(.L_x_364) ;  /* 0x0000002800207947 */ /* 0x000fea0003800000 */
.L_x_360:
[----:B------:R-:W0:Y:S01]  /*5820*/  LDC.64 R28, c[0x0][0x3e8] ;  /* 0x0000fa00ff1c7b82 */ /* 0x000e220000000a00 */
[----:B------:R-:W-:Y:S01]  /*5830*/  LOP3.LUT P0, RZ, R30, 0x1bf, RZ, 0xc0, !PT ;  /* 0x000001bf1eff7812 */ /* 0x000fe2000780c0ff */
[----:B------:R-:W-:Y:S01]  /*5840*/  ULDC.64 UR4, c[0x0][0x3f8] ;  /* 0x0000fe0000047ab9 */ /* 0x000fe20000000a00 */
[----:B-----5:R-:W-:Y:S01]  /*5850*/  SHF.R.S32.HI R0, RZ, 0x1f, R26 ;  /* 0x0000001fff007819 */ /* 0x020fe2000001141a */
[----:B------:R-:W-:Y:S01]  /*5860*/  ULDC.64 UR6, c[0x0][0x408] ;  /* 0x0001020000067ab9 */ /* 0x000fe20000000a00 */
[----:B------:R-:W-:Y:S03]  /*5870*/  BSSY B6, `(.L_x_365) ;  /* 0x000001b000067945 */ /* 0x000fe60003800000 */
[----:B------:R-:W1:Y:S01]  /*5880*/  LDC.64 R4, c[0x0][0x400] ;  /* 0x00010000ff047b82 */ /* 0x000e620000000a00 */
[C---:B------:R-:W-:Y:S02]  /*5890*/  IMAD R3, R0.reuse, UR4, RZ ;  /* 0x0000000400037c24 */ /* 0x040fe4000f8e02ff */
[----:B------:R-:W-:-:S02]  /*58a0*/  IMAD R7, R0, UR6, RZ ;  /* 0x0000000600077c24 */ /* 0x000fc4000f8e02ff */
[C---:B------:R-:W-:Y:S02]  /*58b0*/  IMAD R3, R26.reuse, UR5, R3 ;  /* 0x000000051a037c24 */ /* 0x040fe4000f8e0203 */
[C---:B------:R-:W-:Y:S02]  /*58c0*/  IMAD R7, R26.reuse, UR7, R7 ;  /* 0x000000071a077c24 */ /* 0x040fe4000f8e0207 */
[----:B0-----:R-:W-:-:S04]  /*58d0*/  IMAD.WIDE.U32 R28, R26, UR4, R28 ;  /* 0x000000041a1c7c25 */ /* 0x001fc8000f8e001c */
[----:B------:R-:W-:Y:S02]  /*58e0*/  IMAD.IADD R30, R3, 0x1, R29 ;  /* 0x00000001031e7824 */ /* 0x000fe400078e021d */
[----:B-1----:R-:W-:-:S04]  /*58f0*/  IMAD.WIDE.U32 R26, R26, UR6, R4 ;  /* 0x000000061a1a7c25 */ /* 0x002fc8000f8e0004 */
[----:B------:R-:W-:Y:S01]  /*5900*/  IMAD.IADD R31, R7, 0x1, R27 ;  /* 0x00000001071f7824 */ /* 0x000fe200078e021b */
        /* <DEDUP_REMOVED lines=17> */
.L_x_366:
[----:B------:R-:W-:Y:S05]  /*5a20*/  BSYNC B6 ;  /* 0x0000000000067941 */ /* 0x000fea0003800000 */
.L_x_365:
[----:B------:R-:W-:Y:S01]  /*5a30*/  ULDC.U8 UR4, c[0x0][0x410] ;  /* 0x0001040000047ab9 */ /* 0x000fe20000000000 */
[----:B------:R-:W-:Y:S01]  /*5a40*/  BSSY B0, `(.L_x_367) ;  /* 0x000025d000007945 */ /* 0x000fe20003800000 */
[----:B------:R-:W-:Y:S01]  /*5a50*/  ISETP.NE.AND P0, PT, RZ, UR4, PT ;  /* 0x00000004ff007c0c */ /* 0x000fe2000bf05270 */
[----:B------:R-:W-:-:S12]  /*5a60*/  IMAD R4, R25, 0xc0, R23 ;  /* 0x000000c019047824 */ /* 0x000fd800078e0217 */
[----:B------:R-:W-:Y:S05]  /*5a70*/  @!P0 BRA `(.L_x_368) ;  /* 0x0000001000cc8947 */ /* 0x000fea0003800000 */
[----:B------:R-:W-:-:S03]  /*5a80*/  UMOV UR4, 0xffffffff ;  /* 0xffffffff00047882 */ /* 0x000fc60000000000 */
[----:B------:R-:W-:Y:S05]  /*5a90*/  BRA.DIV UR4, `(.L_x_369) ;  /* 0x0000010e04307947 */ /* 0x000fea000b800000 */
[----:B------:R0:W1:Y:S04]  /*5aa0*/  SHFL.IDX PT, R29, R28, RZ, 0x1e1f ;  /* 0x001e1fff1c1d7589 */ /* 0x00006800000e0000 */
[----:B------:R0:W2:Y:S04]  /*5ab0*/  SHFL.IDX PT, R14, R26, RZ, 0x1e1f ;  /* 0x001e1fff1a0e7589 */ /* 0x0000a800000e0000 */
[----:B------:R0:W3:Y:S04]  /*5ac0*/  SHFL.IDX PT, R0, R30, RZ, 0x1e1f ;  /* 0x001e1fff1e007589 */ /* 0x0000e800000e0000 */
[----:B------:R0:W4:Y:S02]  /*5ad0*/  SHFL.IDX PT, R3, R31, RZ, 0x1e1f ;  /* 0x001e1fff1f037589 */ /* 0x00012400000e0000 */
.L_x_552:
[----:B------:R-:W5:Y:S01]  /*5ae0*/  LDL R6, [R1+0x48] ;  /* 0x0000480001067983 */ /* 0x000f620000100800 */
[----:B------:R-:W-:Y:S01]  /*5af0*/  ULDC UR4, c[0x0][0x448] ;  /* 0x0001120000047ab9 */ /* 0x000fe20000000800 */
[----:B------:R-:W-:Y:S01]  /*5b00*/  BSSY B1, `(.L_x_370) ;  /* 0x0000022000017945 */ /* 0x000fe20003800000 */
[----:B------:R-:W-:Y:S01]  /*5b10*/  IMAD R24, R24, UR4, RZ ;  /* 0x0000000418187c24 */ /* 0x000fe2000f8e02ff */
[----:B------:R-:W-:Y:S02]  /*5b20*/  CS2R R12, SRZ ;  /* 0x00000000000c7805 */ /* 0x000fe4000001ff00 */
[----:B------:R-:W-:Y:S02]  /*5b30*/  CS2R R8, SRZ ;  /* 0x0000000000087805 */ /* 0x000fe4000001ff00 */
[----:B------:R-:W-:Y:S02]  /*5b40*/  CS2R R20, SRZ ;  /* 0x0000000000147805 */ /* 0x000fe4000001ff00 */
[----:B------:R-:W-:-:S02]  /*5b50*/  CS2R R10, SRZ ;  /* 0x00000000000a7805 */ /* 0x000fc4000001ff00 */
[----:B------:R-:W-:Y:S02]  /*5b60*/  ISETP.GE.AND P0, PT, R4, R24, PT ;  /* 0x000000180400720c */ /* 0x000fe40003f06270 */
[----:B-----5:R-:W-:-:S04]  /*5b70*/  LEA.HI R5, R6, R6, RZ, 0x1 ;  /* 0x0000000606057211 */ /* 0x020fc800078f08ff */
[----:B------:R-:W-:-:S05]  /*5b80*/  LOP3.LUT R5, R5, 0xfffffffe, RZ, 0xc0, !PT ;  /* 0xfffffffe05057812 */ /* 0x000fca00078ec0ff */
[----:B------:R-:W-:-:S05]  /*5b90*/  IMAD.IADD R5, R6, 0x1, -R5 ;  /* 0x0000000106057824 */ /* 0x000fca00078e0a05 */
[----:B------:R-:W-:Y:S01]  /*5ba0*/  SHF.L.U32 R27, R5, 0x1f, RZ ;  /* 0x0000001f051b7819 */ /* 0x000fe200000006ff */
[----:B------:R-:W-:Y:S06]  /*5bb0*/  @P0 BRA `(.L_x_371) ;  /* 0x0000000000580947 */ /* 0x000fec0003800000 */
[----:B------:R-:W4:Y:S01]  /*5bc0*/  LDL R15, [R1+0x10] ;  /* 0x00001000010f7983 */ /* 0x000f220000100800 */
[----:B------:R-:W-:Y:S01]  /*5bd0*/  ULDC UR4, c[0x0][0x3f4] ;  /* 0x0000fd0000047ab9 */ /* 0x000fe20000000800 */
[----:B------:R-:W-:Y:S02]  /*5be0*/  CS2R R10, SRZ ;  /* 0x00000000000a7805 */ /* 0x000fe4000001ff00 */
[----:B------:R-:W-:Y:S02]  /*5bf0*/  ISETP.GE.AND P4, PT, R156, UR4, PT ;  /* 0x000000049c007c0c */ /* 0x000fe4000bf86270 */
[----:B------:R-:W-:Y:S02]  /*5c00*/  CS2R R20, SRZ ;  /* 0x0000000000147805 */ /* 0x000fe4000001ff00 */
[----:B------:R-:W-:-:S09]  /*5c10*/  CS2R R12, SRZ ;  /* 0x00000000000c7805 */ /* 0x000fd2000001ff00 */
[C---:B0-2---:R-:W-:Y:S02]  /*5c20*/  @!P4 IADD3 R28, P1, R156.reuse, R14, RZ ;  /* 0x0000000e9c1cc210 */ /* 0x045fe40007f3e0ff */
[----:B-1----:R-:W-:Y:S02]  /*5c30*/  @!P4 IADD3 R4, P0, R156, R29, RZ ;  /* 0x0000001d9c04c210 */ /* 0x002fe40007f1e0ff */
[----:B------:R-:W-:-:S05]  /*5c40*/  @!P4 SHF.R.S32.HI R8, RZ, 0x1f, R156 ;  /* 0x0000001fff08c819 */ /* 0x000fca000001149c */
[----:B---3--:R-:W-:-:S05]  /*5c50*/  @!P4 IMAD.X R5, R0, 0x1, R8, P0 ;  /* 0x000000010005c824 */ /* 0x008fca00000e0608 */
[----:B------:R0:W5:Y:S01]  /*5c60*/  @!P4 LD.E.64 R20, desc[UR40][R4.64] ;  /* 0x000000280414c980 */ /* 0x000162000c101b00 */
[----:B----4-:R-:W-:Y:S02]  /*5c70*/  ISETP.GE.AND P5, PT, R15, UR4, PT ;  /* 0x000000040f007c0c */ /* 0x010fe4000bfa6270 */
[----:B------:R-:W-:-:S11]  /*5c80*/  SHF.R.S32.HI R9, RZ, 0x1f, R15 ;  /* 0x0000001fff097819 */ /* 0x000fd6000001140f */
[----:B------:R-:W-:Y:S01]  /*5c90*/  @!P5 IADD3 R6, P2, R15, R29, RZ ;  /* 0x0000001d0f06d210 */ /* 0x000fe20007f5e0ff */
[----:B------:R-:W-:Y:S01]  /*5ca0*/  @!P4 IMAD.X R29, R3, 0x1, R8, P1 ;  /* 0x00000001031dc824 */ /* 0x000fe200008e0608 */
[----:B------:R-:W-:-:S03]  /*5cb0*/  @!P5 IADD3 R14, P3, R15, R14, RZ ;  /* 0x0000000e0f0ed210 */ /* 0x000fc60007f7e0ff */
[--C-:B------:R-:W-:Y:S01]  /*5cc0*/  @!P5 IMAD.X R7, R0, 0x1, R9.reuse, P2 ;  /* 0x000000010007d824 */ /* 0x100fe200010e0609 */
[----:B------:R0:W5:Y:S01]  /*5cd0*/  @!P4 LD.E.64 R12, desc[UR40][R28.64] ;  /* 0x000000281c0cc980 */ /* 0x000162000c101b00 */
[----:B------:R-:W-:Y:S01]  /*5ce0*/  @!P5 IMAD.X R15, R3, 0x1, R9, P3 ;  /* 0x00000001030fd824 */ /* 0x000fe200018e0609 */
[----:B------:R-:W-:Y:S02]  /*5cf0*/  CS2R R8, SRZ ;  /* 0x0000000000087805 */ /* 0x000fe4000001ff00 */
[----:B------:R0:W5:Y:S04]  /*5d00*/  @!P5 LD.E.64 R10, desc[UR40][R6.64] ;  /* 0x00000028060ad980 */ /* 0x000168000c101b00 */
[----:B------:R0:W5:Y:S02]  /*5d10*/  @!P5 LD.E.64 R8, desc[UR40][R14.64] ;  /* 0x000000280e08d980 */ /* 0x000164000c101b00 */
.L_x_371:
[----:B------:R-:W-:Y:S05]  /*5d20*/  BSYNC B1 ;  /* 0x0000000000017941 */ /* 0x000fea0003800000 */
.L_x_370:
[----:B------:R-:W1:Y:S01]  /*5d30*/  SYNCS.PHASECHK.TRANS64.TRYWAIT P0, [R16+URZ+0x13200], R27 ;  /* 0x0132001b100075a7 */ /* 0x000e62000800017f */
[----:B---3--:R-:W-:Y:S01]  /*5d40*/  IMAD R0, R25, -0xc0, R24 ;  /* 0xffffff4019007824 */ /* 0x008fe200078e0218 */
[----:B------:R-:W-:Y:S04]  /*5d50*/  BSSY B1, `(.L_x_372) ;  /* 0x0000004000017945 */ /* 0x000fe80003800000 */
[----:B------:R-:W-:-:S04]  /*5d60*/  VIMNMX R0, R0, 0xc0, PT ;  /* 0x000000c000007848 */ /* 0x000fc80003fe0100 */
[----:B------:R-:W-:Y:S01]  /*5d70*/  ISETP.GE.AND P1, PT, R23, R0, PT ;  /* 0x000000001700720c */ /* 0x000fe20003f26270 */
[----:B-1----:R-:W-:-:S12]  /*5d80*/  @!P0 BRA `(.L_x_373) ;  /* 0x0000010800e48947 */ /* 0x002fd80003800000 */
.L_x_553:
[----:B------:R-:W-:Y:S05]  /*5d90*/  BSYNC B1 ;  /* 0x0000000000017941 */ /* 0x000fea0003800000 */
.L_x_372:
[----:B------:R-:W-:Y:S05]  /*5da0*/  @P1 BRA `(.L_x_374) ;  /* 0x0000002000981947 */ /* 0x000fea0003800000 */
[----:B------:R-:W3:Y:S01]  /*5db0*/  LDL R0, [R1+0x10] ;  /* 0x0000100001007983 */ /* 0x000ee20000100800 */
[----:B----4-:R-:W4:Y:S03]  /*5dc0*/  LDC R3, c[0x0][0x3f4] ;  /* 0x0000fd00ff037b82 */ /* 0x010f260000000800 */
[----:B------:R0:W5:Y:S01]  /*5dd0*/  LDL R37, [R1+0x14] ;  /* 0x0000140001257983 */ /* 0x0001620000100800 */
[----:B------:R-:W-:Y:S01]  /*5de0*/  BSSY B1, `(.L_x_375) ;  /* 0x000007b000017945 */ /* 0x000fe20003800000 */
[-C--:B----4-:R-:W-:Y:S02]  /*5df0*/  ISETP.GE.AND P0, PT, R156, R3.reuse, PT ;  /* 0x000000039c00720c */ /* 0x090fe40003f06270 */
[----:B---3--:R-:W-:-:S11]  /*5e00*/  ISETP.GE.AND P1, PT, R0, R3, PT ;  /* 0x000000030000720c */ /* 0x008fd60003f26270 */
[----:B0-----:R-:W-:Y:S05]  /*5e10*/  @P0 BRA `(.L_x_376) ;  /* 0x0000000400dc0947 */ /* 0x001fea0003800000 */
[----:B-----5:R-:W-:Y:S01]  /*5e20*/  IMAD.IADD R0, R16, 0x1, R37 ;  /* 0x0000000110007824 */ /* 0x020fe200078e0225 */
[----:B--2---:R-:W-:Y:S02]  /*5e30*/  SHF.R.U32.HI R14, RZ, 0x8, R20 ;  /* 0x00000008ff0e7819 */ /* 0x004fe40000011614 */
[----:B------:R-:W-:Y:S02]  /*5e40*/  LOP3.LUT R3, R20, 0xff, RZ, 0xc0, !PT ;  /* 0x000000ff14037812 */ /* 0x000fe400078ec0ff */
[----:B------:R-:W0:Y:S01]  /*5e50*/  LDS.128 R4, [R0+0xb000] ;  /* 0x00b0000000047984 */ /* 0x000e220000000c00 */
[----:B------:R-:W-:Y:S02]  /*5e60*/  LOP3.LUT R14, R14, 0xff, RZ, 0xc0, !PT ;  /* 0x000000ff0e0e7812 */ /* 0x000fe400078ec0ff */
[----:B------:R-:W-:Y:S02]  /*5e70*/  SHF.R.U32.HI R24, RZ, 0x8, R21 ;  /* 0x00000008ff187819 */ /* 0x000fe40000011615 */
[----:B-1----:R-:W-:-:S02]  /*5e80*/  SHF.R.U32.HI R27, RZ, 0x8, R13 ;  /* 0x00000008ff1b7819 */ /* 0x002fc4000001160d */
[----:B------:R-:W-:Y:S02]  /*5e90*/  PRMT R3, R14, 0x7604, R3 ;  /* 0x000076040e037816 */ /* 0x000fe40000000003 */
[----:B------:R-:W-:Y:S02]  /*5ea0*/  LOP3.LUT R15, R21, 0xff, RZ, 0xc0, !PT ;  /* 0x000000ff150f7812 */ /* 0x000fe400078ec0ff */
[----:B------:R-:W-:Y:S02]  /*5eb0*/  LOP3.LUT R24, R24, 0xff, RZ, 0xc0, !PT ;  /* 0x000000ff18187812 */ /* 0x000fe400078ec0ff */
[----:B------:R-:W-:Y:S02]  /*5ec0*/  SHF.R.U32.HI R28, RZ, 0x10, R21 ;  /* 0x00000010ff1c7819 */ /* 0x000fe40000011615 */
[----:B------:R-:W-:Y:S02]  /*5ed0*/  SHF.R.U32.HI R14, RZ, 0x8, R12 ;  /* 0x00000008ff0e7819 */ /* 0x000fe4000001160c */
[----:B------:R-:W-:-:S02]  /*5ee0*/  SHF.R.U32.HI R29, RZ, 0x10, R13 ;  /* 0x00000010ff1d7819 */ /* 0x000fc4000001160d */
[----:B------:R-:W-:Y:S02]  /*5ef0*/  LOP3.LUT R26, R13, 0xff, RZ, 0xc0, !PT ;  /* 0x000000ff0d1a7812 */ /* 0x000fe400078ec0ff */
[----:B------:R-:W-:Y:S01]  /*5f00*/  LOP3.LUT R27, R27, 0xff, RZ, 0xc0, !PT ;  /* 0x000000ff1b1b7812 */ /* 0x000fe200078ec0ff */
[----:B------:R-:W-:Y:S01]  /*5f10*/  IMAD.U32 R29, R29, 0x10000, RZ ;  /* 0x000100001d1d7824 */ /* 0x000fe200078e00ff */
[----:B------:R-:W-:Y:S02]  /*5f20*/  PRMT R15, R24, 0x7604, R15 ;  /* 0x00007604180f7816 */ /* 0x000fe4000000000f */
[----:B------:R-:W-:Y:S01]  /*5f30*/  LOP3.LUT R25, R14, 0xff, RZ, 0xc0, !PT ;  /* 0x000000ff0e197812 */ /* 0x000fe200078ec0ff */
[----:B------:R-:W-:Y:S01]  /*5f40*/  IMAD.U32 R14, R28, 0x10000, RZ ;  /* 0x000100001c0e7824 */ /* 0x000fe200078e00ff */
[----:B------:R-:W-:Y:S02]  /*5f50*/  LOP3.LUT R24, R12, 0xff, RZ, 0xc0, !PT ;  /* 0x000000ff0c187812 */ /* 0x000fe400078ec0ff */
[----:B------:R-:W-:-:S02]  /*5f60*/  PRMT R26, R27, 0x7604, R26 ;  /* 0x000076041b1a7816 */ /* 0x000fc4000000001a */
[----:B------:R-:W-:Y:S02]  /*5f70*/  PRMT R27, R25, 0x7604, R24 ;  /* 0x00007604191b7816 */ /* 0x000fe40000000018 */
[----:B------:R-:W-:Y:S02]  /*5f80*/  LOP3.LUT R25, R15, 0xff0000, R14, 0xf8, !PT ;  /* 0x00ff00000f197812 */ /* 0x000fe400078ef80e */
[----:B------:R-:W-:Y:S02]  /*5f90*/  LOP3.LUT R29, R26, 0xff0000, R29, 0xf8, !PT ;  /* 0x00ff00001a1d7812 */ /* 0x000fe400078ef81d */
[----:B------:R-:W-:Y:S02]  /*5fa0*/  LOP3.LUT R25, R25, 0xff000000, R21, 0xf8, !PT ;  /* 0xff00000019197812 */ /* 0x000fe400078ef815 */
[----:B------:R-:W-:Y:S02]  /*5fb0*/  LOP3.LUT R29, R29, 0xff000000, R13, 0xf8, !PT ;  /* 0xff0000001d1d7812 */ /* 0x000fe400078ef80d */
[----:B------:R-:W-:-:S02]  /*5fc0*/  LOP3.LUT R15, R3, 0xff0000, R20, 0xf8, !PT ;  /* 0x00ff0000030f7812 */ /* 0x000fc400078ef814 */
[-C--:B0-----:R-:W-:Y:S02]  /*5fd0*/  F2FP.F16.E4M3.UNPACK_B R3, R6.reuse.H1 ;  /* 0x00000006ff03723e */ /* 0x081fe400030006ff */
[--C-:B------:R-:W-:Y:S02]  /*5fe0*/  LOP3.LUT R27, R27, 0xff0000, R12.reuse, 0xf8, !PT ;  /* 0x00ff00001b1b7812 */ /* 0x100fe400078ef80c */
[----:B------:R-:W-:Y:S01]  /*5ff0*/  F2FP.F16.E4M3.UNPACK_B R26, R29 ;  /* 0x0000001dff1a723e */ /* 0x000fe200020006ff */
[--C-:B------:R-:W-:Y:S01]  /*6000*/  HADD2.F32 R13, -RZ, R3.reuse.H0_H0 ;  /* 0x20000003ff0d7230 */ /* 0x100fe20000004100 */
[----:B------:R-:W-:Y:S02]  /*6010*/  F2FP.F16.E4M3.UNPACK_B R21, R25 ;  /* 0x00000019ff15723e */ /* 0x000fe400020006ff */
[----:B------:R-:W-:Y:S01]  /*6020*/  LOP3.LUT R27, R27, 0xff000000, R12, 0xf8, !PT ;  /* 0xff0000001b1b7812 */ /* 0x000fe200078ef80c */
[----:B------:R-:W-:Y:S01]  /*6030*/  HADD2.F32 R12, -RZ, R3.H1_H1 ;  /* 0x30000003ff0c7230 */ /* 0x000fe20000004100 */
[----:B------:R-:W-:Y:S01]  /*6040*/  F2FP.F16.E4M3.UNPACK_B R6, R6 ;  /* 0x00000006ff06723e */ /* 0x000fe200020006ff */
[--C-:B------:R-:W-:Y:S01]  /*6050*/  HADD2.F32 R28, -RZ, R26.reuse.H1_H1 ;  /* 0x3000001aff1c7230 */ /* 0x100fe20000004100 */
[----:B------:R-:W-:Y:S01]  /*6060*/  LOP3.LUT R20, R15, 0xff000000, R20, 0xf8, !PT ;  /* 0xff0000000f147812 */ /* 0x000fe200078ef814 */
[--C-:B------:R-:W-:Y:S01]  /*6070*/  HADD2.F32 R24, -RZ, R21.reuse.H1_H1 ;  /* 0x30000015ff187230 */ /* 0x100fe20000004100 */
[-C--:B------:R-:W-:Y:S01]  /*6080*/  F2FP.F16.E4M3.UNPACK_B R14, R7.reuse ;  /* 0x00000007ff0e723e */ /* 0x080fe200020006ff */
[----:B------:R-:W-:Y:S01]  /*6090*/  HADD2.F32 R26, -RZ, R26.H0_H0 ;  /* 0x2000001aff1a7230 */ /* 0x000fe20000004100 */
[----:B------:R-:W-:Y:S01]  /*60a0*/  F2FP.F16.E4M3.UNPACK_B R15, R7.H1 ;  /* 0x00000007ff0f723e */ /* 0x000fe200030006ff */
[C---:B------:R-:W-:Y:S01]  /*60b0*/  FMUL.FTZ R30, R12.reuse, R28 ;  /* 0x0000001c0c1e7220 */ /* 0x040fe20000410000 */
[----:B------:R-:W-:Y:S01]  /*60c0*/  FMUL.FTZ R31, R12, R24 ;  /* 0x000000180c1f7220 */ /* 0x000fe20000410000 */
[-C--:B------:R-:W-:Y:S01]  /*60d0*/  F2FP.F16.E4M3.UNPACK_B R7, R5.reuse ;  /* 0x00000005ff07723e */ /* 0x080fe200020006ff */
[----:B------:R-:W-:Y:S01]  /*60e0*/  HADD2.F32 R21, -RZ, R21.H0_H0 ;  /* 0x20000015ff157230 */ /* 0x000fe20000004100 */
[----:B------:R-:W-:Y:S01]  /*60f0*/  F2FP.F16.E4M3.UNPACK_B R12, R5.H1 ;  /* 0x00000005ff0c723e */ /* 0x000fe200030006ff */
[----:B------:R-:W-:-:S02]  /*6100*/  HADD2.F32 R5, -RZ, R6.H1_H1 ;  /* 0x30000006ff057230 */ /* 0x000fc40000004100 */
[C---:B------:R-:W-:Y:S01]  /*6110*/  FFMA.FTZ R30, R13.reuse, R24, -R30 ;  /* 0x000000180d1e7223 */ /* 0x040fe2000001081e */
[----:B------:R-:W-:Y:S01]  /*6120*/  FFMA.FTZ R33, R13, R28, R31 ;  /* 0x0000001c0d217223 */ /* 0x000fe2000001001f */
[----:B------:R-:W-:Y:S01]  /*6130*/  HADD2.F32 R6, -RZ, R6.H0_H0 ;  /* 0x20000006ff067230 */ /* 0x000fe20000004100 */
[----:B------:R-:W-:Y:S01]  /*6140*/  F2FP.F16.E4M3.UNPACK_B R29, R29.H1 ;  /* 0x0000001dff1d723e */ /* 0x000fe200030006ff */
[C---:B------:R-:W-:Y:S01]  /*6150*/  FMUL.FTZ R13, R5.reuse, R26 ;  /* 0x0000001a050d7220 */ /* 0x040fe20000410000 */
[----:B------:R-:W-:Y:S01]  /*6160*/  F2FP.F16.E4M3.UNPACK_B R25, R25.H1 ;  /* 0x00000019ff19723e */ /* 0x000fe200030006ff */
[-C--:B------:R-:W-:Y:S01]  /*6170*/  FMUL.FTZ R31, R5, R21.reuse ;  /* 0x00000015051f7220 */ /* 0x080fe20000410000 */
[----:B------:R-:W-:Y:S02]  /*6180*/  HADD2.F32 R5, -RZ, R14.H1_H1 ;  /* 0x3000000eff057230 */ /* 0x000fe40000004100 */
[----:B------:R-:W-:Y:S01]  /*6190*/  FFMA.FTZ R28, R6, R21, -R13 ;  /* 0x00000015061c7223 */ /* 0x000fe2000001080d */
[----:B------:R-:W-:-:S02]  /*61a0*/  HADD2.F32 R24, -RZ, R29.H0_H0 ;  /* 0x2000001dff187230 */ /* 0x000fc40000004100 */
[----:B------:R-:W-:Y:S01]  /*61b0*/  FFMA.FTZ R31, R6, R26, R31 ;  /* 0x0000001a061f7223 */ /* 0x000fe2000001001f */
[----:B------:R-:W-:Y:S01]  /*61c0*/  HADD2.F32 R13, -RZ, R25.H0_H0 ;  /* 0x20000019ff0d7230 */ /* 0x000fe20000004100 */
[----:B------:R-:W-:Y:S01]  /*61d0*/  F2FP.F16.E4M3.UNPACK_B R3, R4 ;  /* 0x00000004ff03723e */ /* 0x000fe200020006ff */
[----:B------:R-:W-:Y:S02]  /*61e0*/  HADD2.F32 R14, -RZ, R14.H0_H0 ;  /* 0x2000000eff0e7230 */ /* 0x000fe40000004100 */
[C---:B------:R-:W-:Y:S01]  /*61f0*/  FMUL.FTZ R21, R5.reuse, R24 ;  /* 0x0000001805157220 */ /* 0x040fe20000410000 */
[----:B------:R-:W-:Y:S02]  /*6200*/  HADD2.F32 R29, -RZ, R29.H1_H1 ;  /* 0x3000001dff1d7230 */ /* 0x000fe40000004100 */
[-C--:B------:R-:W-:Y:S01]  /*6210*/  FMUL.FTZ R5, R5, R13.reuse ;  /* 0x0000000d05057220 */ /* 0x080fe20000410000 */
[----:B------:R-:W-:Y:S02]  /*6220*/  HADD2.F32 R6, -RZ, R15.H1_H1 ;  /* 0x3000000fff067230 */ /* 0x000fe40000004100 */
[----:B------:R-:W-:Y:S01]  /*6230*/  FFMA.FTZ R34, R14, R13, -R21 ;  /* 0x0000000d0e227223 */ /* 0x000fe20000010815 */
[----:B------:R-:W-:-:S02]  /*6240*/  HADD2.F32 R25, -RZ, R25.H1_H1 ;  /* 0x30000019ff197230 */ /* 0x000fc40000004100 */
[----:B------:R-:W-:Y:S01]  /*6250*/  FFMA.FTZ R35, R14, R24, R5 ;  /* 0x000000180e237223 */ /* 0x000fe20000010005 */
[----:B------:R-:W-:Y:S02]  /*6260*/  HADD2.F32 R15, -RZ, R15.H0_H0 ;  /* 0x2000000fff0f7230 */ /* 0x000fe40000004100 */
[C---:B------:R-:W-:Y:S01]  /*6270*/  FMUL.FTZ R26, R6.reuse, R29 ;  /* 0x0000001d061a7220 */ /* 0x040fe20000410000 */
[----:B------:R-:W-:Y:S01]  /*6280*/  F2FP.F16.E4M3.UNPACK_B R5, R27 ;  /* 0x0000001bff05723e */ /* 0x000fe200020006ff */
[-C--:B------:R-:W-:Y:S01]  /*6290*/  FMUL.FTZ R14, R6, R25.reuse ;  /* 0x00000019060e7220 */ /* 0x080fe20000410000 */
[----:B------:R-:W-:Y:S01]  /*62a0*/  F2FP.F16.E4M3.UNPACK_B R4, R4.H1 ;  /* 0x00000004ff04723e */ /* 0x000fe200030006ff */
[C---:B------:R-:W-:Y:S01]  /*62b0*/  FFMA.FTZ R36, R15.reuse, R25, -R26 ;  /* 0x000000190f247223 */ /* 0x040fe2000001081a */
[-C--:B------:R-:W-:Y:S01]  /*62c0*/  F2FP.F16.E4M3.UNPACK_B R13, R20.reuse ;  /* 0x00000014ff0d723e */ /* 0x080fe200020006ff */
[----:B------:R-:W-:Y:S01]  /*62d0*/  FFMA.FTZ R29, R15, R29, R14 ;  /* 0x0000001d0f1d7223 */ /* 0x000fe2000001000e */
[--C-:B------:R-:W-:Y:S01]  /*62e0*/  HADD2.F32 R21, -RZ, R5.reuse.H1_H1 ;  /* 0x30000005ff157230 */ /* 0x100fe20000004100 */
[----:B------:R-:W-:Y:S01]  /*62f0*/  F2FP.F16.E4M3.UNPACK_B R20, R20.H1 ;  /* 0x00000014ff14723e */ /* 0x000fe200030006ff */
[----:B------:R-:W-:Y:S01]  /*6300*/  HADD2.F32 R15, -RZ, R5.H0_H0 ;  /* 0x20000005ff0f7230 */ /* 0x000fe20000004100 */
[----:B------:R-:W-:Y:S01]  /*6310*/  F2FP.F16.E4M3.UNPACK_B R27, R27.H1 ;  /* 0x0000001bff1b723e */ /* 0x000fe200030006ff */
[----:B------:R-:W-:-:S02]  /*6320*/  HADD2.F32 R6, -RZ, R4.H1_H1 ;  /* 0x30000004ff067230 */ /* 0x000fc40000004100 */
[----:B------:R-:W-:Y:S02]  /*6330*/  HADD2.F32 R14, -RZ, R13.H1_H1 ;  /* 0x3000000dff0e7230 */ /* 0x000fe40000004100 */
[----:B------:R-:W-:Y:S02]  /*6340*/  HADD2.F32 R5, -RZ, R4.H0_H0 ;  /* 0x20000004ff057230 */ /* 0x000fe40000004100 */
[C---:B------:R-:W-:Y:S01]  /*6350*/  FMUL.FTZ R24, R6.reuse, R21 ;  /* 0x0000001506187220 */ /* 0x040fe20000410000 */
[----:B------:R-:W-:Y:S02]  /*6360*/  HADD2.F32 R4, -RZ, R3.H1_H1 ;  /* 0x30000003ff047230 */ /* 0x000fe40000004100 */
[-C--:B------:R-:W-:Y:S01]  /*6370*/  FMUL.FTZ R26, R6, R14.reuse ;  /* 0x0000000e061a7220 */ /* 0x080fe20000410000 */
[----:B------:R-:W-:Y:S02]  /*6380*/  HADD2.F32 R13, -RZ, R13.H0_H0 ;  /* 0x2000000dff0d7230 */ /* 0x000fe40000004100 */
[----:B------:R-:W-:Y:S01]  /*6390*/  FFMA.FTZ R24, R5, R14, -R24 ;  /* 0x0000000e05187223 */ /* 0x000fe20000010818 */
[----:B------:R-:W-:-:S02]  /*63a0*/  HADD2.F32 R3, -RZ, R3.H0_H0 ;  /* 0x20000003ff037230 */ /* 0x000fc40000004100 */
[C---:B------:R-:W-:Y:S01]  /*63b0*/  FMUL.FTZ R6, R4.reuse, R15 ;  /* 0x0000000f04067220 */ /* 0x040fe20000410000 */
[----:B------:R-:W-:Y:S01]  /*63c0*/  FFMA.FTZ R21, R5, R21, R26 ;  /* 0x0000001505157223 */ /* 0x000fe2000001001a */
[-C--:B------:R-:W-:Y:S01]  /*63d0*/  FMUL.FTZ R4, R4, R13.reuse ;  /* 0x0000000d04047220 */ /* 0x080fe20000410000 */
[----:B------:R-:W-:Y:S02]  /*63e0*/  HADD2.F32 R5, -RZ, R20.H1_H1 ;  /* 0x30000014ff057230 */ /* 0x000fe40000004100 */
[C---:B------:R-:W-:Y:S01]  /*63f0*/  FFMA.FTZ R14, R3.reuse, R13, -R6 ;  /* 0x0000000d030e7223 */ /* 0x040fe20000010806 */
[--C-:B------:R-:W-:Y:S02]  /*6400*/  HADD2.F32 R13, -RZ, R27.reuse.H1_H1 ;  /* 0x3000001bff0d7230 */ /* 0x100fe40000004100 */
[----:B------:R-:W-:Y:S01]  /*6410*/  FFMA.FTZ R15, R3, R15, R4 ;  /* 0x0000000f030f7223 */ /* 0x000fe20000010004 */
[----:B------:R-:W-:Y:S02]  /*6420*/  HADD2.F32 R4, -RZ, R12.H1_H1 ;  /* 0x3000000cff047230 */ /* 0x000fe40000004100 */
[----:B------:R-:W-:-:S02]  /*6430*/  HADD2.F32 R6, -RZ, R27.H0_H0 ;  /* 0x2000001bff067230 */ /* 0x000fc40000004100 */
[--C-:B------:R-:W-:Y:S02]  /*6440*/  HADD2.F32 R3, -RZ, R7.reuse.H1_H1 ;  /* 0x30000007ff037230 */ /* 0x100fe40000004100 */
[C---:B------:R-:W-:Y:S01]  /*6450*/  FMUL.FTZ R25, R4.reuse, R13 ;  /* 0x0000000d04197220 */ /* 0x040fe20000410000 */
[----:B------:R-:W-:Y:S02]  /*6460*/  HADD2.F32 R20, -RZ, R20.H0_H0 ;  /* 0x20000014ff147230 */ /* 0x000fe40000004100 */
[-C--:B------:R-:W-:Y:S01]  /*6470*/  FMUL.FTZ R26, R4, R5.reuse ;  /* 0x00000005041a7220 */ /* 0x080fe20000410000 */
[----:B------:R-:W-:Y:S02]  /*6480*/  HADD2.F32 R12, -RZ, R12.H0_H0 ;  /* 0x2000000cff0c7230 */ /* 0x000fe40000004100 */
[C---:B------:R-:W-:Y:S01]  /*6490*/  FMUL.FTZ R4, R3.reuse, R6 ;  /* 0x0000000603047220 */ /* 0x040fe20000410000 */
[----:B------:R-:W-:Y:S02]  /*64a0*/  HADD2.F32 R7, -RZ, R7.H0_H0 ;  /* 0x20000007ff077230 */ /* 0x000fe40000004100 */
[-C--:B------:R-:W-:Y:S01]  /*64b0*/  FMUL.FTZ R3, R3, R20.reuse ;  /* 0x0000001403037220 */ /* 0x080fe20000410000 */
[C---:B------:R-:W-:Y:S01]  /*64c0*/  FFMA.FTZ R25, R12.reuse, R5, -R25 ;  /* 0x000000050c197223 */ /* 0x040fe20000010819 */
[----:B------:R-:W-:Y:S01]  /*64d0*/  FFMA.FTZ R26, R12, R13, R26 ;  /* 0x0000000d0c1a7223 */ /* 0x000fe2000001001a */
[C---:B------:R-:W-:Y:S01]  /*64e0*/  FFMA.FTZ R5, R7.reuse, R20, -R4 ;  /* 0x0000001407057223 */ /* 0x040fe20000010804 */
[----:B------:R-:W-:Y:S01]  /*64f0*/  FFMA.FTZ R12, R7, R6, R3 ;  /* 0x00000006070c7223 */ /* 0x000fe20000010003 */
[----:B------:R-:W-:-:S02]  /*6500*/  F2FP.SATFINITE.E4M3.F32.PACK_AB_MERGE_C R6, R33, R30, RZ ;  /* 0x0000001e2106723e */ /* 0x000fc400048070ff */
[----:B------:R-:W-:Y:S02]  /*6510*/  F2FP.SATFINITE.E4M3.F32.PACK_AB_MERGE_C R7, R29, R36, RZ ;  /* 0x000000241d07723e */ /* 0x000fe400048070ff */
[----:B------:R-:W-:Y:S02]  /*6520*/  F2FP.SATFINITE.E4M3.F32.PACK_AB_MERGE_C R4, R21, R24, RZ ;  /* 0x000000181504723e */ /* 0x000fe400048070ff */
[----:B------:R-:W-:Y:S02]  /*6530*/  F2FP.SATFINITE.E4M3.F32.PACK_AB_MERGE_C R25, R26, R25, RZ ;  /* 0x000000191a19723e */ /* 0x000fe400048070ff */
[----:B------:R-:W-:Y:S02]  /*6540*/  F2FP.SATFINITE.E4M3.F32.PACK_AB_MERGE_C R6, R31, R28, R6 ;  /* 0x0000001c1f06723e */ /* 0x000fe40004807006 */
[----:B------:R-:W-:Y:S02]  /*6550*/  F2FP.SATFINITE.E4M3.F32.PACK_AB_MERGE_C R7, R35, R34, R7 ;  /* 0x000000222307723e */ /* 0x000fe40004807007 */
[----:B------:R-:W-:-:S02]  /*6560*/  F2FP.SATFINITE.E4M3.F32.PACK_AB_MERGE_C R4, R15, R14, R4 ;  /* 0x0000000e0f04723e */ /* 0x000fc40004807004 */
[----:B------:R-:W-:-:S05]  /*6570*/  F2FP.SATFINITE.E4M3.F32.PACK_AB_MERGE_C R5, R12, R5, R25 ;  /* 0x000000050c05723e */ /* 0x000fca0004807019 */
[----:B------:R0:W-:Y:S02]  /*6580*/  STS.128 [R0+0xb000], R4 ;  /* 0x00b0000400007388 */ /* 0x0001e40000000c00 */
.L_x_376:
[----:B------:R-:W-:Y:S05]  /*6590*/  BSYNC B1 ;  /* 0x0000000000017941 */ /* 0x000fea0003800000 */
.L_x_375:
[----:B------:R-:W-:Y:S05]  /*65a0*/  @P1 BRA `(.L_x_374) ;  /* 0x0000001800981947 */ /* 0x000fea0003800000 */
[----:B0-----:R-:W3:Y:S01]  /*65b0*/  LDL R0, [R1+0x70] ;  /* 0x0000700001007983 */ /* 0x001ee20000100800 */
[----:B-----5:R-:W-:Y:S01]  /*65c0*/  IMAD.IADD R3, R16, 0x1, R37 ;  /* 0x0000000110037824 */ /* 0x020fe200078e0225 */
[----:B------:R-:W-:Y:S02]  /*65d0*/  SHF.R.U32.HI R13, RZ, 0x8, R11 ;  /* 0x00000008ff0d7819 */ /* 0x000fe4000001160b */
[----:B------:R-:W-:Y:S02]  /*65e0*/  SHF.R.U32.HI R24, RZ, 0x8, R9 ;  /* 0x00000008ff187819 */ /* 0x000fe40000011609 */
[----:B------:R-:W-:Y:S02]  /*65f0*/  SHF.R.U32.HI R15, RZ, 0x8, R8 ;  /* 0x00000008ff0f7819 */ /* 0x000fe40000011608 */
[----:B--2---:R-:W-:Y:S02]  /*6600*/  LOP3.LUT R14, R11, 0xff, RZ, 0xc0, !PT ;  /* 0x000000ff0b0e7812 */ /* 0x004fe400078ec0ff */
[----:B------:R-:W-:-:S02]  /*6610*/  LOP3.LUT R25, R9, 0xff, RZ, 0xc0, !PT ;  /* 0x000000ff09197812 */ /* 0x000fc400078ec0ff */
[----:B------:R-:W-:Y:S02]  /*6620*/  LOP3.LUT R13, R13, 0xff, RZ, 0xc0, !PT ;  /* 0x000000ff0d0d7812 */ /* 0x000fe400078ec0ff */
[----:B------:R-:W-:Y:S02]  /*6630*/  LOP3.LUT R24, R24, 0xff, RZ, 0xc0, !PT ;  /* 0x000000ff18187812 */ /* 0x000fe400078ec0ff */
[----:B------:R-:W-:Y:S02]  /*6640*/  LOP3.LUT R20, R15, 0xff, RZ, 0xc0, !PT ;  /* 0x000000ff0f147812 */ /* 0x000fe400078ec0ff */
[----:B------:R-:W-:Y:S02]  /*6650*/  PRMT R15, R13, 0x7604, R14 ;  /* 0x000076040d0f7816 */ /* 0x000fe4000000000e */
[----:B------:R-:W-:Y:S02]  /*6660*/  PRMT R25, R24, 0x7604, R25 ;  /* 0x0000760418197816 */ /* 0x000fe40000000019 */
[----:B------:R-:W-:-:S02]  /*6670*/  SHF.R.U32.HI R14, RZ, 0x10, R11 ;  /* 0x00000010ff0e7819 */ /* 0x000fc4000001160b */
[----:B------:R-:W-:Y:S02]  /*6680*/  SHF.R.U32.HI R24, RZ, 0x10, R9 ;  /* 0x00000010ff187819 */ /* 0x000fe40000011609 */
[----:B------:R-:W-:Y:S02]  /*6690*/  LOP3.LUT R12, R10, 0xff, RZ, 0xc0, !PT ;  /* 0x000000ff0a0c7812 */ /* 0x000fe400078ec0ff */
[----:B------:R-:W-:Y:S02]  /*66a0*/  LOP3.LUT R14, R14, 0xff, RZ, 0xc0, !PT ;  /* 0x000000ff0e0e7812 */ /* 0x000fe400078ec0ff */
[----:B------:R-:W-:Y:S02]  /*66b0*/  LOP3.LUT R24, R24, 0xff, RZ, 0xc0, !PT ;  /* 0x000000ff18187812 */ /* 0x000fe400078ec0ff */
[----:B------:R-:W-:Y:S02]  /*66c0*/  LOP3.LUT R21, R8, 0xff, RZ, 0xc0, !PT ;  /* 0x000000ff08157812 */ /* 0x000fe400078ec0ff */
[----:B------:R-:W-:-:S02]  /*66d0*/  SHF.R.U32.HI R13, RZ, 0x10, R8 ;  /* 0x00000010ff0d7819 */ /* 0x000fc40000011608 */
[----:B------:R-:W-:Y:S02]  /*66e0*/  PRMT R15, R14, 0x7054, R15 ;  /* 0x000070540e0f7816 */ /* 0x000fe4000000000f */
[----:B------:R-:W-:Y:S02]  /*66f0*/  PRMT R25, R24, 0x7054, R25 ;  /* 0x0000705418197816 */ /* 0x000fe40000000019 */
[----:B------:R-:W-:Y:S02]  /*6700*/  PRMT R21, R20, 0x7604, R21 ;  /* 0x0000760414157816 */ /* 0x000fe40000000015 */
[----:B------:R-:W-:Y:S02]  /*6710*/  LOP3.LUT R20, R13, 0xff, RZ, 0xc0, !PT ;  /* 0x000000ff0d147812 */ /* 0x000fe400078ec0ff */
[----:B------:R-:W-:Y:S02]  /*6720*/  LOP3.LUT R25, R25, 0xff000000, R9, 0xf8, !PT ;  /* 0xff00000019197812 */ /* 0x000fe400078ef809 */
[----:B------:R-:W-:-:S02]  /*6730*/  LOP3.LUT R15, R15, 0xff000000, R11, 0xf8, !PT ;  /* 0xff0000000f0f7812 */ /* 0x000fc400078ef80b */
[----:B------:R-:W-:Y:S02]  /*6740*/  PRMT R21, R20, 0x7054, R21 ;  /* 0x0000705414157816 */ /* 0x000fe40000000015 */
[-C--:B------:R-:W-:Y:S02]  /*6750*/  F2FP.F16.E4M3.UNPACK_B R20, R25.reuse ;  /* 0x00000019ff14723e */ /* 0x080fe400020006ff */
[----:B------:R-:W-:Y:S02]  /*6760*/  LOP3.LUT R21, R21, 0xff000000, R8, 0xf8, !PT ;  /* 0xff00000015157812 */ /* 0x000fe400078ef808 */
[----:B------:R-:W-:Y:S01]  /*6770*/  F2FP.F16.E4M3.UNPACK_B R25, R25.H1 ;  /* 0x00000019ff19723e */ /* 0x000fe200030006ff */
[--C-:B------:R-:W-:Y:S02]  /*6780*/  HADD2.F32 R24, -RZ, R20.reuse.H1_H1 ;  /* 0x30000014ff187230 */ /* 0x100fe40000004100 */
[----:B------:R-:W-:Y:S01]  /*6790*/  HADD2.F32 R20, -RZ, R20.H0_H0 ;  /* 0x20000014ff147230 */ /* 0x000fe20000004100 */
[----:B---3--:R-:W-:Y:S01]  /*67a0*/  LOP3.LUT P0, RZ, R0, 0x2, RZ, 0xc0, !PT ;  /* 0x0000000200ff7812 */ /* 0x008fe2000780c0ff */
[----:B------:R-:W-:-:S12]  /*67b0*/  VIADD R0, R3, 0x20 ;  /* 0x0000002003007836 */ /* 0x000fd80000000000 */
[----:B------:R-:W-:Y:S01]  /*67c0*/  @P0 VIADD R0, R3, 0xffffffe0 ;  /* 0xffffffe003000836 */ /* 0x000fe20000000000 */
[----:B------:R-:W-:-:S04]  /*67d0*/  SHF.R.U32.HI R3, RZ, 0x8, R10 ;  /* 0x00000008ff037819 */ /* 0x000fc8000001160a */
[----:B------:R-:W0:Y:S01]  /*67e0*/  LDS.128 R4, [R0+0xb000] ;  /* 0x00b0000000047984 */ /* 0x000e220000000c00 */
[----:B------:R-:W-:-:S04]  /*67f0*/  LOP3.LUT R3, R3, 0xff, RZ, 0xc0, !PT ;  /* 0x000000ff03037812 */ /* 0x000fc800078ec0ff */
[----:B------:R-:W-:Y:S02]  /*6800*/  PRMT R12, R3, 0x7604, R12 ;  /* 0x00007604030c7816 */ /* 0x000fe4000000000c */
[----:B------:R-:W-:-:S04]  /*6810*/  SHF.R.U32.HI R3, RZ, 0x10, R10 ;  /* 0x00000010ff037819 */ /* 0x000fc8000001160a */
[----:B------:R-:W-:-:S04]  /*6820*/  LOP3.LUT R3, R3, 0xff, RZ, 0xc0, !PT ;  /* 0x000000ff03037812 */ /* 0x000fc800078ec0ff */
[----:B------:R-:W-:Y:S02]  /*6830*/  PRMT R13, R3, 0x7054, R12 ;  /* 0x00007054030d7816 */ /* 0x000fe4000000000c */
[-C--:B------:R-:W-:Y:S02]  /*6840*/  F2FP.F16.E4M3.UNPACK_B R12, R15.reuse ;  /* 0x0000000fff0c723e */ /* 0x080fe400020006ff */
[----:B------:R-:W-:Y:S02]  /*6850*/  LOP3.LUT R13, R13, 0xff000000, R10, 0xf8, !PT ;  /* 0xff0000000d0d7812 */ /* 0x000fe400078ef80a */
[----:B------:R-:W-:Y:S01]  /*6860*/  F2FP.F16.E4M3.UNPACK_B R15, R15.H1 ;  /* 0x0000000fff0f723e */ /* 0x000fe200030006ff */
[--C-:B------:R-:W-:Y:S02]  /*6870*/  HADD2.F32 R14, -RZ, R12.reuse.H1_H1 ;  /* 0x3000000cff0e7230 */ /* 0x100fe40000004100 */
[----:B------:R-:W-:Y:S01]  /*6880*/  HADD2.F32 R12, -RZ, R12.H0_H0 ;  /* 0x2000000cff0c7230 */ /* 0x000fe20000004100 */
[----:B0-----:R-:W-:-:S02]  /*6890*/  F2FP.F16.E4M3.UNPACK_B R3, R6.H1 ;  /* 0x00000006ff03723e */ /* 0x001fc400030006ff */
[----:B------:R-:W-:Y:S02]  /*68a0*/  F2FP.F16.E4M3.UNPACK_B R6, R6 ;  /* 0x00000006ff06723e */ /* 0x000fe400020006ff */
[-C--:B------:R-:W-:Y:S01]  /*68b0*/  F2FP.F16.E4M3.UNPACK_B R10, R7.reuse ;  /* 0x00000007ff0a723e */ /* 0x080fe200020006ff */
[--C-:B------:R-:W-:Y:S01]  /*68c0*/  HADD2.F32 R8, -RZ, R3.reuse.H1_H1 ;  /* 0x30000003ff087230 */ /* 0x100fe20000004100 */
[----:B------:R-:W-:Y:S01]  /*68d0*/  F2FP.F16.E4M3.UNPACK_B R11, R7.H1 ;  /* 0x00000007ff0b723e */ /* 0x000fe200030006ff */
[----:B------:R-:W-:Y:S01]  /*68e0*/  HADD2.F32 R9, -RZ, R3.H0_H0 ;  /* 0x20000003ff097230 */ /* 0x000fe20000004100 */
[-C--:B------:R-:W-:Y:S02]  /*68f0*/  F2FP.F16.E4M3.UNPACK_B R7, R5.reuse ;  /* 0x00000005ff07723e */ /* 0x080fe400020006ff */
[C---:B------:R-:W-:Y:S01]  /*6900*/  FMUL.FTZ R26, R8.reuse, R24 ;  /* 0x00000018081a7220 */ /* 0x040fe20000410000 */
[----:B-1----:R-:W-:Y:S01]  /*6910*/  FMUL.FTZ R27, R8, R14 ;  /* 0x0000000e081b7220 */ /* 0x002fe20000410000 */
[----:B------:R-:W-:Y:S01]  /*6920*/  F2FP.F16.E4M3.UNPACK_B R8, R5.H1 ;  /* 0x00000005ff08723e */ /* 0x000fe200030006ff */
[----:B------:R-:W-:-:S02]  /*6930*/  HADD2.F32 R5, -RZ, R6.H1_H1 ;  /* 0x30000006ff057230 */ /* 0x000fc40000004100 */
[C---:B------:R-:W-:Y:S01]  /*6940*/  FFMA.FTZ R26, R9.reuse, R14, -R26 ;  /* 0x0000000e091a7223 */ /* 0x040fe2000001081a */
[----:B------:R-:W-:Y:S01]  /*6950*/  FFMA.FTZ R29, R9, R24, R27 ;  /* 0x00000018091d7223 */ /* 0x000fe2000001001b */
[----:B------:R-:W-:Y:S01]  /*6960*/  HADD2.F32 R6, -RZ, R6.H0_H0 ;  /* 0x20000006ff067230 */ /* 0x000fe20000004100 */
[----:B------:R-:W-:Y:S01]  /*6970*/  F2FP.F16.E4M3.UNPACK_B R3, R4 ;  /* 0x00000004ff03723e */ /* 0x000fe200020006ff */
[C---:B------:R-:W-:Y:S01]  /*6980*/  FMUL.FTZ R9, R5.reuse, R20 ;  /* 0x0000001405097220 */ /* 0x040fe20000410000 */
[----:B------:R-:W-:Y:S01]  /*6990*/  FMUL.FTZ R27, R5, R12 ;  /* 0x0000000c051b7220 */ /* 0x000fe20000410000 */
[----:B------:R-:W-:Y:S01]  /*69a0*/  HADD2.F32 R5, -RZ, R10.H1_H1 ;  /* 0x3000000aff057230 */ /* 0x000fe20000004100 */
[----:B------:R-:W-:Y:S01]  /*69b0*/  F2FP.F16.E4M3.UNPACK_B R4, R4.H1 ;  /* 0x00000004ff04723e */ /* 0x000fe200030006ff */
[----:B------:R-:W-:Y:S02]  /*69c0*/  HADD2.F32 R14, -RZ, R25.H0_H0 ;  /* 0x20000019ff0e7230 */ /* 0x000fe40000004100 */
[----:B------:R-:W-:Y:S01]  /*69d0*/  FFMA.FTZ R24, R6, R12, -R9 ;  /* 0x0000000c06187223 */ /* 0x000fe20000010809 */
[----:B------:R-:W-:-:S02]  /*69e0*/  HADD2.F32 R9, -RZ, R15.H0_H0 ;  /* 0x2000000fff097230 */ /* 0x000fc40000004100 */
[----:B------:R-:W-:Y:S01]  /*69f0*/  FFMA.FTZ R27, R6, R20, R27 ;  /* 0x00000014061b7223 */ /* 0x000fe2000001001b */
        /* <DEDUP_REMOVED lines=11> */
[----:B------:R-:W-:Y:S01]  /*6ab0*/  FMUL.FTZ R10, R6, R15 ;  /* 0x0000000f060a7220 */ /* 0x000fe20000410000 */
[----:B------:R-:W-:Y:S01]  /*6ac0*/  F2FP.F16.E4M3.UNPACK_B R9, R13 ;  /* 0x0000000dff09723e */ /* 0x000fe200020006ff */
[C---:B------:R-:W-:Y:S01]  /*6ad0*/  FFMA.FTZ R30, R11.reuse, R15, -R12 ;  /* 0x0000000f0b1e7223 */ /* 0x040fe2000001080c */
[----:B------:R-:W-:Y:S02]  /*6ae0*/  HADD2.F32 R6, -RZ, R4.H1_H1 ;  /* 0x30000004ff067230 */ /* 0x000fe40000004100 */
[----:B------:R-:W-:Y:S01]  /*6af0*/  FFMA.FTZ R25, R11, R25, R10 ;  /* 0x000000190b197223 */ /* 0x000fe2000001000a */
[--C-:B------:R-:W-:Y:S01]  /*6b00*/  HADD2.F32 R12, -RZ, R5.reuse.H1_H1 ;  /* 0x30000005ff0c7230 */ /* 0x100fe20000004100 */
[----:B------:R-:W-:Y:S01]  /*6b10*/  F2FP.F16.E4M3.UNPACK_B R13, R13.H1 ;  /* 0x0000000dff0d723e */ /* 0x000fe200030006ff */
[----:B------:R-:W-:Y:S01]  /*6b20*/  HADD2.F32 R11, -RZ, R5.H0_H0 ;  /* 0x20000005ff0b7230 */ /* 0x000fe20000004100 */
[----:B------:R-:W-:Y:S01]  /*6b30*/  F2FP.F16.E4M3.UNPACK_B R21, R21.H1 ;  /* 0x00000015ff15723e */ /* 0x000fe200030006ff */
[----:B------:R-:W-:-:S02]  /*6b40*/  HADD2.F32 R10, -RZ, R9.H1_H1 ;  /* 0x30000009ff0a7230 */ /* 0x000fc40000004100 */
[C---:B------:R-:W-:Y:S01]  /*6b50*/  FMUL.FTZ R14, R6.reuse, R12 ;  /* 0x0000000c060e7220 */ /* 0x040fe20000410000 */
[----:B------:R-:W-:Y:S02]  /*6b60*/  HADD2.F32 R5, -RZ, R4.H0_H0 ;  /* 0x20000004ff057230 */ /* 0x000fe40000004100 */
[----:B------:R-:W-:Y:S02]  /*6b70*/  HADD2.F32 R4, -RZ, R3.H1_H1 ;  /* 0x30000003ff047230 */ /* 0x000fe40000004100 */
[-C--:B------:R-:W-:Y:S01]  /*6b80*/  FMUL.FTZ R20, R6, R10.reuse ;  /* 0x0000000a06147220 */ /* 0x080fe20000410000 */
[----:B------:R-:W-:Y:S02]  /*6b90*/  HADD2.F32 R9, -RZ, R9.H0_H0 ;  /* 0x20000009ff097230 */ /* 0x000fe40000004100 */
[C---:B------:R-:W-:Y:S01]  /*6ba0*/  FFMA.FTZ R14, R5.reuse, R10, -R14 ;  /* 0x0000000a050e7223 */ /* 0x040fe2000001080e */
[----:B------:R-:W-:Y:S02]  /*6bb0*/  HADD2.F32 R3, -RZ, R3.H0_H0 ;  /* 0x20000003ff037230 */ /* 0x000fe40000004100 */
[C---:B------:R-:W-:Y:S01]  /*6bc0*/  FMUL.FTZ R6, R4.reuse, R11 ;  /* 0x0000000b04067220 */ /* 0x040fe20000410000 */
[----:B------:R-:W-:Y:S01]  /*6bd0*/  FFMA.FTZ R15, R5, R12, R20 ;  /* 0x0000000c050f7223 */ /* 0x000fe20000010014 */
[----:B------:R-:W-:Y:S01]  /*6be0*/  FMUL.FTZ R4, R4, R9 ;  /* 0x0000000904047220 */ /* 0x000fe20000410000 */
[----:B------:R-:W-:-:S02]  /*6bf0*/  HADD2.F32 R5, -RZ, R13.H1_H1 ;  /* 0x3000000dff057230 */ /* 0x000fc40000004100 */
[C---:B------:R-:W-:Y:S01]  /*6c00*/  FFMA.FTZ R12, R3.reuse, R9, -R6 ;  /* 0x00000009030c7223 */ /* 0x040fe20000010806 */
[--C-:B------:R-:W-:Y:S02]  /*6c10*/  HADD2.F32 R9, -RZ, R21.reuse.H1_H1 ;  /* 0x30000015ff097230 */ /* 0x100fe40000004100 */
[----:B------:R-:W-:Y:S01]  /*6c20*/  FFMA.FTZ R11, R3, R11, R4 ;  /* 0x0000000b030b7223 */ /* 0x000fe20000010004 */
[----:B------:R-:W-:Y:S02]  /*6c30*/  HADD2.F32 R4, -RZ, R8.H1_H1 ;  /* 0x30000008ff047230 */ /* 0x000fe40000004100 */
[----:B------:R-:W-:Y:S02]  /*6c40*/  HADD2.F32 R10, -RZ, R21.H0_H0 ;  /* 0x20000015ff0a7230 */ /* 0x000fe40000004100 */
[----:B------:R-:W-:Y:S02]  /*6c50*/  HADD2.F32 R3, -RZ, R7.H1_H1 ;  /* 0x30000007ff037230 */ /* 0x000fe40000004100 */
[----:B------:R-:W-:Y:S01]  /*6c60*/  FMUL.FTZ R20, R4, R5 ;  /* 0x0000000504147220 */ /* 0x000fe20000410000 */
[----:B------:R-:W-:-:S02]  /*6c70*/  HADD2.F32 R6, -RZ, R13.H0_H0 ;  /* 0x2000000dff067230 */ /* 0x000fc40000004100 */
[----:B------:R-:W-:Y:S01]  /*6c80*/  FMUL.FTZ R13, R4, R9 ;  /* 0x00000009040d7220 */ /* 0x000fe20000410000 */
        /* <DEDUP_REMOVED lines=16> */
[----:B------:R3:W-:Y:S01]  /*6d90*/  STS.128 [R0+0xb000], R4 ;  /* 0x00b0000400007388 */ /* 0x0007e20000000c00 */
[----:B------:R-:W-:Y:S05]  /*6da0*/  BRA `(.L_x_374) ;  /* 0x0000001000987947 */ /* 0x000fea0003800000 */
.L_x_368:
[----:B------:R-:W-:-:S03]  /*6db0*/  UMOV UR4, 0xffffffff ;  /* 0xffffffff00047882 */ /* 0x000fc60000000000 */
[----:B------:R-:W-:Y:S05]  /*6dc0*/  BRA.DIV UR4, `(.L_x_377) ;  /* 0x000000fa04e87947 */ /* 0x000fea000b800000 */
[----:B------:R0:W1:Y:S04]  /*6dd0*/  SHFL.IDX PT, R29, R28, RZ, 0x1e1f ;  /* 0x001e1fff1c1d7589 */ /* 0x00006800000e0000 */
[----:B------:R0:W2:Y:S04]  /*6de0*/  SHFL.IDX PT, R14, R26, RZ, 0x1e1f ;  /* 0x001e1fff1a0e7589 */ /* 0x0000a800000e0000 */
[----:B------:R0:W3:Y:S04]  /*6df0*/  SHFL.IDX PT, R0, R30, RZ, 0x1e1f ;  /* 0x001e1fff1e007589 */ /* 0x0000e800000e0000 */
[----:B------:R0:W4:Y:S02]  /*6e00*/  SHFL.IDX PT, R3, R31, RZ, 0x1e1f ;  /* 0x001e1fff1f037589 */ /* 0x00012400000e0000 */
.L_x_559:
[----:B------:R-:W5:Y:S01]  /*6e10*/  LDL R6, [R1+0x48] ;  /* 0x0000480001067983 */ /* 0x000f620000100800 */
[----:B------:R-:W-:Y:S01]  /*6e20*/  ULDC UR4, c[0x0][0x448] ;  /* 0x0001120000047ab9 */ /* 0x000fe20000000800 */
[----:B------:R-:W0:Y:S01]  /*6e30*/  LDC R27, c[0x0][0x3f4] ;  /* 0x0000fd00ff1b7b82 */ /* 0x000e220000000800 */
[----:B------:R-:W-:Y:S01]  /*6e40*/  IMAD R24, R24, UR4, RZ ;  /* 0x0000000418187c24 */ /* 0x000fe2000f8e02ff */
[----:B------:R-:W-:Y:S01]  /*6e50*/  BSSY B1, `(.L_x_378) ;  /* 0x0000016000017945 */ /* 0x000fe20003800000 */
[----:B------:R-:W-:Y:S02]  /*6e60*/  CS2R R8, SRZ ;  /* 0x0000000000087805 */ /* 0x000fe4000001ff00 */
[----:B------:R-:W-:Y:S02]  /*6e70*/  CS2R R10, SRZ ;  /* 0x00000000000a7805 */ /* 0x000fe4000001ff00 */
[----:B------:R-:W-:Y:S02]  /*6e80*/  ISETP.GE.AND P0, PT, R4, R24, PT ;  /* 0x000000180400720c */ /* 0x000fe40003f06270 */
[----:B-----5:R-:W-:-:S04]  /*6e90*/  LEA.HI R5, R6, R6, RZ, 0x1 ;  /* 0x0000000606057211 */ /* 0x020fc800078f08ff */
[----:B------:R-:W-:-:S05]  /*6ea0*/  LOP3.LUT R5, R5, 0xfffffffe, RZ, 0xc0, !PT ;  /* 0xfffffffe05057812 */ /* 0x000fca00078ec0ff */
[----:B------:R-:W-:Y:S01]  /*6eb0*/  IMAD.IADD R21, R6, 0x1, -R5 ;  /* 0x0000000106157824 */ /* 0x000fe200078e0a05 */
[----:B------:R-:W-:Y:S02]  /*6ec0*/  CS2R R4, SRZ ;  /* 0x0000000000047805 */ /* 0x000fe4000001ff00 */
[----:B------:R-:W-:Y:S02]  /*6ed0*/  CS2R R6, SRZ ;  /* 0x0000000000067805 */ /* 0x000fe4000001ff00 */
[----:B------:R-:W-:Y:S01]  /*6ee0*/  SHF.L.U32 R21, R21, 0x1f, RZ ;  /* 0x0000001f15157819 */ /* 0x000fe200000006ff */
[----:B0-----:R-:W-:Y:S06]  /*6ef0*/  @P0 BRA `(.L_x_379) ;  /* 0x00000000002c0947 */ /* 0x001fec0003800000 */
[----:B------:R-:W-:Y:S01]  /*6f00*/  ULDC UR4, c[0x0][0x3f4] ;  /* 0x0000fd0000047ab9 */ /* 0x000fe20000000800 */
[C---:B-1----:R-:W-:Y:S02]  /*6f10*/  IADD3 R12, P0, R18.reuse, R29, RZ ;  /* 0x0000001d120c7210 */ /* 0x042fe40007f1e0ff */
[C---:B------:R-:W-:Y:S02]  /*6f20*/  ISETP.GE.AND P2, PT, R18.reuse, UR4, PT ;  /* 0x0000000412007c0c */ /* 0x040fe4000bf46270 */
[----:B------:R-:W-:Y:S02]  /*6f30*/  SHF.R.S32.HI R8, RZ, 0x1f, R18 ;  /* 0x0000001fff087819 */ /* 0x000fe40000011412 */
[----:B--2---:R-:W-:-:S03]  /*6f40*/  IADD3 R14, P1, R18, R14, RZ ;  /* 0x0000000e120e7210 */ /* 0x004fc60007f3e0ff */
[--C-:B---3--:R-:W-:Y:S02]  /*6f50*/  IMAD.X R13, R0, 0x1, R8.reuse, P0 ;  /* 0x00000001000d7824 */ /* 0x108fe400000e0608 */
[----:B----4-:R-:W-:Y:S01]  /*6f60*/  IMAD.X R15, R3, 0x1, R8, P1 ;  /* 0x00000001030f7824 */ /* 0x010fe200008e0608 */
[----:B------:R-:W-:-:S03]  /*6f70*/  CS2R R8, SRZ ;  /* 0x0000000000087805 */ /* 0x000fc6000001ff00 */
[----:B------:R-:W-:Y:S05]  /*6f80*/  @P2 BRA `(.L_x_379) ;  /* 0x0000000000082947 */ /* 0x000fea0003800000 */
[----:B------:R0:W5:Y:S04]  /*6f90*/  LD.E.128 R8, desc[UR40][R12.64] ;  /* 0x000000280c087980 */ /* 0x000168000c101d00 */
[----:B------:R0:W5:Y:S02]  /*6fa0*/  LD.E.128 R4, desc[UR40][R14.64] ;  /* 0x000000280e047980 */ /* 0x000164000c101d00 */
.L_x_379:
[----:B------:R-:W-:Y:S05]  /*6fb0*/  BSYNC B1 ;  /* 0x0000000000017941 */ /* 0x000fea0003800000 */
.L_x_378:
[----:B------:R-:W1:Y:S01]  /*6fc0*/  SYNCS.PHASECHK.TRANS64.TRYWAIT P1, [R16+URZ+0x13200], R21 ;  /* 0x01320015100075a7 */ /* 0x000e62000802017f */
[----:B---3--:R-:W-:Y:S01]  /*6fd0*/  IMAD R0, R25, -0xc0, R24 ;  /* 0xffffff4019007824 */ /* 0x008fe200078e0218 */
[----:B------:R-:W-:Y:S01]  /*6fe0*/  ISETP.GE.AND P0, PT, R18, R27, PT ;  /* 0x0000001b1200720c */ /* 0x000fe20003f06270 */
[----:B------:R-:W-:Y:S03]  /*6ff0*/  BSSY B1, `(.L_x_380) ;  /* 0x0000004000017945 */ /* 0x000fe60003800000 */
[----:B------:R-:W-:-:S04]  /*7000*/  VIMNMX R0, R0, 0xc0, PT ;  /* 0x000000c000007848 */ /* 0x000fc80003fe0100 */
[----:B------:R-:W-:Y:S01]  /*7010*/  ISETP.GE.OR P0, PT, R23, R0, P0 ;  /* 0x000000001700720c */ /* 0x000fe20000706670 */
[----:B-1----:R-:W-:-:S12]  /*7020*/  @!P1 BRA `(.L_x_381) ;  /* 0x000000f800c09947 */ /* 0x002fd80003800000 */
.L_x_560:
[----:B------:R-:W-:Y:S05]  /*7030*/  BSYNC B1 ;  /* 0x0000000000017941 */ /* 0x000fea0003800000 */
.L_x_380:
[----:B------:R-:W-:Y:S05]  /*7040*/  @P0 BRA `(.L_x_374) ;  /* 0x0000000c00f00947 */ /* 0x000fea0003800000 */
[----:B------:R-:W3:Y:S04]  /*7050*/  LDL R33, [R1+0x28] ;  /* 0x0000280001217983 */ /* 0x000ee80000100800 */
[----:B------:R-:W3:Y:S04]  /*7060*/  LDL R31, [R1+0x2c] ;  /* 0x00002c00011f7983 */ /* 0x000ee80000100800 */
[----:B------:R-:W3:Y:S04]  /*7070*/  LDL R29, [R1+0x30] ;  /* 0x00003000011d7983 */ /* 0x000ee80000100800 */
[----:B------:R-:W3:Y:S01]  /*7080*/  LDL R52, [R1+0x84] ;  /* 0x0000840001347983 */ /* 0x000ee20000100800 */
[----:B-----5:R-:W-:-:S02]  /*7090*/  SHF.R.U32.HI R0, RZ, 0x8, R8 ;  /* 0x00000008ff007819 */ /* 0x020fc40000011608 */
[----:B----4-:R-:W-:Y:S02]  /*70a0*/  LOP3.LUT R3, R8, 0xff, RZ, 0xc0, !PT ;  /* 0x000000ff08037812 */ /* 0x010fe400078ec0ff */
[----:B------:R-:W-:Y:S02]  /*70b0*/  LOP3.LUT R0, R0, 0xff, RZ, 0xc0, !PT ;  /* 0x000000ff00007812 */ /* 0x000fe400078ec0ff */
[----:B------:R-:W-:Y:S02]  /*70c0*/  SHF.R.U32.HI R25, RZ, 0x8, R9 ;  /* 0x00000008ff197819 */ /* 0x000fe40000011609 */
[----:B------:R-:W-:Y:S02]  /*70d0*/  PRMT R20, R0, 0x7604, R3 ;  /* 0x0000760400147816 */ /* 0x000fe40000000003 */
[----:B0-----:R-:W-:Y:S02]  /*70e0*/  LOP3.LUT R13, R9, 0xff, RZ, 0xc0, !PT ;  /* 0x000000ff090d7812 */ /* 0x001fe400078ec0ff */
[----:B------:R-:W-:-:S02]  /*70f0*/  SHF.R.U32.HI R3, RZ, 0x8, R10 ;  /* 0x00000008ff037819 */ /* 0x000fc4000001160a */
[----:B------:R-:W-:Y:S02]  /*7100*/  LOP3.LUT R0, R25, 0xff, RZ, 0xc0, !PT ;  /* 0x000000ff19007812 */ /* 0x000fe400078ec0ff */
[----:B------:R-:W-:Y:S02]  /*7110*/  LOP3.LUT R12, R10, 0xff, RZ, 0xc0, !PT ;  /* 0x000000ff0a0c7812 */ /* 0x000fe400078ec0ff */
[----:B------:R-:W-:Y:S02]  /*7120*/  LOP3.LUT R3, R3, 0xff, RZ, 0xc0, !PT ;  /* 0x000000ff03037812 */ /* 0x000fe400078ec0ff */
[----:B------:R-:W-:Y:S01]  /*7130*/  PRMT R28, R0, 0x7604, R13 ;  /* 0x00007604001c7816 */ /* 0x000fe2000000000d */
[----:B------:R-:W-:Y:S01]  /*7140*/  IMAD.IADD R0, R18, 0x1, R27 ;  /* 0x0000000112007824 */ /* 0x000fe200078e021b */
[----:B-1----:R-:W-:Y:S02]  /*7150*/  SHF.R.U32.HI R21, RZ, 0x8, R4 ;  /* 0x00000008ff157819 */ /* 0x002fe40000011604 */
[----:B------:R-:W-:-:S02]  /*7160*/  PRMT R30, R3, 0x7604, R12 ;  /* 0x00007604031e7816 */ /* 0x000fc4000000000c */
[----:B------:R-:W-:Y:S02]  /*7170*/  LOP3.LUT R24, R4, 0xff, RZ, 0xc0, !PT ;  /* 0x000000ff04187812 */ /* 0x000fe400078ec0ff */
[----:B------:R-:W-:Y:S02]  /*7180*/  LOP3.LUT R21, R21, 0xff, RZ, 0xc0, !PT ;  /* 0x000000ff15157812 */ /* 0x000fe400078ec0ff */
[----:B------:R-:W-:Y:S02]  /*7190*/  SHF.R.U32.HI R3, RZ, 0x8, R6 ;  /* 0x00000008ff037819 */ /* 0x000fe40000011606 */
[----:B--2---:R-:W-:Y:S02]  /*71a0*/  SHF.R.U32.HI R14, RZ, 0x8, R11 ;  /* 0x00000008ff0e7819 */ /* 0x004fe4000001160b */
[----:B------:R-:W-:Y:S02]  /*71b0*/  PRMT R35, R21, 0x7604, R24 ;  /* 0x0000760415237816 */ /* 0x000fe40000000018 */
[----:B------:R-:W-:-:S02]  /*71c0*/  SHF.R.U32.HI R27, RZ, 0x8, R7 ;  /* 0x00000008ff1b7819 */ /* 0x000fc40000011607 */
[----:B------:R-:W-:Y:S02]  /*71d0*/  LOP3.LUT R25, R3, 0xff, RZ, 0xc0, !PT ;  /* 0x000000ff03197812 */ /* 0x000fe400078ec0ff */
[----:B------:R-:W-:Y:S02]  /*71e0*/  SHF.R.U32.HI R21, RZ, 0x8, R5 ;  /* 0x00000008ff157819 */ /* 0x000fe40000011605 */
[----:B------:R-:W-:Y:S02]  /*71f0*/  LOP3.LUT R15, R11, 0xff, RZ, 0xc0, !PT ;  /* 0x000000ff0b0f7812 */ /* 0x000fe400078ec0ff */
[----:B------:R-:W-:Y:S02]  /*7200*/  LOP3.LUT R14, R14, 0xff, RZ, 0xc0, !PT ;  /* 0x000000ff0e0e7812 */ /* 0x000fe400078ec0ff */
[----:B------:R-:W-:Y:S02]  /*7210*/  LOP3.LUT R24, R5, 0xff, RZ, 0xc0, !PT ;  /* 0x000000ff05187812 */ /* 0x000fe400078ec0ff */
[----:B------:R-:W-:-:S02]  /*7220*/  LOP3.LUT R26, R6, 0xff, RZ, 0xc0, !PT ;  /* 0x000000ff061a7812 */ /* 0x000fc400078ec0ff */
[----:B------:R-:W-:Y:S02]  /*7230*/  LOP3.LUT R27, R27, 0xff, RZ, 0xc0, !PT ;  /* 0x000000ff1b1b7812 */ /* 0x000fe400078ec0ff */
[----:B------:R-:W-:Y:S02]  /*7240*/  LOP3.LUT R36, R7, 0xff, RZ, 0xc0, !PT ;  /* 0x000000ff07247812 */ /* 0x000fe400078ec0ff */
[----:B------:R-:W-:Y:S02]  /*7250*/  LOP3.LUT R21, R21, 0xff, RZ, 0xc0, !PT ;  /* 0x000000ff15157812 */ /* 0x000fe400078ec0ff */
[----:B------:R-:W-:Y:S02]  /*7260*/  PRMT R34, R14, 0x7604, R15 ;  /* 0x000076040e227816 */ /* 0x000fe4000000000f */
[----:B------:R-:W-:Y:S02]  /*7270*/  PRMT R37, R21, 0x7604, R24 ;  /* 0x0000760415257816 */ /* 0x000fe40000000018 */
[----:B------:R-:W-:-:S02]  /*7280*/  PRMT R39, R25, 0x7604, R26 ;  /* 0x0000760419277816 */ /* 0x000fc4000000001a */
[----:B------:R-:W-:Y:S02]  /*7290*/  PRMT R36, R27, 0x7604, R36 ;  /* 0x000076041b247816 */ /* 0x000fe40000000024 */
[----:B------:R-:W-:-:S04]  /*72a0*/  SHF.R.U32.HI R21, RZ, 0x10, R9 ;  /* 0x00000010ff157819 */ /* 0x000fc80000011609 */
[----:B------:R-:W-:-:S04]  /*72b0*/  LOP3.LUT R21, R21, 0xff, RZ, 0xc0, !PT ;  /* 0x000000ff15157812 */ /* 0x000fc800078ec0ff */
[----:B------:R-:W-:Y:S02]  /*72c0*/  PRMT R21, R21, 0x7054, R28 ;  /* 0x0000705415157816 */ /* 0x000fe4000000001c */
[----:B------:R-:W-:-:S04]  /*72d0*/  SHF.R.U32.HI R28, RZ, 0x10, R5 ;  /* 0x00000010ff1c7819 */ /* 0x000fc80000011605 */
[----:B------:R-:W-:-:S04]  /*72e0*/  LOP3.LUT R28, R28, 0xff, RZ, 0xc0, !PT ;  /* 0x000000ff1c1c7812 */ /* 0x000fc800078ec0ff */
[----:B------:R-:W-:-:S04]  /*72f0*/  PRMT R37, R28, 0x7054, R37 ;  /* 0x000070541c257816 */ /* 0x000fc80000000025 */
[----:B------:R-:W-:Y:S02]  /*7300*/  LOP3.LUT R37, R37, 0xff000000, R5, 0xf8, !PT ;  /* 0xff00000025257812 */ /* 0x000fe400078ef805 */
[----:B---3--:R-:W-:-:S04]  /*7310*/  LOP3.LUT R0, R33, 0x30, R0, 0xf8, !PT ;  /* 0x0000003021007812 */ /* 0x008fc800078ef800 */
[----:B------:R-:W-:Y:S02]  /*7320*/  LOP3.LUT R3, R0, R31, RZ, 0x3c, !PT ;  /* 0x0000001f00037212 */ /* 0x000fe400078e3cff */
[----:B------:R-:W-:Y:S02]  /*7330*/  SHF.R.U32.HI R31, RZ, 0x10, R11 ;  /* 0x00000010ff1f7819 */ /* 0x000fe4000001160b */
[----:B------:R-:W-:Y:S02]  /*7340*/  IADD3 R0, R16, R29, R3 ;  /* 0x0000001d10007210 */ /* 0x000fe40007ffe003 */
[----:B------:R-:W-:Y:S01]  /*7350*/  SHF.R.U32.HI R3, RZ, 0x10, R8 ;  /* 0x00000010ff037819 */ /* 0x000fe20000011608 */
[----:B------:R-:W0:Y:S01]  /*7360*/  LDS.128 R12, [R52+0xb000] ;  /* 0x00b00000340c7984 */ /* 0x000e220000000c00 */
[----:B------:R-:W-:Y:S02]  /*7370*/  SHF.R.U32.HI R29, RZ, 0x10, R10 ;  /* 0x00000010ff1d7819 */ /* 0x000fe4000001160a */
[----:B------:R-:W-:Y:S01]  /*7380*/  LOP3.LUT R3, R3, 0xff, RZ, 0xc0, !PT ;  /* 0x000000ff03037812 */ /* 0x000fe200078ec0ff */
[----:B------:R-:W1:Y:S01]  /*7390*/  LDS.128 R24, [R0+0xb000] ;  /* 0x00b0000000187984 */ /* 0x000e620000000c00 */
[----:B------:R-:W-:-:S02]  /*73a0*/  LOP3.LUT R29, R29, 0xff, RZ, 0xc0, !PT ;  /* 0x000000ff1d1d7812 */ /* 0x000fc400078ec0ff */
[----:B------:R-:W-:Y:S02]  /*73b0*/  LOP3.LUT R31, R31, 0xff, RZ, 0xc0, !PT ;  /* 0x000000ff1f1f7812 */ /* 0x000fe400078ec0ff */
[----:B------:R-:W-:Y:S02]  /*73c0*/  PRMT R3, R3, 0x7054, R20 ;  /* 0x0000705403037816 */ /* 0x000fe40000000014 */
[----:B------:R-:W-:Y:S02]  /*73d0*/  PRMT R29, R29, 0x7054, R30 ;  /* 0x000070541d1d7816 */ /* 0x000fe4000000001e */
[----:B------:R-:W-:Y:S02]  /*73e0*/  SHF.R.U32.HI R20, RZ, 0x10, R4 ;  /* 0x00000010ff147819 */ /* 0x000fe40000011604 */
[----:B------:R-:W-:Y:S02]  /*73f0*/  PRMT R33, R31, 0x7054, R34 ;  /* 0x000070541f217816 */ /* 0x000fe40000000022 */
[----:B------:R-:W-:-:S02]  /*7400*/  SHF.R.U32.HI R30, RZ, 0x10, R6 ;  /* 0x00000010ff1e7819 */ /* 0x000fc40000011606 */
[----:B------:R-:W-:Y:S02]  /*7410*/  SHF.R.U32.HI R31, RZ, 0x10, R7 ;  /* 0x00000010ff1f7819 */ /* 0x000fe40000011607 */
[----:B------:R-:W-:Y:S02]  /*7420*/  LOP3.LUT R20, R20, 0xff, RZ, 0xc0, !PT ;  /* 0x000000ff14147812 */ /* 0x000fe400078ec0ff */
[----:B------:R-:W-:Y:S02]  /*7430*/  LOP3.LUT R30, R30, 0xff, RZ, 0xc0, !PT ;  /* 0x000000ff1e1e7812 */ /* 0x000fe400078ec0ff */
[----:B------:R-:W-:Y:S02]  /*7440*/  LOP3.LUT R31, R31, 0xff, RZ, 0xc0, !PT ;  /* 0x000000ff1f1f7812 */ /* 0x000fe400078ec0ff */
[----:B------:R-:W-:Y:S02]  /*7450*/  PRMT R35, R20, 0x7054, R35 ;  /* 0x0000705414237816 */ /* 0x000fe40000000023 */
[----:B------:R-:W-:-:S02]  /*7460*/  PRMT R39, R30, 0x7054, R39 ;  /* 0x000070541e277816 */ /* 0x000fc40000000027 */
[----:B------:R-:W-:Y:S02]  /*7470*/  PRMT R41, R31, 0x7054, R36 ;  /* 0x000070541f297816 */ /* 0x000fe40000000024 */
[----:B------:R-:W-:Y:S02]  /*7480*/  LOP3.LUT R8, R3, 0xff000000, R8, 0xf8, !PT ;  /* 0xff00000003087812 */ /* 0x000fe400078ef808 */
[----:B------:R-:W-:Y:S02]  /*7490*/  LOP3.LUT R31, R21, 0xff000000, R9, 0xf8, !PT ;  /* 0xff000000151f7812 */ /* 0x000fe400078ef809 */
[----:B------:R-:W-:Y:S02]  /*74a0*/  LOP3.LUT R3, R29, 0xff000000, R10, 0xf8, !PT ;  /* 0xff0000001d037812 */ /* 0x000fe400078ef80a */
[----:B------:R-:W-:Y:S02]  /*74b0*/  LOP3.LUT R20, R35, 0xff000000, R4, 0xf8, !PT ;  /* 0xff00000023147812 */ /* 0x000fe400078ef804 */
[----:B------:R-:W-:-:S02]  /*74c0*/  LOP3.LUT R34, R33, 0xff000000, R11, 0xf8, !PT ;  /* 0xff00000021227812 */ /* 0x000fc400078ef80b */
[----:B------:R-:W-:Y:S02]  /*74d0*/  LOP3.LUT R4, R39, 0xff000000, R6, 0xf8, !PT ;  /* 0xff00000027047812 */ /* 0x000fe400078ef806 */
[-C--:B0-----:R-:W-:Y:S02]  /*74e0*/  F2FP.F16.E4M3.UNPACK_B R10, R13.reuse ;  /* 0x0000000dff0a723e */ /* 0x081fe400020006ff */
[----:B------:R-:W-:Y:S02]  /*74f0*/  F2FP.F16.E4M3.UNPACK_B R28, R13.H1 ;  /* 0x0000000dff1c723e */ /* 0x000fe400030006ff */
[-C--:B------:R-:W-:Y:S01]  /*7500*/  F2FP.F16.E4M3.UNPACK_B R13, R12.reuse ;  /* 0x0000000cff0d723e */ /* 0x080fe200020006ff */
[--C-:B------:R-:W-:Y:S01]  /*7510*/  HADD2.F32 R9, -RZ, R10.reuse.H0_H0 ;  /* 0x2000000aff097230 */ /* 0x100fe20000004100 */
[----:B------:R-:W-:Y:S01]  /*7520*/  F2FP.F16.E4M3.UNPACK_B R29, R12.H1 ;  /* 0x0000000cff1d723e */ /* 0x000fe200030006ff */
[----:B------:R-:W-:Y:S01]  /*7530*/  HADD2.F32 R10, -RZ, R10.H1_H1 ;  /* 0x3000000aff0a7230 */ /* 0x000fe20000004100 */
[----:B------:R-:W-:-:S02]  /*7540*/  F2FP.F16.E4M3.UNPACK_B R39, R37 ;  /* 0x00000025ff27723e */ /* 0x000fc400020006ff */
[----:B-1----:R-:W-:Y:S02]  /*7550*/  F2FP.F16.E4M3.UNPACK_B R11, R25 ;  /* 0x00000019ff0b723e */ /* 0x002fe400020006ff */
[----:B------:R-:W-:Y:S01]  /*7560*/  F2FP.F16.E4M3.UNPACK_B R12, R31 ;  /* 0x0000001fff0c723e */ /* 0x000fe200020006ff */
[----:B------:R-:W-:Y:S01]  /*7570*/  HADD2.F32 R40, -RZ, R39.H0_H0 ;  /* 0x20000027ff287230 */ /* 0x000fe20000004100 */
[-C--:B------:R-:W-:Y:S01]  /*7580*/  F2FP.F16.E4M3.UNPACK_B R30, R15.reuse ;  /* 0x0000000fff1e723e */ /* 0x080fe200020006ff */
[----:B------:R-:W-:Y:S01]  /*7590*/  HADD2.F32 R6, -RZ, R11.H0_H0 ;  /* 0x2000000bff067230 */ /* 0x000fe20000004100 */
[----:B------:R-:W-:Y:S01]  /*75a0*/  F2FP.F16.E4M3.UNPACK_B R36, R15.H1 ;  /* 0x0000000fff24723e */ /* 0x000fe200030006ff */
[--C-:B------:R-:W-:Y:S01]  /*75b0*/  HADD2.F32 R15, -RZ, R12.reuse.H0_H0 ;  /* 0x2000000cff0f7230 */ /* 0x100fe20000004100 */
[-C--:B------:R-:W-:Y:S01]  /*75c0*/  F2FP.F16.E4M3.UNPACK_B R21, R24.reuse ;  /* 0x00000018ff15723e */ /* 0x080fe200020006ff */
[----:B------:R-:W-:Y:S01]  /*75d0*/  HADD2.F32 R39, -RZ, R39.H1_H1 ;  /* 0x30000027ff277230 */ /* 0x000fe20000004100 */
[----:B------:R-:W-:Y:S01]  /*75e0*/  F2FP.F16.E4M3.UNPACK_B R35, R24.H1 ;  /* 0x00000018ff23723e */ /* 0x000fe200030006ff */
[CC--:B------:R-:W-:Y:S01]  /*75f0*/  FMUL.FTZ R24, R6.reuse, R40.reuse ;  /* 0x0000002806187220 */ /* 0x0c0fe20000410000 */
[-C--:B------:R-:W-:Y:S01]  /*7600*/  F2FP.F16.E4M3.UNPACK_B R33, R27.reuse ;  /* 0x0000001bff21723e */ /* 0x080fe200020006ff */
[----:B------:R-:W-:Y:S01]  /*7610*/  HADD2.F32 R11, -RZ, R11.H1_H1 ;  /* 0x3000000bff0b7230 */ /* 0x000fe20000004100 */
[----:B------:R-:W-:Y:S01]  /*7620*/  F2FP.F16.E4M3.UNPACK_B R38, R27.H1 ;  /* 0x0000001bff26723e */ /* 0x000fe200030006ff */
[----:B------:R-:W-:Y:S01]  /*7630*/  FMUL.FTZ R27, R6, R15 ;  /* 0x0000000f061b7220 */ /* 0x000fe20000410000 */
[----:B------:R-:W-:Y:S01]  /*7640*/  F2FP.F16.E4M3.UNPACK_B R25, R25.H1 ;  /* 0x00000019ff19723e */ /* 0x000fe200030006ff */
[C---:B------:R-:W-:Y:S01]  /*7650*/  FFMA.FTZ R6, R9.reuse, R15, -R24 ;  /* 0x0000000f09067223 */ /* 0x040fe20000010818 */
[----:B------:R-:W-:Y:S01]  /*7660*/  F2FP.F16.E4M3.UNPACK_B R37, R37.H1 ;  /* 0x00000025ff25723e */ /* 0x000fe200030006ff */
[----:B------:R-:W-:Y:S01]  /*7670*/  FFMA.FTZ R9, R9, R40, R27 ;  /* 0x0000002809097223 */ /* 0x000fe2000001001b */
[----:B------:R-:W-:Y:S01]  /*7680*/  F2FP.F16.E4M3.UNPACK_B R31, R31.H1 ;  /* 0x0000001fff1f723e */ /* 0x000fe200030006ff */
[----:B------:R-:W-:-:S02]  /*7690*/  HADD2.F32 R24, -RZ, R12.H1_H1 ;  /* 0x3000000cff187230 */ /* 0x000fc40000004100 */
[-C--:B------:R-:W-:Y:S01]  /*76a0*/  FMUL.FTZ R43, R11, R39.reuse ;  /* 0x000000270b2b7220 */ /* 0x080fe20000410000 */
[----:B------:R-:W-:Y:S01]  /*76b0*/  HADD2.F32 R40, -RZ, R37.H0_H0 ;  /* 0x20000025ff287230 */ /* 0x000fe20000004100 */
[----:B------:R-:W-:Y:S01]  /*76c0*/  LOP3.LUT R41, R41, 0xff000000, R7, 0xf8, !PT ;  /* 0xff00000029297812 */ /* 0x000fe200078ef807 */
[----:B------:R-:W-:Y:S02]  /*76d0*/  HADD2.F32 R12, -RZ, R25.H0_H0 ;  /* 0x20000019ff0c7230 */ /* 0x000fe40000004100 */
[-C--:B------:R-:W-:Y:S01]  /*76e0*/  FMUL.FTZ R42, R11, R24.reuse ;  /* 0x000000180b2a7220 */ /* 0x080fe20000410000 */
[----:B------:R-:W-:Y:S02]  /*76f0*/  HADD2.F32 R27, -RZ, R31.H0_H0 ;  /* 0x2000001fff1b7230 */ /* 0x000fe40000004100 */
[----:B------:R-:W-:Y:S01]  /*7700*/  FFMA.FTZ R11, R10, R24, -R43 ;  /* 0x000000180a0b7223 */ /* 0x000fe2000001082b */
[----:B------:R-:W-:Y:S02]  /*7710*/  HADD2.F32 R15, -RZ, R28.H0_H0 ;  /* 0x2000001cff0f7230 */ /* 0x000fe40000004100 */
[----:B------:R-:W-:Y:S01]  /*7720*/  FMUL.FTZ R44, R12, R40 ;  /* 0x000000280c2c7220 */ /* 0x000fe20000410000 */
[----:B------:R-:W-:Y:S01]  /*7730*/  FFMA.FTZ R10, R10, R39, R42 ;  /* 0x000000270a0a7223 */ /* 0x000fe2000001002a */
[----:B------:R-:W-:Y:S01]  /*7740*/  FMUL.FTZ R45, R12, R27 ;  /* 0x0000001b0c2d7220 */ /* 0x000fe20000410000 */
[----:B------:R-:W-:Y:S01]  /*7750*/  F2FP.F16.E4M3.UNPACK_B R42, R41 ;  /* 0x00000029ff2a723e */ /* 0x000fe200020006ff */
[----:B------:R-:W-:Y:S01]  /*7760*/  FFMA.FTZ R12, R15, R27, -R44 ;  /* 0x0000001b0f0c7223 */ /* 0x000fe2000001082c */
[----:B------:R-:W-:-:S02]  /*7770*/  HADD2.F32 R25, -RZ, R25.H1_H1 ;  /* 0x30000019ff197230 */ /* 0x000fc40000004100 */
[----:B------:R-:W-:Y:S01]  /*7780*/  FFMA.FTZ R15, R15, R40, R45 ;  /* 0x000000280f0f7223 */ /* 0x000fe2000001002d */
[----:B------:R-:W-:Y:S01]  /*7790*/  HADD2.F32 R40, -RZ, R37.H1_H1 ;  /* 0x30000025ff287230 */ /* 0x000fe20000004100 */
[----:B------:R-:W-:Y:S01]  /*77a0*/  F2FP.F16.E4M3.UNPACK_B R37, R34 ;  /* 0x00000022ff25723e */ /* 0x000fe200020006ff */
[----:B------:R-:W-:Y:S01]  /*77b0*/  HADD2.F32 R31, -RZ, R31.H1_H1 ;  /* 0x3000001fff1f7230 */ /* 0x000fe20000004100 */
[----:B------:R-:W-:Y:S01]  /*77c0*/  F2FP.F16.E4M3.UNPACK_B R41, R41.H1 ;  /* 0x00000029ff29723e */ /* 0x000fe200030006ff */
[----:B------:R-:W-:Y:S02]  /*77d0*/  HADD2.F32 R28, -RZ, R28.H1_H1 ;  /* 0x3000001cff1c7230 */ /* 0x000fe40000004100 */
[C---:B------:R-:W-:Y:S01]  /*77e0*/  FMUL.FTZ R45, R25.reuse, R40 ;  /* 0x00000028192d7220 */ /* 0x040fe20000410000 */
[----:B------:R-:W-:Y:S02]  /*77f0*/  HADD2.F32 R43, -RZ, R42.H0_H0 ;  /* 0x2000002aff2b7230 */ /* 0x000fe40000004100 */
[----:B------:R-:W-:Y:S01]  /*7800*/  FMUL.FTZ R47, R25, R31 ;  /* 0x0000001f192f7220 */ /* 0x000fe20000410000 */
[----:B------:R-:W-:-:S02]  /*7810*/  HADD2.F32 R27, -RZ, R33.H0_H0 ;  /* 0x20000021ff1b7230 */ /* 0x000fc40000004100 */
[C---:B------:R-:W-:Y:S01]  /*7820*/  FFMA.FTZ R25, R28.reuse, R31, -R45 ;  /* 0x0000001f1c197223 */ /* 0x040fe2000001082d */
[--C-:B------:R-:W-:Y:S02]  /*7830*/  HADD2.F32 R39, -RZ, R37.reuse.H0_H0 ;  /* 0x20000025ff277230 */ /* 0x100fe40000004100 */
[----:B------:R-:W-:Y:S01]  /*7840*/  FFMA.FTZ R28, R28, R40, R47 ;  /* 0x000000281c1c7223 */ /* 0x000fe2000001002f */
[----:B------:R-:W-:Y:S02]  /*7850*/  HADD2.F32 R24, -RZ, R30.H0_H0 ;  /* 0x2000001eff187230 */ /* 0x000fe40000004100 */
[C---:B------:R-:W-:Y:S01]  /*7860*/  FMUL.FTZ R49, R27.reuse, R43 ;  /* 0x0000002b1b317220 */ /* 0x040fe20000410000 */
[----:B------:R-:W-:Y:S02]  /*7870*/  HADD2.F32 R40, -RZ, R37.H1_H1 ;  /* 0x30000025ff287230 */ /* 0x000fe40000004100 */
[-C--:B------:R-:W-:Y:S01]  /*7880*/  FMUL.FTZ R44, R27, R39.reuse ;  /* 0x000000271b2c7220 */ /* 0x080fe20000410000 */
[----:B------:R-:W-:Y:S01]  /*7890*/  F2FP.F16.E4M3.UNPACK_B R37, R34.H1 ;  /* 0x00000022ff25723e */ /* 0x000fe200030006ff */
[----:B------:R-:W-:Y:S01]  /*78a0*/  FFMA.FTZ R27, R24, R39, -R49 ;  /* 0x00000027181b7223 */ /* 0x000fe20000010831 */
[----:B------:R-:W-:-:S02]  /*78b0*/  HADD2.F32 R42, -RZ, R42.H1_H1 ;  /* 0x3000002aff2a7230 */ /* 0x000fc40000004100 */
[----:B------:R-:W-:Y:S01]  /*78c0*/  FFMA.FTZ R24, R24, R43, R44 ;  /* 0x0000002b18187223 */ /* 0x000fe2000001002c */
[----:B------:R-:W-:Y:S01]  /*78d0*/  HADD2.F32 R33, -RZ, R33.H1_H1 ;  /* 0x30000021ff217230 */ /* 0x000fe20000004100 */
[-C--:B------:R-:W-:Y:S01]  /*78e0*/  F2FP.F16.E4M3.UNPACK_B R7, R26.reuse ;  /* 0x0000001aff07723e */ /* 0x080fe200020006ff */
[----:B------:R-:W-:Y:S01]  /*78f0*/  HADD2.F32 R31, -RZ, R30.H1_H1 ;  /* 0x3000001eff1f7230 */ /* 0x000fe20000004100 */
[----:B------:R-:W-:Y:S01]  /*7900*/  F2FP.F16.E4M3.UNPACK_B R26, R26.H1 ;  /* 0x0000001aff1a723e */ /* 0x000fe200030006ff */
[----:B------:R-:W-:Y:S02]  /*7910*/  HADD2.F32 R43, -RZ, R41.H0_H0 ;  /* 0x20000029ff2b7230 */ /* 0x000fe40000004100 */
[C---:B------:R-:W-:Y:S01]  /*7920*/  FMUL.FTZ R44, R33.reuse, R42 ;  /* 0x0000002a212c7220 */ /* 0x040fe20000410000 */
[----:B------:R-:W-:Y:S02]  /*7930*/  HADD2.F32 R30, -RZ, R38.H0_H0 ;  /* 0x20000026ff1e7230 */ /* 0x000fe40000004100 */
[----:B------:R-:W-:Y:S01]  /*7940*/  FMUL.FTZ R33, R33, R40 ;  /* 0x0000002821217220 */ /* 0x000fe20000410000 */
[----:B------:R-:W-:Y:S01]  /*7950*/  HADD2.F32 R39, -RZ, R37.H0_H0 ;  /* 0x20000025ff277230 */ /* 0x000fe20000004100 */
[----:B------:R-:W-:Y:S01]  /*7960*/  F2FP.F16.E4M3.UNPACK_B R5, R14 ;  /* 0x0000000eff05723e */ /* 0x000fe200020006ff */
[----:B------:R-:W-:-:S02]  /*7970*/  HADD2.F32 R34, -RZ, R36.H0_H0 ;  /* 0x20000024ff227230 */ /* 0x000fc40000004100 */
[C---:B------:R-:W-:Y:S01]  /*7980*/  FMUL.FTZ R45, R30.reuse, R43 ;  /* 0x0000002b1e2d7220 */ /* 0x040fe20000410000 */
[----:B------:R-:W-:Y:S02]  /*7990*/  HADD2.F32 R38, -RZ, R38.H1_H1 ;  /* 0x30000026ff267230 */ /* 0x000fe40000004100 */
[-C--:B------:R-:W-:Y:S01]  /*79a0*/  FMUL.FTZ R46, R30, R39.reuse ;  /* 0x000000271e2e7220 */ /* 0x080fe20000410000 */
[C---:B------:R-:W-:Y:S01]  /*79b0*/  FFMA.FTZ R30, R31.reuse, R40, -R44 ;  /* 0x000000281f1e7223 */ /* 0x040fe2000001082c */
[----:B------:R-:W-:Y:S01]  /*79c0*/  FFMA.FTZ R31, R31, R42, R33 ;  /* 0x0000002a1f1f7223 */ /* 0x000fe20000010021 */
[C---:B------:R-:W-:Y:S01]  /*79d0*/  FFMA.FTZ R33, R34.reuse, R39, -R45 ;  /* 0x0000002722217223 */ /* 0x040fe2000001082d */
[----:B------:R-:W-:Y:S01]  /*79e0*/  FFMA.FTZ R34, R34, R43, R46 ;  /* 0x0000002b22227223 */ /* 0x000fe2000001002e */
[----:B------:R-:W-:Y:S01]  /*79f0*/  F2FP.F16.E4M3.UNPACK_B R43, R20.H1 ;  /* 0x00000014ff2b723e */ /* 0x000fe200030006ff */
[----:B------:R-:W-:Y:S01]  /*7a00*/  HADD2.F32 R45, -RZ, R41.H1_H1 ;  /* 0x30000029ff2d7230 */ /* 0x000fe20000004100 */
[----:B------:R-:W-:Y:S01]  /*7a10*/  F2FP.F16.E4M3.UNPACK_B R40, R8.H1 ;  /* 0x00000008ff28723e */ /* 0x000fe200030006ff */
[----:B------:R-:W-:Y:S01]  /*7a20*/  HADD2.F32 R42, -RZ, R37.H1_H1 ;  /* 0x30000025ff2a7230 */ /* 0x000fe20000004100 */
[----:B------:R-:W-:Y:S01]  /*7a30*/  F2FP.F16.E4M3.UNPACK_B R14, R14.H1 ;  /* 0x0000000eff0e723e */ /* 0x000fe200030006ff */
[----:B------:R-:W-:-:S02]  /*7a40*/  HADD2.F32 R37, -RZ, R36.H1_H1 ;  /* 0x30000024ff257230 */ /* 0x000fc40000004100 */
[C---:B------:R-:W-:Y:S01]  /*7a50*/  FMUL.FTZ R46, R38.reuse, R45 ;  /* 0x0000002d262e7220 */ /* 0x040fe20000410000 */
[----:B------:R-:W-:Y:S02]  /*7a60*/  HADD2.F32 R44, -RZ, R43.H0_H0 ;  /* 0x2000002bff2c7230 */ /* 0x000fe40000004100 */
[----:B------:R-:W-:Y:S01]  /*7a70*/  FMUL.FTZ R48, R38, R42 ;  /* 0x0000002a26307220 */ /* 0x000fe20000410000 */
[----:B------:R-:W-:Y:S01]  /*7a80*/  HADD2.F32 R36, -RZ, R35.H0_H0 ;  /* 0x20000023ff247230 */ /* 0x000fe20000004100 */
[----:B------:R-:W-:Y:S01]  /*7a90*/  F2FP.SATFINITE.E4M3.F32.PACK_AB_MERGE_C R15, R28, R15, RZ ;  /* 0x0000000f1c0f723e */ /* 0x000fe200048070ff */
[----:B------:R-:W-:Y:S02]  /*7aa0*/  HADD2.F32 R41, -RZ, R40.H0_H0 ;  /* 0x20000028ff297230 */ /* 0x000fe40000004100 */
[----:B------:R-:W-:Y:S02]  /*7ab0*/  HADD2.F32 R39, -RZ, R29.H0_H0 ;  /* 0x2000001dff277230 */ /* 0x000fe40000004100 */
[----:B------:R-:W-:Y:S01]  /*7ac0*/  FMUL.FTZ R38, R36, R44 ;  /* 0x0000002c24267220 */ /* 0x000fe20000410000 */
[----:B------:R-:W-:-:S02]  /*7ad0*/  HADD2.F32 R35, -RZ, R35.H1_H1 ;  /* 0x30000023ff237230 */ /* 0x000fc40000004100 */
[-C--:B------:R-:W-:Y:S01]  /*7ae0*/  FMUL.FTZ R47, R36, R41.reuse ;  /* 0x00000029242f7220 */ /* 0x080fe20000410000 */
[----:B------:R-:W-:Y:S01]  /*7af0*/  FFMA.FTZ R36, R37, R42, -R46 ;  /* 0x0000002a25247223 */ /* 0x000fe2000001082e */
[----:B------:R-:W-:Y:S02]  /*7b00*/  HADD2.F32 R42, -RZ, R43.H1_H1 ;  /* 0x3000002bff2a7230 */ /* 0x000fe40000004100 */
[C---:B------:R-:W-:Y:S01]  /*7b10*/  FFMA.FTZ R38, R39.reuse, R41, -R38 ;  /* 0x0000002927267223 */ /* 0x040fe20000010826 */
[----:B------:R-:W-:Y:S02]  /*7b20*/  HADD2.F32 R40, -RZ, R40.H1_H1 ;  /* 0x30000028ff287230 */ /* 0x000fe40000004100 */
[----:B------:R-:W-:Y:S01]  /*7b30*/  FFMA.FTZ R47, R39, R44, R47 ;  /* 0x0000002c272f7223 */ /* 0x000fe2000001002f */
[----:B------:R-:W-:Y:S01]  /*7b40*/  F2FP.F16.E4M3.UNPACK_B R41, R20 ;  /* 0x00000014ff29723e */ /* 0x000fe200020006ff */
[----:B------:R-:W-:Y:S01]  /*7b50*/  HADD2.F32 R29, -RZ, R29.H1_H1 ;  /* 0x3000001dff1d7230 */ /* 0x000fe20000004100 */
[----:B------:R-:W-:Y:S01]  /*7b60*/  F2FP.F16.E4M3.UNPACK_B R39, R8 ;  /* 0x00000008ff27723e */ /* 0x000fe200020006ff */
[C---:B------:R-:W-:Y:S01]  /*7b70*/  FMUL.FTZ R8, R35.reuse, R42 ;  /* 0x0000002a23087220 */ /* 0x040fe20000410000 */
[----:B------:R-:W-:Y:S01]  /*7b80*/  FMUL.FTZ R43, R35, R40 ;  /* 0x00000028232b7220 */ /* 0x000fe20000410000 */
[----:B------:R-:W-:Y:S01]  /*7b90*/  FFMA.FTZ R37, R37, R45, R48 ;  /* 0x0000002d25257223 */ /* 0x000fe20000010030 */
[----:B------:R-:W-:-:S02]  /*7ba0*/  HADD2.F32 R35, -RZ, R41.H0_H0 ;  /* 0x20000029ff237230 */ /* 0x000fc40000004100 */
[C---:B------:R-:W-:Y:S01]  /*7bb0*/  FFMA.FTZ R45, R29.reuse, R40, -R8 ;  /* 0x000000281d2d7223 */ /* 0x040fe20000010808 */
[----:B------:R-:W-:Y:S02]  /*7bc0*/  HADD2.F32 R20, -RZ, R21.H0_H0 ;  /* 0x20000015ff147230 */ /* 0x000fe40000004100 */
[----:B------:R-:W-:Y:S01]  /*7bd0*/  FFMA.FTZ R44, R29, R42, R43 ;  /* 0x0000002a1d2c7223 */ /* 0x000fe2000001002b */
[----:B------:R-:W-:Y:S01]  /*7be0*/  HADD2.F32 R29, -RZ, R39.H0_H0 ;  /* 0x20000027ff1d7230 */ /* 0x000fe20000004100 */
[----:B------:R-:W-:Y:S01]  /*7bf0*/  F2FP.SATFINITE.E4M3.F32.PACK_AB_MERGE_C R34, R37, R34, RZ ;  /* 0x000000222522723e */ /* 0x000fe200048070ff */
[----:B------:R-:W-:Y:S02]  /*7c00*/  HADD2.F32 R8, -RZ, R13.H0_H0 ;  /* 0x2000000dff087230 */ /* 0x000fe40000004100 */
[C---:B------:R-:W-:Y:S01]  /*7c10*/  FMUL.FTZ R43, R20.reuse, R35 ;  /* 0x00000023142b7220 */ /* 0x040fe20000410000 */
[----:B------:R-:W-:Y:S02]  /*7c20*/  HADD2.F32 R40, -RZ, R41.H1_H1 ;  /* 0x30000029ff287230 */ /* 0x000fe40000004100 */
[----:B------:R-:W-:Y:S01]  /*7c30*/  FMUL.FTZ R41, R20, R29 ;  /* 0x0000001d14297220 */ /* 0x000fe20000410000 */
[----:B------:R-:W-:-:S02]  /*7c40*/  HADD2.F32 R21, -RZ, R21.H1_H1 ;  /* 0x30000015ff157230 */ /* 0x000fc40000004100 */
[C---:B------:R-:W-:Y:S01]  /*7c50*/  FFMA.FTZ R43, R8.reuse, R29, -R43 ;  /* 0x0000001d082b7223 */ /* 0x040fe2000001082b */
[----:B------:R-:W-:Y:S01]  /*7c60*/  HADD2.F32 R20, -RZ, R39.H1_H1 ;  /* 0x30000027ff147230 */ /* 0x000fe20000004100 */
[----:B------:R-:W-:Y:S01]  /*7c70*/  F2FP.F16.E4M3.UNPACK_B R29, R4.H1 ;  /* 0x00000004ff1d723e */ /* 0x000fe200030006ff */
[----:B------:R-:W-:Y:S02]  /*7c80*/  HADD2.F32 R13, -RZ, R13.H1_H1 ;  /* 0x3000000dff0d7230 */ /* 0x000fe40000004100 */
[C---:B------:R-:W-:Y:S01]  /*7c90*/  FMUL.FTZ R42, R21.reuse, R40 ;  /* 0x00000028152a7220 */ /* 0x040fe20000410000 */
[----:B------:R-:W-:Y:S01]  /*7ca0*/  FFMA.FTZ R41, R8, R35, R41 ;  /* 0x0000002308297223 */ /* 0x000fe20000010029 */
[-C--:B------:R-:W-:Y:S01]  /*7cb0*/  F2FP.F16.E4M3.UNPACK_B R8, R3.reuse.H1 ;  /* 0x00000003ff08723e */ /* 0x080fe200030006ff */
[-C--:B------:R-:W-:Y:S01]  /*7cc0*/  FMUL.FTZ R21, R21, R20.reuse ;  /* 0x0000001415157220 */ /* 0x080fe20000410000 */
[----:B------:R-:W-:Y:S01]  /*7cd0*/  FFMA.FTZ R42, R13, R20, -R42 ;  /* 0x000000140d2a7223 */ /* 0x000fe2000001082a */
[----:B------:R-:W-:Y:S01]  /*7ce0*/  HADD2.F32 R35, -RZ, R29.H0_H0 ;  /* 0x2000001dff237230 */ /* 0x000fe20000004100 */
[----:B------:R-:W-:Y:S01]  /*7cf0*/  F2FP.F16.E4M3.UNPACK_B R3, R3 ;  /* 0x00000003ff03723e */ /* 0x000fe200020006ff */
[----:B------:R-:W-:-:S02]  /*7d00*/  HADD2.F32 R20, -RZ, R26.H0_H0 ;  /* 0x2000001aff147230 */ /* 0x000fc40000004100 */
[----:B------:R-:W-:Y:S01]  /*7d10*/  FFMA.FTZ R40, R13, R40, R21 ;  /* 0x000000280d287223 */ /* 0x000fe20000010015 */
[--C-:B------:R-:W-:Y:S01]  /*7d20*/  HADD2.F32 R13, -RZ, R8.reuse.H0_H0 ;  /* 0x20000008ff0d7230 */ /* 0x100fe20000004100 */
[----:B------:R-:W-:Y:S01]  /*7d30*/  F2FP.SATFINITE.E4M3.F32.PACK_AB_MERGE_C R9, R10, R9, R15 ;  /* 0x000000090a09723e */ /* 0x000fe2000480700f */
[----:B------:R-:W-:Y:S02]  /*7d40*/  HADD2.F32 R21, -RZ, R8.H1_H1 ;  /* 0x30000008ff157230 */ /* 0x000fe40000004100 */
[C---:B------:R-:W-:Y:S01]  /*7d50*/  FMUL.FTZ R39, R20.reuse, R35 ;  /* 0x0000002314277220 */ /* 0x040fe20000410000 */
[----:B------:R-:W-:Y:S02]  /*7d60*/  HADD2.F32 R8, -RZ, R14.H0_H0 ;  /* 0x2000000eff087230 */ /* 0x000fe40000004100 */
[----:B------:R-:W-:Y:S01]  /*7d70*/  FMUL.FTZ R49, R20, R13 ;  /* 0x0000000d14317220 */ /* 0x000fe20000410000 */
[----:B------:R-:W-:Y:S02]  /*7d80*/  HADD2.F32 R29, -RZ, R29.H1_H1 ;  /* 0x3000001dff1d7230 */ /* 0x000fe40000004100 */
[----:B------:R-:W-:-:S02]  /*7d90*/  HADD2.F32 R26, -RZ, R26.H1_H1 ;  /* 0x3000001aff1a7230 */ /* 0x000fc40000004100 */
[C---:B------:R-:W-:Y:S01]  /*7da0*/  FFMA.FTZ R39, R8.reuse, R13, -R39 ;  /* 0x0000000d08277223 */ /* 0x040fe20000010827 */
[----:B------:R-:W-:Y:S01]  /*7db0*/  HADD2.F32 R14, -RZ, R14.H1_H1 ;  /* 0x3000000eff0e7230 */ /* 0x000fe20000004100 */
[----:B------:R-:W-:Y:S01]  /*7dc0*/  F2FP.F16.E4M3.UNPACK_B R13, R4 ;  /* 0x00000004ff0d723e */ /* 0x000fe200020006ff */
[----:B------:R-:W-:Y:S01]  /*7dd0*/  FFMA.FTZ R49, R8, R35, R49 ;  /* 0x0000002308317223 */ /* 0x000fe20000010031 */
[C---:B------:R-:W-:Y:S01]  /*7de0*/  FMUL.FTZ R51, R26.reuse, R29 ;  /* 0x0000001d1a337220 */ /* 0x040fe20000410000 */
[----:B------:R-:W-:Y:S01]  /*7df0*/  FMUL.FTZ R26, R26, R21 ;  /* 0x000000151a1a7220 */ /* 0x000fe20000410000 */
[----:B------:R-:W-:Y:S02]  /*7e00*/  HADD2.F32 R8, -RZ, R3.H0_H0 ;  /* 0x20000003ff087230 */ /* 0x000fe40000004100 */
[----:B------:R-:W-:Y:S02]  /*7e10*/  HADD2.F32 R20, -RZ, R13.H0_H0 ;  /* 0x2000000dff147230 */ /* 0x000fe40000004100 */
[----:B------:R-:W-:Y:S01]  /*7e20*/  FFMA.FTZ R50, R14, R29, R26 ;  /* 0x0000001d0e327223 */ /* 0x000fe2000001001a */
[----:B------:R-:W-:-:S02]  /*7e30*/  HADD2.F32 R4, -RZ, R7.H0_H0 ;  /* 0x20000007ff047230 */ /* 0x000fc40000004100 */
[----:B------:R-:W-:Y:S01]  /*7e40*/  FFMA.FTZ R48, R14, R21, -R51 ;  /* 0x000000150e307223 */ /* 0x000fe20000010833 */
[----:B------:R-:W-:Y:S02]  /*7e50*/  HADD2.F32 R26, -RZ, R13.H1_H1 ;  /* 0x3000000dff1a7230 */ /* 0x000fe40000004100 */
[----:B------:R-:W-:Y:S02]  /*7e60*/  HADD2.F32 R7, -RZ, R7.H1_H1 ;  /* 0x30000007ff077230 */ /* 0x000fe40000004100 */
[C---:B------:R-:W-:Y:S01]  /*7e70*/  FMUL.FTZ R46, R4.reuse, R20 ;  /* 0x00000014042e7220 */ /* 0x040fe20000410000 */
[----:B------:R-:W-:Y:S02]  /*7e80*/  HADD2.F32 R14, -RZ, R3.H1_H1 ;  /* 0x30000003ff0e7230 */ /* 0x000fe40000004100 */
[----:B------:R-:W-:Y:S01]  /*7e90*/  FMUL.FTZ R13, R4, R8 ;  /* 0x00000008040d7220 */ /* 0x000fe20000410000 */
[--C-:B------:R-:W-:Y:S02]  /*7ea0*/  HADD2.F32 R3, -RZ, R5.reuse.H0_H0 ;  /* 0x20000005ff037230 */ /* 0x100fe40000004100 */
[----:B------:R-:W-:Y:S01]  /*7eb0*/  FMUL.FTZ R4, R7, R26 ;  /* 0x0000001a07047220 */ /* 0x000fe20000410000 */
[----:B------:R-:W-:-:S02]  /*7ec0*/  HADD2.F32 R5, -RZ, R5.H1_H1 ;  /* 0x30000005ff057230 */ /* 0x000fc40000004100 */
[----:B------:R-:W-:Y:S01]  /*7ed0*/  FMUL.FTZ R7, R7, R14 ;  /* 0x0000000e07077220 */ /* 0x000fe20000410000 */
[----:B------:R-:W-:Y:S01]  /*7ee0*/  F2FP.SATFINITE.E4M3.F32.PACK_AB_MERGE_C R39, R48, R39, RZ ;  /* 0x000000273027723e */ /* 0x000fe200048070ff */
[C---:B------:R-:W-:Y:S01]  /*7ef0*/  FFMA.FTZ R46, R3.reuse, R8, -R46 ;  /* 0x00000008032e7223 */ /* 0x040fe2000001082e */
[----:B------:R-:W-:Y:S01]  /*7f00*/  FFMA.FTZ R13, R3, R20, R13 ;  /* 0x00000014030d7223 */ /* 0x000fe2000001000d */
[C---:B------:R-:W-:Y:S01]  /*7f10*/  FFMA.FTZ R3, R5.reuse, R14, -R4 ;  /* 0x0000000e05037223 */ /* 0x040fe20000010804 */
[----:B------:R-:W-:Y:S01]  /*7f20*/  FFMA.FTZ R26, R5, R26, R7 ;  /* 0x0000001a051a7223 */ /* 0x000fe20000010007 */
[----:B------:R-:W-:Y:S02]  /*7f30*/  F2FP.SATFINITE.E4M3.F32.PACK_AB_MERGE_C R5, R25, R12, RZ ;  /* 0x0000000c1905723e */ /* 0x000fe400048070ff */
[----:B------:R-:W-:Y:S02]  /*7f40*/  F2FP.SATFINITE.E4M3.F32.PACK_AB_MERGE_C R7, R36, R33, RZ ;  /* 0x000000212407723e */ /* 0x000fe400048070ff */
[----:B------:R-:W-:-:S02]  /*7f50*/  F2FP.SATFINITE.E4M3.F32.PACK_AB_MERGE_C R4, R45, R38, RZ ;  /* 0x000000262d04723e */ /* 0x000fc400048070ff */
[----:B------:R-:W-:Y:S02]  /*7f60*/  F2FP.SATFINITE.E4M3.F32.PACK_AB_MERGE_C R8, R44, R47, RZ ;  /* 0x0000002f2c08723e */ /* 0x000fe400048070ff */
[----:B------:R-:W-:Y:S02]  /*7f70*/  F2FP.SATFINITE.E4M3.F32.PACK_AB_MERGE_C R49, R50, R49, RZ ;  /* 0x000000313231723e */ /* 0x000fe400048070ff */
[----:B------:R-:W-:Y:S02]  /*7f80*/  F2FP.SATFINITE.E4M3.F32.PACK_AB_MERGE_C R5, R11, R6, R5 ;  /* 0x000000060b05723e */ /* 0x000fe40004807005 */
[----:B------:R-:W-:Y:S02]  /*7f90*/  F2FP.SATFINITE.E4M3.F32.PACK_AB_MERGE_C R7, R30, R27, R7 ;  /* 0x0000001b1e07723e */ /* 0x000fe40004807007 */
[----:B------:R-:W-:Y:S02]  /*7fa0*/  F2FP.SATFINITE.E4M3.F32.PACK_AB_MERGE_C R4, R42, R43, R4 ;  /* 0x0000002b2a04723e */ /* 0x000fe40004807004 */
[----:B------:R-:W-:-:S02]  /*7fb0*/  F2FP.SATFINITE.E4M3.F32.PACK_AB_MERGE_C R6, R3, R46, R39 ;  /* 0x0000002e0306723e */ /* 0x000fc40004807027 */
[----:B------:R-:W-:Y:S02]  /*7fc0*/  F2FP.SATFINITE.E4M3.F32.PACK_AB_MERGE_C R11, R31, R24, R34 ;  /* 0x000000181f0b723e */ /* 0x000fe40004807022 */
[----:B------:R-:W-:Y:S01]  /*7fd0*/  F2FP.SATFINITE.E4M3.F32.PACK_AB_MERGE_C R8, R40, R41, R8 ;  /* 0x000000292808723e */ /* 0x000fe20004807008 */
[----:B------:R0:W-:Y:S01]  /*7fe0*/  STS.128 [R52+0xb000], R4 ;  /* 0x00b0000434007388 */ /* 0x0001e20000000c00 */
[----:B------:R-:W-:-:S05]  /*7ff0*/  F2FP.SATFINITE.E4M3.F32.PACK_AB_MERGE_C R10, R26, R13, R49 ;  /* 0x0000000d1a0a723e */ /* 0x000fca0004807031 */
[----:B------:R0:W-:Y:S02]  /*8000*/  STS.128 [R0+0xb000], R8 ;  /* 0x00b0000800007388 */ /* 0x0001e40000000c00 */
.L_x_374:
[----:B------:R-:W-:Y:S05]  /*8010*/  BSYNC B0 ;  /* 0x0000000000007941 */ /* 0x000fea0003800000 */
.L_x_367:
[----:B------:R-:W-:Y:S01]  /*8020*/  @!PT LDS RZ, [RZ] ;  /* 0x00000000fffff984 */ /* 0x000fe20000000800 */
[----:B------:R-:W-:Y:S01]  /*8030*/  @!PT LDS RZ, [RZ] ;  /* 0x00000000fffff984 */ /* 0x000fe20000000800 */
[----:B------:R-:W-:Y:S01]  /*8040*/  @!PT LDS RZ, [RZ] ;  /* 0x00000000fffff984 */ /* 0x000fe20000000800 */
[----:B------:R-:W-:Y:S01]  /*8050*/  @!PT LDS RZ, [RZ] ;  /* 0x00000000fffff984 */ /* 0x000fe20000000800 */
[----:B------:R1:W-:Y:S06]  /*8060*/  MEMBAR.ALL.CTA ;  /* 0x0000000000007992 */ /* 0x0003ec0000008000 */
[----:B-1----:R-:W1:Y:S01]  /*8070*/  FENCE.VIEW.ASYNC.S ;  /* 0x00000000000073c6 */ /* 0x002e620000000000 */
[----:B------:R-:W-:Y:S05]  /*8080*/  WARPSYNC.ALL ;  /* 0x0000000000007948 */ /* 0x000fea0003800000 */
[----:B-1----:R-:W-:Y:S06]  /*8090*/  BAR.SYNC.DEFER_BLOCKING 0xd, 0x180 ;  /* 0x0346000000007b1d */ /* 0x002fec0000010000 */
.L_x_364:
[----:B0--3--:R-:W3:Y:S02]  /*80a0*/  LDL R0, [R1+0x8] ;  /* 0x0000080001007983 */ /* 0x009ee40000100800 */
[----:B---3--:R-:W-:-:S13]  /*80b0*/  ISETP.NE.AND P0, PT, R0, 0x3, PT ;  /* 0x000000030000780c */ /* 0x008fda0003f05270 */
[----:B------:R-:W-:Y:S05]  /*80c0*/  @!P0 BRA `(.L_x_382) ;  /* 0x0000000000048947 */ /* 0x000fea0003800000 */
[----:B------:R-:W-:Y:S01]  /*80d0*/  BPT.TRAP 0x1 ;  /* 0x000000040000795c */ /* 0x000fe20000300000 */
.L_x_382:
[----:B-1--4-:R-:W3:Y:S04]  /*80e0*/  LDL R3, [R1+0x4] ;  /* 0x0000040001037983 */ /* 0x012ee80000100800 */
[----:B------:R-:W4:Y:S01]  /*80f0*/  LDL R0, [R1+0xc] ;  /* 0x00000c0001007983 */ /* 0x000f220000100800 */
[----:B---3--:R-:W-:Y:S01]  /*8100*/  IMAD R3, R3, 0x8, R16 ;  /* 0x0000000803037824 */ /* 0x008fe200078e0210 */
[----:B----45:R-:W-:-:S04]  /*8110*/  SHF.L.U32 R6, R0, 0x1f, RZ ;  /* 0x0000001f00067819 */ /* 0x030fc800000006ff */
[----:B------:R0:W1:Y:S01]  /*8120*/  SYNCS.PHASECHK.TRANS64.TRYWAIT P1, [R3+URZ+0x13230], R6 ;  /* 0x01323006030075a7 */ /* 0x000062000802017f */
[----:B------:R-:W-:Y:S05]  /*8130*/  @!P0 BRA `(.L_x_383) ;  /* 0x0000000000048947 */ /* 0x000fea0003800000 */
[----:B------:R-:W-:Y:S01]  /*8140*/  BPT.TRAP 0x1 ;  /* 0x000000040000795c */ /* 0x000fe20000300000 */
.L_x_383:
[----:B------:R-:W-:Y:S01]  /*8150*/  VIADD R0, R16, 0xe000 ;  /* 0x0000e00010007836 */ /* 0x000fe20000000000 */
[----:B------:R-:W-:Y:S01]  /*8160*/  LOP3.LUT R4, R32, 0x10000, RZ, 0xfc, !PT ;  /* 0x0001000020047812 */ /* 0x000fe200078efcff */
[----:B------:R-:W-:-:S03]  /*8170*/  IMAD.MOV.U32 R5, RZ, RZ, -0x7fffffe0 ;  /* 0x80000020ff057424 */ /* 0x000fc600078e00ff */
[----:B------:R-:W-:-:S04]  /*8180*/  SHF.R.U32.HI R0, RZ, 0x4, R0 ;  /* 0x00000004ff007819 */ /* 0x000fc80000011600 */
[----:B------:R-:W-:-:S04]  /*8190*/  LOP3.LUT R0, R0, 0x3fff, RZ, 0xc0, !PT ;  /* 0x00003fff00007812 */ /* 0x000fc800078ec0ff */
[----:B------:R-:W-:-:S05]  /*81a0*/  LOP3.LUT R0, R0, 0x10000, RZ, 0xfc, !PT ;  /* 0x0001000000007812 */ /* 0x000fca00078efcff */
[----:B------:R3:W-:Y:S01]  /*81b0*/  STL [R1+0x20], R0 ;  /* 0x0000200001007387 */ /* 0x0007e20000100800 */
[----:B-1----:R-:W-:Y:S05]  /*81c0*/  @P1 BRA `(.L_x_384) ;  /* 0x0000000000081947 */ /* 0x002fea0003800000 */
[----:B------:R-:W1:Y:S02]  /*81d0*/  SYNCS.PHASECHK.TRANS64.TRYWAIT P1, [R3+URZ+0x13230], R6 ;  /* 0x01323006030075a7 */ /* 0x000e64000802017f */
[----:B-1----:R-:W-:Y:S05]  /*81e0*/  @!P1 BRA `(.L_x_385) ;  /* 0x000000e800649947 */ /* 0x002fea0003800000 */
.L_x_384:
[----:B---3--:R-:W3:Y:S04]  /*81f0*/  LDL R0, [R1+0x20] ;  /* 0x0000200001007983 */ /* 0x008ee80000100800 */
[----:B------:R-:W3:Y:S01]  /*8200*/  LDL R106, [R1+0x4] ;  /* 0x00000400016a7983 */ /* 0x000ee20000100800 */
[----:B------:R-:W-:Y:S01]  /*8210*/  IMAD.MOV.U32 R9, RZ, RZ, -0x7fffffe0 ;  /* 0x80000020ff097424 */ /* 0x000fe200078e00ff */
[----:B------:R-:W-:Y:S05]  /*8220*/  WARPSYNC.ALL ;  /* 0x0000000000007948 */ /* 0x000fea0003800000 */
[----:B------:R-:W-:-:S02]  /*8230*/  R2UR UR4, R4 ;  /* 0x00000000040472ca */ /* 0x000fc400000e0000 */
[----:B------:R-:W-:Y:S02]  /*8240*/  R2UR UR5, R5 ;  /* 0x00000000050572ca */ /* 0x000fe400000e0000 */
[----:B------:R-:W-:Y:S01]  /*8250*/  R2UR UR7, R9 ;  /* 0x00000000090772ca */ /* 0x000fe200000e0000 */
[----:B------:R-:W-:Y:S01]  /*8260*/  WARPGROUP.ARRIVE ;  /* 0x00000000000079c5 */ /* 0x000fe20000000000 */
[----:B------:R-:W-:Y:S01]  /*8270*/  IMAD.MOV.U32 R7, RZ, RZ, -0x7fffffe0 ;  /* 0x80000020ff077424 */ /* 0x000fe200078e00ff */
[----:B--2---:R-:W-:Y:S01]  /*8280*/  P2R R14, PR, RZ, 0x1 ;  /* 0x00000001ff0e7803 */ /* 0x004fe20000000000 */
[----:B------:R-:W-:Y:S01]  /*8290*/  IMAD.MOV.U32 R11, RZ, RZ, -0x7fffffe0 ;  /* 0x80000020ff0b7424 */ /* 0x000fe200078e00ff */
[C---:B------:R-:W-:Y:S02]  /*82a0*/  R2UR UR8, R4.reuse ;  /* 0x00000000040872ca */ /* 0x040fe400000e0000 */
[----:B------:R-:W-:Y:S02]  /*82b0*/  R2UR UR9, R5 ;  /* 0x00000000050972ca */ /* 0x000fe400000e0000 */
[----:B------:R-:W-:Y:S01]  /*82c0*/  R2UR UR11, R11 ;  /* 0x000000000b0b72ca */ /* 0x000fe200000e0000 */
[----:B------:R-:W-:Y:S01]  /*82d0*/  IMAD.MOV.U32 R13, RZ, RZ, -0x7fffffe0 ;  /* 0x80000020ff0d7424 */ /* 0x000fe200078e00ff */
[----:B------:R-:W-:-:S02]  /*82e0*/  R2UR UR12, R4 ;  /* 0x00000000040c72ca */ /* 0x000fc400000e0000 */
[----:B------:R-:W-:Y:S02]  /*82f0*/  R2UR UR13, R5 ;  /* 0x00000000050d72ca */ /* 0x000fe400000e0000 */
[----:B------:R-:W-:Y:S01]  /*8300*/  R2UR UR15, R13 ;  /* 0x000000000d0f72ca */ /* 0x000fe200000e0000 */
[----:B---3--:R-:W-:Y:S02]  /*8310*/  IMAD R8, R106, 0x280, R0 ;  /* 0x000002806a087824 */ /* 0x008fe400078e0200 */
[----:B------:R-:W2:Y:S01]  /*8320*/  LDL R0, [R1+0x54] ;  /* 0x0000540001007983 */ /* 0x000ea20000100800 */
[----:B------:R-:W-:Y:S02]  /*8330*/  IMAD.MOV.U32 R21, RZ, RZ, -0x7fffffe0 ;  /* 0x80000020ff157424 */ /* 0x000fe400078e00ff */
[C---:B------:R-:W-:Y:S01]  /*8340*/  R2UR UR6, R8.reuse ;  /* 0x00000000080672ca */ /* 0x040fe200000e0000 */
[C---:B01----:R-:W-:Y:S01]  /*8350*/  VIADD R6, R8.reuse, 0x80 ;  /* 0x0000008008067836 */ /* 0x043fe20000000000 */
[----:B------:R-:W0:Y:S01]  /*8360*/  S2R R108, SR_TID.X ;  /* 0x00000000006c7919 */ /* 0x000e220000002100 */
[C---:B------:R-:W-:Y:S01]  /*8370*/  VIADD R10, R8.reuse, 0x180 ;  /* 0x00000180080a7836 */ /* 0x040fe20000000000 */
[----:B------:R-:W-:Y:S01]  /*8380*/  R2UR UR19, R21 ;  /* 0x00000000151372ca */ /* 0x000fe200000e0000 */
[----:B------:R-:W-:-:S02]  /*8390*/  VIADD R12, R8, 0x200 ;  /* 0x00000200080c7836 */ /* 0x000fc40000000000 */
[----:B------:R-:W-:Y:S01]  /*83a0*/  VIADD R20, R8, 0x2 ;  /* 0x0000000208147836 */ /* 0x000fe20000000000 */
[----:B------:R-:W-:Y:S01]  /*83b0*/  R2UR UR10, R10 ;  /* 0x000000000a0a72ca */ /* 0x000fe200000e0000 */
[----:B------:R-:W-:Y:S01]  /*83c0*/  VIADD R10, R8, 0x82 ;  /* 0x00000082080a7836 */ /* 0x000fe20000000000 */
[----:B------:R-:W-:Y:S01]  /*83d0*/  R2UR UR14, R12 ;  /* 0x000000000c0e72ca */ /* 0x000fe200000e0000 */
[----:B------:R-:W-:Y:S01]  /*83e0*/  IMAD.MOV.U32 R11, RZ, RZ, -0x7fffffe0 ;  /* 0x80000020ff0b7424 */ /* 0x000fe200078e00ff */
[----:B------:R-:W-:Y:S01]  /*83f0*/  R2UR UR18, R20 ;  /* 0x00000000141272ca */ /* 0x000fe200000e0000 */
[----:B------:R-:W-:Y:S01]  /*8400*/  QGMMA.64x32x32.F32.E4M3.E4M3 R88, gdesc[UR4], RZ, !UPT, gsb0 ;  /* 0x00600000045879f3 */ /* 0x000fe2000c0008ff */
[----:B------:R-:W-:Y:S01]  /*8410*/  R2UR UR4, R4 ;  /* 0x00000000040472ca */ /* 0x000fe200000e0000 */
[----:B------:R-:W-:Y:S01]  /*8420*/  IMAD.MOV.U32 R9, RZ, RZ, -0x7fffffe0 ;  /* 0x80000020ff097424 */ /* 0x000fe200078e00ff */
[----:B------:R-:W-:Y:S02]  /*8430*/  R2UR UR5, R5 ;  /* 0x00000000050572ca */ /* 0x000fe400000e0000 */
[----:B------:R-:W-:Y:S01]  /*8440*/  R2UR UR6, R6 ;  /* 0x00000000060672ca */ /* 0x000fe200000e0000 */
[----:B------:R-:W-:Y:S01]  /*8450*/  VIADD R6, R8, 0x100 ;  /* 0x0000010008067836 */ /* 0x000fe20000000000 */
[----:B------:R-:W-:Y:S01]  /*8460*/  R2UR UR7, R7 ;  /* 0x00000000070772ca */ /* 0x000fe200000e0000 */
[----:B------:R-:W-:Y:S01]  /*8470*/  IMAD.MOV.U32 R7, RZ, RZ, -0x7fffffe0 ;  /* 0x80000020ff077424 */ /* 0x000fe200078e00ff */
[----:B0-----:R-:W-:Y:S01]  /*8480*/  LOP3.LUT R108, R108, 0x7f, RZ, 0xc0, !PT ;  /* 0x0000007f6c6c7812 */ /* 0x001fe200078ec0ff */
[----:B------:R-:W-:-:S02]  /*8490*/  WARPGROUP.DEPBAR.LE gsb0, 0x0 ;  /* 0x00008000000079c5 */ /* 0x000fc40000010000 */
[----:B------:R-:W-:-:S08]  /*84a0*/  WARPGROUP.ARRIVE ;  /* 0x00000000000079c5 */ /* 0x000fd00000000000 */
[----:B------:R-:W-:Y:S01]  /*84b0*/  QGMMA.64x32x32.F32.E4M3.E4M3 R72, gdesc[UR4], RZ, !UPT, gsb0 ;  /* 0x00600000044879f3 */ /* 0x000fe2000c0008ff */
[----:B------:R-:W-:Y:S01]  /*84c0*/  R2UR UR6, R6 ;  /* 0x00000000060672ca */ /* 0x000fe200000e0000 */
[C---:B------:R-:W-:Y:S01]  /*84d0*/  VIADD R6, R4.reuse, 0x2 ;  /* 0x0000000204067836 */ /* 0x040fe20000000000 */
[----:B------:R-:W-:Y:S01]  /*84e0*/  R2UR UR7, R7 ;  /* 0x00000000070772ca */ /* 0x000fe200000e0000 */
[----:B------:R-:W-:Y:S01]  /*84f0*/  IMAD.MOV.U32 R7, RZ, RZ, -0x7fffffe0 ;  /* 0x80000020ff077424 */ /* 0x000fe200078e00ff */
[----:B------:R-:W-:Y:S02]  /*8500*/  R2UR UR4, R4 ;  /* 0x00000000040472ca */ /* 0x000fe400000e0000 */
[----:B------:R-:W-:Y:S02]  /*8510*/  R2UR UR5, R5 ;  /* 0x00000000050572ca */ /* 0x000fe400000e0000 */
[----:B------:R-:W-:Y:S02]  /*8520*/  R2UR UR16, R6 ;  /* 0x00000000061072ca */ /* 0x000fe400000e0000 */
[----:B------:R-:W-:Y:S01]  /*8530*/  R2UR UR17, R7 ;  /* 0x00000000071172ca */ /* 0x000fe200000e0000 */
[----:B------:R-:W-:-:S02]  /*8540*/  WARPGROUP.DEPBAR.LE gsb0, 0x0 ;  /* 0x00008000000079c5 */ /* 0x000fc40000010000 */
[----:B------:R-:W-:-:S06]  /*8550*/  WARPGROUP.ARRIVE ;  /* 0x00000000000079c5 */ /* 0x000fcc0000000000 */
[----:B------:R-:W-:Y:S01]  /*8560*/  QGMMA.64x32x32.F32.E4M3.E4M3 R56, gdesc[UR4], RZ, !UPT, gsb0 ;  /* 0x00600000043879f3 */ /* 0x000fe2000c0008ff */
[----:B------:R-:W-:Y:S02]  /*8570*/  R2UR UR4, R6 ;  /* 0x00000000060472ca */ /* 0x000fe400000e0000 */
[----:B------:R-:W-:Y:S02]  /*8580*/  R2UR UR5, R7 ;  /* 0x00000000070572ca */ /* 0x000fe400000e0000 */
[----:B------:R-:W-:Y:S01]  /*8590*/  R2UR UR6, R10 ;  /* 0x000000000a0672ca */ /* 0x000fe200000e0000 */
[----:B------:R-:W-:Y:S01]  /*85a0*/  VIADD R10, R8, 0x102 ;  /* 0x00000102080a7836 */ /* 0x000fe20000000000 */
[----:B------:R-:W-:Y:S01]  /*85b0*/  R2UR UR7, R11 ;  /* 0x000000000b0772ca */ /* 0x000fe200000e0000 */
[----:B------:R-:W-:Y:S01]  /*85c0*/  IMAD.MOV.U32 R11, RZ, RZ, -0x7fffffe0 ;  /* 0x80000020ff0b7424 */ /* 0x000fe200078e00ff */
[----:B------:R-:W-:Y:S02]  /*85d0*/  WARPGROUP.DEPBAR.LE gsb0, 0x0 ;  /* 0x00008000000079c5 */ /* 0x000fe40000010000 */
[----:B------:R-:W-:-:S06]  /*85e0*/  WARPGROUP.ARRIVE ;  /* 0x00000000000079c5 */ /* 0x000fcc0000000000 */
[----:B------:R-:W-:Y:S01]  /*85f0*/  QGMMA.64x32x32.F32.E4M3.E4M3 R40, gdesc[UR8], RZ, !UPT, gsb0 ;  /* 0x00600000082879f3 */ /* 0x000fe2000c0008ff */
[----:B------:R-:W-:Y:S02]  /*8600*/  R2UR UR8, R6 ;  /* 0x00000000060872ca */ /* 0x000fe400000e0000 */
[----:B------:R-:W-:Y:S01]  /*8610*/  R2UR UR9, R7 ;  /* 0x00000000070972ca */ /* 0x000fe200000e0000 */
[----:B------:R-:W-:Y:S02]  /*8620*/  WARPGROUP.DEPBAR.LE gsb0, 0x0 ;  /* 0x00008000000079c5 */ /* 0x000fe40000010000 */
[----:B------:R-:W-:-:S06]  /*8630*/  WARPGROUP.ARRIVE ;  /* 0x00000000000079c5 */ /* 0x000fcc0000000000 */
[----:B------:R-:W-:Y:S01]  /*8640*/  QGMMA.64x32x32.F32.E4M3.E4M3 R24, gdesc[UR12], RZ, !UPT, gsb0 ;  /* 0x006000000c1879f3 */ /* 0x000fe2000c0008ff */
        /* <DEDUP_REMOVED lines=11> */
[----:B------:R-:W-:Y:S03]  /*8700*/  QGMMA.64x32x32.F32.E4M3.E4M3 R88, gdesc[UR16], R88, gsb0 ;  /* 0x00600000105879f3 */ /* 0x000fe60008000858 */
[----:B------:R-:W-:Y:S02]  /*8710*/  WARPGROUP.DEPBAR.LE gsb0, 0x0 ;  /* 0x00008000000079c5 */ /* 0x000fe40000010000 */
[----:B------:R-:W-:Y:S01]  /*8720*/  WARPGROUP.ARRIVE ;  /* 0x00000000000079c5 */ /* 0x000fe20000000000 */
[----:B------:R-:W-:Y:S02]  /*8730*/  FSEL R13, R88, -INF , P5 ;  /* 0xff800000580d7808 */ /* 0x000fe40002800000 */
[----:B------:R-:W-:Y:S02]  /*8740*/  FSEL R89, R89, -INF , P6 ;  /* 0xff80000059597808 */ /* 0x000fe40003000000 */
[----:B------:R-:W-:Y:S01]  /*8750*/  FSEL R15, R92, -INF , P1 ;  /* 0xff8000005c0f7808 */ /* 0x000fe20000800000 */
[----:B------:R-:W-:Y:S01]  /*8760*/  QGMMA.64x32x32.F32.E4M3.E4M3 R72, gdesc[UR4], R72, gsb0 ;  /* 0x00600000044879f3 */ /* 0x000fe20008000848 */
[----:B------:R-:W-:Y:S01]  /*8770*/  R2UR UR6, R10 ;  /* 0x000000000a0672ca */ /* 0x000fe200000e0000 */
[----:B------:R-:W-:Y:S01]  /*8780*/  VIADD R10, R8, 0x182 ;  /* 0x00000182080a7836 */ /* 0x000fe20000000000 */
[----:B------:R-:W-:Y:S01]  /*8790*/  R2UR UR7, R11 ;  /* 0x000000000b0772ca */ /* 0x000fe200000e0000 */
[----:B------:R-:W-:Y:S01]  /*87a0*/  IMAD.MOV.U32 R11, RZ, RZ, -0x7fffffe0 ;  /* 0x80000020ff0b7424 */ /* 0x000fe200078e00ff */
[----:B------:R-:W-:Y:S01]  /*87b0*/  R2UR UR4, R6 ;  /* 0x00000000060472ca */ /* 0x000fe200000e0000 */
[----:B------:R-:W-:Y:S01]  /*87c0*/  VIADD R8, R8, 0x202 ;  /* 0x0000020208087836 */ /* 0x000fe20000000000 */
[----:B------:R-:W-:Y:S01]  /*87d0*/  R2UR UR5, R7 ;  /* 0x00000000070572ca */ /* 0x000fe200000e0000 */
[----:B------:R-:W2:Y:S01]  /*87e0*/  LDL R92, [R1+0x1c] ;  /* 0x00001c00015c7983 */ /* 0x000ea20000100800 */
[----:B------:R-:W-:-:S02]  /*87f0*/  R2UR UR10, R10 ;  /* 0x000000000a0a72ca */ /* 0x000fc400000e0000 */
[----:B------:R-:W-:Y:S02]  /*8800*/  R2UR UR11, R11 ;  /* 0x000000000b0b72ca */ /* 0x000fe400000e0000 */
[----:B------:R-:W-:Y:S02]  /*8810*/  FMNMX.FTZ R0, R13, R89, !PT ;  /* 0x000000590d007209 */ /* 0x000fe40007810000 */
[----:B------:R-:W-:Y:S02]  /*8820*/  FSEL R93, R93, -INF , P4 ;  /* 0xff8000005d5d7808 */ /* 0x000fe40002000000 */
[----:B------:R-:W-:Y:S02]  /*8830*/  FMNMX.FTZ R0, R15, R0, !PT ;  /* 0x000000000f007209 */ /* 0x000fe40007810000 */
[----:B------:R-:W-:Y:S02]  /*8840*/  FSEL R107, R96, -INF , P3 ;  /* 0xff800000606b7808 */ /* 0x000fe40001800000 */
[----:B------:R-:W-:-:S02]  /*8850*/  FMNMX.FTZ R0, R93, R0, !PT ;  /* 0x000000005d007209 */ /* 0x000fc40007810000 */
[----:B------:R-:W-:Y:S02]  /*8860*/  FSEL R11, R90, -INF , P5 ;  /* 0xff8000005a0b7808 */ /* 0x000fe40002800000 */
[C---:B------:R-:W-:Y:S02]  /*8870*/  ISETP.GT.AND P5, PT, R12.reuse, 0x18, PT ;  /* 0x000000180c00780c */ /* 0x040fe40003fa4270 */
[----:B------:R-:W-:Y:S02]  /*8880*/  FSEL R97, R97, -INF , P2 ;  /* 0xff80000061617808 */ /* 0x000fe40001000000 */
[----:B------:R-:W-:Y:S02]  /*8890*/  FMNMX.FTZ R0, R107, R0, !PT ;  /* 0x000000006b007209 */ /* 0x000fe40007810000 */
[----:B------:R-:W-:Y:S02]  /*88a0*/  FSEL R91, R91, -INF , P6 ;  /* 0xff8000005b5b7808 */ /* 0x000fe40003000000 */
[----:B------:R-:W-:-:S02]  /*88b0*/  ISETP.GT.AND P6, PT, R12, 0x19, PT ;  /* 0x000000190c00780c */ /* 0x000fc40003fc4270 */
[----:B------:R-:W-:Y:S02]  /*88c0*/  FSEL R111, R100, -INF , P5 ;  /* 0xff800000646f7808 */ /* 0x000fe40002800000 */
[----:B------:R-:W-:Y:S02]  /*88d0*/  FMNMX.FTZ R0, R97, R0, !PT ;  /* 0x0000000061007209 */ /* 0x000fe40007810000 */
[----:B------:R-:W-:Y:S02]  /*88e0*/  FSEL R95, R95, -INF , P4 ;  /* 0xff8000005f5f7808 */ /* 0x000fe40002000000 */
[----:B------:R-:W-:Y:S02]  /*88f0*/  FSEL R101, R101, -INF , P6 ;  /* 0xff80000065657808 */ /* 0x000fe40003000000 */
[----:B------:R-:W-:Y:S02]  /*8900*/  ISETP.GT.AND P4, PT, R12, 0x20, PT ;  /* 0x000000200c00780c */ /* 0x000fe40003f84270 */
[----:B------:R-:W-:-:S02]  /*8910*/  FMNMX.FTZ R0, R111, R0, !PT ;  /* 0x000000006f007209 */ /* 0x000fc40007810000 */
[----:B------:R-:W-:Y:S02]  /*8920*/  FSEL R105, R98, -INF , P3 ;  /* 0xff80000062697808 */ /* 0x000fe40001800000 */
[----:B------:R-:W-:Y:S02]  /*8930*/  ISETP.GT.AND P3, PT, R12, 0x21, PT ;  /* 0x000000210c00780c */ /* 0x000fe40003f64270 */
[----:B------:R-:W-:Y:S02]  /*8940*/  FMNMX.FTZ R0, R101, R0, !PT ;  /* 0x0000000065007209 */ /* 0x000fe40007810000 */
        /* <DEDUP_REMOVED lines=10> */
[----:B------:R-:W-:-:S02]  /*89f0*/  R2UR UR7, R9 ;  /* 0x00000000090772ca */ /* 0x000fc400000e0000 */
        /* <DEDUP_REMOVED lines=14> */
[----:B------:R-:W-:Y:S02]  /*8ae0*/  R2UR UR6, R8 ;  /* 0x00000000080672ca */ /* 0x000fe400000e0000 */
[----:B------:R-:W-:Y:S02]  /*8af0*/  R2UR UR4, R6 ;  /* 0x00000000060472ca */ /* 0x000fe400000e0000 */
[----:B------:R-:W-:Y:S02]  /*8b00*/  R2UR UR5, R7 ;  /* 0x00000000070572ca */ /* 0x000fe400000e0000 */
        /* <DEDUP_REMOVED lines=11> */
[----:B------:R-:W-:Y:S01]  /*8bc0*/  FSEL R85, R82, -INF , P6 ;  /* 0xff80000052557808 */ /* 0x000fe20003000000 */
[----:B------:R-:W-:Y:S02]  /*8bd0*/  WARPGROUP.DEPBAR.LE gsb0, 0x0 ;  /* 0x00008000000079c5 */ /* 0x000fe40000010000 */
[----:B------:R-:W-:Y:S01]  /*8be0*/  WARPGROUP.ARRIVE ;  /* 0x00000000000079c5 */ /* 0x000fe20000000000 */
[----:B------:R-:W-:-:S02]  /*8bf0*/  FSEL R125, R56, -INF , P1 ;  /* 0xff800000387d7808 */ /* 0x000fc40000800000 */
[C---:B------:R-:W-:Y:S02]  /*8c00*/  ISETP.GT.AND P6, PT, R12.reuse, 0x48, PT ;  /* 0x000000480c00780c */ /* 0x040fe40003fc4270 */
[----:B------:R-:W-:Y:S01]  /*8c10*/  FSEL R57, R57, -INF , P2 ;  /* 0xff80000039397808 */ /* 0x000fe20001000000 */
[----:B------:R-:W-:Y:S01]  /*8c20*/  QGMMA.64x32x32.F32.E4M3.E4M3 R40, gdesc[UR8], R40, gsb0 ;  /* 0x00600000082879f3 */ /* 0x000fe20008000828 */
        /* <DEDUP_REMOVED lines=23> */
[----:B------:R-:W-:Y:S02]  /*8da0*/  FSEL R69, R69, -INF , P2 ;  /* 0xff80000045457808 */ /* 0x000fe40001000000 */
[----:B------:R-:W-:Y:S02]  /*8db0*/  FMNMX.FTZ R0, R135, R0, !PT ;  /* 0x0000000087007209 */ /* 0x000fe40007810000 */
[----:B------:R-:W-:Y:S02]  /*8dc0*/  FSEL R63, R63, -INF , P5 ;  /* 0xff8000003f3f7808 */ /* 0x000fe40002800000 */
[----:B------:R-:W-:Y:S02]  /*8dd0*/  ISETP.GT.AND P5, PT, R12, 0x61, PT ;  /* 0x000000610c00780c */ /* 0x000fe40003fa4270 */
[----:B------:R-:W-:-:S02]  /*8de0*/  FMNMX.FTZ R0, R69, R0, !PT ;  /* 0x0000000045007209 */ /* 0x000fc40007810000 */
        /* <DEDUP_REMOVED lines=25> */
[----:B------:R-:W-:Y:S02]  /*8f80*/  FMNMX.FTZ R0, R49, R0, !PT ;  /* 0x0000000031007209 */ /* 0x000fe40007810000 */
[----:B------:R-:W-:-:S02]  /*8f90*/  FSEL R43, R43, -INF , P5 ;  /* 0xff8000002b2b7808 */ /* 0x000fc40002800000 */
[C---:B------:R-:W-:Y:S02]  /*8fa0*/  ISETP.GT.AND P5, PT, R12.reuse, 0x80, PT ;  /* 0x000000800c00780c */ /* 0x040fe40003fa4270 */
[----:B------:R-:W-:Y:S02]  /*8fb0*/  FSEL R53, R53, -INF , P0 ;  /* 0xff80000035357808 */ /* 0x000fe40000000000 */
[----:B------:R-:W-:Y:S02]  /*8fc0*/  FMNMX.FTZ R0, R153, R0, !PT ;  /* 0x0000000099007209 */ /* 0x000fe40007810000 */
[----:B------:R-:W-:Y:S02]  /*8fd0*/  ISETP.GT.AND P0, PT, R12, 0x81, PT ;  /* 0x000000810c00780c */ /* 0x000fe40003f04270 */
[----:B------:R-:W-:Y:S02]  /*8fe0*/  FMNMX.FTZ R0, R53, R0, !PT ;  /* 0x0000000035007209 */ /* 0x000fe40007810000 */
[----:B------:R-:W-:-:S02]  /*8ff0*/  FSEL R155, R50, -INF , P1 ;  /* 0xff800000329b7808 */ /* 0x000fc40000800000 */
[C---:B------:R-:W-:Y:S02]  /*9000*/  ISETP.GT.AND P1, PT, R12.reuse, 0x88, PT ;  /* 0x000000880c00780c */ /* 0x040fe40003f24270 */
[----:B------:R-:W-:Y:S02]  /*9010*/  FSEL R51, R51, -INF , P2 ;  /* 0xff80000033337808 */ /* 0x000fe40001000000 */
[C---:B------:R-:W-:Y:S02]  /*9020*/  ISETP.GT.AND P2, PT, R12.reuse, 0x89, PT ;  /* 0x000000890c00780c */ /* 0x040fe40003f44270 */
[----:B------:R-:W-:Y:S02]  /*9030*/  FSEL R47, R47, -INF , P3 ;  /* 0xff8000002f2f7808 */ /* 0x000fe40001800000 */
[----:B------:R-:W-:Y:S01]  /*9040*/  ISETP.GT.AND P3, PT, R12, 0x90, PT ;  /* 0x000000900c00780c */ /* 0x000fe20003f64270 */
[----:B------:R-:W-:Y:S02]  /*9050*/  WARPGROUP.DEPBAR.LE gsb0, 0x0 ;  /* 0x00008000000079c5 */ /* 0x000fe40000010000 */
[----:B------:R-:W-:-:S02]  /*9060*/  FSEL R24, R24, -INF , P5 ;  /* 0xff80000018187808 */ /* 0x000fc40002800000 */
[----:B------:R-:W-:Y:S02]  /*9070*/  FSEL R25, R25, -INF , P0 ;  /* 0xff80000019197808 */ /* 0x000fe40000000000 */
[----:B------:R-:W-:Y:S02]  /*9080*/  FMNMX.FTZ R0, R24, R0, !PT ;  /* 0x0000000018007209 */ /* 0x000fe40007810000 */
[----:B------:R-:W-:Y:S02]  /*9090*/  FSEL R28, R28, -INF , P1 ;  /* 0xff8000001c1c7808 */ /* 0x000fe40000800000 */
[----:B------:R-:W-:Y:S02]  /*90a0*/  FMNMX.FTZ R0, R25, R0, !PT ;  /* 0x0000000019007209 */ /* 0x000fe40007810000 */
[----:B------:R-:W-:Y:S02]  /*90b0*/  FSEL R29, R29, -INF , P2 ;  /* 0xff8000001d1d7808 */ /* 0x000fe40001000000 */
[----:B------:R-:W-:-:S02]  /*90c0*/  FMNMX.FTZ R0, R28, R0, !PT ;  /* 0x000000001c007209 */ /* 0x000fc40007810000 */
[----:B------:R-:W-:Y:S02]  /*90d0*/  FSEL R151, R46, -INF , P4 ;  /* 0xff8000002e977808 */ /* 0x000fe40002000000 */
[----:B------:R-:W-:Y:S02]  /*90e0*/  FSEL R32, R32, -INF , P3 ;  /* 0xff80000020207808 */ /* 0x000fe40001800000 */
[----:B------:R-:W-:Y:S02]  /*90f0*/  FMNMX.FTZ R0, R29, R0, !PT ;  /* 0x000000001d007209 */ /* 0x000fe40007810000 */
[----:B------:R-:W-:Y:S02]  /*9100*/  ISETP.GT.AND P4, PT, R12, 0x91, PT ;  /* 0x000000910c00780c */ /* 0x000fe40003f84270 */
[----:B------:R-:W-:Y:S02]  /*9110*/  FMNMX.FTZ R0, R32, R0, !PT ;  /* 0x0000000020007209 */ /* 0x000fe40007810000 */
[----:B------:R-:W-:-:S02]  /*9120*/  FSEL R8, R33, -INF , P4 ;  /* 0xff80000021087808 */ /* 0x000fc40002000000 */
[----:B------:R-:W-:Y:S02]  /*9130*/  ISETP.GT.AND P5, PT, R12, 0x98, PT ;  /* 0x000000980c00780c */ /* 0x000fe40003fa4270 */
[----:B------:R-:W-:Y:S02]  /*9140*/  FMNMX.FTZ R0, R8, R0, !PT ;  /* 0x0000000008007209 */ /* 0x000fe40007810000 */
[----:B------:R-:W-:Y:S02]  /*9150*/  FSEL R33, R36, -INF , P5 ;  /* 0xff80000024217808 */ /* 0x000fe40002800000 */
[----:B------:R-:W-:Y:S02]  /*9160*/  ISETP.GT.AND P6, PT, R12, 0x99, PT ;  /* 0x000000990c00780c */ /* 0x000fe40003fc4270 */
[----:B------:R-:W-:Y:S02]  /*9170*/  FMNMX.FTZ R0, R33, R0, !PT ;  /* 0x0000000021007209 */ /* 0x000fe40007810000 */
[----:B------:R-:W-:-:S02]  /*9180*/  FSEL R37, R37, -INF , P6 ;  /* 0xff80000025257808 */ /* 0x000fc40003000000 */
[----:B------:R-:W-:Y:S02]  /*9190*/  P2R R40, PR, RZ, 0x2 ;  /* 0x00000002ff287803 */ /* 0x000fe40000000000 */
[----:B------:R-:W-:Y:S02]  /*91a0*/  FMNMX.FTZ R36, R37, R0, !PT ;  /* 0x0000000025247209 */ /* 0x000fe40007810000 */
[----:B------:R-:W-:Y:S02]  /*91b0*/  ISETP.GT.AND P1, PT, R12, 0x79, PT ;  /* 0x000000790c00780c */ /* 0x000fe40003f24270 */
[----:B------:R-:W-:Y:S01]  /*91c0*/  P2R R42, PR, RZ, 0x4 ;  /* 0x00000004ff2a7803 */ /* 0x000fe20000000000 */
[----:B------:R-:W0:Y:S01]  /*91d0*/  SHFL.BFLY PT, R0, R36, 0x2, 0x1f ;  /* 0x0c401f0024007f89 */ /* 0x000e2200000e0000 */
[----:B------:R-:W-:Y:S02]  /*91e0*/  FSEL R55, R55, -INF , P1 ;  /* 0xff80000037377808 */ /* 0x000fe40000800000 */
[----:B------:R-:W-:-:S02]  /*91f0*/  ISETP.NE.AND P1, PT, R40, RZ, PT ;  /* 0x000000ff2800720c */ /* 0x000fc40003f25270 */
[----:B------:R-:W-:Y:S02]  /*9200*/  FMNMX.FTZ R40, R11, R91, !PT ;  /* 0x0000005b0b287209 */ /* 0x000fe40007810000 */
[----:B------:R-:W-:Y:S02]  /*9210*/  ISETP.GT.AND P2, PT, R12, 0x78, PT ;  /* 0x000000780c00780c */ /* 0x000fe40003f44270 */
[----:B------:R-:W-:Y:S02]  /*9220*/  FMNMX.FTZ R40, R21, R40, !PT ;  /* 0x0000002815287209 */ /* 0x000fe40007810000 */
[----:B------:R-:W-:Y:S02]  /*9230*/  FSEL R54, R54, -INF , P2 ;  /* 0xff80000036367808 */ /* 0x000fe40001000000 */
[----:B------:R-:W-:Y:S02]  /*9240*/  ISETP.NE.AND P2, PT, R42, RZ, PT ;  /* 0x000000ff2a00720c */ /* 0x000fe40003f45270 */
[----:B------:R-:W-:-:S02]  /*9250*/  FMNMX.FTZ R42, R95, R40, !PT ;  /* 0x000000285f2a7209 */ /* 0x000fc40007810000 */
[----:B------:R-:W-:Y:S02]  /*9260*/  P2R R44, PR, RZ, 0x8 ;  /* 0x00000008ff2c7803 */ /* 0x000fe40000000000 */
[----:B------:R-:W-:Y:S02]  /*9270*/  FMNMX.FTZ R42, R105, R42, !PT ;  /* 0x0000002a692a7209 */ /* 0x000fe40007810000 */
[----:B------:R-:W-:Y:S02]  /*9280*/  P2R R20, PR, RZ, 0x1 ;  /* 0x00000001ff147803 */ /* 0x000fe40000000000 */
[----:B------:R-:W-:Y:S02]  /*9290*/  FMNMX.FTZ R42, R99, R42, !PT ;  /* 0x0000002a632a7209 */ /* 0x000fe40007810000 */
[----:B0-----:R-:W-:Y:S02]  /*92a0*/  FMNMX.FTZ R46, R36, R0, !PT ;  /* 0x00000000242e7209 */ /* 0x001fe40007810000 */
[----:B------:R-:W-:-:S02]  /*92b0*/  FMNMX.FTZ R42, R109, R42, !PT ;  /* 0x0000002a6d2a7209 */ /* 0x000fc40007810000 */
[----:B------:R-:W-:Y:S01]  /*92c0*/  ISETP.GT.AND P0, PT, R12, 0x80, PT ;  /* 0x000000800c00780c */ /* 0x000fe20003f04270 */
[----:B------:R-:W0:Y:S01]  /*92d0*/  SHFL.BFLY PT, R0, R46, 0x1, 0x1f ;  /* 0x0c201f002e007f89 */ /* 0x000e2200000e0000 */
[----:B------:R-:W-:Y:S02]  /*92e0*/  FSEL R31, R31, -INF , P2 ;  /* 0xff8000001f1f7808 */ /* 0x000fe40001000000 */
[----:B------:R-:W-:Y:S02]  /*92f0*/  FSEL R26, R26, -INF , P0 ;  /* 0xff8000001a1a7808 */ /* 0x000fe40000000000 */
[----:B------:R-:W-:Y:S02]  /*9300*/  ISETP.NE.AND P0, PT, R20, RZ, PT ;  /* 0x000000ff1400720c */ /* 0x000fe40003f05270 */
[----:B------:R-:W-:Y:S02]  /*9310*/  FSEL R35, R35, -INF , P4 ;  /* 0xff80000023237808 */ /* 0x000fe40002000000 */
[----:B------:R-:W-:-:S02]  /*9320*/  FSEL R27, R27, -INF , P0 ;  /* 0xff8000001b1b7808 */ /* 0x000fc40000000000 */
[----:B------:R-:W-:Y:S02]  /*9330*/  ISETP.NE.AND P0, PT, R14, RZ, PT ;  /* 0x000000ff0e00720c */ /* 0x000fe40003f05270 */
[----:B0-----:R-:W-:-:S04]  /*9340*/  FMNMX.FTZ R0, R46, R0, !PT ;  /* 0x000000002e007209 */ /* 0x001fc80007810000 */
[----:B------:R-:W-:Y:S01]  /*9350*/  FSETP.NEU.FTZ.AND P3, PT, R0, -INF , PT ;  /* 0xff8000000000780b */ /* 0x000fe20003f7d000 */
[----:B------:R-:W-:-:S05]  /*9360*/  FFMA.FTZ R10, R2, R0, -8 ;  /* 0xc1000000020a7423 */ /* 0x000fca0000010000 */
[----:B------:R-:W-:Y:S02]  /*9370*/  FSEL R10, R10, RZ, P3 ;  /* 0x000000ff0a0a7208 */ /* 0x000fe40001800000 */
[----:B------:R-:W-:Y:S02]  /*9380*/  ISETP.NE.AND P3, PT, R44, RZ, PT ;  /* 0x000000ff2c00720c */ /* 0x000fe40003f65270 */
[----:B------:R-:W-:Y:S01]  /*9390*/  FMNMX.FTZ R44, R103, R42, !PT ;  /* 0x0000002a672c7209 */ /* 0x000fe20007810000 */
[----:B------:R-:W-:-:S01]  /*93a0*/  FFMA.FTZ R9, R2, R9, -R10 ;  /* 0x0000000902097223 */ /* 0x000fc2000001080a */
[--C-:B------:R-:W-:Y:S01]  /*93b0*/  FFMA.FTZ R36, R2, R111, -R10.reuse ;  /* 0x0000006f02247223 */ /* 0x100fe2000001080a */
[----:B------:R-:W-:Y:S01]  /*93c0*/  FSEL R111, R30, -INF , P1 ;  /* 0xff8000001e6f7808 */ /* 0x000fe20000800000 */
[C-C-:B------:R-:W-:Y:S01]  /*93d0*/  FFMA.FTZ R113, R2.reuse, R113, -R10.reuse ;  /* 0x0000007102717223 */ /* 0x140fe2000001080a */
[----:B------:R-:W-:Y:S01]  /*93e0*/  FMNMX.FTZ R44, R77, R44, !PT ;  /* 0x0000002c4d2c7209 */ /* 0x000fe20007810000 */
[----:B------:R-:W-:Y:S01]  /*93f0*/  MUFU.EX2 R42, R9 ;  /* 0x00000009002a7308 */ /* 0x000fe20000000800 */
[----:B------:R-:W-:-:S01]  /*9400*/  FFMA.FTZ R12, R2, R13, -R10 ;  /* 0x0000000d020c7223 */ /* 0x000fc2000001080a */
[C-C-:B------:R-:W-:Y:S01]  /*9410*/  FFMA.FTZ R13, R2.reuse, R89, -R10.reuse ;  /* 0x00000059020d7223 */ /* 0x140fe2000001080a */
[----:B------:R-:W-:Y:S01]  /*9420*/  FMNMX.FTZ R44, R75, R44, !PT ;  /* 0x0000002c4b2c7209 */ /* 0x000fe20007810000 */
[C-C-:B------:R-:W-:Y:S01]  /*9430*/  FFMA.FTZ R89, R2.reuse, R97, -R10.reuse ;  /* 0x0000006102597223 */ /* 0x140fe2000001080a */
[----:B------:R-:W-:-:S01]  /*9440*/  FFMA.FTZ R97, R2, R115, -R10 ;  /* 0x0000007302617223 */ /* 0x000fc2000001080a */
[----:B------:R-:W-:Y:S01]  /*9450*/  FSEL R115, R38, -INF , P5 ;  /* 0xff80000026737808 */ /* 0x000fe20002800000 */
[----:B------:R-:W-:-:S01]  /*9460*/  FFMA.FTZ R62, R2, R41, -R10 ;  /* 0x00000029023e7223 */ /* 0x000fc2000001080a */
[----:B------:R-:W-:Y:S01]  /*9470*/  FMNMX.FTZ R44, R81, R44, !PT ;  /* 0x0000002c512c7209 */ /* 0x000fe20007810000 */
[----:B------:R0:W-:Y:S01]  /*9480*/  MUFU.EX2 R40, R113 ;  /* 0x0000007100287308 */ /* 0x0001e20000000800 */
[----:B------:R-:W-:Y:S01]  /*9490*/  FSEL R41, R39, -INF , P6 ;  /* 0xff80000027297808 */ /* 0x000fe20003000000 */
[C-C-:B------:R-:W-:Y:S01]  /*94a0*/  FFMA.FTZ R117, R2.reuse, R117, -R10.reuse ;  /* 0x0000007502757223 */ /* 0x140fe2000001080a */
[----:B------:R-:W-:Y:S01]  /*94b0*/  FMNMX.FTZ R46, R79, R44, !PT ;  /* 0x0000002c4f2e7209 */ /* 0x000fe20007810000 */
[C-C-:B------:R-:W-:Y:S01]  /*94c0*/  FFMA.FTZ R14, R2.reuse, R15, -R10.reuse ;  /* 0x0000000f020e7223 */ /* 0x140fe2000001080a */
[----:B------:R-:W-:-:S01]  /*94d0*/  FFMA.FTZ R15, R2, R93, -R10 ;  /* 0x0000005d020f7223 */ /* 0x000fc2000001080a */
[--C-:B------:R-:W-:Y:S01]  /*94e0*/  FFMA.FTZ R20, R2, R107, -R10.reuse ;  /* 0x0000006b02147223 */ /* 0x100fe2000001080a */
[----:B------:R-:W-:Y:S01]  /*94f0*/  FMNMX.FTZ R46, R85, R46, !PT ;  /* 0x0000002e552e7209 */ /* 0x000fe20007810000 */
[----:B------:R1:W-:Y:S01]  /*9500*/  MUFU.EX2 R44, R117 ;  /* 0x00000075002c7308 */ /* 0x0003e20000000800 */
[----:B0-----:R-:W-:Y:S01]  /*9510*/  FSEL R113, R34, -INF , P3 ;  /* 0xff80000022717808 */ /* 0x001fe20001800000 */
[C-C-:B------:R-:W-:Y:S01]  /*9520*/  FFMA.FTZ R93, R2.reuse, R101, -R10.reuse ;  /* 0x00000065025d7223 */ /* 0x140fe2000001080a */
[----:B------:R-:W-:Y:S01]  /*9530*/  FMNMX.FTZ R46, R83, R46, !PT ;  /* 0x0000002e532e7209 */ /* 0x000fe20007810000 */
[C-C-:B------:R-:W-:Y:S01]  /*9540*/  FFMA.FTZ R73, R2.reuse, R73, -R10.reuse ;  /* 0x0000004902497223 */ /* 0x140fe2000001080a */
[----:B------:R-:W-:-:S01]  /*9550*/  FFMA.FTZ R101, R2, R119, -R10 ;  /* 0x0000007702657223 */ /* 0x000fc2000001080a */
[C-C-:B------:R-:W-:Y:S01]  /*9560*/  FFMA.FTZ R121, R2.reuse, R121, -R10.reuse ;  /* 0x0000007902797223 */ /* 0x140fe2000001080a */
[----:B------:R-:W-:Y:S01]  /*9570*/  FMNMX.FTZ R46, R129, R46, !PT ;  /* 0x0000002e812e7209 */ /* 0x000fe20007810000 */
[C-C-:B------:R-:W-:Y:S01]  /*9580*/  FFMA.FTZ R107, R2.reuse, R123, -R10.reuse ;  /* 0x0000007b026b7223 */ /* 0x140fe2000001080a */
[----:B-1----:R-:W-:-:S01]  /*9590*/  FFMA.FTZ R117, R2, R8, -R10 ;  /* 0x0000000802757223 */ /* 0x002fc2000001080a */
[C-C-:B------:R-:W-:Y:S01]  /*95a0*/  FFMA.FTZ R8, R2.reuse, R33, -R10.reuse ;  /* 0x0000002102087223 */ /* 0x140fe2000001080a */
[----:B------:R-:W-:Y:S01]  /*95b0*/  FMNMX.FTZ R48, R87, R46, !PT ;  /* 0x0000002e57307209 */ /* 0x000fe20007810000 */
[C-C-:B------:R-:W-:Y:S01]  /*95c0*/  FFMA.FTZ R125, R2.reuse, R125, -R10.reuse ;  /* 0x0000007d027d7223 */ /* 0x140fe2000001080a */
[----:B------:R-:W-:-:S01]  /*95d0*/  FFMA.FTZ R57, R2, R57, -R10 ;  /* 0x0000003902397223 */ /* 0x000fc2000001080a */
        /* <DEDUP_REMOVED lines=24> */
[----:B------:R-:W-:Y:S01]  /*9760*/  MUFU.EX2 R12, R12 ;  /* 0x0000000c000c7308 */ /* 0x000fe20000000800 */
[----:B------:R-:W-:-:S04]  /*9770*/  FMNMX.FTZ R50, R143, R50, !PT ;  /* 0x000000328f327209 */ /* 0x000fc80007810000 */
[----:B------:R-:W-:-:S03]  /*9780*/  FMNMX.FTZ R52, R71, R50, !PT ;  /* 0x0000003247347209 */ /* 0x000fc60007810000 */
        /* <DEDUP_REMOVED lines=9> */
[----:B------:R-:W0:Y:S01]  /*9820*/  MUFU.EX2 R15, R15 ;  /* 0x0000000f000f7308 */ /* 0x000e220000000800 */
        /* <DEDUP_REMOVED lines=11> */
[----:B------:R-:W1:Y:S01]  /*98e0*/  MUFU.EX2 R93, R93 ;  /* 0x0000005d005d7308 */ /* 0x000e620000000800 */
[----:B------:R-:W-:-:S04]  /*98f0*/  FMNMX.FTZ R58, R115, R58, !PT ;  /* 0x0000003a733a7209 */ /* 0x000fc80007810000 */
[----:B------:R-:W-:Y:S01]  /*9900*/  FMNMX.FTZ R9, R41, R58, !PT ;  /* 0x0000003a29097209 */ /* 0x000fe20007810000 */
[----:B------:R-:W-:-:S02]  /*9910*/  FFMA.FTZ R58, R2, R153, -R10 ;  /* 0x00000099023a7223 */ /* 0x000fc4000001080a */
[----:B------:R-:W-:Y:S02]  /*9920*/  MUFU.EX2 R73, R73 ;  /* 0x0000004900497308 */ /* 0x000fe40000000800 */
[----:B------:R-:W3:Y:S06]  /*9930*/  SHFL.BFLY PT, R60, R9, 0x2, 0x1f ;  /* 0x0c401f00093c7f89 */ /* 0x000eec00000e0000 */
[----:B------:R-:W-:Y:S08]  /*9940*/  MUFU.EX2 R97, R97 ;  /* 0x0000006100617308 */ /* 0x000ff00000000800 */
[----:B------:R-:W-:Y:S08]  /*9950*/  MUFU.EX2 R101, R101 ;  /* 0x0000006500657308 */ /* 0x000ff00000000800 */
[----:B------:R-:W-:Y:S01]  /*9960*/  MUFU.EX2 R46, R121 ;  /* 0x00000079002e7308 */ /* 0x000fe20000000800 */
[----:B---3--:R-:W-:-:S05]  /*9970*/  FMNMX.FTZ R60, R9, R60, !PT ;  /* 0x0000003c093c7209 */ /* 0x008fca0007810000 */
[----:B------:R-:W3:Y:S02]  /*9980*/  SHFL.BFLY PT, R9, R60, 0x1, 0x1f ;  /* 0x0c201f003c097f89 */ /* 0x000ee400000e0000 */
[----:B------:R-:W-:Y:S08]  /*9990*/  MUFU.EX2 R107, R107 ;  /* 0x0000006b006b7308 */ /* 0x000ff00000000800 */
[----:B------:R-:W-:Y:S08]  /*99a0*/  MUFU.EX2 R48, R125 ;  /* 0x0000007d00307308 */ /* 0x000ff00000000800 */
[----:B------:R-:W-:Y:S01]  /*99b0*/  MUFU.EX2 R57, R57 ;  /* 0x0000003900397308 */ /* 0x000fe20000000800 */
[----:B---3--:R-:W-:-:S07]  /*99c0*/  FMNMX.FTZ R9, R60, R9, !PT ;  /* 0x000000093c097209 */ /* 0x008fce0007810000 */
[----:B------:R-:W-:Y:S01]  /*99d0*/  MUFU.EX2 R50, R127 ;  /* 0x0000007f00327308 */ /* 0x000fe20000000800 */
[----:B------:R-:W-:Y:S01]  /*99e0*/  FSETP.NEU.FTZ.AND P1, PT, R9, -INF , PT ;  /* 0xff8000000900780b */ /* 0x000fe20003f3d000 */
[----:B------:R-:W-:Y:S01]  /*99f0*/  FFMA.FTZ R60, R2, R9, -8 ;  /* 0xc1000000023c7423 */ /* 0x000fe20000010009 */
[----:B0-----:R-:W-:-:S05]  /*9a00*/  F2FP.SATFINITE.E4M3.F32.PACK_AB_MERGE_C R152, R15, R14, RZ ;  /* 0x0000000e0f98723e */ /* 0x001fca00048070ff */
[----:B------:R-:W-:Y:S01]  /*9a10*/  MUFU.EX2 R61, R61 ;  /* 0x0000003d003d7308 */ /* 0x000fe20000000800 */
[----:B------:R-:W-:Y:S02]  /*9a20*/  FSEL R10, R60, RZ, P1 ;  /* 0x000000ff3c0a7208 */ /* 0x000fe40000800000 */
[----:B------:R-:W-:-:S03]  /*9a30*/  ISETP.NE.AND P1, PT, R108, RZ, PT ;  /* 0x000000ff6c00720c */ /* 0x000fc60003f25270 */
[C-C-:B------:R-:W-:Y:S01]  /*9a40*/  FFMA.FTZ R11, R2.reuse, R11, -R10.reuse ;  /* 0x0000000b020b7223 */ /* 0x140fe2000001080a */
[----:B------:R-:W-:-:S01]  /*9a50*/  FFMA.FTZ R60, R2, R91, -R10 ;  /* 0x0000005b023c7223 */ /* 0x000fc2000001080a */
[C-C-:B------:R-:W-:Y:S01]  /*9a60*/  FFMA.FTZ R21, R2.reuse, R21, -R10.reuse ;  /* 0x0000001502157223 */ /* 0x140fe2000001080a */
[----:B------:R-:W-:-:S01]  /*9a70*/  FFMA.FTZ R62, R2, R95, -R10 ;  /* 0x0000005f023e7223 */ /* 0x000fc2000001080a */
[C-C-:B------:R-:W-:Y:S01]  /*9a80*/  FFMA.FTZ R37, R2.reuse, R105, -R10.reuse ;  /* 0x0000006902257223 */ /* 0x140fe2000001080a */
[----:B------:R-:W-:-:S01]  /*9a90*/  FFMA.FTZ R64, R2, R99, -R10 ;  /* 0x0000006302407223 */ /* 0x000fc2000001080a */
[----:B------:R-:W-:Y:S01]  /*9aa0*/  MUFU.EX2 R11, R11 ;  /* 0x0000000b000b7308 */ /* 0x000fe20000000800 */
[----:B------:R-:W-:-:S01]  /*9ab0*/  FFMA.FTZ R82, R2, R71, -R10 ;  /* 0x0000004702527223 */ /* 0x000fc2000001080a */
[C-C-:B------:R-:W-:Y:S01]  /*9ac0*/  FFMA.FTZ R66, R2.reuse, R109, -R10.reuse ;  /* 0x0000006d02427223 */ /* 0x140fe2000001080a */
[----:B------:R-:W-:-:S01]  /*9ad0*/  FFMA.FTZ R91, R2, R103, -R10 ;  /* 0x00000067025b7223 */ /* 0x000fc2000001080a */
[C-C-:B------:R-:W-:Y:S01]  /*9ae0*/  FFMA.FTZ R70, R2.reuse, R81, -R10.reuse ;  /* 0x0000005102467223 */ /* 0x140fe2000001080a */
[----:B------:R-:W-:-:S01]  /*9af0*/  FFMA.FTZ R72, R2, R85, -R10 ;  /* 0x0000005502487223 */ /* 0x000fc2000001080a */
[C-C-:B------:R-:W-:Y:S01]  /*9b00*/  FFMA.FTZ R68, R2.reuse, R77, -R10.reuse ;  /* 0x0000004d02447223 */ /* 0x140fe2000001080a */
[----:B------:R-:W-:-:S01]  /*9b10*/  FFMA.FTZ R75, R2, R75, -R10 ;  /* 0x0000004b024b7223 */ /* 0x000fc2000001080a */
[----:B------:R-:W0:Y:S01]  /*9b20*/  MUFU.EX2 R60, R60 ;  /* 0x0000003c003c7308 */ /* 0x000e220000000800 */
[----:B------:R-:W-:-:S01]  /*9b30*/  FFMA.FTZ R74, R2, R129, -R10 ;  /* 0x00000081024a7223 */ /* 0x000fc2000001080a */
[C-C-:B------:R-:W-:Y:S01]  /*9b40*/  FFMA.FTZ R76, R2.reuse, R133, -R10.reuse ;  /* 0x00000085024c7223 */ /* 0x140fe2000001080a */
[----:B------:R-:W-:-:S01]  /*9b50*/  FFMA.FTZ R59, R2, R59, -R10 ;  /* 0x0000003b023b7223 */ /* 0x000fc2000001080a */
[C-C-:B------:R-:W-:Y:S01]  /*9b60*/  FFMA.FTZ R78, R2.reuse, R137, -R10.reuse ;  /* 0x00000089024e7223 */ /* 0x140fe2000001080a */
[----:B-1----:R-:W-:Y:S01]  /*9b70*/  F2FP.SATFINITE.E4M3.F32.PACK_AB_MERGE_C R154, R93, R36, RZ ;  /* 0x000000245d9a723e */ /* 0x002fe200048070ff */
[----:B------:R-:W-:-:S02]  /*9b80*/  FFMA.FTZ R80, R2, R67, -R10 ;  /* 0x0000004302507223 */ /* 0x000fc4000001080a */
[----:B------:R-:W1:Y:S01]  /*9b90*/  MUFU.EX2 R21, R21 ;  /* 0x0000001500157308 */ /* 0x000e620000000800 */
[----:B------:R-:W-:-:S01]  /*9ba0*/  FADD.FTZ R71, R12, R13 ;  /* 0x0000000d0c477221 */ /* 0x000fc20000010000 */
[C-C-:B------:R-:W-:Y:S01]  /*9bb0*/  FFMA.FTZ R81, R2.reuse, R87, -R10.reuse ;  /* 0x0000005702517223 */ /* 0x140fe2000001080a */
[----:B------:R-:W-:-:S01]  /*9bc0*/  FFMA.FTZ R77, R2, R79, -R10 ;  /* 0x0000004f024d7223 */ /* 0x000fc2000001080a */
[----:B------:R-:W-:-:S04]  /*9bd0*/  FFMA.FTZ R79, R2, R83, -R10 ;  /* 0x00000053024f7223 */ /* 0x000fc8000001080a */
[----:B------:R-:W3:Y:S01]  /*9be0*/  MUFU.EX2 R62, R62 ;  /* 0x0000003e003e7308 */ /* 0x000ee20000000800 */
[----:B------:R-:W-:-:S01]  /*9bf0*/  FADD.FTZ R86, R14, R71 ;  /* 0x000000470e567221 */ /* 0x000fc20000010000 */
[----:B0-----:R-:W-:-:S06]  /*9c00*/  FADD.FTZ R84, R11, R60 ;  /* 0x0000003c0b547221 */ /* 0x001fcc0000010000 */
[----:B------:R-:W0:Y:S01]  /*9c10*/  MUFU.EX2 R37, R37 ;  /* 0x0000002500257308 */ /* 0x000e220000000800 */
[----:B------:R-:W-:Y:S02]  /*9c20*/  @!P1 VIADD R71, R3, 0x13240 ;  /* 0x0001324003479836 */ /* 0x000fe40000000000 */
[----:B------:R-:W-:Y:S01]  /*9c30*/  FADD.FTZ R87, R15, R86 ;  /* 0x000000560f577221 */ /* 0x000fe20000010000 */
[----:B-1----:R-:W-:-:S01]  /*9c40*/  FADD.FTZ R85, R21, R84 ;  /* 0x0000005415557221 */ /* 0x002fc20000010000 */
[C-C-:B------:R-:W-:Y:S01]  /*9c50*/  FFMA.FTZ R83, R2.reuse, R63, -R10.reuse ;  /* 0x0000003f02537223 */ /* 0x140fe2000001080a */
[----:B------:R-:W-:-:S02]  /*9c60*/  FFMA.FTZ R63, R2, R141, -R10 ;  /* 0x0000008d023f7223 */ /* 0x000fc4000001080a */
[----:B------:R-:W1:Y:S01]  /*9c70*/  MUFU.EX2 R64, R64 ;  /* 0x0000004000407308 */ /* 0x000e620000000800 */
[----:B------:R-:W-:Y:S01]  /*9c80*/  @!P1 PRMT R71, RZ, 0x654, R71 ;  /* 0x00000654ff479816 */ /* 0x000fe20000000047 */
[----:B------:R-:W-:Y:S01]  /*9c90*/  FADD.FTZ R88, R20, R87 ;  /* 0x0000005714587221 */ /* 0x000fe20000010000 */
[----:B---3--:R-:W-:-:S02]  /*9ca0*/  FADD.FTZ R86, R62, R85 ;  /* 0x000000553e567221 */ /* 0x008fc40000010000 */
[----:B------:R0:W-:Y:S03]  /*9cb0*/  @!P1 SYNCS.ARRIVE.TRANS64.RED.A1T0 RZ, [R71+URZ], RZ ;  /* 0x000000ff47ff99a7 */ /* 0x0001e6000810043f */
[----:B------:R-:W3:Y:S01]  /*9cc0*/  MUFU.EX2 R66, R66 ;  /* 0x0000004200427308 */ /* 0x000ee20000000800 */
[----:B------:R-:W-:-:S07]  /*9cd0*/  FADD.FTZ R85, R89, R88 ;  /* 0x0000005859557221 */ /* 0x000fce0000010000 */
[----:B------:R-:W4:Y:S01]  /*9ce0*/  MUFU.EX2 R91, R91 ;  /* 0x0000005b005b7308 */ /* 0x000f220000000800 */
[----:B0-----:R-:W-:-:S01]  /*9cf0*/  FADD.FTZ R71, R37, R86 ;  /* 0x0000005625477221 */ /* 0x001fc20000010000 */
[----:B------:R-:W-:-:S06]  /*9d00*/  FADD.FTZ R88, R36, R85 ;  /* 0x0000005524587221 */ /* 0x000fcc0000010000 */
[----:B------:R-:W0:Y:S01]  /*9d10*/  MUFU.EX2 R68, R68 ;  /* 0x0000004400447308 */ /* 0x000e220000000800 */
[----:B-1----:R-:W-:-:S01]  /*9d20*/  FADD.FTZ R71, R64, R71 ;  /* 0x0000004740477221 */ /* 0x002fc20000010000 */
[----:B------:R-:W-:Y:S01]  /*9d30*/  FFMA.FTZ R86, R2, R47, -R10 ;  /* 0x0000002f02567223 */ /* 0x000fe2000001080a */
[----:B------:R-:W-:-:S05]  /*9d40*/  FADD.FTZ R47, R93, R88 ;  /* 0x000000585d2f7221 */ /* 0x000fca0000010000 */
[----:B------:R-:W1:Y:S01]  /*9d50*/  MUFU.EX2 R75, R75 ;  /* 0x0000004b004b7308 */ /* 0x000e620000000800 */
[----:B---3--:R-:W-:-:S01]  /*9d60*/  FADD.FTZ R88, R66, R71 ;  /* 0x0000004742587221 */ /* 0x008fc20000010000 */
[----:B------:R-:W-:-:S06]  /*9d70*/  FADD.FTZ R90, R40, R47 ;  /* 0x0000002f285a7221 */ /* 0x000fcc0000010000 */
[----:B------:R-:W3:Y:S01]  /*9d80*/  MUFU.EX2 R70, R70 ;  /* 0x0000004600467308 */ /* 0x000ee20000000800 */
[----:B----4-:R-:W-:-:S01]  /*9d90*/  FADD.FTZ R47, R91, R88 ;  /* 0x000000585b2f7221 */ /* 0x010fc20000010000 */
[----:B------:R-:W-:Y:S01]  /*9da0*/  FFMA.FTZ R85, R2, R51, -R10 ;  /* 0x0000003302557223 */ /* 0x000fe2000001080a */
[----:B------:R-:W-:-:S05]  /*9db0*/  FADD.FTZ R51, R73, R90 ;  /* 0x0000005a49337221 */ /* 0x000fca0000010000 */
[----:B------:R-:W4:Y:S01]  /*9dc0*/  MUFU.EX2 R77, R77 ;  /* 0x0000004d004d7308 */ /* 0x000f220000000800 */
[----:B0-----:R-:W-:-:S01]  /*9dd0*/  FADD.FTZ R88, R68, R47 ;  /* 0x0000002f44587221 */ /* 0x001fc20000010000 */
[----:B------:R-:W-:Y:S01]  /*9de0*/  FFMA.FTZ R47, R2, R26, -R10 ;  /* 0x0000001a022f7223 */ /* 0x000fe2000001080a */
[----:B------:R-:W-:-:S05]  /*9df0*/  FADD.FTZ R26, R42, R51 ;  /* 0x000000332a1a7221 */ /* 0x000fca0000010000 */
        /* <DEDUP_REMOVED lines=12> */
[----:B------:R-:W-:-:S07]  /*9ec0*/  FADD.FTZ R88, R46, R87 ;  /* 0x000000572e587221 */ /* 0x000fce0000010000 */
[----:B------:R-:W5:Y:S08]  /*9ed0*/  MUFU.EX2 R76, R76 ;  /* 0x0000004c004c7308 */ /* 0x000f700000000800 */
[----:B------:R0:W-:Y:S01]  /*9ee0*/  MUFU.EX2 R54, R86 ;  /* 0x0000005600367308 */ /* 0x0001e20000000800 */
[----:B------:R-:W-:-:S07]  /*9ef0*/  FADD.FTZ R15, R107, R88 ;  /* 0x000000586b0f7221 */ /* 0x000fce0000010000 */
[----:B------:R-:W2:Y:S01]  /*9f00*/  MUFU.EX2 R59, R59 ;  /* 0x0000003b003b7308 */ /* 0x000ea20000000800 */
[----:B0-----:R-:W-:-:S04]  /*9f10*/  FADD.FTZ R86, R72, R27 ;  /* 0x0000001b48567221 */ /* 0x001fc80000010000 */
[----:B-1----:R-:W-:-:S03]  /*9f20*/  FADD.FTZ R87, R79, R86 ;  /* 0x000000564f577221 */ /* 0x002fc60000010000 */
[----:B------:R-:W0:Y:S01]  /*9f30*/  MUFU.EX2 R78, R78 ;  /* 0x0000004e004e7308 */ /* 0x000e220000000800 */
[----:B---3--:R-:W-:-:S01]  /*9f40*/  FADD.FTZ R86, R74, R87 ;  /* 0x000000574a567221 */ /* 0x008fc20000010000 */
[----:B------:R-:W-:Y:S01]  /*9f50*/  FADD.FTZ R36, R48, R15 ;  /* 0x0000000f30247221 */ /* 0x000fe20000010000 */
[----:B------:R-:W-:-:S01]  /*9f60*/  FFMA.FTZ R84, R2, R43, -R10 ;  /* 0x0000002b02547223 */ /* 0x000fc2000001080a */
[----:B------:R-:W-:Y:S01]  /*9f70*/  FFMA.FTZ R67, R2, R143, -R10 ;  /* 0x0000008f02437223 */ /* 0x000fe2000001080a */
[----:B----4-:R-:W-:-:S01]  /*9f80*/  FADD.FTZ R15, R81, R86 ;  /* 0x00000056510f7221 */ /* 0x010fc20000010000 */
[C-C-:B------:R-:W-:Y:S02]  /*9f90*/  FFMA.FTZ R147, R2.reuse, R147, -R10.reuse ;  /* 0x0000009302937223 */ /* 0x140fe4000001080a */
[----:B------:R-:W1:Y:S01]  /*9fa0*/  MUFU.EX2 R83, R83 ;  /* 0x0000005300537308 */ /* 0x000e620000000800 */
[----:B------:R-:W-:-:S01]  /*9fb0*/  FFMA.FTZ R43, R2, R151, -R10 ;  /* 0x00000097022b7223 */ /* 0x000fc2000001080a */
[C-C-:B------:R-:W-:Y:S01]  /*9fc0*/  FFMA.FTZ R155, R2.reuse, R155, -R10.reuse ;  /* 0x0000009b029b7223 */ /* 0x140fe2000001080a */
[----:B------:R-:W-:-:S01]  /*9fd0*/  FFMA.FTZ R55, R2, R55, -R10 ;  /* 0x0000003702377223 */ /* 0x000fc2000001080a */
[C-C-:B------:R-:W-:Y:S01]  /*9fe0*/  FFMA.FTZ R111, R2.reuse, R111, -R10.reuse ;  /* 0x0000006f026f7223 */ /* 0x140fe2000001080a */
[----:B------:R-:W-:-:S01]  /*9ff0*/  FFMA.FTZ R31, R2, R31, -R10 ;  /* 0x0000001f021f7223 */ /* 0x000fc2000001080a */
[C-C-:B------:R-:W-:Y:S01]  /*a000*/  FFMA.FTZ R113, R2.reuse, R113, -R10.reuse ;  /* 0x0000007102717223 */ /* 0x140fe2000001080a */
[----:B------:R-:W-:-:S01]  /*a010*/  FFMA.FTZ R35, R2, R35, -R10 ;  /* 0x0000002302237223 */ /* 0x000fc2000001080a */
[----:B------:R-:W3:Y:S01]  /*a020*/  MUFU.EX2 R52, R131 ;  /* 0x0000008300347308 */ /* 0x000ee20000000800 */
[----:B------:R-:W-:-:S01]  /*a030*/  FFMA.FTZ R115, R2, R115, -R10 ;  /* 0x0000007302737223 */ /* 0x000fc2000001080a */
[----:B------:R-:W-:Y:S01]  /*a040*/  FFMA.FTZ R10, R2, R41, -R10 ;  /* 0x00000029020a7223 */ /* 0x000fe2000001080a */
[----:B------:R-:W-:-:S01]  /*a050*/  FADD.FTZ R41, R57, R36 ;  /* 0x0000002439297221 */ /* 0x000fc20000010000 */
[----:B-----5:R-:W-:-:S04]  /*a060*/  FADD.FTZ R36, R76, R15 ;  /* 0x0000000f4c247221 */ /* 0x020fc80000010000 */
[----:B------:R-:W4:Y:S01]  /*a070*/  MUFU.EX2 R63, R63 ;  /* 0x0000003f003f7308 */ /* 0x000f220000000800 */
[----:B------:R-:W-:Y:S01]  /*a080*/  F2FP.SATFINITE.E4M3.F32.PACK_AB_MERGE_C R153, R62, R21, RZ ;  /* 0x000000153e99723e */ /* 0x000fe200048070ff */
[----:B--2---:R-:W-:Y:S01]  /*a090*/  FADD.FTZ R21, R59, R36 ;  /* 0x000000243b157221 */ /* 0x004fe20000010000 */
[----:B------:R-:W-:-:S05]  /*a0a0*/  F2FP.SATFINITE.E4M3.F32.PACK_AB_MERGE_C R148, R97, R42, RZ ;  /* 0x0000002a6194723e */ /* 0x000fca00048070ff */
[----:B------:R-:W2:Y:S01]  /*a0b0*/  MUFU.EX2 R65, R65 ;  /* 0x0000004100417308 */ /* 0x000ea20000000800 */
[----:B------:R-:W-:-:S01]  /*a0c0*/  FADD.FTZ R42, R50, R41 ;  /* 0x00000029322a7221 */ /* 0x000fc20000010000 */
[----:B------:R-:W-:Y:S01]  /*a0d0*/  F2FP.SATFINITE.E4M3.F32.PACK_AB_MERGE_C R136, R61, R50, RZ ;  /* 0x000000323d88723e */ /* 0x000fe200048070ff */
[----:B0-----:R-:W-:-:S05]  /*a0e0*/  FADD.FTZ R36, R78, R21 ;  /* 0x000000154e247221 */ /* 0x001fca0000010000 */
[----:B------:R-:W0:Y:S01]  /*a0f0*/  MUFU.EX2 R80, R80 ;  /* 0x0000005000507308 */ /* 0x000e220000000800 */
[----:B------:R-:W-:-:S07]  /*a100*/  FADD.FTZ R61, R61, R42 ;  /* 0x0000002a3d3d7221 */ /* 0x000fce0000010000 */
[----:B------:R-:W5:Y:S01]  /*a110*/  MUFU.EX2 R56, R135 ;  /* 0x0000008700387308 */ /* 0x000f620000000800 */
[----:B-1----:R-:W-:-:S01]  /*a120*/  FADD.FTZ R36, R83, R36 ;  /* 0x0000002453247221 */ /* 0x002fc20000010000 */
[----:B---3--:R-:W-:-:S06]  /*a130*/  FADD.FTZ R42, R52, R61 ;  /* 0x0000003d342a7221 */ /* 0x008fcc0000010000 */
[----:B------:R-:W1:Y:S08]  /*a140*/  MUFU.EX2 R69, R69 ;  /* 0x0000004500457308 */ /* 0x000e700000000800 */
[----:B------:R-:W3:Y:S01]  /*a150*/  MUFU.EX2 R67, R67 ;  /* 0x0000004300437308 */ /* 0x000ee20000000800 */
[----:B----4-:R-:W-:-:S07]  /*a160*/  FADD.FTZ R21, R63, R36 ;  /* 0x000000243f157221 */ /* 0x010fce0000010000 */
[----:B------:R-:W4:Y:S01]  /*a170*/  MUFU.EX2 R82, R82 ;  /* 0x0000005200527308 */ /* 0x000f220000000800 */
[----:B--2---:R-:W-:-:S07]  /*a180*/  FADD.FTZ R41, R65, R42 ;  /* 0x0000002a41297221 */ /* 0x004fce0000010000 */
[----:B------:R-:W2:Y:S01]  /*a190*/  MUFU.EX2 R30, R30 ;  /* 0x0000001e001e7308 */ /* 0x000ea20000000800 */
[----:B------:R-:W-:Y:S01]  /*a1a0*/  F2FP.SATFINITE.E4M3.F32.PACK_AB_MERGE_C R152, R13, R12, R152 ;  /* 0x0000000c0d98723e */ /* 0x000fe20004807098 */
[----:B0-----:R-:W-:-:S06]  /*a1b0*/  FADD.FTZ R12, R80, R21 ;  /* 0x00000015500c7221 */ /* 0x001fcc0000010000 */
[----:B------:R-:W0:Y:S01]  /*a1c0*/  MUFU.EX2 R3, R147 ;  /* 0x0000009300037308 */ /* 0x000e220000000800 */
[----:B-----5:R-:W-:-:S01]  /*a1d0*/  FADD.FTZ R42, R56, R41 ;  /* 0x00000029382a7221 */ /* 0x020fc20000010000 */
[----:B-1----:R-:W-:Y:S01]  /*a1e0*/  F2FP.SATFINITE.E4M3.F32.PACK_AB_MERGE_C R138, R69, R56, RZ ;  /* 0x00000038458a723e */ /* 0x002fe200048070ff */
[----:B---3--:R-:W-:-:S05]  /*a1f0*/  FADD.FTZ R13, R67, R12 ;  /* 0x0000000c430d7221 */ /* 0x008fca0000010000 */
[----:B------:R-:W1:Y:S01]  /*a200*/  MUFU.EX2 R84, R84 ;  /* 0x0000005400547308 */ /* 0x000e620000000800 */
[----:B------:R-:W-:-:S07]  /*a210*/  FADD.FTZ R69, R69, R42 ;  /* 0x0000002a45457221 */ /* 0x000fce0000010000 */
[----:B------:R-:W3:Y:S01]  /*a220*/  MUFU.EX2 R34, R34 ;  /* 0x0000002200227308 */ /* 0x000ee20000000800 */
[C---:B----4-:R-:W-:Y:S01]  /*a230*/  F2FP.SATFINITE.E4M3.F32.PACK_AB_MERGE_C R67, R82.reuse, R67, RZ ;  /* 0x000000435243723e */ /* 0x050fe200048070ff */
[----:B------:R-:W-:-:S06]  /*a240*/  FADD.FTZ R82, R82, R13 ;  /* 0x0000000d52527221 */ /* 0x000fcc0000010000 */
[----:B------:R-:W4:Y:S01]  /*a250*/  MUFU.EX2 R45, R45 ;  /* 0x0000002d002d7308 */ /* 0x000f220000000800 */
[----:B--2---:R-:W-:-:S07]  /*a260*/  FADD.FTZ R12, R30, R69 ;  /* 0x000000451e0c7221 */ /* 0x004fce0000010000 */
[----:B------:R-:W2:Y:S01]  /*a270*/  MUFU.EX2 R43, R43 ;  /* 0x0000002b002b7308 */ /* 0x000ea20000000800 */
[----:B0-----:R-:W-:-:S01]  /*a280*/  FADD.FTZ R13, R3, R82 ;  /* 0x00000052030d7221 */ /* 0x001fc20000010000 */
[----:B------:R-:W-:-:S06]  /*a290*/  FADD.FTZ R21, R39, R12 ;  /* 0x0000000c27157221 */ /* 0x000fcc0000010000 */
[----:B------:R-:W-:Y:S08]  /*a2a0*/  MUFU.EX2 R58, R58 ;  /* 0x0000003a003a7308 */ /* 0x000ff00000000800 */
[----:B------:R-:W0:Y:S01]  /*a2b0*/  MUFU.EX2 R53, R53 ;  /* 0x0000003500357308 */ /* 0x000e220000000800 */
[----:B------:R-:W-:-:S07]  /*a2c0*/  F2FP.SATFINITE.E4M3.F32.PACK_AB_MERGE_C R154, R89, R20, R154 ;  /* 0x00000014599a723e */ /* 0x000fce000480709a */
[----:B------:R-:W5:Y:S01]  /*a2d0*/  MUFU.EX2 R38, R38 ;  /* 0x0000002600267308 */ /* 0x000f620000000800 */
[----:B------:R-:W-:Y:S01]  /*a2e0*/  F2FP.SATFINITE.E4M3.F32.PACK_AB_MERGE_C R148, R73, R40, R148 ;  /* 0x000000284994723e */ /* 0x000fe20004807094 */
[----:B-1----:R-:W-:-:S06]  /*a2f0*/  FADD.FTZ R20, R84, R13 ;  /* 0x0000000d54147221 */ /* 0x002fcc0000010000 */
[----:B------:R-:W-:Y:S01]  /*a300*/  MUFU.EX2 R49, R49 ;  /* 0x0000003100317308 */ /* 0x000fe20000000800 */
[----:B---3--:R-:W-:-:S07]  /*a310*/  FADD.FTZ R40, R34, R21 ;  /* 0x0000001522287221 */ /* 0x008fce0000010000 */
[----:B------:R-:W1:Y:S01]  /*a320*/  MUFU.EX2 R26, R155 ;  /* 0x0000009b001a7308 */ /* 0x000e620000000800 */
[----:B----4-:R-:W-:Y:S01]  /*a330*/  F2FP.SATFINITE.E4M3.F32.PACK_AB_MERGE_C R140, R45, R34, RZ ;  /* 0x000000222d8c723e */ /* 0x010fe200048070ff */
[----:B--2---:R-:W-:-:S06]  /*a340*/  FADD.FTZ R13, R43, R20 ;  /* 0x000000142b0d7221 */ /* 0x004fcc0000010000 */
[----:B------:R-:W2:Y:S01]  /*a350*/  MUFU.EX2 R27, R85 ;  /* 0x00000055001b7308 */ /* 0x000ea20000000800 */
[----:B------:R-:W-:-:S01]  /*a360*/  FADD.FTZ R45, R45, R40 ;  /* 0x000000282d2d7221 */ /* 0x000fc20000010000 */
[----:B0-----:R-:W-:Y:S01]  /*a370*/  F2FP.SATFINITE.E4M3.F32.PACK_AB_MERGE_C R142, R53, R58, RZ ;  /* 0x0000003a358e723e */ /* 0x001fe200048070ff */
[----:B------:R-:W-:-:S05]  /*a380*/  FADD.FTZ R13, R54, R13 ;  /* 0x0000000d360d7221 */ /* 0x000fca0000010000 */
[----:B------:R-:W0:Y:S01]  /*a390*/  MUFU.EX2 R14, R71 ;  /* 0x00000047000e7308 */ /* 0x000e220000000800 */
[----:B-----5:R-:W-:-:S01]  /*a3a0*/  FADD.FTZ R20, R38, R45 ;  /* 0x0000002d26147221 */ /* 0x020fc20000010000 */
[----:B------:R-:W-:Y:S01]  /*a3b0*/  F2FP.SATFINITE.E4M3.F32.PACK_AB_MERGE_C R140, R39, R30, R140 ;  /* 0x0000001e278c723e */ /* 0x000fe2000480708c */
[----:B-1----:R-:W-:-:S05]  /*a3c0*/  FADD.FTZ R30, R26, R13 ;  /* 0x0000000d1a1e7221 */ /* 0x002fca0000010000 */
[----:B------:R-:W1:Y:S01]  /*a3d0*/  MUFU.EX2 R15, R55 ;  /* 0x00000037000f7308 */ /* 0x000e620000000800 */
[C---:B------:R-:W-:Y:S01]  /*a3e0*/  F2FP.SATFINITE.E4M3.F32.PACK_AB_MERGE_C R142, R49.reuse, R38, R142 ;  /* 0x00000026318e723e */ /* 0x040fe2000480708e */
[----:B------:R-:W-:-:S06]  /*a3f0*/  FADD.FTZ R49, R49, R20 ;  /* 0x0000001431317221 */ /* 0x000fcc0000010000 */
[----:B------:R-:W-:Y:S01]  /*a400*/  MUFU.EX2 R24, R24 ;  /* 0x0000001800187308 */ /* 0x000fe20000000800 */
[----:B------:R-:W-:-:S07]  /*a410*/  F2FP.SATFINITE.E4M3.F32.PACK_AB_MERGE_C R153, R60, R11, R153 ;  /* 0x0000000b3c99723e */ /* 0x000fce0004807099 */
[----:B------:R-:W-:Y:S08]  /*a420*/  MUFU.EX2 R28, R28 ;  /* 0x0000001c001c7308 */ /* 0x000ff00000000800 */
[----:B------:R-:W3:Y:S01]  /*a430*/  MUFU.EX2 R29, R29 ;  /* 0x0000001d001d7308 */ /* 0x000ee20000000800 */
[----:B--2---:R-:W-:-:S01]  /*a440*/  FADD.FTZ R11, R27, R30 ;  /* 0x0000001e1b0b7221 */ /* 0x004fc20000010000 */
[----:B------:R-:W-:-:S06]  /*a450*/  FADD.FTZ R58, R58, R49 ;  /* 0x000000313a3a7221 */ /* 0x000fcc0000010000 */
[----:B------:R-:W2:Y:S08]  /*a460*/  MUFU.EX2 R47, R47 ;  /* 0x0000002f002f7308 */ /* 0x000eb00000000800 */
[----:B------:R-:W4:Y:S01]  /*a470*/  MUFU.EX2 R25, R25 ;  /* 0x0000001900197308 */ /* 0x000f220000000800 */
[----:B0-----:R-:W-:-:S01]  /*a480*/  FADD.FTZ R20, R14, R11 ;  /* 0x0000000b0e147221 */ /* 0x001fc20000010000 */
[----:B------:R-:W-:-:S06]  /*a490*/  FADD.FTZ R53, R53, R58 ;  /* 0x0000003a35357221 */ /* 0x000fcc0000010000 */
[----:B------:R-:W0:Y:S01]  /*a4a0*/  MUFU.EX2 R36, R51 ;  /* 0x0000003300247308 */ /* 0x000e220000000800 */
[C---:B-1----:R-:W-:Y:S01]  /*a4b0*/  F2FP.SATFINITE.E4M3.F32.PACK_AB_MERGE_C R13, R15.reuse, R14, RZ ;  /* 0x0000000e0f0d723e */ /* 0x042fe200048070ff */
[----:B------:R-:W-:-:S06]  /*a4c0*/  FADD.FTZ R20, R15, R20 ;  /* 0x000000140f147221 */ /* 0x000fcc0000010000 */
[----:B------:R-:W1:Y:S01]  /*a4d0*/  MUFU.EX2 R111, R111 ;  /* 0x0000006f006f7308 */ /* 0x000e620000000800 */
[----:B---3--:R-:W-:Y:S01]  /*a4e0*/  F2FP.SATFINITE.E4M3.F32.PACK_AB_MERGE_C R144, R29, R28, RZ ;  /* 0x0000001c1d90723e */ /* 0x008fe200048070ff */
[----:B------:R-:W-:-:S06]  /*a4f0*/  FADD.FTZ R14, R24, R53 ;  /* 0x00000035180e7221 */ /* 0x000fcc0000010000 */
[----:B------:R-:W3:Y:S01]  /*a500*/  MUFU.EX2 R12, R31 ;  /* 0x0000001f000c7308 */ /* 0x000ee20000000800 */
[----:B--2---:R-:W-:-:S01]  /*a510*/  FADD.FTZ R11, R47, R20 ;  /* 0x000000142f0b7221 */ /* 0x004fc20000010000 */
[C---:B----4-:R-:W-:Y:S01]  /*a520*/  F2FP.SATFINITE.E4M3.F32.PACK_AB_MERGE_C R144, R25.reuse, R24, R144 ;  /* 0x000000181990723e */ /* 0x050fe20004807090 */
[----:B------:R-:W-:-:S05]  /*a530*/  FADD.FTZ R25, R25, R14 ;  /* 0x0000000e19197221 */ /* 0x000fca0000010000 */
[----:B------:R-:W-:Y:S01]  /*a540*/  MUFU.EX2 R8, R8 ;  /* 0x0000000800087308 */ /* 0x000fe20000000800 */
[----:B0-----:R-:W-:-:S07]  /*a550*/  FADD.FTZ R20, R36, R11 ;  /* 0x0000000b24147221 */ /* 0x001fce0000010000 */
[----:B------:R-:W-:Y:S08]  /*a560*/  MUFU.EX2 R33, R33 ;  /* 0x0000002100217308 */ /* 0x000ff00000000800 */
[----:B------:R-:W0:Y:S08]  /*a570*/  MUFU.EX2 R32, R32 ;  /* 0x0000002000207308 */ /* 0x000e300000000800 */
[----:B------:R-:W2:Y:S01]  /*a580*/  MUFU.EX2 R113, R113 ;  /* 0x0000007100717308 */ /* 0x000ea20000000800 */
[----:B------:R-:W-:-:S07]  /*a590*/  FADD.FTZ R28, R28, R25 ;  /* 0x000000191c1c7221 */ /* 0x000fce0000010000 */
[----:B------:R-:W4:Y:S01]  /*a5a0*/  MUFU.EX2 R117, R117 ;  /* 0x0000007500757308 */ /* 0x000f220000000800 */
[----:B-1----:R-:W-:-:S01]  /*a5b0*/  FADD.FTZ R11, R111, R20 ;  /* 0x000000146f0b7221 */ /* 0x002fc20000010000 */
[----:B------:R-:W-:-:S06]  /*a5c0*/  VIADD R15, R104, 0xfffffffe ;  /* 0xfffffffe680f7836 */ /* 0x000fcc0000000000 */
[----:B------:R-:W1:Y:S01]  /*a5d0*/  MUFU.EX2 R14, R35 ;  /* 0x00000023000e7308 */ /* 0x000e620000000800 */
[----:B------:R-:W-:Y:S01]  /*a5e0*/  F2FP.SATFINITE.E4M3.F32.PACK_AB_MERGE_C R141, R54, R43, RZ ;  /* 0x0000002b368d723e */ /* 0x000fe200048070ff */
[----:B------:R-:W-:Y:S01]  /*a5f0*/  FADD.FTZ R29, R29, R28 ;  /* 0x0000001c1d1d7221 */ /* 0x000fe20000010000 */
[----:B---3--:R-:W-:-:S05]  /*a600*/  F2FP.SATFINITE.E4M3.F32.PACK_AB_MERGE_C R111, R12, R111, RZ ;  /* 0x0000006f0c6f723e */ /* 0x008fca00048070ff */
[----:B------:R-:W-:Y:S01]  /*a610*/  MUFU.EX2 R115, R115 ;  /* 0x0000007300737308 */ /* 0x000fe20000000800 */
[----:B------:R-:W-:-:S07]  /*a620*/  FADD.FTZ R12, R12, R11 ;  /* 0x0000000b0c0c7221 */ /* 0x000fce0000010000 */
[----:B------:R-:W3:Y:S01]  /*a630*/  MUFU.EX2 R10, R10 ;  /* 0x0000000a000a7308 */ /* 0x000ee20000000800 */
[----:B------:R-:W-:Y:S01]  /*a640*/  ISETP.GE.AND P1, PT, R15, R92, PT ;  /* 0x0000005c0f00720c */ /* 0x000fe20003f26270 */
[----:B0-----:R-:W-:Y:S01]  /*a650*/  FADD.FTZ R20, R32, R29 ;  /* 0x0000001d20147221 */ /* 0x001fe20000010000 */
[----:B------:R-:W-:Y:S02]  /*a660*/  F2FP.SATFINITE.E4M3.F32.PACK_AB_MERGE_C R11, R33, R8, RZ ;  /* 0x00000008210b723e */ /* 0x000fe400048070ff */
[----:B------:R-:W-:Y:S01]  /*a670*/  F2FP.SATFINITE.E4M3.F32.PACK_AB_MERGE_C R141, R84, R3, R141 ;  /* 0x00000003548d723e */ /* 0x000fe2000480708d */
[----:B--2---:R-:W-:-:S01]  /*a680*/  FADD.FTZ R3, R113, R12 ;  /* 0x0000000c71037221 */ /* 0x004fc20000010000 */
[C---:B----4-:R-:W-:Y:S01]  /*a690*/  F2FP.SATFINITE.E4M3.F32.PACK_AB_MERGE_C R146, R117.reuse, R32, R11 ;  /* 0x000000207592723e */ /* 0x050fe2000480700b */
[----:B------:R-:W-:-:S02]  /*a6a0*/  FADD.FTZ R117, R117, R20 ;  /* 0x0000001475757221 */ /* 0x000fc40000010000 */
[----:B-1----:R-:W-:Y:S01]  /*a6b0*/  FADD.FTZ R12, R14, R3 ;  /* 0x000000030e0c7221 */ /* 0x002fe20000010000 */
[----:B------:R-:W-:Y:S01]  /*a6c0*/  F2FP.SATFINITE.E4M3.F32.PACK_AB_MERGE_C R150, R107, R46, RZ ;  /* 0x0000002e6b96723e */ /* 0x000fe200048070ff */
[----:B------:R-:W-:Y:S01]  /*a6d0*/  FADD.FTZ R8, R8, R117 ;  /* 0x0000007508087221 */ /* 0x000fe20000010000 */
[----:B------:R-:W-:Y:S01]  /*a6e0*/  F2FP.SATFINITE.E4M3.F32.PACK_AB_MERGE_C R155, R91, R66, RZ ;  /* 0x000000425b9b723e */ /* 0x000fe200048070ff */
[----:B------:R-:W-:Y:S01]  /*a6f0*/  IMAD.MOV.U32 R25, RZ, RZ, RZ ;  /* 0x000000ffff197224 */ /* 0x000fe200078e00ff */
[----:B------:R-:W-:-:S02]  /*a700*/  F2FP.SATFINITE.E4M3.F32.PACK_AB_MERGE_C R70, R77, R70, RZ ;  /* 0x000000464d46723e */ /* 0x000fc400048070ff */
[----:B---3--:R-:W-:Y:S01]  /*a710*/  F2FP.SATFINITE.E4M3.F32.PACK_AB_MERGE_C R11, R10, R115, RZ ;  /* 0x000000730a0b723e */ /* 0x008fe200048070ff */
[----:B------:R-:W-:-:S01]  /*a720*/  FADD.FTZ R115, R115, R12 ;  /* 0x0000000c73737221 */ /* 0x000fc20000010000 */
[----:B------:R-:W-:Y:S01]  /*a730*/  F2FP.SATFINITE.E4M3.F32.PACK_AB_MERGE_C R74, R81, R74, RZ ;  /* 0x0000004a514a723e */ /* 0x000fe200048070ff */
[----:B------:R-:W-:Y:S01]  /*a740*/  BSSY B0, `(.L_x_386) ;  /* 0x0000291000007945 */ /* 0x000fe20003800000 */
[----:B------:R-:W-:Y:S01]  /*a750*/  F2FP.SATFINITE.E4M3.F32.PACK_AB_MERGE_C R78, R83, R78, RZ ;  /* 0x0000004e534e723e */ /* 0x000fe200048070ff */
[----:B------:R-:W-:Y:S01]  /*a760*/  FADD.FTZ R21, R33, R8 ;  /* 0x0000000821157221 */ /* 0x000fe20000010000 */
[----:B------:R-:W-:Y:S01]  /*a770*/  F2FP.SATFINITE.E4M3.F32.PACK_AB_MERGE_C R150, R101, R44, R150 ;  /* 0x0000002c6596723e */ /* 0x000fe20004807096 */
[----:B------:R-:W-:Y:S01]  /*a780*/  FADD.FTZ R20, R10, R115 ;  /* 0x000000730a147221 */ /* 0x000fe20000010000 */
[----:B------:R-:W-:Y:S01]  /*a790*/  F2FP.SATFINITE.E4M3.F32.PACK_AB_MERGE_C R136, R57, R48, R136 ;  /* 0x000000303988723e */ /* 0x000fe20004807088 */
[--C-:B------:R-:W-:Y:S01]  /*a7a0*/  IMAD.MOV.U32 R24, RZ, RZ, R25.reuse ;  /* 0x000000ffff187224 */ /* 0x100fe200078e0019 */
[----:B------:R-:W-:Y:S01]  /*a7b0*/  F2FP.SATFINITE.E4M3.F32.PACK_AB_MERGE_C R138, R65, R52, R138 ;  /* 0x00000034418a723e */ /* 0x000fe2000480708a */
[----:B------:R-:W-:Y:S01]  /*a7c0*/  IMAD.MOV.U32 R29, RZ, RZ, R25 ;  /* 0x000000ffff1d7224 */ /* 0x000fe200078e0019 */
[----:B------:R-:W-:Y:S01]  /*a7d0*/  F2FP.SATFINITE.E4M3.F32.PACK_AB_MERGE_C R155, R64, R37, R155 ;  /* 0x00000025409b723e */ /* 0x000fe2000480709b */
[----:B------:R-:W-:Y:S01]  /*a7e0*/  IMAD.MOV.U32 R28, RZ, RZ, R25 ;  /* 0x000000ffff1c7224 */ /* 0x000fe200078e0019 */
[----:B------:R-:W-:Y:S01]  /*a7f0*/  F2FP.SATFINITE.E4M3.F32.PACK_AB_MERGE_C R143, R27, R26, R13 ;  /* 0x0000001a1b8f723e */ /* 0x000fe2000480700d */
[----:B------:R-:W-:Y:S01]  /*a800*/  IMAD.MOV.U32 R27, RZ, RZ, R25 ;  /* 0x000000ffff1b7224 */ /* 0x000fe200078e0019 */
[----:B------:R-:W-:Y:S01]  /*a810*/  F2FP.SATFINITE.E4M3.F32.PACK_AB_MERGE_C R145, R36, R47, R111 ;  /* 0x0000002f2491723e */ /* 0x000fe2000480706f */
[--C-:B------:R-:W-:Y:S01]  /*a820*/  IMAD.MOV.U32 R26, RZ, RZ, R25.reuse ;  /* 0x000000ffff1a7224 */ /* 0x100fe200078e0019 */
[----:B------:R-:W-:Y:S01]  /*a830*/  F2FP.SATFINITE.E4M3.F32.PACK_AB_MERGE_C R149, R75, R68, R70 ;  /* 0x000000444b95723e */ /* 0x000fe20004807046 */
[--C-:B------:R-:W-:Y:S01]  /*a840*/  IMAD.MOV.U32 R31, RZ, RZ, R25.reuse ;  /* 0x000000ffff1f7224 */ /* 0x100fe200078e0019 */
[----:B------:R-:W-:Y:S01]  /*a850*/  F2FP.SATFINITE.E4M3.F32.PACK_AB_MERGE_C R151, R79, R72, R74 ;  /* 0x000000484f97723e */ /* 0x000fe2000480704a */
[--C-:B------:R-:W-:Y:S01]  /*a860*/  IMAD.MOV.U32 R30, RZ, RZ, R25.reuse ;  /* 0x000000ffff1e7224 */ /* 0x100fe200078e0019 */
[----:B------:R-:W-:Y:S01]  /*a870*/  F2FP.SATFINITE.E4M3.F32.PACK_AB_MERGE_C R137, R59, R76, R78 ;  /* 0x0000004c3b89723e */ /* 0x000fe2000480704e */
[----:B------:R-:W-:Y:S01]  /*a880*/  IMAD.MOV.U32 R33, RZ, RZ, R25 ;  /* 0x000000ffff217224 */ /* 0x000fe200078e0019 */
[----:B------:R-:W-:Y:S01]  /*a890*/  F2FP.SATFINITE.E4M3.F32.PACK_AB_MERGE_C R139, R80, R63, R67 ;  /* 0x0000003f508b723e */ /* 0x000fe20004807043 */
[----:B------:R-:W-:Y:S01]  /*a8a0*/  IMAD.MOV.U32 R32, RZ, RZ, R25 ;  /* 0x000000ffff207224 */ /* 0x000fe200078e0019 */
[----:B------:R-:W-:Y:S01]  /*a8b0*/  F2FP.SATFINITE.E4M3.F32.PACK_AB_MERGE_C R147, R14, R113, R11 ;  /* 0x000000710e93723e */ /* 0x000fe2000480700b */
[----:B------:R-:W-:-:S02]  /*a8c0*/  IMAD.MOV.U32 R35, RZ, RZ, R25 ;  /* 0x000000ffff237224 */ /* 0x000fc400078e0019 */
[--C-:B------:R-:W-:Y:S02]  /*a8d0*/  IMAD.MOV.U32 R34, RZ, RZ, R25.reuse ;  /* 0x000000ffff227224 */ /* 0x100fe400078e0019 */
[--C-:B------:R-:W-:Y:S02]  /*a8e0*/  IMAD.MOV.U32 R37, RZ, RZ, R25.reuse ;  /* 0x000000ffff257224 */ /* 0x100fe400078e0019 */
[--C-:B------:R-:W-:Y:S02]  /*a8f0*/  IMAD.MOV.U32 R36, RZ, RZ, R25.reuse ;  /* 0x000000ffff247224 */ /* 0x100fe400078e0019 */
[--C-:B------:R-:W-:Y:S02]  /*a900*/  IMAD.MOV.U32 R39, RZ, RZ, R25.reuse ;  /* 0x000000ffff277224 */ /* 0x100fe400078e0019 */
[--C-:B------:R-:W-:Y:S02]  /*a910*/  IMAD.MOV.U32 R38, RZ, RZ, R25.reuse ;  /* 0x000000ffff267224 */ /* 0x100fe400078e0019 */
        /* <DEDUP_REMOVED lines=15> */
[----:B------:R-:W-:Y:S01]  /*aa10*/  IMAD.MOV.U32 R54, RZ, RZ, R25 ;  /* 0x000000ffff367224 */ /* 0x000fe200078e0019 */
[----:B------:R-:W-:Y:S06]  /*aa20*/  @!P1 BRA `(.L_x_387) ;  /* 0x0000002400889947 */ /* 0x000fec0003800000 */
[----:B------:R0:W5:Y:S01]  /*aa30*/  LDL.LU R12, [R1+0xc] ;  /* 0x00000c00010c7983 */ /* 0x0001620000300800 */
[----:B------:R-:W-:Y:S01]  /*aa40*/  IMAD.MOV.U32 R3, RZ, RZ, R9 ;  /* 0x000000ffff037224 */ /* 0x000fe200078e0009 */
[----:B------:R-:W-:Y:S01]  /*aa50*/  CS2R R24, SRZ ;  /* 0x0000000000187805 */ /* 0x000fe2000001ff00 */
[----:B------:R-:W-:Y:S01]  /*aa60*/  IMAD.MOV.U32 R10, RZ, RZ, R0 ;  /* 0x000000ffff0a7224 */ /* 0x000fe200078e0000 */
[----:B------:R-:W-:Y:S01]  /*aa70*/  CS2R R26, SRZ ;  /* 0x00000000001a7805 */ /* 0x000fe2000001ff00 */
[----:B------:R-:W-:Y:S01]  /*aa80*/  IMAD.MOV.U32 R8, RZ, RZ, R106 ;  /* 0x000000ffff087224 */ /* 0x000fe200078e006a */
        /* <DEDUP_REMOVED lines=13> */
[----:B0-----:R-:W-:-:S07]  /*ab60*/  CS2R R54, SRZ ;  /* 0x0000000000367805 */ /* 0x001fce000001ff00 */
.L_x_399:
[----:B-----5:R-:W-:-:S04]  /*ab70*/  ISETP.NE.AND P1, PT, R8, 0x1, PT ;  /* 0x000000010800780c */ /* 0x020fc80003f25270 */
[----:B------:R-:W-:-:S04]  /*ab80*/  SEL R9, RZ, 0x1, P1 ;  /* 0x00000001ff097807 */ /* 0x000fc80000800000 */
[----:B-----5:R-:W-:-:S05]  /*ab90*/  LOP3.LUT R11, R12, R9, RZ, 0x3c, !PT ;  /* 0x000000090c0b7212 */ /* 0x020fca00078e3cff */
[----:B------:R0:W-:Y:S01]  /*aba0*/  STL [R1+0xc], R11 ;  /* 0x00000c0b01007387 */ /* 0x0001e20000100800 */
[----:B------:R-:W-:Y:S05]  /*abb0*/  @!P0 BRA `(.L_x_388) ;  /* 0x0000000000048947 */ /* 0x000fea0003800000 */
[----:B------:R-:W-:Y:S01]  /*abc0*/  BPT.TRAP 0x1 ;  /* 0x000000040000795c */ /* 0x000fe20000300000 */
.L_x_388:
[----:B------:R-:W-:-:S05]  /*abd0*/  VIADD R0, R8, 0x1 ;  /* 0x0000000108007836 */ /* 0x000fca0000000000 */
[----:B------:R-:W-:-:S04]  /*abe0*/  ISETP.NE.AND P1, PT, R0, 0x2, PT ;  /* 0x000000020000780c */ /* 0x000fc80003f25270 */
[----:B------:R-:W-:Y:S02]  /*abf0*/  SEL R9, R0, RZ, P1 ;  /* 0x000000ff00097207 */ /* 0x000fe40000800000 */
[----:B------:R-:W-:-:S03]  /*ac00*/  SHF.L.U32 R0, R11, 0x1f, RZ ;  /* 0x0000001f0b007819 */ /* 0x000fc600000006ff */
[----:B------:R1:W-:Y:S01]  /*ac10*/  STL [R1+0x4], R9 ;  /* 0x0000040901007387 */ /* 0x0003e20000100800 */
[----:B0-----:R-:W-:-:S04]  /*ac20*/  IMAD R11, R9, 0x8, R16 ;  /* 0x00000008090b7824 */ /* 0x001fc800078e0210 */
[----:B------:R1:W0:Y:S01]  /*ac30*/  SYNCS.PHASECHK.TRANS64.TRYWAIT P1, [R11+URZ+0x13230], R0 ;  /* 0x013230000b0075a7 */ /* 0x000222000802017f */
[----:B------:R-:W-:Y:S05]  /*ac40*/  @!P0 BRA `(.L_x_389) ;  /* 0x0000000000048947 */ /* 0x000fea0003800000 */
[----:B------:R-:W-:Y:S01]  /*ac50*/  BPT.TRAP 0x1 ;  /* 0x000000040000795c */ /* 0x000fe20000300000 */
.L_x_389:
[----:B------:R-:W1:Y:S01]  /*ac60*/  LDL R13, [R1+0x20] ;  /* 0x00002000010d7983 */ /* 0x000e620000100800 */
[----:B------:R-:W-:Y:S01]  /*ac70*/  BSSY B1, `(.L_x_390) ;  /* 0x0000007000017945 */ /* 0x000fe20003800000 */
[----:B-1----:R-:W-:-:S04]  /*ac80*/  IMAD R9, R9, 0x280, R13 ;  /* 0x0000028009097824 */ /* 0x002fc800078e020d */
[C---:B------:R-:W-:Y:S02]  /*ac90*/  VIADD R13, R9.reuse, 0x80 ;  /* 0x00000080090d7836 */ /* 0x040fe40000000000 */
[----:B------:R-:W-:Y:S01]  /*aca0*/  VIADD R14, R9, 0x100 ;  /* 0x00000100090e7836 */ /* 0x000fe20000000000 */
[----:B0-----:R-:W-:Y:S06]  /*acb0*/  @P1 BRA `(.L_x_391) ;  /* 0x0000000000081947 */ /* 0x001fec0003800000 */
[----:B------:R-:W0:Y:S02]  /*acc0*/  SYNCS.PHASECHK.TRANS64.TRYWAIT P1, [R11+URZ+0x13230], R0 ;  /* 0x013230000b0075a7 */ /* 0x000e24000802017f */
[----:B0-----:R-:W-:Y:S05]  /*acd0*/  @!P1 BRA `(.L_x_392) ;  /* 0x000000bc00bc9947 */ /* 0x001fea0003800000 */
.L_x_391:
[----:B------:R-:W-:Y:S05]  /*ace0*/  BSYNC B1 ;  /* 0x0000000000017941 */ /* 0x000fea0003800000 */
.L_x_390:
[----:B------:R-:W-:Y:S01]  /*acf0*/  IMAD.MOV.U32 R56, RZ, RZ, R9 ;  /* 0x000000ffff387224 */ /* 0x000fe200078e0009 */
[----:B------:R-:W-:Y:S01]  /*ad00*/  R2UR UR4, R4 ;  /* 0x00000000040472ca */ /* 0x000fe200000e0000 */
[----:B------:R-:W-:Y:S01]  /*ad10*/  IMAD.MOV.U32 R57, RZ, RZ, -0x7fffffe0 ;  /* 0x80000020ff397424 */ /* 0x000fe200078e00ff */
[----:B------:R-:W-:Y:S01]  /*ad20*/  R2UR UR5, R5 ;  /* 0x00000000050572ca */ /* 0x000fe200000e0000 */
[----:B------:R-:W-:Y:S01]  /*ad30*/  WARPGROUP.ARRIVE ;  /* 0x00000000000079c5 */ /* 0x000fe20000000000 */
[----:B------:R-:W-:Y:S01]  /*ad40*/  R2UR UR6, R56 ;  /* 0x00000000380672ca */ /* 0x000fe200000e0000 */
[----:B------:R-:W-:Y:S01]  /*ad50*/  IMAD.MOV.U32 R56, RZ, RZ, R13 ;  /* 0x000000ffff387224 */ /* 0x000fe200078e000d */
[----:B------:R-:W-:Y:S01]  /*ad60*/  R2UR UR7, R57 ;  /* 0x00000000390772ca */ /* 0x000fe200000e0000 */
[----:B------:R-:W-:Y:S01]  /*ad70*/  VIADD R58, R9, 0x180 ;  /* 0x00000180093a7836 */ /* 0x000fe20000000000 */
[----:B------:R-:W-:Y:S01]  /*ad80*/  R2UR UR11, R57 ;  /* 0x00000000390b72ca */ /* 0x000fe200000e0000 */
[----:B------:R-:W-:Y:S01]  /*ad90*/  IMAD.MOV.U32 R59, RZ, RZ, -0x7fffffe0 ;  /* 0x80000020ff3b7424 */ /* 0x000fe200078e00ff */
[----:B------:R-:W-:Y:S01]  /*ada0*/  R2UR UR10, R56 ;  /* 0x00000000380a72ca */ /* 0x000fe200000e0000 */
[----:B------:R-:W-:Y:S01]  /*adb0*/  IMAD.MOV.U32 R56, RZ, RZ, R14 ;  /* 0x000000ffff387224 */ /* 0x000fe200078e000e */
[----:B------:R-:W-:Y:S01]  /*adc0*/  R2UR UR8, R4 ;  /* 0x00000000040872ca */ /* 0x000fe200000e0000 */
[----:B------:R-:W-:Y:S01]  /*add0*/  VIADD R60, R9, 0x102 ;  /* 0x00000102093c7836 */ /* 0x000fe20000000000 */
[----:B------:R-:W-:Y:S01]  /*ade0*/  R2UR UR9, R5 ;  /* 0x00000000050972ca */ /* 0x000fe200000e0000 */
[----:B------:R-:W-:Y:S01]  /*adf0*/  IMAD.MOV.U32 R61, RZ, RZ, -0x7fffffe0 ;  /* 0x80000020ff3d7424 */ /* 0x000fe200078e00ff */
[----:B------:R-:W-:Y:S01]  /*ae00*/  R2UR UR14, R56 ;  /* 0x00000000380e72ca */ /* 0x000fe200000e0000 */
[----:B------:R-:W-:Y:S01]  /*ae10*/  VIADD R56, R9, 0x200 ;  /* 0x0000020009387836 */ /* 0x000fe20000000000 */
[----:B------:R-:W-:Y:S01]  /*ae20*/  R2UR UR15, R57 ;  /* 0x00000000390f72ca */ /* 0x000fe200000e0000 */
[----:B------:R-:W-:Y:S01]  /*ae30*/  QGMMA.64x32x32.F32.E4M3.E4M3 R120, gdesc[UR4], RZ, !UPT, gsb0 ;  /* 0x00600000047879f3 */ /* 0x000fe2000c0008ff */
[----:B------:R-:W-:-:S02]  /*ae40*/  R2UR UR12, R4 ;  /* 0x00000000040c72ca */ /* 0x000fc400000e0000 */
[----:B------:R-:W-:Y:S02]  /*ae50*/  R2UR UR13, R5 ;  /* 0x00000000050d72ca */ /* 0x000fe400000e0000 */
[----:B------:R-:W-:Y:S01]  /*ae60*/  R2UR UR18, R58 ;  /* 0x000000003a1272ca */ /* 0x000fe200000e0000 */
[----:B------:R-:W-:Y:S01]  /*ae70*/  VIADD R58, R9, 0x2 ;  /* 0x00000002093a7836 */ /* 0x000fe20000000000 */
[----:B------:R-:W-:Y:S02]  /*ae80*/  R2UR UR19, R59 ;  /* 0x000000003b1372ca */ /* 0x000fe400000e0000 */
[----:B------:R-:W-:Y:S02]  /*ae90*/  R2UR UR16, R4 ;  /* 0x00000000041072ca */ /* 0x000fe400000e0000 */
[----:B------:R-:W-:Y:S02]  /*aea0*/  R2UR UR17, R5 ;  /* 0x00000000051172ca */ /* 0x000fe400000e0000 */
[----:B------:R-:W-:Y:S01]  /*aeb0*/  R2UR UR22, R56 ;  /* 0x00000000381672ca */ /* 0x000fe200000e0000 */
[----:B------:R-:W-:Y:S01]  /*aec0*/  VIADD R56, R9, 0x82 ;  /* 0x0000008209387836 */ /* 0x000fe20000000000 */
[----:B------:R-:W-:-:S02]  /*aed0*/  R2UR UR23, R57 ;  /* 0x00000000391772ca */ /* 0x000fc400000e0000 */
[----:B------:R-:W-:Y:S01]  /*aee0*/  R2UR UR26, R58 ;  /* 0x000000003a1a72ca */ /* 0x000fe200000e0000 */
[----:B------:R-:W-:Y:S01]  /*aef0*/  VIADD R58, R9, 0x202 ;  /* 0x00000202093a7836 */ /* 0x000fe20000000000 */
[----:B------:R-:W-:Y:S01]  /*af00*/  R2UR UR27, R59 ;  /* 0x000000003b1b72ca */ /* 0x000fe200000e0000 */
[----:B------:R-:W-:Y:S01]  /*af10*/  IMAD.MOV.U32 R59, RZ, RZ, -0x7fffffe0 ;  /* 0x80000020ff3b7424 */ /* 0x000fe200078e00ff */
[----:B------:R-:W-:Y:S02]  /*af20*/  R2UR UR20, R4 ;  /* 0x00000000041472ca */ /* 0x000fe400000e0000 */
[----:B------:R-:W-:Y:S02]  /*af30*/  R2UR UR21, R5 ;  /* 0x00000000051572ca */ /* 0x000fe400000e0000 */
[----:B------:R-:W-:Y:S01]  /*af40*/  R2UR UR6, R56 ;  /* 0x00000000380672ca */ /* 0x000fe200000e0000 */
[----:B------:R-:W-:Y:S01]  /*af50*/  VIADD R56, R9, 0x182 ;  /* 0x0000018209387836 */ /* 0x000fe20000000000 */
[----:B------:R-:W-:Y:S01]  /*af60*/  R2UR UR7, R57 ;  /* 0x00000000390772ca */ /* 0x000fe200000e0000 */
[----:B------:R-:W-:Y:S01]  /*af70*/  IMAD.MOV.U32 R57, RZ, RZ, -0x7fffffe0 ;  /* 0x80000020ff397424 */ /* 0x000fe200078e00ff */
[----:B------:R-:W-:-:S02]  /*af80*/  R2UR UR30, R58 ;  /* 0x000000003a1e72ca */ /* 0x000fc400000e0000 */
[----:B------:R-:W-:Y:S02]  /*af90*/  R2UR UR31, R59 ;  /* 0x000000003b1f72ca */ /* 0x000fe400000e0000 */
[C---:B------:R-:W-:Y:S02]  /*afa0*/  R2UR UR24, R6.reuse ;  /* 0x00000000061872ca */ /* 0x040fe400000e0000 */
[C---:B------:R-:W-:Y:S02]  /*afb0*/  R2UR UR25, R7.reuse ;  /* 0x00000000071972ca */ /* 0x040fe400000e0000 */
[C---:B------:R-:W-:Y:S02]  /*afc0*/  R2UR UR4, R6.reuse ;  /* 0x00000000060472ca */ /* 0x040fe400000e0000 */
[----:B------:R-:W-:Y:S02]  /*afd0*/  R2UR UR5, R7 ;  /* 0x00000000070572ca */ /* 0x000fe400000e0000 */
[----:B------:R-:W-:-:S02]  /*afe0*/  R2UR UR28, R6 ;  /* 0x00000000061c72ca */ /* 0x000fc400000e0000 */
[----:B------:R-:W-:Y:S01]  /*aff0*/  R2UR UR29, R7 ;  /* 0x00000000071d72ca */ /* 0x000fe200000e0000 */
[----:B------:R-:W-:Y:S02]  /*b000*/  WARPGROUP.DEPBAR.LE gsb0, 0x0 ;  /* 0x00008000000079c5 */ /* 0x000fe40000010000 */
[----:B------:R-:W-:-:S06]  /*b010*/  WARPGROUP.ARRIVE ;  /* 0x00000000000079c5 */ /* 0x000fcc0000000000 */
[----:B------:R-:W-:Y:S01]  /*b020*/  QGMMA.64x32x32.F32.E4M3.E4M3 R104, gdesc[UR8], RZ, !UPT, gsb0 ;  /* 0x00600000086879f3 */ /* 0x000fe2000c0008ff */
[----:B------:R-:W-:Y:S02]  /*b030*/  R2UR UR10, R60 ;  /* 0x000000003c0a72ca */ /* 0x000fe400000e0000 */
[----:B------:R-:W-:Y:S02]  /*b040*/  R2UR UR11, R61 ;  /* 0x000000003d0b72ca */ /* 0x000fe400000e0000 */
[----:B------:R-:W-:Y:S02]  /*b050*/  R2UR UR8, R6 ;  /* 0x00000000060872ca */ /* 0x000fe400000e0000 */
        /* <DEDUP_REMOVED lines=30> */
[----:B------:R-:W-:Y:S05]  /*b240*/  @!P0 BRA `(.L_x_393) ;  /* 0x0000000000048947 */ /* 0x000fea0003800000 */
[----:B------:R-:W-:Y:S01]  /*b250*/  BPT.TRAP 0x1 ;  /* 0x000000040000795c */ /* 0x000fe20000300000 */
.L_x_393:
[----:B0-----:R-:W-:Y:S01]  /*b260*/  SHF.L.U32 R0, R12, 0x1f, RZ ;  /* 0x0000001f0c007819 */ /* 0x001fe200000006ff */
[----:B------:R-:W-:-:S04]  /*b270*/  IMAD R14, R8, 0x8, R16 ;  /* 0x00000008080e7824 */ /* 0x000fc800078e0210 */
[----:B------:R0:W1:Y:S01]  /*b280*/  SYNCS.PHASECHK.TRANS64.TRYWAIT P1, [R14+URZ+0x13250], R0 ;  /* 0x013250000e0075a7 */ /* 0x000062000802017f */
[----:B------:R-:W-:Y:S05]  /*b290*/  @!P0 BRA `(.L_x_394) ;  /* 0x0000000000048947 */ /* 0x000fea0003800000 */
[----:B------:R-:W-:Y:S01]  /*b2a0*/  BPT.TRAP 0x1 ;  /* 0x000000040000795c */ /* 0x000fe20000300000 */
.L_x_394:
[----:B------:R-:W-:Y:S04]  /*b2b0*/  BSSY B1, `(.L_x_395) ;  /* 0x0000004000017945 */ /* 0x000fe80003800000 */
[----:B-1----:R-:W-:Y:S05]  /*b2c0*/  @P1 BRA `(.L_x_396) ;  /* 0x0000000000081947 */ /* 0x002fea0003800000 */
[----:B------:R-:W1:Y:S02]  /*b2d0*/  SYNCS.PHASECHK.TRANS64.TRYWAIT P1, [R14+URZ+0x13250], R0 ;  /* 0x013250000e0075a7 */ /* 0x000e64000802017f */
[----:B-1----:R-:W-:Y:S05]  /*b2e0*/  @!P1 BRA `(.L_x_397) ;  /* 0x000000b8004c9947 */ /* 0x002fea0003800000 */
.L_x_396:
[----:B------:R-:W-:Y:S05]  /*b2f0*/  BSYNC B1 ;  /* 0x0000000000017941 */ /* 0x000fea0003800000 */
.L_x_395:
[----:B01----:R-:W-:Y:S01]  /*b300*/  VIADD R0, R16, 0x1000 ;  /* 0x0000100010007836 */ /* 0x003fe20000000000 */
[----:B------:R-:W-:Y:S01]  /*b310*/  WARPGROUP.ARRIVE ;  /* 0x00000000000079c5 */ /* 0x000fe20000000000 */
[----:B------:R-:W-:Y:S02]  /*b320*/  IMAD.MOV.U32 R9, RZ, RZ, -0x3ffffff0 ;  /* 0xc0000010ff097424 */ /* 0x000fe400078e00ff */
[----:B------:R-:W-:Y:S01]  /*b330*/  IMAD.MOV.U32 R13, RZ, RZ, -0x3ffffff0 ;  /* 0xc0000010ff0d7424 */ /* 0x000fe200078e00ff */
[----:B------:R-:W-:Y:S02]  /*b340*/  SHF.R.U32.HI R0, RZ, 0x4, R0 ;  /* 0x00000004ff007819 */ /* 0x000fe40000011600 */
[----:B------:R-:W-:Y:S02]  /*b350*/  R2UR UR7, R9 ;  /* 0x00000000090772ca */ /* 0x000fe400000e0000 */
[----:B------:R-:W-:-:S04]  /*b360*/  LOP3.LUT R0, R0, 0x3fff, RZ, 0xc0, !PT ;  /* 0x00003fff00007812 */ /* 0x000fc800078ec0ff */
[----:B------:R-:W-:-:S05]  /*b370*/  LOP3.LUT R0, R0, 0x10000, RZ, 0xfc, !PT ;  /* 0x0001000000007812 */ /* 0x000fca00078efcff */
[----:B------:R-:W-:Y:S01]  /*b380*/  IMAD R8, R8, 0x280, R0 ;  /* 0x0000028008087824 */ /* 0x000fe200078e0200 */
[----:B------:R-:W-:-:S03]  /*b390*/  FMNMX.FTZ R0, R120, R10, !PT ;  /* 0x0000000a78007209 */ /* 0x000fc60007810000 */
[C---:B------:R-:W-:Y:S01]  /*b3a0*/  VIADD R12, R8.reuse, 0x80 ;  /* 0x00000080080c7836 */ /* 0x040fe20000000000 */
[----:B------:R-:W-:Y:S02]  /*b3b0*/  R2UR UR6, R8 ;  /* 0x00000000080672ca */ /* 0x000fe400000e0000 */
[----:B------:R-:W-:-:S11]  /*b3c0*/  FMNMX.FTZ R0, R121, R0, !PT ;  /* 0x0000000079007209 */ /* 0x000fd60007810000 */
[----:B------:R-:W-:Y:S01]  /*b3d0*/  QGMMA.64x64x32.F32.E4M3.E4M3 R24, R152, gdesc[UR4], R24, gsb0 ;  /* 0x00e0000498187df3 */ /* 0x000fe20008000818 */
[----:B------:R-:W-:Y:S01]  /*b3e0*/  R2UR UR6, R12 ;  /* 0x000000000c0672ca */ /* 0x000fe200000e0000 */
[----:B------:R-:W-:Y:S01]  /*b3f0*/  VIADD R12, R8, 0x100 ;  /* 0x00000100080c7836 */ /* 0x000fe20000000000 */
[----:B------:R-:W-:Y:S01]  /*b400*/  R2UR UR7, R13 ;  /* 0x000000000d0772ca */ /* 0x000fe200000e0000 */
[----:B------:R-:W-:Y:S01]  /*b410*/  IMAD.MOV.U32 R13, RZ, RZ, -0x3ffffff0 ;  /* 0xc0000010ff0d7424 */ /* 0x000fe200078e00ff */
[----:B------:R-:W-:Y:S02]  /*b420*/  WARPGROUP.DEPBAR.LE gsb0, 0x0 ;  /* 0x00008000000079c5 */ /* 0x000fe40000010000 */
[----:B------:R-:W-:-:S06]  /*b430*/  WARPGROUP.ARRIVE ;  /* 0x00000000000079c5 */ /* 0x000fcc0000000000 */
[----:B------:R-:W0:Y:S03]  /*b440*/  S2R R155, SR_TID.X ;  /* 0x00000000009b7919 */ /* 0x000e260000002100 */
[----:B------:R-:W-:Y:S01]  /*b450*/  QGMMA.64x64x32.F32.E4M3.E4M3 R24, R148, gdesc[UR4], R24, gsb0 ;  /* 0x00e0000494187df3 */ /* 0x000fe20008000818 */
[----:B------:R-:W-:Y:S02]  /*b460*/  R2UR UR6, R12 ;  /* 0x000000000c0672ca */ /* 0x000fe400000e0000 */
[----:B------:R-:W-:Y:S01]  /*b470*/  R2UR UR7, R13 ;  /* 0x000000000d0772ca */ /* 0x000fe200000e0000 */
[----:B------:R-:W-:Y:S01]  /*b480*/  IMAD.MOV.U32 R13, RZ, RZ, -0x3ffffff0 ;  /* 0xc0000010ff0d7424 */ /* 0x000fe200078e00ff */
[----:B0-----:R-:W-:-:S04]  /*b490*/  LOP3.LUT R155, R155, 0x7f, RZ, 0xc0, !PT ;  /* 0x0000007f9b9b7812 */ /* 0x001fc800078ec0ff */
[----:B------:R-:W-:-:S13]  /*b4a0*/  ISETP.NE.AND P1, PT, R155, RZ, PT ;  /* 0x000000ff9b00720c */ /* 0x000fda0003f25270 */
[----:B------:R-:W-:-:S05]  /*b4b0*/  @!P1 VIADD R11, R11, 0x13240 ;  /* 0x000132400b0b9836 */ /* 0x000fca0000000000 */
[----:B------:R-:W-:Y:S01]  /*b4c0*/  @!P1 PRMT R11, RZ, 0x654, R11 ;  /* 0x00000654ff0b9816 */ /* 0x000fe2000000000b */
[----:B------:R-:W-:Y:S02]  /*b4d0*/  WARPGROUP.DEPBAR.LE gsb0, 0x0 ;  /* 0x00008000000079c5 */ /* 0x000fe40000010000 */
[----:B------:R-:W-:-:S06]  /*b4e0*/  WARPGROUP.ARRIVE ;  /* 0x00000000000079c5 */ /* 0x000fcc0000000000 */
[----:B------:R-:W-:Y:S01]  /*b4f0*/  QGMMA.64x64x32.F32.E4M3.E4M3 R24, R136, gdesc[UR4], R24, gsb0 ;  /* 0x00e0000488187df3 */ /* 0x000fe20008000818 */
[----:B------:R-:W-:Y:S01]  /*b500*/  R2UR UR7, R13 ;  /* 0x000000000d0772ca */ /* 0x000fe200000e0000 */
[----:B------:R-:W-:Y:S01]  /*b510*/  IMAD.MOV.U32 R13, RZ, RZ, -0x3ffffff0 ;  /* 0xc0000010ff0d7424 */ /* 0x000fe200078e00ff */
[----:B------:R-:W-:Y:S02]  /*b520*/  WARPGROUP.DEPBAR.LE gsb0, 0x0 ;  /* 0x00008000000079c5 */ /* 0x000fe40000010000 */
[----:B------:R-:W-:Y:S01]  /*b530*/  FMNMX.FTZ R136, R124, R0, !PT ;  /* 0x000000007c887209 */ /* 0x000fe20007810000 */
[----:B------:R-:W-:Y:S01]  /*b540*/  WARPGROUP.ARRIVE ;  /* 0x00000000000079c5 */ /* 0x000fe20000000000 */
        /* <DEDUP_REMOVED lines=74> */
[----:B------:R-:W-:-:S03]  /*b9f0*/  FMNMX.FTZ R0, R67, R0, !PT ;  /* 0x0000000043007209 */ /* 0x000fc60007810000 */
[----:B------:R-:W0:Y:S01]  /*ba00*/  SHFL.BFLY PT, R12, R136, 0x2, 0x1f ;  /* 0x0c401f00880c7f89 */ /* 0x000e2200000e0000 */
[----:B------:R-:W-:-:S04]  /*ba10*/  FMNMX.FTZ R0, R70, R0, !PT ;  /* 0x0000000046007209 */ /* 0x000fc80007810000 */
[----:B------:R-:W-:-:S05]  /*ba20*/  FMNMX.FTZ R0, R71, R0, !PT ;  /* 0x0000000047007209 */ /* 0x000fca0007810000 */
[----:B------:R-:W1:Y:S01]  /*ba30*/  SHFL.BFLY PT, R9, R0, 0x2, 0x1f ;  /* 0x0c401f0000097f89 */ /* 0x000e6200000e0000 */
[----:B0-----:R-:W-:Y:S01]  /*ba40*/  FMNMX.FTZ R136, R136, R12, !PT ;  /* 0x0000000c88887209 */ /* 0x001fe20007810000 */
[----:B------:R-:W-:-:S05]  /*ba50*/  VIADD R12, R8, 0x180 ;  /* 0x00000180080c7836 */ /* 0x000fca0000000000 */
[----:B------:R-:W-:Y:S02]  /*ba60*/  R2UR UR6, R12 ;  /* 0x000000000c0672ca */ /* 0x000fe400000e0000 */
[----:B-1----:R-:W-:Y:S02]  /*ba70*/  FMNMX.FTZ R9, R0, R9, !PT ;  /* 0x0000000900097209 */ /* 0x002fe40007810000 */
[----:B------:R-:W0:Y:S04]  /*ba80*/  SHFL.BFLY PT, R0, R136, 0x1, 0x1f ;  /* 0x0c201f0088007f89 */ /* 0x000e2800000e0000 */
[----:B------:R-:W1:Y:S05]  /*ba90*/  SHFL.BFLY PT, R12, R9, 0x1, 0x1f ;  /* 0x0c201f00090c7f89 */ /* 0x000e6a00000e0000 */
[----:B------:R-:W-:Y:S01]  /*baa0*/  QGMMA.64x64x32.F32.E4M3.E4M3 R24, R140, gdesc[UR4], R24, gsb0 ;  /* 0x00e000048c187df3 */ /* 0x000fe20008000818 */
[----:B------:R-:W-:-:S02]  /*bab0*/  R2UR UR7, R13 ;  /* 0x000000000d0772ca */ /* 0x000fc400000e0000 */
[----:B0-----:R-:W-:Y:S02]  /*bac0*/  FMNMX.FTZ R0, R136, R0, !PT ;  /* 0x0000000088007209 */ /* 0x001fe40007810000 */
[----:B-1----:R-:W-:Y:S01]  /*bad0*/  FMNMX.FTZ R9, R9, R12, !PT ;  /* 0x0000000c09097209 */ /* 0x002fe20007810000 */
[----:B------:R-:W-:Y:S02]  /*bae0*/  VIADD R12, R8, 0x200 ;  /* 0x00000200080c7836 */ /* 0x000fe40000000000 */
[----:B------:R-:W-:-:S01]  /*baf0*/  FFMA.FTZ R13, R2, R0, -8 ;  /* 0xc1000000020d7423 */ /* 0x000fc20000010000 */
[----:B------:R-:W-:Y:S01]  /*bb00*/  FADD.FTZ R10, -R0, R10 ;  /* 0x0000000a000a7221 */ /* 0x000fe20000010100 */
[----:B------:R-:W-:-:S01]  /*bb10*/  FADD.FTZ R3, -R9, R3 ;  /* 0x0000000309037221 */ /* 0x000fc20000010100 */
[----:B------:R-:W-:Y:S01]  /*bb20*/  R2UR UR6, R12 ;  /* 0x000000000c0672ca */ /* 0x000fe200000e0000 */
[----:B------:R-:W-:-:S01]  /*bb30*/  FFMA.FTZ R8, R2, R120, -R13 ;  /* 0x0000007802087223 */ /* 0x000fc2000001080d */
[C-C-:B------:R-:W-:Y:S01]  /*bb40*/  FFMA.FTZ R12, R2.reuse, R121, -R13.reuse ;  /* 0x00000079020c7223 */ /* 0x140fe2000001080d */
        /* <DEDUP_REMOVED lines=37> */
[C---:B------:R-:W-:Y:S01]  /*bda0*/  FFMA.FTZ R13, R2.reuse, R69, -R13 ;  /* 0x00000045020d7223 */ /* 0x040fe2000001080d */
[----:B------:R-:W-:-:S01]  /*bdb0*/  FFMA.FTZ R69, R2, R9, -8 ;  /* 0xc100000002457423 */ /* 0x000fc20000010009 */
[C---:B------:R-:W-:Y:S01]  /*bdc0*/  FMUL.FTZ R10, R2.reuse, R10 ;  /* 0x0000000a020a7220 */ /* 0x040fe20000410000 */
[C---:B------:R-:W-:Y:S01]  /*bdd0*/  FMUL.FTZ R3, R2.reuse, R3 ;  /* 0x0000000302037220 */ /* 0x040fe20000410000 */
        /* <DEDUP_REMOVED lines=24> */
[----:B------:R-:W1:Y:S01]  /*bf60*/  MUFU.EX2 R122, R122 ;  /* 0x0000007a007a7308 */ /* 0x000e620000000800 */
[----:B0-----:R-:W-:-:S01]  /*bf70*/  FFMA.FTZ R21, R10, R21, R8 ;  /* 0x000000150a157223 */ /* 0x001fc20000010008 */
[C-C-:B------:R-:W-:Y:S01]  /*bf80*/  FFMA.FTZ R99, R2.reuse, R99, -R69.reuse ;  /* 0x0000006302637223 */ /* 0x140fe20000010845 */
[----:B------:R-:W-:-:S01]  /*bf90*/  FFMA.FTZ R102, R2, R102, -R69 ;  /* 0x0000006602667223 */ /* 0x000fc20000010845 */
[C-C-:B------:R-:W-:Y:S01]  /*bfa0*/  FFMA.FTZ R103, R2.reuse, R103, -R69.reuse ;  /* 0x0000006702677223 */ /* 0x140fe20000010845 */
[----:B------:R-:W-:-:S01]  /*bfb0*/  FFMA.FTZ R74, R2, R74, -R69 ;  /* 0x0000004a024a7223 */ /* 0x000fc20000010845 */
[----:B------:R-:W-:Y:S01]  /*bfc0*/  FFMA.FTZ R75, R2, R75, -R69 ;  /* 0x0000004b024b7223 */ /* 0x000fe20000010845 */
[----:B------:R-:W-:-:S02]  /*bfd0*/  WARPGROUP.DEPBAR.LE gsb0, 0x0 ;  /* 0x00008000000079c5 */ /* 0x000fc40000010000 */
[----:B------:R-:W0:Y:S01]  /*bfe0*/  MUFU.EX2 R12, R12 ;  /* 0x0000000c000c7308 */ /* 0x000e220000000800 */
[----:B------:R-:W-:Y:S01]  /*bff0*/  WARPGROUP.ARRIVE ;  /* 0x00000000000079c5 */ /* 0x000fe20000000000 */
[C-C-:B------:R-:W-:Y:S01]  /*c000*/  FFMA.FTZ R78, R2.reuse, R78, -R69.reuse ;  /* 0x0000004e024e7223 */ /* 0x140fe20000010845 */
[----:B------:R-:W-:-:S01]  /*c010*/  FFMA.FTZ R79, R2, R79, -R69 ;  /* 0x0000004f024f7223 */ /* 0x000fc20000010845 */
[C-C-:B------:R-:W-:Y:S01]  /*c020*/  FFMA.FTZ R82, R2.reuse, R82, -R69.reuse ;  /* 0x0000005202527223 */ /* 0x140fe20000010845 */
[----:B------:R-:W-:-:S01]  /*c030*/  FFMA.FTZ R83, R2, R83, -R69 ;  /* 0x0000005302537223 */ /* 0x000fc20000010845 */
[----:B------:R-:W-:Y:S01]  /*c040*/  FFMA.FTZ R86, R2, R86, -R69 ;  /* 0x0000005602567223 */ /* 0x000fe20000010845 */
[----:B------:R-:W-:Y:S01]  /*c050*/  QGMMA.64x64x32.F32.E4M3.E4M3 R24, R144, gdesc[UR4], R24, gsb0 ;  /* 0x00e0000490187df3 */ /* 0x000fe20008000818 */
[----:B------:R-:W2:Y:S01]  /*c060*/  MUFU.EX2 R123, R123 ;  /* 0x0000007b007b7308 */ /* 0x000ea20000000800 */
[----:B-1----:R-:W-:-:S01]  /*c070*/  FFMA.FTZ R20, R3, R20, R122 ;  /* 0x0000001403147223 */ /* 0x002fc2000001007a */
[C-C-:B------:R-:W-:Y:S01]  /*c080*/  FFMA.FTZ R87, R2.reuse, R87, -R69.reuse ;  /* 0x0000005702577223 */ /* 0x140fe20000010845 */
[----:B------:R-:W-:-:S01]  /*c090*/  FFMA.FTZ R58, R2, R58, -R69 ;  /* 0x0000003a023a7223 */ /* 0x000fc20000010845 */
[C-C-:B------:R-:W-:Y:S01]  /*c0a0*/  FFMA.FTZ R59, R2.reuse, R59, -R69.reuse ;  /* 0x0000003b023b7223 */ /* 0x140fe20000010845 */
[----:B------:R-:W-:-:S01]  /*c0b0*/  FFMA.FTZ R62, R2, R62, -R69 ;  /* 0x0000003e023e7223 */ /* 0x000fc20000010845 */
[C-C-:B------:R-:W-:Y:S01]  /*c0c0*/  FFMA.FTZ R63, R2.reuse, R63, -R69.reuse ;  /* 0x0000003f023f7223 */ /* 0x140fe20000010845 */
[----:B------:R-:W-:-:S01]  /*c0d0*/  FFMA.FTZ R66, R2, R66, -R69 ;  /* 0x0000004202427223 */ /* 0x000fc20000010845 */
[----:B------:R-:W1:Y:S01]  /*c0e0*/  MUFU.EX2 R120, R120 ;  /* 0x0000007800787308 */ /* 0x000e620000000800 */
[----:B0-----:R-:W-:-:S01]  /*c0f0*/  FADD.FTZ R21, R12, R21 ;  /* 0x000000150c157221 */ /* 0x001fc20000010000 */
[C-C-:B------:R-:W-:Y:S01]  /*c100*/  FFMA.FTZ R67, R2.reuse, R67, -R69.reuse ;  /* 0x0000004302437223 */ /* 0x140fe20000010845 */
[----:B------:R-:W-:-:S01]  /*c110*/  FFMA.FTZ R70, R2, R70, -R69 ;  /* 0x0000004602467223 */ /* 0x000fc20000010845 */
[----:B------:R-:W-:-:S04]  /*c120*/  FFMA.FTZ R69, R2, R71, -R69 ;  /* 0x0000004702457223 */ /* 0x000fc80000010845 */
        /* <DEDUP_REMOVED lines=16> */
[----:B------:R-:W-:Y:S02]  /*c230*/  WARPGROUP.DEPBAR.LE gsb0, 0x0 ;  /* 0x00008000000079c5 */ /* 0x000fe40000010000 */
[----:B------:R1:W-:Y:S04]  /*c240*/  @!P1 SYNCS.ARRIVE.TRANS64.RED.A1T0 RZ, [R11+URZ], RZ ;  /* 0x000000ff0bff99a7 */ /* 0x0003e8000810043f */
[----:B------:R-:W3:Y:S01]  /*c250*/  MUFU.EX2 R132, R132 ;  /* 0x0000008400847308 */ /* 0x000ee20000000800 */
[----:B0-----:R-:W-:-:S07]  /*c260*/  FADD.FTZ R20, R131, R20 ;  /* 0x0000001483147221 */ /* 0x001fce0000010000 */
[----:B------:R-:W0:Y:S01]  /*c270*/  MUFU.EX2 R129, R129 ;  /* 0x0000008100817308 */ /* 0x000e220000000800 */
[----:B--2---:R-:W-:-:S07]  /*c280*/  FADD.FTZ R21, R128, R21 ;  /* 0x0000001580157221 */ /* 0x004fce0000010000 */
[----:B------:R-:W2:Y:S01]  /*c290*/  MUFU.EX2 R133, R133 ;  /* 0x0000008500857308 */ /* 0x000ea20000000800 */
[----:B---3--:R-:W-:-:S07]  /*c2a0*/  FADD.FTZ R20, R132, R20 ;  /* 0x0000001484147221 */ /* 0x008fce0000010000 */
        /* <DEDUP_REMOVED lines=127> */
[----:B0-----:R-:W-:-:S01]  /*caa0*/  FADD.FTZ R20, R70, R20 ;  /* 0x0000001446147221 */ /* 0x001fc20000010000 */
[----:B--2---:R-:W-:-:S03]  /*cab0*/  FADD.FTZ R21, R13, R21 ;  /* 0x000000150d157221 */ /* 0x004fc60000010000 */
[----:B---3--:R-:W-:Y:S01]  /*cac0*/  FADD.FTZ R20, R69, R20 ;  /* 0x0000001445147221 */ /* 0x008fe20000010000 */
[----:B-1----:R-:W-:Y:S06]  /*cad0*/  @!P0 BRA `(.L_x_398) ;  /* 0x0000000000048947 */ /* 0x002fec0003800000 */
[----:B------:R-:W-:Y:S01]  /*cae0*/  BPT.TRAP 0x1 ;  /* 0x000000040000795c */ /* 0x000fe20000300000 */
.L_x_398:
[----:B------:R-:W2:Y:S01]  /*caf0*/  LDL R11, [R1+0x24] ;  /* 0x00002400010b7983 */ /* 0x000ea20000100800 */
[----:B------:R-:W-:Y:S01]  /*cb00*/  VIADD R14, R14, 0x13260 ;  /* 0x000132600e0e7836 */ /* 0x000fe20000000000 */
[----:B------:R-:W-:-:S04]  /*cb10*/  F2FP.SATFINITE.E4M3.F32.PACK_AB_MERGE_C R120, R121, R120, RZ ;  /* 0x000000787978723e */ /* 0x000fc800048070ff */
[----:B------:R-:W-:Y:S02]  /*cb20*/  F2FP.SATFINITE.E4M3.F32.PACK_AB_MERGE_C R120, R12, R8, R120 ;  /* 0x000000080c78723e */ /* 0x000fe40004807078 */
[----:B------:R0:W5:Y:S04]  /*cb30*/  LDL R12, [R1+0xc] ;  /* 0x00000c00010c7983 */ /* 0x0001680000100800 */
[----:B------:R0:W5:Y:S01]  /*cb40*/  LDL R8, [R1+0x4] ;  /* 0x0000040001087983 */ /* 0x0001620000100800 */
[----:B--2---:R-:W-:-:S03]  /*cb50*/  PRMT R14, R11, 0x654, R14 ;  /* 0x000006540b0e7816 */ /* 0x004fc6000000000e */
[----:B------:R-:W2:Y:S01]  /*cb60*/  LDL R11, [R1+0x1c] ;  /* 0x00001c00010b7983 */ /* 0x000ea20000100800 */
[----:B------:R-:W-:Y:S01]  /*cb70*/  F2FP.SATFINITE.E4M3.F32.PACK_AB_MERGE_C R126, R127, R126, RZ ;  /* 0x0000007e7f7e723e */ /* 0x000fe200048070ff */
[----:B------:R0:W-:Y:S01]  /*cb80*/  SYNCS.ARRIVE.TRANS64.RED.A1T0 RZ, [R14+URZ], RZ ;  /* 0x000000ff0eff79a7 */ /* 0x0001e2000810043f */
[----:B------:R-:W-:Y:S01]  /*cb90*/  F2FP.SATFINITE.E4M3.F32.PACK_AB_MERGE_C R128, R129, R128, RZ ;  /* 0x000000808180723e */ /* 0x000fe200048070ff */
[----:B------:R-:W-:Y:S01]  /*cba0*/  FMUL.FTZ R24, R24, R10 ;  /* 0x0000000a18187220 */ /* 0x000fe20000410000 */
[----:B------:R-:W-:Y:S01]  /*cbb0*/  F2FP.SATFINITE.E4M3.F32.PACK_AB_MERGE_C R126, R123, R122, R126 ;  /* 0x0000007a7b7e723e */ /* 0x000fe2000480707e */
        /* <DEDUP_REMOVED lines=33> */
[----:B------:R-:W-:Y:S01]  /*cdd0*/  F2FP.SATFINITE.E4M3.F32.PACK_AB_MERGE_C R69, R69, R70, RZ ;  /* 0x000000464545723e */ /* 0x000fe200048070ff */
        /* <DEDUP_REMOVED lines=36> */
[C---:B--2---:R-:W-:Y:S01]  /*d020*/  ISETP.GT.AND P1, PT, R15.reuse, R11, PT ;  /* 0x0000000b0f00720c */ /* 0x044fe20003f24270 */
[----:B------:R-:W-:-:S12]  /*d030*/  VIADD R15, R15, 0xffffffff ;  /* 0xffffffff0f0f7836 */ /* 0x000fd80000000000 */
[----:B0-----:R-:W-:Y:S05]  /*d040*/  @P1 BRA `(.L_x_399) ;  /* 0xffffffd800c81947 */ /* 0x001fea000383ffff */
.L_x_387:
[----:B------:R-:W-:Y:S05]  /*d050*/  BSYNC B0 ;  /* 0x0000000000007941 */ /* 0x000fea0003800000 */
.L_x_386:
[----:B------:R-:W-:Y:S06]  /*d060*/  BAR.ARV 0x8, 0x200 ;  /* 0x0208000000007b1d */ /* 0x000fec0000002000 */
[----:B------:R-:W-:Y:S05]  /*d070*/  @!P0 BRA `(.L_x_400) ;  /* 0x0000000000048947 */ /* 0x000fea0003800000 */
[----:B------:R-:W-:Y:S01]  /*d080*/  BPT.TRAP 0x1 ;  /* 0x000000040000795c */ /* 0x000fe20000300000 */
.L_x_400:
[----:B------:R-:W2:Y:S04]  /*d090*/  LDL R4, [R1+0xc] ;  /* 0x00000c0001047983 */ /* 0x000ea80000100800 */
[----:B------:R-:W3:Y:S01]  /*d0a0*/  LDL R3, [R1+0x4] ;  /* 0x0000040001037983 */ /* 0x000ee20000100800 */
[----:B--2---:R-:W-:Y:S01]  /*d0b0*/  SHF.L.U32 R4, R4, 0x1f, RZ ;  /* 0x0000001f04047819 */ /* 0x004fe200000006ff */
[----:B---3--:R-:W-:-:S04]  /*d0c0*/  IMAD R3, R3, 0x8, R16 ;  /* 0x0000000803037824 */ /* 0x008fc800078e0210 */
[----:B------:R0:W1:Y:S01]  /*d0d0*/  SYNCS.PHASECHK.TRANS64.TRYWAIT P1, [R3+URZ+0x13250], R4 ;  /* 0x01325004030075a7 */ /* 0x000062000802017f */
[----:B------:R-:W-:Y:S05]  /*d0e0*/  @!P0 BRA `(.L_x_401) ;  /* 0x0000000000048947 */ /* 0x000fea0003800000 */
[----:B------:R-:W-:Y:S01]  /*d0f0*/  BPT.TRAP 0x1 ;  /* 0x000000040000795c */ /* 0x000fe20000300000 */
.L_x_401:
[----:B------:R-:W-:Y:S04]  /*d100*/  BSSY B0, `(.L_x_402) ;  /* 0x0000004000007945 */ /* 0x000fe80003800000 */
[----:B-1----:R-:W-:Y:S05]  /*d110*/  @P1 BRA `(.L_x_403) ;  /* 0x0000000000081947 */ /* 0x002fea0003800000 */
[----:B------:R-:W1:Y:S02]  /*d120*/  SYNCS.PHASECHK.TRANS64.TRYWAIT P1, [R3+URZ+0x13250], R4 ;  /* 0x01325004030075a7 */ /* 0x000e64000802017f */
[----:B-1----:R-:W-:Y:S05]  /*d130*/  @!P1 BRA `(.L_x_404) ;  /* 0x0000009800cc9947 */ /* 0x002fea0003800000 */
.L_x_403:
[----:B------:R-:W-:Y:S05]  /*d140*/  BSYNC B0 ;  /* 0x0000000000007941 */ /* 0x000fea0003800000 */
.L_x_402:
[----:B------:R-:W0:Y:S04]  /*d150*/  LDL R56, [R1+0x4] ;  /* 0x0000040001387983 */ /* 0x000e280000100800 */
[----:B-----5:R-:W2:Y:S04]  /*d160*/  LDL R8, [R1+0x4c] ;  /* 0x00004c0001087983 */ /* 0x020ea80000100800 */
[----:B------:R-:W3:Y:S04]  /*d170*/  LDL R13, [R1+0x34] ;  /* 0x00003400010d7983 */ /* 0x000ee80000100800 */
[----:B------:R-:W4:Y:S01]  /*d180*/  LDL R12, [R1+0x18] ;  /* 0x00001800010c7983 */ /* 0x000f220000100800 */
[----:B------:R-:W-:Y:S01]  /*d190*/  VIADD R16, R16, 0x1000 ;  /* 0x0000100010107836 */ /* 0x000fe20000000000 */
[----:B------:R-:W-:-:S04]  /*d1a0*/  ULDC.64 UR4, c[0x0][0x9a0] ;  /* 0x0002680000047ab9 */ /* 0x000fc80000000a00 */
[----:B------:R-:W-:-:S04]  /*d1b0*/  SHF.R.U32.HI R16, RZ, 0x4, R16 ;  /* 0x00000004ff107819 */ /* 0x000fc80000011610 */
[----:B------:R-:W-:-:S04]  /*d1c0*/  LOP3.LUT R16, R16, 0x3fff, RZ, 0xc0, !PT ;  /* 0x00003fff10107812 */ /* 0x000fc800078ec0ff */
[----:B------:R-:W-:Y:S01]  /*d1d0*/  LOP3.LUT R16, R16, 0x10000, RZ, 0xfc, !PT ;  /* 0x0001000010107812 */ /* 0x000fe200078efcff */
[----:B------:R-:W-:Y:S01]  /*d1e0*/  IMAD.MOV.U32 R5, RZ, RZ, -0x3ffffff0 ;  /* 0xc0000010ff057424 */ /* 0x000fe200078e00ff */
[----:B------:R-:W-:-:S04]  /*d1f0*/  ISETP.NE.U32.AND P1, PT, RZ, UR4, PT ;  /* 0x00000004ff007c0c */ /* 0x000fc8000bf25070 */
[----:B------:R-:W-:Y:S02]  /*d200*/  R2UR UR7, R5 ;  /* 0x00000000050772ca */ /* 0x000fe400000e0000 */
[----:B------:R-:W-:Y:S01]  /*d210*/  ISETP.NE.AND.EX P1, PT, RZ, UR5, PT, P1 ;  /* 0x00000005ff007c0c */ /* 0x000fe2000bf25310 */
[----:B------:R-:W-:-:S12]  /*d220*/  WARPGROUP.ARRIVE ;  /* 0x00000000000079c5 */ /* 0x000fd80000000000 */
[----:B------:R-:W2:Y:S08]  /*d230*/  @P1 LDC.64 R10, c[0x0][0x9c8] ;  /* 0x00027200ff0a1b82 */ /* 0x000eb00000000a00 */
[----:B------:R-:W4:Y:S01]  /*d240*/  @P1 LDC.64 R6, c[0x0][0x9d0] ;  /* 0x00027400ff061b82 */ /* 0x000f220000000a00 */
[----:B01----:R-:W-:-:S05]  /*d250*/  IMAD R4, R56, 0x280, R16 ;  /* 0x0000028038047824 */ /* 0x003fca00078e0210 */
[----:B------:R-:W-:-:S13]  /*d260*/  R2UR UR6, R4 ;  /* 0x00000000040672ca */ /* 0x000fda00000e0000 */
[----:B------:R-:W-:Y:S01]  /*d270*/  QGMMA.64x64x32.F32.E4M3.E4M3 R24, R152, gdesc[UR4], R24, gsb0 ;  /* 0x00e0000498187df3 */ /* 0x000fe20008000818 */
[----:B--2---:R-:W-:-:S04]  /*d280*/  @P1 IMAD R8, R8, R10, RZ ;  /* 0x0000000a08081224 */ /* 0x004fc800078e02ff */
[C---:B---3--:R-:W-:Y:S02]  /*d290*/  @P1 IMAD R5, R13.reuse, R11, R8 ;  /* 0x0000000b0d051224 */ /* 0x048fe400078e0208 */
[----:B------:R-:W-:-:S04]  /*d2a0*/  @P1 IMAD.WIDE.U32 R10, R13, R10, RZ ;  /* 0x0000000a0d0a1225 */ /* 0x000fc800078e00ff */
[----:B------:R-:W-:Y:S02]  /*d2b0*/  @P1 IMAD.IADD R11, R11, 0x1, R5 ;  /* 0x000000010b0b1824 */ /* 0x000fe400078e0205 */
[----:B----4-:R-:W-:-:S04]  /*d2c0*/  @P1 IMAD.WIDE.U32 R10, R12, R6, R10 ;  /* 0x000000060c0a1225 */ /* 0x010fc800078e000a */
[----:B------:R-:W-:Y:S01]  /*d2d0*/  @P1 IMAD R7, R12, R7, R11 ;  /* 0x000000070c071224 */ /* 0x000fe200078e020b */
[----:B------:R-:W-:Y:S01]  /*d2e0*/  @P1 LEA R6, P2, R10, UR4, 0x2 ;  /* 0x000000040a061c11 */ /* 0x000fe2000f8410ff */
[----:B------:R-:W-:-:S03]  /*d2f0*/  IMAD.MOV.U32 R8, RZ, RZ, 0x3f800000 ;  /* 0x3f800000ff087424 */ /* 0x000fc600078e00ff */
[----:B------:R-:W-:-:S05]  /*d300*/  @P1 LEA.HI.X R7, R10, UR5, R7, 0x2, P2 ;  /* 0x000000050a071c11 */ /* 0x000fca00090f1407 */
[----:B------:R0:W2:Y:S02]  /*d310*/  @P1 LDG.E R8, desc[UR40][R6.64] ;  /* 0x0000002806081981 */ /* 0x0000a4000c1e1900 */
[----:B0-----:R-:W-:Y:S02]  /*d320*/  VIADD R6, R4, 0x80 ;  /* 0x0000008004067836 */ /* 0x001fe40000000000 */
[----:B------:R-:W-:-:S03]  /*d330*/  IMAD.MOV.U32 R7, RZ, RZ, -0x3ffffff0 ;  /* 0xc0000010ff077424 */ /* 0x000fc600078e00ff */
[----:B------:R-:W-:Y:S02]  /*d340*/  R2UR UR6, R6 ;  /* 0x00000000060672ca */ /* 0x000fe400000e0000 */
        /* <DEDUP_REMOVED lines=17> */
[----:B------:R-:W-:Y:S01]  /*d460*/  VIADD R4, R4, 0x200 ;  /* 0x0000020004047836 */ /* 0x000fe20000000000 */
[----:B------:R-:W-:-:S02]  /*d470*/  WARPGROUP.DEPBAR.LE gsb0, 0x0 ;  /* 0x00008000000079c5 */ /* 0x000fc40000010000 */
[----:B------:R-:W-:-:S06]  /*d480*/  WARPGROUP.ARRIVE ;  /* 0x00000000000079c5 */ /* 0x000fcc0000000000 */
[----:B------:R-:W-:Y:S01]  /*d490*/  QGMMA.64x64x32.F32.E4M3.E4M3 R24, R140, gdesc[UR4], R24, gsb0 ;  /* 0x00e000048c187df3 */ /* 0x000fe20008000818 */
[----:B0-----:R-:W-:-:S01]  /*d4a0*/  FADD.FTZ R10, R5, R20 ;  /* 0x00000014050a7221 */ /* 0x001fc20000010000 */
[----:B------:R-:W-:Y:S01]  /*d4b0*/  IMAD.MOV.U32 R5, RZ, RZ, -0x3ffffff0 ;  /* 0xc0000010ff057424 */ /* 0x000fe200078e00ff */
[----:B------:R-:W-:-:S04]  /*d4c0*/  R2UR UR6, R4 ;  /* 0x00000000040672ca */ /* 0x000fc800000e0000 */
[----:B------:R-:W-:Y:S01]  /*d4d0*/  R2UR UR7, R5 ;  /* 0x00000000050772ca */ /* 0x000fe200000e0000 */
[----:B-1----:R-:W-:-:S05]  /*d4e0*/  FADD.FTZ R6, R6, R21 ;  /* 0x0000001506067221 */ /* 0x002fca0000010000 */
[----:B------:R-:W0:Y:S04]  /*d4f0*/  SHFL.BFLY PT, R7, R6, 0x1, 0x1f ;  /* 0x0c201f0006077f89 */ /* 0x000e2800000e0000 */
[----:B------:R-:W1:Y:S01]  /*d500*/  SHFL.BFLY PT, R5, R10, 0x1, 0x1f ;  /* 0x0c201f000a057f89 */ /* 0x000e6200000e0000 */
[----:B0-----:R-:W-:-:S01]  /*d510*/  FADD.FTZ R12, R6, R7 ;  /* 0x00000007060c7221 */ /* 0x001fc20000010000 */
[----:B-1----:R-:W-:-:S04]  /*d520*/  FADD.FTZ R13, R10, R5 ;  /* 0x000000050a0d7221 */ /* 0x002fc80000010000 */
[----:B------:R-:W-:Y:S01]  /*d530*/  FSETP.NE.FTZ.AND P1, PT, R12, RZ, PT ;  /* 0x000000ff0c00720b */ /* 0x000fe20003f35000 */
[----:B------:R-:W-:Y:S02]  /*d540*/  WARPGROUP.DEPBAR.LE gsb0, 0x0 ;  /* 0x00008000000079c5 */ /* 0x000fe40000010000 */
[----:B------:R-:W-:-:S06]  /*d550*/  WARPGROUP.ARRIVE ;  /* 0x00000000000079c5 */ /* 0x000fcc0000000000 */
[----:B------:R-:W-:Y:S01]  /*d560*/  QGMMA.64x64x32.F32.E4M3.E4M3 R24, R144, gdesc[UR4], R24, gsb0 ;  /* 0x00e0000490187df3 */ /* 0x000fe20008000818 */
[----:B------:R-:W-:Y:S01]  /*d570*/  FMUL.FTZ R14, R12, 0.00390625 ;  /* 0x3b8000000c0e7820 */ /* 0x000fe20000410000 */
[----:B------:R-:W-:Y:S01]  /*d580*/  FMUL.FTZ R15, R13, 0.00390625 ;  /* 0x3b8000000d0f7820 */ /* 0x000fe20000410000 */
[----:B------:R-:W-:-:S03]  /*d590*/  IMAD.MOV.U32 R5, RZ, RZ, RZ ;  /* 0x000000ffff057224 */ /* 0x000fc600078e00ff */
[----:B------:R-:W-:Y:S02]  /*d5a0*/  FSETP.NE.FTZ.AND P2, PT, R14, RZ, PT ;  /* 0x000000ff0e00720b */ /* 0x000fe40003f55000 */
[----:B------:R-:W-:Y:S01]  /*d5b0*/  FSETP.NE.FTZ.AND P3, PT, R15, RZ, PT ;  /* 0x000000ff0f00720b */ /* 0x000fe20003f75000 */
[----:B------:R-:W-:Y:S01]  /*d5c0*/  @P1 MUFU.RCP R5, R12 ;  /* 0x0000000c00051308 */ /* 0x000fe20000001000 */
[----:B------:R-:W-:Y:S01]  /*d5d0*/  FSETP.NE.FTZ.AND P1, PT, R13, RZ, PT ;  /* 0x000000ff0d00720b */ /* 0x000fe20003f35000 */
[----:B------:R-:W-:-:S08]  /*d5e0*/  IMAD.MOV.U32 R11, RZ, RZ, RZ ;  /* 0x000000ffff0b7224 */ /* 0x000fd000078e00ff */
[----:B------:R-:W0:Y:S08]  /*d5f0*/  @P2 MUFU.LG2 R4, R14 ;  /* 0x0000000e00042308 */ /* 0x000e300000000c00 */
[----:B------:R-:W1:Y:S08]  /*d600*/  @P3 MUFU.LG2 R6, R15 ;  /* 0x0000000f00063308 */ /* 0x000e700000000c00 */
[----:B------:R-:W3:Y:S01]  /*d610*/  @P1 MUFU.RCP R11, R13 ;  /* 0x0000000d000b1308 */ /* 0x000ee20000001000 */
[C---:B------:R-:W-:Y:S01]  /*d620*/  @P2 FMUL.FTZ R7, R2.reuse, 0.69314718246459960938 ;  /* 0x3f31721802072820 */ /* 0x040fe20000410000 */
[----:B------:R-:W-:Y:S01]  /*d630*/  @P3 FMUL.FTZ R21, R2, 0.69314718246459960938 ;  /* 0x3f31721802153820 */ /* 0x000fe20000410000 */
[----:B0-----:R-:W-:Y:S01]  /*d640*/  @P2 FMUL.FTZ R4, R4, 0.69314718246459960938 ;  /* 0x3f31721804042820 */ /* 0x001fe20000410000 */
[----:B------:R-:W-:-:S02]  /*d650*/  IMAD.MOV.U32 R60, RZ, RZ, -0x800000 ;  /* 0xff800000ff3c7424 */ /* 0x000fc400078e00ff */
[----:B--2---:R-:W-:Y:S01]  /*d660*/  FMUL.FTZ R5, R5, R8 ;  /* 0x0000000805057220 */ /* 0x004fe20000410000 */
[----:B------:R-:W-:Y:S02]  /*d670*/  IMAD.MOV.U32 R61, RZ, RZ, -0x800000 ;  /* 0xff800000ff3d7424 */ /* 0x000fe400078e00ff */
[----:B-1----:R-:W-:Y:S01]  /*d680*/  @P3 FMUL.FTZ R6, R6, 0.69314718246459960938 ;  /* 0x3f31721806063820 */ /* 0x002fe20000410000 */
[----:B------:R-:W-:-:S03]  /*d690*/  @P2 FFMA.FTZ R60, R7, R0, R4 ;  /* 0x00000000073c2223 */ /* 0x000fc60000010004 */
[----:B------:R-:W-:Y:S01]  /*d6a0*/  @P3 FFMA.FTZ R61, R21, R9, R6 ;  /* 0x00000009153d3223 */ /* 0x000fe20000010006 */
[----:B---3--:R-:W-:Y:S01]  /*d6b0*/  FMUL.FTZ R10, R11, R8 ;  /* 0x000000080b0a7220 */ /* 0x008fe20000410000 */
[----:B------:R-:W-:Y:S02]  /*d6c0*/  WARPGROUP.DEPBAR.LE gsb0, 0x0 ;  /* 0x00008000000079c5 */ /* 0x000fe40000010000 */
[----:B------:R-:W-:Y:S05]  /*d6d0*/  @!P0 BRA `(.L_x_405) ;  /* 0x0000000000048947 */ /* 0x000fea0003800000 */
[----:B------:R-:W-:Y:S01]  /*d6e0*/  BPT.TRAP 0x1 ;  /* 0x000000040000795c */ /* 0x000fe20000300000 */
.L_x_405:
[----:B------:R-:W2:Y:S01]  /*d6f0*/  LDL.LU R0, [R1+0x24] ;  /* 0x0000240001007983 */ /* 0x000ea20000300800 */
[-C--:B------:R-:W-:Y:S01]  /*d700*/  FMUL.FTZ R11, R24, R5.reuse ;  /* 0x00000005180b7220 */ /* 0x080fe20000410000 */
[----:B------:R-:W-:Y:S02]  /*d710*/  VIADD R3, R3, 0x13260 ;  /* 0x0001326003037836 */ /* 0x000fe40000000000 */
[-C--:B------:R-:W-:Y:S01]  /*d720*/  FMUL.FTZ R7, R29, R5.reuse ;  /* 0x000000051d077220 */ /* 0x080fe20000410000 */
[----:B------:R-:W3:Y:S04]  /*d730*/  LDL.LU R24, [R1+0xc] ;  /* 0x00000c0001187983 */ /* 0x000ee80000300800 */
[----:B------:R-:W4:Y:S01]  /*d740*/  LDL.LU R16, [R1+0x48] ;  /* 0x0000480001107983 */ /* 0x000f220000300800 */
        /* <DEDUP_REMOVED lines=30> */
[----:B------:R-:W-:Y:S01]  /*d930*/  FMUL.FTZ R51, R51, R10 ;  /* 0x0000000a33337220 */ /* 0x000fe20000410000 */
[----:B--2---:R-:W-:Y:S01]  /*d940*/  PRMT R3, R0, 0x654, R3 ;  /* 0x0000065400037816 */ /* 0x004fe20000000003 */
[----:B------:R-:W-:-:S03]  /*d950*/  VIADD R0, R56, 0x1 ;  /* 0x0000000138007836 */ /* 0x000fc60000000000 */
[----:B------:R0:W-:Y:S02]  /*d960*/  SYNCS.ARRIVE.TRANS64.RED.A1T0 RZ, [R3+URZ], RZ ;  /* 0x000000ff03ff79a7 */ /* 0x0001e4000810043f */
[----:B------:R-:W-:-:S04]  /*d970*/  ISETP.NE.AND P1, PT, R0, 0x2, PT ;  /* 0x000000020000780c */ /* 0x000fc80003f25270 */
[----:B------:R-:W-:Y:S02]  /*d980*/  SEL R2, RZ, 0x1, P1 ;  /* 0x00000001ff027807 */ /* 0x000fe40000800000 */
[----:B------:R-:W-:Y:S01]  /*d990*/  SEL R0, R0, RZ, P1 ;  /* 0x000000ff00007207 */ /* 0x000fe20000800000 */
[----:B----4-:R-:W-:Y:S01]  /*d9a0*/  VIADD R16, R16, 0x1 ;  /* 0x0000000110107836 */ /* 0x010fe20000000000 */
[----:B---3--:R-:W-:-:S03]  /*d9b0*/  LOP3.LUT R24, R24, R2, RZ, 0x3c, !PT ;  /* 0x0000000218187212 */ /* 0x008fc600078e3cff */
[----:B------:R0:W-:Y:S04]  /*d9c0*/  STL [R1+0x4], R0 ;  /* 0x0000040001007387 */ /* 0x0001e80000100800 */
[----:B------:R0:W-:Y:S04]  /*d9d0*/  STL [R1+0xc], R24 ;  /* 0x00000c1801007387 */ /* 0x0001e80000100800 */
[----:B------:R0:W-:Y:S02]  /*d9e0*/  STL [R1+0x48], R16 ;  /* 0x0000481001007387 */ /* 0x0001e40000100800 */
.L_x_357:
[----:B------:R-:W2:Y:S01]  /*d9f0*/  LDL R74, [R1+0x3c] ;  /* 0x00003c00014a7983 */ /* 0x000ea20000100800 */
[----:B------:R-:W1:Y:S01]  /*da00*/  S2UR UR4, SR_CgaCtaId ;  /* 0x00000000000479c3 */ /* 0x000e620000008800 */
[----:B0-----:R-:W-:Y:S01]  /*da10*/  MOV R16, 0x400 ;  /* 0x0000040000107802 */ /* 0x001fe20000000f00 */
[----:B------:R-:W-:Y:S01]  /*da20*/  BSSY B0, `(.L_x_406) ;  /* 0x00002a2000007945 */ /* 0x000fe20003800000 */
[----:B------:R-:W0:Y:S01]  /*da30*/  S2R R41, SR_TID.X ;  /* 0x0000000000297919 */ /* 0x000e220000002100 */
[----:B-1----:R-:W-:-:S05]  /*da40*/  IMAD.U32 R0, RZ, RZ, UR4 ;  /* 0x00000004ff007e24 */ /* 0x002fca000f8e00ff */
[----:B------:R1:W-:Y:S01]  /*da50*/  STL [R1+0x24], R0 ;  /* 0x0000240001007387 */ /* 0x0003e20000100800 */
[----:B------:R-:W-:Y:S01]  /*da60*/  LEA R16, R0, R16, 0x18 ;  /* 0x0000001000107211 */ /* 0x000fe200078ec0ff */
[----:B------:R-:W-:Y:S01]  /*da70*/  BAR.SYNC.DEFER_BLOCKING 0x5, 0x200 ;  /* 0x0148000000007b1d */ /* 0x000fe20000010000 */
[----:B0-----:R-:W-:-:S05]  /*da80*/  VIADD R82, R41, 0xffffff80 ;  /* 0xffffff8029527836 */ /* 0x001fca0000000000 */
[----:B------:R-:W-:-:S04]  /*da90*/  SHF.R.S32.HI R72, RZ, 0x1f, R82 ;  /* 0x0000001fff487819 */ /* 0x000fc80000011452 */
[----:B------:R-:W-:-:S04]  /*daa0*/  LEA.HI R72, R72, R82, RZ, 0x3 ;  /* 0x0000005248487211 */ /* 0x000fc800078f18ff */
[----:B------:R-:W-:-:S05]  /*dab0*/  LOP3.LUT R72, R72, 0xfffffff8, RZ, 0xc0, !PT ;  /* 0xfffffff848487812 */ /* 0x000fca00078ec0ff */
[----:B------:R-:W-:-:S04]  /*dac0*/  IMAD.IADD R72, R82, 0x1, -R72 ;  /* 0x0000000152487824 */ /* 0x000fc800078e0a48 */
[----:B-1----:R-:W-:Y:S01]  /*dad0*/  IMAD.SHL.U32 R0, R72, 0x8, RZ ;  /* 0x0000000848007824 */ /* 0x002fe200078e00ff */
[----:B-----5:R0:W1:Y:S04]  /*dae0*/  LDS.128 R24, [R16+0x132d0] ;  /* 0x0132d00010187984 */ /* 0x0200680000000c00 */
[----:B------:R-:W-:Y:S01]  /*daf0*/  SHF.R.S32.HI R63, RZ, 0x1f, R0 ;  /* 0x0000001fff3f7819 */ /* 0x000fe20000011400 */
[----:B------:R-:W-:Y:S06]  /*db00*/  BAR.ARV 0x4, 0x200 ;  /* 0x0108000000007b1d */ /* 0x000fec0000002000 */
[----:B--2---:R-:W-:-:S13]  /*db10*/  ISETP.NE.AND P1, PT, R74, RZ, PT ;  /* 0x000000ff4a00720c */ /* 0x004fda0003f25270 */
[----:B------:R-:W2:Y:S02]  /*db20*/  @!P1 LDC R74, c[0x0][0xad4] ;  /* 0x0002b500ff4a9b82 */ /* 0x000ea40000000800 */
[----:B--2---:R0:W-:Y:S01]  /*db30*/  @!P1 STL [R1+0x3c], R74 ;  /* 0x00003c4a01009387 */ /* 0x0041e20000100800 */
[----:B-1----:R-:W-:Y:S05]  /*db40*/  @P0 BRA `(.L_x_407) ;  /* 0x0000001c00b40947 */ /* 0x002fea0003800000 */
[----:B------:R-:W2:Y:S01]  /*db50*/  LDL.LU R36, [R1+0x34] ;  /* 0x0000340001247983 */ /* 0x000ea20000300800 */
[----:B------:R-:W-:Y:S01]  /*db60*/  IMAD.SHL.U32 R2, R41, 0x4, RZ ;  /* 0x0000000429027824 */ /* 0x000fe200078e00ff */
[----:B------:R-:W-:Y:S01]  /*db70*/  ULDC.64 UR4, c[0x4][0x38] ;  /* 0x01000e0000047ab9 */ /* 0x000fe20000000a00 */
[----:B------:R-:W-:Y:S01]  /*db80*/  ULDC.64 UR6, c[0x0][0xc08] ;  /* 0x0003020000067ab9 */ /* 0x000fe20000000a00 */
[----:B------:R-:W3:Y:S04]  /*db90*/  LDL.LU R40, [R1+0x4c] ;  /* 0x00004c0001287983 */ /* 0x000ee80000300800 */
[----:B------:R-:W4:Y:S01]  /*dba0*/  LDL R48, [R1+0x90] ;  /* 0x0000900001307983 */ /* 0x000f220000100800 */
[----:B------:R-:W-:-:S03]  /*dbb0*/  LOP3.LUT R2, R2, 0xc, RZ, 0xc0, !PT ;  /* 0x0000000c02027812 */ /* 0x000fc600078ec0ff */
[----:B------:R-:W2:Y:S01]  /*dbc0*/  LDL R44, [R1+0x18] ;  /* 0x00001800012c7983 */ /* 0x000ea20000100800 */
[----:B------:R-:W-:Y:S01]  /*dbd0*/  BAR.SYNC.DEFER_BLOCKING 0x1, 0x180 ;  /* 0x0046000000007b1d */ /* 0x000fe20000010000 */
[----:B------:R-:W-:-:S05]  /*dbe0*/  IADD3 R2, P0, R2, UR4, RZ ;  /* 0x0000000402027c10 */ /* 0x000fca000ff1e0ff */
[----:B------:R-:W-:Y:S01]  /*dbf0*/  IMAD.X R3, RZ, RZ, UR5, P0 ;  /* 0x00000005ff037e24 */ /* 0x000fe200080e06ff */
[----:B------:R-:W-:Y:S01]  /*dc00*/  ULDC.64 UR4, c[0x0][0xc00] ;  /* 0x0003000000047ab9 */ /* 0x000fe20000000a00 */
[----:B------:R-:W3:Y:S04]  /*dc10*/  LDL.LU R87, [R1+0x40] ;  /* 0x0000400001577983 */ /* 0x000ee80000300800 */
[----:B------:R1:W2:Y:S04]  /*dc20*/  LDG.E.CONSTANT R10, desc[UR40][R2.64] ;  /* 0x00000028020a7981 */ /* 0x0002a8000c1e9900 */
[----:B------:R-:W3:Y:S01]  /*dc30*/  LDL.LU R86, [R1+0x44] ;  /* 0x0000440001567983 */ /* 0x000ee20000300800 */
[----:B------:R-:W0:Y:S01]  /*dc40*/  S2R R33, SR_SWINHI ;  /* 0x0000000000217919 */ /* 0x000e220000002f00 */
[----:B------:R-:W-:-:S02]  /*dc50*/  LOP3.LUT P0, R24, R41, 0x3, RZ, 0xc0, !PT ;  /* 0x0000000329187812 */ /* 0x000fc4000780c0ff */
[----:B------:R-:W3:Y:S02]  /*dc60*/  LDL R83, [R1+0x8c] ;  /* 0x00008c0001537983 */ /* 0x000ee40000100800 */
[----:B------:R-:W-:Y:S02]  /*dc70*/  ISETP.EQ.OR P0, PT, R24, 0x3, !P0 ;  /* 0x000000031800780c */ /* 0x000fe40004702670 */
[----:B------:R-:W3:Y:S02]  /*dc80*/  LDL R80, [R1+0x50] ;  /* 0x0000500001507983 */ /* 0x000ee40000100800 */
[----:B------:R-:W-:Y:S02]  /*dc90*/  SEL R67, R5, R30, P0 ;  /* 0x0000001e05437207 */ /* 0x000fe40000000000 */
[----:B------:R-:W-:Y:S01]  /*dca0*/  SEL R30, R30, R5, P0 ;  /* 0x000000051e1e7207 */ /* 0x000fe20000000000 */
[----:B------:R-:W3:Y:S01]  /*dcb0*/  LDL R76, [R1+0x58] ;  /* 0x00005800014c7983 */ /* 0x000ee20000100800 */
[----:B------:R-:W-:-:S02]  /*dcc0*/  SEL R45, R4, R31, P0 ;  /* 0x0000001f042d7207 */ /* 0x000fc40000000000 */
[----:B------:R-:W-:Y:S02]  /*dcd0*/  SEL R70, R31, R4, P0 ;  /* 0x000000041f467207 */ /* 0x000fe40000000000 */
[----:B------:R-:W-:Y:S02]  /*dce0*/  SEL R73, R20, R21, P0 ;  /* 0x0000001514497207 */ /* 0x000fe40000000000 */
[----:B------:R-:W-:Y:S02]  /*dcf0*/  SEL R20, R21, R20, P0 ;  /* 0x0000001415147207 */ /* 0x000fe40000000000 */
[----:B------:R-:W-:Y:S02]  /*dd00*/  SEL R81, R12, R7, P0 ;  /* 0x000000070c517207 */ /* 0x000fe40000000000 */
[----:B------:R-:W-:Y:S02]  /*dd10*/  SEL R69, R29, R32, P0 ;  /* 0x000000201d457207 */ /* 0x000fe40000000000 */
[----:B-1----:R-:W-:-:S02]  /*dd20*/  MOV R2, R16 ;  /* 0x0000001000027202 */ /* 0x002fc40000000f00 */
[----:B0-----:R-:W-:Y:S02]  /*dd30*/  MOV R3, R33 ;  /* 0x0000002100037202 */ /* 0x001fe40000000f00 */
        /* <DEDUP_REMOVED lines=23> */
[----:B------:R-:W-:Y:S01]  /*deb0*/  SEL R58, R55, R54, P0 ;  /* 0x00000036373a7207 */ /* 0x000fe20000000000 */
[----:B----4-:R-:W-:-:S03]  /*dec0*/  IMAD.WIDE R4, R48, 0x2, R2 ;  /* 0x0000000230047825 */ /* 0x010fc600078e0202 */
        /* <DEDUP_REMOVED lines=19> */
[----:B--2---:R-:W-:Y:S01]  /*e000*/  LOP3.LUT R5, R10, 0x2, RZ, 0x3c, !PT ;  /* 0x000000020a057812 */ /* 0x004fe200078e3cff */
[----:B------:R-:W-:Y:S01]  /*e010*/  SHFL.IDX PT, R48, R59, R10, 0x1c1f ;  /* 0x001c1f0a3b307589 */ /* 0x000fe200000e0000 */
[----:B------:R-:W-:Y:S01]  /*e020*/  IMAD.MOV.U32 R78, RZ, RZ, R44 ;  /* 0x000000ffff4e7224 */ /* 0x000fe200078e002c */
[----:B------:R-:W-:-:S02]  /*e030*/  MOV R62, R8 ;  /* 0x00000008003e7202 */ /* 0x000fc40000000f00 */
[----:B------:R-:W0:Y:S01]  /*e040*/  SHFL.IDX PT, R47, R66, R5, 0x1c1f ;  /* 0x001c1f05422f7589 */ /* 0x000e2200000e0000 */
[----:B------:R-:W-:Y:S02]  /*e050*/  MOV R64, R64 ;  /* 0x0000004000407202 */ /* 0x000fe40000000f00 */
[----:B------:R-:W-:Y:S01]  /*e060*/  MOV R65, R6 ;  /* 0x0000000600417202 */ /* 0x000fe20000000f00 */
[----:B------:R-:W-:Y:S04]  /*e070*/  SHFL.IDX PT, R44, R67, R10, 0x1c1f ;  /* 0x001c1f0a432c7589 */ /* 0x000fe800000e0000 */
[----:B------:R-:W-:Y:S04]  /*e080*/  SHFL.IDX PT, R49, R49, R10, 0x1c1f ;  /* 0x001c1f0a31317589 */ /* 0x000fe800000e0000 */
[----:B------:R-:W1:Y:S04]  /*e090*/  SHFL.IDX PT, R43, R30, R5, 0x1c1f ;  /* 0x001c1f051e2b7589 */ /* 0x000e6800000e0000 */
[----:B------:R-:W2:Y:S01]  /*e0a0*/  SHFL.IDX PT, R50, R68, R5, 0x1c1f ;  /* 0x001c1f0544327589 */ /* 0x000ea200000e0000 */
[----:B------:R-:W-:-:S03]  /*e0b0*/  IMAD.MOV.U32 R85, RZ, RZ, R36 ;  /* 0x000000ffff557224 */ /* 0x000fc600078e0024 */
[----:B------:R-:W-:Y:S04]  /*e0c0*/  SHFL.IDX PT, R9, R14, R5, 0x1c1f ;  /* 0x001c1f050e097589 */ /* 0x000fe800000e0000 */
[----:B------:R-:W-:Y:S04]  /*e0d0*/  SHFL.IDX PT, R29, R79, R10, 0x1c1f ;  /* 0x001c1f0a4f1d7589 */ /* 0x000fe800000e0000 */
[----:B------:R-:W4:Y:S04]  /*e0e0*/  SHFL.IDX PT, R6, R11, R5, 0x1c1f ;  /* 0x001c1f050b067589 */ /* 0x000f2800000e0000 */
[----:B------:R-:W-:Y:S04]  /*e0f0*/  SHFL.IDX PT, R45, R45, R10, 0x1c1f ;  /* 0x001c1f0a2d2d7589 */ /* 0x000fe800000e0000 */
[----:B------:R-:W-:Y:S04]  /*e100*/  SHFL.IDX PT, R52, R33, R10, 0x1c1f ;  /* 0x001c1f0a21347589 */ /* 0x000fe800000e0000 */
[----:B------:R-:W4:Y:S04]  /*e110*/  SHFL.IDX PT, R14, R70, R5, 0x1c1f ;  /* 0x001c1f05460e7589 */ /* 0x000f2800000e0000 */
[----:B------:R-:W4:Y:S04]  /*e120*/  SHFL.IDX PT, R51, R34, R5, 0x1c1f ;  /* 0x001c1f0522337589 */ /* 0x000f2800000e0000 */
[----:B------:R-:W-:Y:S04]  /*e130*/  SHFL.IDX PT, R4, R81, R10, 0x1c1f ;  /* 0x001c1f0a51047589 */ /* 0x000fe800000e0000 */
[----:B------:R-:W4:Y:S01]  /*e140*/  SHFL.IDX PT, R7, R12, R5, 0x1c1f ;  /* 0x001c1f050c077589 */ /* 0x000f2200000e0000 */
[----:B---3--:R-:W-:-:S03]  /*e150*/  IMAD.MOV.U32 R84, RZ, RZ, R40 ;  /* 0x000000ffff547224 */ /* 0x008fc600078e0028 */
[----:B------:R-:W-:Y:S04]  /*e160*/  SHFL.IDX PT, R53, R53, R10, 0x1c1f ;  /* 0x001c1f0a35357589 */ /* 0x000fe800000e0000 */
[----:B------:R0:W3:Y:S04]  /*e170*/  SHFL.IDX PT, R54, R46, R5, 0x1c1f ;  /* 0x001c1f052e367589 */ /* 0x0000e800000e0000 */
[----:B------:R-:W-:Y:S04]  /*e180*/  SHFL.IDX PT, R32, R75, R10, 0x1c1f ;  /* 0x001c1f0a4b207589 */ /* 0x000fe800000e0000 */
[----:B------:R-:W-:Y:S04]  /*e190*/  SHFL.IDX PT, R36, R71, R10, 0x1c1f ;  /* 0x001c1f0a47247589 */ /* 0x000fe800000e0000 */
[----:B------:R-:W-:Y:S04]  /*e1a0*/  SHFL.IDX PT, R41, R41, R10, 0x1c1f ;  /* 0x001c1f0a29297589 */ /* 0x000fe800000e0000 */
[----:B------:R-:W3:Y:S04]  /*e1b0*/  SHFL.IDX PT, R13, R13, R5, 0x1c1f ;  /* 0x001c1f050d0d7589 */ /* 0x000ee800000e0000 */
[----:B------:R-:W3:Y:S04]  /*e1c0*/  SHFL.IDX PT, R15, R15, R5, 0x1c1f ;  /* 0x001c1f050f0f7589 */ /* 0x000ee800000e0000 */
[----:B------:R-:W3:Y:S04]  /*e1d0*/  SHFL.IDX PT, R12, R28, R5, 0x1c1f ;  /* 0x001c1f051c0c7589 */ /* 0x000ee800000e0000 */
[----:B------:R-:W-:Y:S04]  /*e1e0*/  SHFL.IDX PT, R37, R73, R10, 0x1c1f ;  /* 0x001c1f0a49257589 */ /* 0x000fe800000e0000 */
[----:B------:R-:W3:Y:S04]  /*e1f0*/  SHFL.IDX PT, R38, R20, R5, 0x1c1f ;  /* 0x001c1f0514267589 */ /* 0x000ee800000e0000 */
[----:B------:R-:W-:Y:S04]  /*e200*/  SHFL.IDX PT, R56, R31, R10, 0x1c1f ;  /* 0x001c1f0a1f387589 */ /* 0x000fe800000e0000 */
[----:B------:R1:W3:Y:S04]  /*e210*/  SHFL.IDX PT, R55, R42, R5, 0x1c1f ;  /* 0x001c1f052a377589 */ /* 0x0002e800000e0000 */
[----:B------:R-:W3:Y:S04]  /*e220*/  SHFL.IDX PT, R8, R77, R10, 0x1c1f ;  /* 0x001c1f0a4d087589 */ /* 0x000ee800000e0000 */
[----:B------:R-:W-:Y:S04]  /*e230*/  SHFL.IDX PT, R40, R69, R10, 0x1c1f ;  /* 0x001c1f0a45287589 */ /* 0x000fe800000e0000 */
[----:B------:R3:W3:Y:S04]  /*e240*/  SHFL.IDX PT, R11, R21, R5, 0x1c1f ;  /* 0x001c1f05150b7589 */ /* 0x0006e800000e0000 */
[----:B------:R-:W-:Y:S04]  /*e250*/  SHFL.IDX PT, R57, R57, R10, 0x1c1f ;  /* 0x001c1f0a39397589 */ /* 0x000fe800000e0000 */
[----:B------:R-:W3:Y:S01]  /*e260*/  SHFL.IDX PT, R58, R58, R5, 0x1c1f ;  /* 0x001c1f053a3a7589 */ /* 0x000ee200000e0000 */
[----:B0-----:R-:W-:-:S02]  /*e270*/  SEL R46, R48, R47, P0 ;  /* 0x0000002f302e7207 */ /* 0x001fc40000000000 */
[----:B------:R-:W-:Y:S02]  /*e280*/  SEL R48, R47, R48, P0 ;  /* 0x000000302f307207 */ /* 0x000fe40000000000 */
[----:B-1----:R-:W-:Y:S02]  /*e290*/  SEL R42, R44, R43, P0 ;  /* 0x0000002b2c2a7207 */ /* 0x002fe40000000000 */
[----:B--2---:R-:W-:Y:S02]  /*e2a0*/  SEL R47, R49, R50, P0 ;  /* 0x00000032312f7207 */ /* 0x004fe40000000000 */
[----:B------:R-:W-:Y:S02]  /*e2b0*/  SEL R44, R43, R44, P0 ;  /* 0x0000002c2b2c7207 */ /* 0x000fe40000000000 */
[----:B------:R-:W-:Y:S02]  /*e2c0*/  SEL R49, R50, R49, P0 ;  /* 0x0000003132317207 */ /* 0x000fe40000000000 */
[----:B----4-:R-:W-:-:S02]  /*e2d0*/  SEL R20, R29, R6, P0 ;  /* 0x000000061d147207 */ /* 0x010fc40000000000 */
[----:B------:R-:W-:Y:S02]  /*e2e0*/  SEL R28, R6, R29, P0 ;  /* 0x0000001d061c7207 */ /* 0x000fe40000000000 */
[----:B------:R-:W-:Y:S02]  /*e2f0*/  SEL R43, R45, R14, P0 ;  /* 0x0000000e2d2b7207 */ /* 0x000fe40000000000 */
[----:B------:R-:W-:Y:S02]  /*e300*/  SEL R50, R52, R51, P0 ;  /* 0x0000003334327207 */ /* 0x000fe40000000000 */
[----:B---3--:R-:W-:Y:S02]  /*e310*/  SEL R21, R4, R7, P0 ;  /* 0x0000000704157207 */ /* 0x008fe40000000000 */
        /* <DEDUP_REMOVED lines=17> */
[----:B------:R-:W-:Y:S02]  /*e430*/  F2FP.BF16.F32.PACK_AB R12, R21, R20 ;  /* 0x00000014150c723e */ /* 0x000fe400000010ff */
[----:B------:R-:W-:Y:S02]  /*e440*/  F2FP.BF16.F32.PACK_AB R13, R43, R42 ;  /* 0x0000002a2b0d723e */ /* 0x000fe400000010ff */
[----:B------:R-:W-:-:S02]  /*e450*/  F2FP.BF16.F32.PACK_AB R14, R29, R28 ;  /* 0x0000001c1d0e723e */ /* 0x000fc400000010ff */
[----:B------:R-:W-:Y:S02]  /*e460*/  F2FP.BF16.F32.PACK_AB R15, R45, R44 ;  /* 0x0000002c2d0f723e */ /* 0x000fe400000010ff */
[----:B------:R-:W-:Y:S02]  /*e470*/  SEL R38, R40, R11, P0 ;  /* 0x0000000b28267207 */ /* 0x000fe40000000000 */
[----:B------:R-:W-:Y:S02]  /*e480*/  SEL R55, R57, R58, P0 ;  /* 0x0000003a39377207 */ /* 0x000fe40000000000 */
[----:B------:R-:W-:Y:S02]  /*e490*/  SEL R40, R11, R40, P0 ;  /* 0x000000280b287207 */ /* 0x000fe40000000000 */
[----:B------:R-:W-:Y:S01]  /*e4a0*/  SEL R57, R58, R57, P0 ;  /* 0x000000393a397207 */ /* 0x000fe20000000000 */
[----:B------:R0:W-:Y:S01]  /*e4b0*/  STSM.16.M88.4 [R24], R12 ;  /* 0x0000000c18007844 */ /* 0x0001e20000000200 */
        /* <DEDUP_REMOVED lines=8> */
[----:B0-----:R-:W-:Y:S02]  /*e540*/  F2FP.BF16.F32.PACK_AB R12, R39, R38 ;  /* 0x00000026270c723e */ /* 0x001fe400000010ff */
[----:B------:R-:W-:Y:S02]  /*e550*/  F2FP.BF16.F32.PACK_AB R13, R55, R54 ;  /* 0x00000036370d723e */ /* 0x000fe400000010ff */
[----:B------:R-:W-:Y:S02]  /*e560*/  F2FP.BF16.F32.PACK_AB R14, R41, R40 ;  /* 0x00000028290e723e */ /* 0x000fe400000010ff */
[----:B------:R-:W-:Y:S01]  /*e570*/  F2FP.BF16.F32.PACK_AB R15, R57, R56 ;  /* 0x00000038390f723e */ /* 0x000fe200000010ff */
[----:B------:R0:W-:Y:S04]  /*e580*/  STSM.16.M88.4 [R62], R4 ;  /* 0x000000043e007844 */ /* 0x0001e80000000200 */
[----:B------:R1:W-:Y:S04]  /*e590*/  STSM.16.M88.4 [R64], R8 ;  /* 0x0000000840007844 */ /* 0x0003e80000000200 */
[----:B------:R2:W-:Y:S01]  /*e5a0*/  STSM.16.M88.4 [R65], R12 ;  /* 0x0000000c41007844 */ /* 0x0005e20000000200 */
[----:B------:R-:W-:Y:S01]  /*e5b0*/  BAR.SYNC.DEFER_BLOCKING 0x1, 0x180 ;  /* 0x0046000000007b1d */ /* 0x000fe20000010000 */
[----:B------:R-:W-:-:S04]  /*e5c0*/  ISETP.NE.U32.AND P0, PT, RZ, UR4, PT ;  /* 0x00000004ff007c0c */ /* 0x000fc8000bf05070 */
[----:B------:R-:W-:Y:S02]  /*e5d0*/  ISETP.NE.AND.EX P0, PT, RZ, UR5, PT, P0 ;  /* 0x00000005ff007c0c */ /* 0x000fe4000bf05300 */
[----:B------:R-:W-:Y:S01]  /*e5e0*/  IADD3 R58, P1, R87, UR4, RZ ;  /* 0x00000004573a7c10 */ /* 0x000fe2000ff3e0ff */
[----:B------:R-:W-:Y:S01]  /*e5f0*/  IMAD.MOV.U32 R24, RZ, RZ, RZ ;  /* 0x000000ffff187224 */ /* 0x000fe200078e00ff */
[----:B------:R-:W-:Y:S01]  /*e600*/  ISETP.GT.AND P3, PT, R74, 0x1, PT ;  /* 0x000000014a00780c */ /* 0x000fe20003f64270 */
[----:B0-----:R-:W0:Y:S01]  /*e610*/  LDC R62, c[0x0][0xbe8] ;  /* 0x0002fa00ff3e7b82 */ /* 0x001e220000000800 */
[----:B------:R-:W-:-:S07]  /*e620*/  IADD3.X R59, R86, UR5, RZ, P1, !PT ;  /* 0x00000005563b7c10 */ /* 0x000fce0008ffe4ff */
[----:B-1----:R-:W1:Y:S01]  /*e630*/  LDC.64 R10, c[0x0][0xba8] ;  /* 0x0002ea00ff0a7b82 */ /* 0x002e620000000a00 */
[----:B------:R-:W3:Y:S01]  /*e640*/  @P0 LDG.E R24, desc[UR40][R58.64] ;  /* 0x000000283a180981 */ /* 0x000ee2000c1e1900 */
[----:B--2---:R-:W-:-:S05]  /*e650*/  IMAD.MOV.U32 R14, RZ, RZ, 0x9b8 ;  /* 0x000009b8ff0e7424 */ /* 0x004fca00078e00ff */
[----:B------:R-:W-:-:S04]  /*e660*/  SEL R14, R14, 0x978, P3 ;  /* 0x000009780e0e7807 */ /* 0x000fc80001800000 */
[----:B------:R-:W2:Y:S08]  /*e670*/  LDC.64 R8, c[0x0][R14+0x220] ;  /* 0x000088000e087b82 */ /* 0x000eb00000000a00 */
[----:B------:R-:W4:Y:S01]  /*e680*/  LDC.64 R12, c[0x0][R14+0x218] ;  /* 0x000086000e0c7b82 */ /* 0x000f220000000a00 */
[----:B------:R-:W-:-:S04]  /*e690*/  ISETP.NE.U32.AND P1, PT, RZ, UR6, PT ;  /* 0x00000006ff007c0c */ /* 0x000fc8000bf25070 */
[----:B------:R-:W-:-:S03]  /*e6a0*/  ISETP.NE.AND.EX P1, PT, RZ, UR7, PT, P1 ;  /* 0x00000007ff007c0c */ /* 0x000fc6000bf25310 */
[----:B------:R-:W4:Y:S01]  /*e6b0*/  LDC.64 R6, c[0x0][R14+0x228] ;  /* 0x00008a000e067b82 */ /* 0x000f220000000a00 */
[----:B0-----:R-:W-:-:S07]  /*e6c0*/  ISETP.NE.AND P4, PT, R62, 0x1, PT ;  /* 0x000000013e00780c */ /* 0x001fce0003f85270 */
[----:B------:R0:W0:Y:S02]  /*e6d0*/  LDC.64 R4, c[0x0][R14+0x210] ;  /* 0x000084000e047b82 */ /* 0x0000240000000a00 */
[----:B------:R-:W-:-:S04]  /*e6e0*/  @P1 IADD3 R66, P2, R87, UR6, RZ ;  /* 0x0000000657421c10 */ /* 0x000fc8000ff5e0ff */
[----:B------:R-:W-:Y:S02]  /*e6f0*/  @P1 IADD3.X R67, R86, UR7, RZ, P2, !PT ;  /* 0x0000000756431c10 */ /* 0x000fe400097fe4ff */
[----:B------:R-:W-:Y:S01]  /*e700*/  ISETP.NE.U32.AND P2, PT, RZ, UR4, PT ;  /* 0x00000004ff007c0c */ /* 0x000fe2000bf45070 */
[----:B------:R-:W0:Y:S03]  /*e710*/  @P4 LDC R64, c[0x0][0xbec] ;  /* 0x0002fb00ff404b82 */ /* 0x000e260000000800 */
[----:B------:R-:W-:-:S05]  /*e720*/  ISETP.NE.AND.EX P2, PT, RZ, UR5, PT, P2 ;  /* 0x00000005ff007c0c */ /* 0x000fca000bf45320 */
[----:B------:R-:W0:Y:S01]  /*e730*/  @P4 LDC R75, c[0x0][0xbf0] ;  /* 0x0002fc00ff4b4b82 */ /* 0x000e220000000800 */
[----:B------:R-:W-:Y:S02]  /*e740*/  SEL R65, R85, RZ, !P2 ;  /* 0x000000ff55417207 */ /* 0x000fe40005000000 */
[----:B------:R-:W-:-:S03]  /*e750*/  SEL R15, R84, RZ, !P2 ;  /* 0x000000ff540f7207 */ /* 0x000fc60005000000 */
[----:B--2---:R-:W-:Y:S01]  /*e760*/  IMAD R9, R9, R65, RZ ;  /* 0x0000004109097224 */ /* 0x004fe200078e02ff */
[----:B------:R-:W-:Y:S01]  /*e770*/  ULDC UR6, c[0x0][0xa88] ;  /* 0x0002a20000067ab9 */ /* 0x000fe20000000800 */
[----:B-1----:R-:W1:Y:S02]  /*e780*/  @!P3 LDC R10, c[0x0][0xb50] ;  /* 0x0002d400ff0abb82 */ /* 0x002e640000000800 */
[C---:B------:R-:W-:Y:S02]  /*e790*/  IMAD R73, R8.reuse, R15, R9 ;  /* 0x0000000f08497224 */ /* 0x040fe400078e0209 */
[----:B------:R-:W-:-:S04]  /*e7a0*/  IMAD.WIDE.U32 R8, R8, R65, RZ ;  /* 0x0000004108087225 */ /* 0x000fc800078e00ff */
[-C--:B----4-:R-:W-:Y:S01]  /*e7b0*/  IMAD R71, R13, R78.reuse, RZ ;  /* 0x0000004e0d477224 */ /* 0x090fe200078e02ff */
[----:B------:R-:W2:Y:S01]  /*e7c0*/  @!P3 LDC R11, c[0x0][0xb54] ;  /* 0x0002d500ff0bbb82 */ /* 0x000ea20000000800 */
[----:B------:R-:W-:-:S04]  /*e7d0*/  IMAD.WIDE.U32 R12, R12, R78, RZ ;  /* 0x0000004e0c0c7225 */ /* 0x000fc800078e00ff */
[----:B------:R-:W-:Y:S02]  /*e7e0*/  IMAD.U32 R69, RZ, RZ, UR6 ;  /* 0x00000006ff457e24 */ /* 0x000fe4000f8e00ff */
[----:B------:R-:W-:Y:S02]  /*e7f0*/  IMAD R15, R80, 0xc0, R83 ;  /* 0x000000c0500f7824 */ /* 0x000fe400078e0253 */
[----:B------:R-:W-:Y:S02]  /*e800*/  IMAD.IADD R73, R9, 0x1, R73 ;  /* 0x0000000109497824 */ /* 0x000fe400078e0249 */
[----:B------:R4:W5:Y:S01]  /*e810*/  @P1 LDG.E R69, desc[UR40][R66.64] ;  /* 0x0000002842451981 */ /* 0x000962000c1e1900 */
[----:B------:R-:W-:Y:S02]  /*e820*/  IMAD.MOV.U32 R9, RZ, RZ, R15 ;  /* 0x000000ffff097224 */ /* 0x000fe400078e000f */
[----:B------:R-:W-:Y:S01]  /*e830*/  IMAD.IADD R71, R13, 0x1, R71 ;  /* 0x000000010d477824 */ /* 0x000fe200078e0247 */
[----:B----4-:R-:W-:-:S05]  /*e840*/  SEL R67, R76, RZ, P3 ;  /* 0x000000ff4c437207 */ /* 0x010fca0001800000 */
[-C--:B------:R-:W-:Y:S02]  /*e850*/  IMAD R13, R7, R67.reuse, RZ ;  /* 0x00000043070d7224 */ /* 0x080fe400078e02ff */
[----:B------:R-:W-:-:S04]  /*e860*/  IMAD.WIDE.U32 R6, R6, R67, RZ ;  /* 0x0000004306067225 */ /* 0x000fc800078e00ff */
[----:B------:R-:W-:Y:S01]  /*e870*/  IMAD.IADD R13, R7, 0x1, R13 ;  /* 0x00000001070d7824 */ /* 0x000fe200078e020d */
[--C-:B---3--:R-:W-:Y:S01]  /*e880*/  IADD3 R12, P2, P5, R8, R12, R24.reuse ;  /* 0x0000000c080c7210 */ /* 0x108fe20007d5e018 */
[----:B0-----:R-:W-:Y:S01]  /*e890*/  @P4 IMAD.HI.U32 R8, R15, R64, RZ ;  /* 0x000000400f084227 */ /* 0x001fe200078e00ff */
[----:B------:R-:W-:-:S04]  /*e8a0*/  SHF.R.S32.HI R64, RZ, 0x1f, R24 ;  /* 0x0000001fff407819 */ /* 0x000fc80000011418 */
[----:B------:R-:W-:Y:S02]  /*e8b0*/  @P4 SHF.R.U32.HI R9, RZ, R75, R8 ;  /* 0x0000004bff094219 */ /* 0x000fe40000011608 */
[----:B------:R-:W-:-:S03]  /*e8c0*/  IADD3.X R8, R73, R71, R64, P2, P5 ;  /* 0x0000004749087210 */ /* 0x000fc600017ea440 */
[--C-:B------:R-:W-:Y:S01]  /*e8d0*/  IMAD.MOV R14, RZ, RZ, -R9.reuse ;  /* 0x000000ffff0e7224 */ /* 0x100fe200078e0a09 */
[----:B------:R-:W-:Y:S02]  /*e8e0*/  IADD3 R6, P2, P5, R9, R12, R6 ;  /* 0x0000000c09067210 */ /* 0x000fe40007d5e006 */
[----:B------:R-:W-:Y:S01]  /*e8f0*/  SHF.R.S32.HI R7, RZ, 0x1f, R9 ;  /* 0x0000001fff077819 */ /* 0x000fe20000011409 */
[----:B------:R-:W-:-:S03]  /*e900*/  IMAD R9, R62, R14, R15 ;  /* 0x0000000e3e097224 */ /* 0x000fc600078e020f */
[----:B------:R-:W-:Y:S01]  /*e910*/  IADD3.X R7, R7, R8, R13, P2, P5 ;  /* 0x0000000807077210 */ /* 0x000fe200017ea40d */
[-C--:B------:R-:W-:Y:S01]  /*e920*/  IMAD R5, R5, R9.reuse, RZ ;  /* 0x0000000905057224 */ /* 0x080fe200078e02ff */
[----:B------:R-:W-:Y:S01]  /*e930*/  SHF.R.S32.HI R13, RZ, 0x1f, R9 ;  /* 0x0000001fff0d7819 */ /* 0x000fe20000011409 */
[----:B------:R-:W-:-:S04]  /*e940*/  IMAD.WIDE.U32 R6, R4, R9, R6 ;  /* 0x0000000904067225 */ /* 0x000fc800078e0006 */
[----:B------:R-:W-:Y:S01]  /*e950*/  IMAD R5, R4, R13, R5 ;  /* 0x0000000d04057224 */ /* 0x000fe200078e0205 */
[----:B-1----:R-:W-:-:S03]  /*e960*/  LEA R10, P2, R6, R10, 0x2 ;  /* 0x0000000a060a7211 */ /* 0x002fc600078410ff */
[----:B------:R-:W-:-:S05]  /*e970*/  IMAD.IADD R4, R7, 0x1, R5 ;  /* 0x0000000107047824 */ /* 0x000fca00078e0205 */
[----:B--2---:R-:W-:Y:S01]  /*e980*/  LEA.HI.X R11, R6, R11, R4, 0x2, P2 ;  /* 0x0000000b060b7211 */ /* 0x004fe200010f1404 */
[----:B------:R-:W-:Y:S06]  /*e990*/  @P1 BRA `(.L_x_408) ;  /* 0x0000000000101947 */ /* 0x000fec0003800000 */
[----:B------:R-:W-:Y:S05]  /*e9a0*/  @!P0 BRA `(.L_x_408) ;  /* 0x00000000000c8947 */ /* 0x000fea0003800000 */
[----:B------:R-:W2:Y:S04]  /*e9b0*/  LDG.E R4, desc[UR40][R58.64] ;  /* 0x000000283a047981 */ /* 0x000ea8000c1e1900 */
[----:B-----5:R-:W2:Y:S02]  /*e9c0*/  LDG.E R69, desc[UR40][R58.64+0x4] ;  /* 0x000004283a457981 */ /* 0x020ea4000c1e1900 */
[----:B--2---:R-:W-:-:S07]  /*e9d0*/  IMAD.IADD R69, R69, 0x1, -R4 ;  /* 0x0000000145457824 */ /* 0x004fce00078e0a04 */
.L_x_408:
        /* <DEDUP_REMOVED lines=19> */
[----:B------:R-:W-:Y:S05]  /*eb10*/  @P3 BRA `(.L_x_409) ;  /* 0x0000000400ac3947 */ /* 0x000fea0003800000 */
[----:B------:R-:W-:Y:S01]  /*eb20*/  SHF.R.S32.HI R59, RZ, 0x1f, R82 ;  /* 0x0000001fff3b7819 */ /* 0x000fe20000011452 */
[----:B------:R-:W1:Y:S01]  /*eb30*/  @P4 LDC R33, c[0x0][0xbec] ;  /* 0x0002fb00ff214b82 */ /* 0x000e620000000800 */
[----:B------:R-:W-:Y:S02]  /*eb40*/  ULDC.64 UR4, c[0x0][0xaa0] ;  /* 0x0002a80000047ab9 */ /* 0x000fe40000000a00 */
[----:B------:R-:W-:-:S04]  /*eb50*/  LEA.HI R59, R59, R82, RZ, 0x3 ;  /* 0x000000523b3b7211 */ /* 0x000fc800078f18ff */
[----:B------:R-:W-:Y:S01]  /*eb60*/  SHF.R.S32.HI R59, RZ, 0x3, R59 ;  /* 0x00000003ff3b7819 */ /* 0x000fe2000001143b */
[----:B------:R-:W2:Y:S04]  /*eb70*/  @P4 LDC R35, c[0x0][0xbf0] ;  /* 0x0002fc00ff234b82 */ /* 0x000ea80000000800 */
[----:B0-----:R-:W-:-:S04]  /*eb80*/  IMAD R5, R59, 0x40, R0 ;  /* 0x000000403b057824 */ /* 0x001fc800078e0200 */
        /* <DEDUP_REMOVED lines=15> */
[----:B------:R-:W3:Y:S04]  /*ec80*/  LD.E.128 R8, desc[UR40][R8.64] ;  /* 0x0000002808087980 */ /* 0x000ee8000c101d00 */
[----:B------:R-:W4:Y:S04]  /*ec90*/  LD.E.128 R12, desc[UR40][R12.64] ;  /* 0x000000280c0c7980 */ /* 0x000f28000c101d00 */
[----:B------:R-:W4:Y:S01]  /*eca0*/  LD.E.128 R28, desc[UR40][R28.64] ;  /* 0x000000281c1c7980 */ /* 0x000f22000c101d00 */
[----:B------:R-:W-:-:S04]  /*ecb0*/  IADD3 R7, P0, R2, 0x4800, RZ ;  /* 0x0000480002077810 */ /* 0x000fc80007f1e0ff */
[----:B------:R-:W-:Y:S01]  /*ecc0*/  LOP3.LUT R2, R7, 0x380, RZ, 0xc0, !PT ;  /* 0x0000038007027812 */ /* 0x000fe200078ec0ff */
[----:B------:R-:W-:Y:S02]  /*ecd0*/  IMAD.X R5, RZ, RZ, R3, P0 ;  /* 0x000000ffff057224 */ /* 0x000fe400000e0603 */
[----:B------:R-:W-:Y:S01]  /*ece0*/  IMAD R3, R64, UR4, RZ ;  /* 0x0000000440037c24 */ /* 0x000fe2000f8e02ff */
[----:B------:R-:W-:-:S03]  /*ecf0*/  SHF.R.U64 R2, R2, 0x3, RZ ;  /* 0x0000000302027819 */ /* 0x000fc600000012ff */
[----:B------:R-:W-:Y:S01]  /*ed00*/  IMAD R21, R24, UR5, R3 ;  /* 0x0000000518157c24 */ /* 0x000fe2000f8e0203 */
[----:B------:R-:W-:Y:S01]  /*ed10*/  LOP3.LUT R4, R2, R7, RZ, 0x3c, !PT ;  /* 0x0000000702047212 */ /* 0x000fe200078e3cff */
[----:B------:R-:W-:Y:S01]  /*ed20*/  IMAD.WIDE.U32 R2, R24, UR4, RZ ;  /* 0x0000000418027c25 */ /* 0x000fe2000f8e00ff */
[----:B------:R-:W-:-:S03]  /*ed30*/  ULDC.64 UR4, c[0x0][0xae8] ;  /* 0x0002ba0000047ab9 */ /* 0x000fc60000000a00 */
[----:B------:R-:W-:Y:S01]  /*ed40*/  IMAD R20, R72, 0x30, R59 ;  /* 0x0000003048147824 */ /* 0x000fe200078e023b */
[----:B------:R-:W5:Y:S01]  /*ed50*/  LD.E.128 R4, desc[UR40][R4.64] ;  /* 0x0000002804047980 */ /* 0x000f62000c101d00 */
[----:B------:R-:W-:Y:S01]  /*ed60*/  IMAD.IADD R3, R3, 0x1, R21 ;  /* 0x0000000103037824 */ /* 0x000fe200078e0215 */
[----:B------:R-:W-:Y:S01]  /*ed70*/  SHF.R.S32.HI R24, RZ, 0x1f, R65 ;  /* 0x0000001fff187819 */ /* 0x000fe20000011441 */
[----:B------:R-:W-:Y:S01]  /*ed80*/  IMAD R32, R80, 0xc0, R20 ;  /* 0x000000c050207824 */ /* 0x000fe200078e0214 */
[----:B------:R-:W-:Y:S01]  /*ed90*/  @!PT LDS RZ, [RZ] ;  /* 0x00000000fffff984 */ /* 0x000fe20000000800 */
[----:B------:R-:W-:Y:S01]  /*eda0*/  @!PT LDS RZ, [RZ] ;  /* 0x00000000fffff984 */ /* 0x000fe20000000800 */
[----:B------:R-:W-:Y:S01]  /*edb0*/  @!PT LDS RZ, [RZ] ;  /* 0x00000000fffff984 */ /* 0x000fe20000000800 */
[----:B------:R-:W-:Y:S01]  /*edc0*/  @!PT LDS RZ, [RZ] ;  /* 0x00000000fffff984 */ /* 0x000fe20000000800 */
[----:B------:R0:W-:Y:S06]  /*edd0*/  MEMBAR.ALL.CTA ;  /* 0x0000000000007992 */ /* 0x0001ec0000008000 */
[----:B0-----:R-:W0:Y:S01]  /*ede0*/  FENCE.VIEW.ASYNC.S ;  /* 0x00000000000073c6 */ /* 0x001e220000000000 */
[----:B------:R-:W-:-:S04]  /*edf0*/  IMAD.WIDE.U32 R2, R78, UR4, R2 ;  /* 0x000000044e027c25 */ /* 0x000fc8000f8e0002 */
[----:B-1----:R-:W-:-:S04]  /*ee00*/  @P4 IMAD.HI.U32 R20, R32, R33, RZ ;  /* 0x0000002120144227 */ /* 0x002fc800078e00ff */
[----:B------:R-:W-:Y:S01]  /*ee10*/  IMAD R3, R78, UR5, R3 ;  /* 0x000000054e037c24 */ /* 0x000fe2000f8e0203 */
[----:B------:R-:W-:Y:S01]  /*ee20*/  ULDC.64 UR4, c[0x0][0xaf0] ;  /* 0x0002bc0000047ab9 */ /* 0x000fe20000000a00 */
[----:B------:R-:W-:Y:S01]  /*ee30*/  IMAD.MOV.U32 R21, RZ, RZ, R32 ;  /* 0x000000ffff157224 */ /* 0x000fe200078e0020 */
[----:B--2---:R-:W-:Y:S01]  /*ee40*/  @P4 SHF.R.U32.HI R21, RZ, R35, R20 ;  /* 0x00000023ff154219 */ /* 0x004fe20000011614 */
[----:B------:R-:W-:Y:S02]  /*ee50*/  IMAD R24, R24, UR4, RZ ;  /* 0x0000000418187c24 */ /* 0x000fe4000f8e02ff */
[----:B------:R-:W-:Y:S01]  /*ee60*/  IMAD.WIDE.U32 R2, R65, UR4, R2 ;  /* 0x0000000441027c25 */ /* 0x000fe2000f8e0002 */
[----:B------:R-:W-:-:S03]  /*ee70*/  SHF.R.S32.HI R20, RZ, 0x1f, R21 ;  /* 0x0000001fff147819 */ /* 0x000fc60000011415 */
[----:B------:R-:W-:Y:S01]  /*ee80*/  IMAD R33, R65, UR5, R24 ;  /* 0x0000000541217c24 */ /* 0x000fe2000f8e0218 */
[----:B------:R-:W-:Y:S01]  /*ee90*/  ULDC.64 UR4, c[0x0][0xae0] ;  /* 0x0002b80000047ab9 */ /* 0x000fe20000000a00 */
[----:B------:R-:W-:Y:S02]  /*eea0*/  IMAD.MOV R35, RZ, RZ, -R21 ;  /* 0x000000ffff237224 */ /* 0x000fe400078e0a15 */
[----:B------:R-:W-:Y:S02]  /*eeb0*/  IMAD.IADD R3, R3, 0x1, R33 ;  /* 0x0000000103037824 */ /* 0x000fe400078e0221 */
[----:B------:R-:W-:Y:S02]  /*eec0*/  IMAD R20, R20, UR4, RZ ;  /* 0x0000000414147c24 */ /* 0x000fe4000f8e02ff */
[----:B------:R-:W-:Y:S02]  /*eed0*/  IMAD R33, R62, R35, R32 ;  /* 0x000000233e217224 */ /* 0x000fe400078e0220 */
[----:B------:R-:W-:-:S02]  /*eee0*/  IMAD R35, R21, UR5, R20 ;  /* 0x0000000515237c24 */ /* 0x000fc4000f8e0214 */
[----:B------:R-:W-:Y:S01]  /*eef0*/  IMAD.WIDE.U32 R2, R21, UR4, R2 ;  /* 0x0000000415027c25 */ /* 0x000fe2000f8e0002 */
[----:B------:R-:W-:Y:S01]  /*ef00*/  SHF.R.S32.HI R20, RZ, 0x1f, R33 ;  /* 0x0000001fff147819 */ /* 0x000fe20000011421 */
[----:B------:R-:W-:Y:S02]  /*ef10*/  ULDC.64 UR4, c[0x0][0xad8] ;  /* 0x0002b60000047ab9 */ /* 0x000fe40000000a00 */
[----:B------:R-:W-:Y:S02]  /*ef20*/  IMAD.IADD R3, R3, 0x1, R35 ;  /* 0x0000000103037824 */ /* 0x000fe400078e0223 */
[----:B------:R-:W-:Y:S02]  /*ef30*/  IMAD R20, R20, UR4, RZ ;  /* 0x0000000414147c24 */ /* 0x000fe4000f8e02ff */
[----:B------:R-:W-:-:S04]  /*ef40*/  IMAD.WIDE.U32 R2, R33, UR4, R2 ;  /* 0x0000000421027c25 */ /* 0x000fc8000f8e0002 */
[----:B------:R-:W-:Y:S01]  /*ef50*/  IMAD R21, R33, UR5, R20 ;  /* 0x0000000521157c24 */ /* 0x000fe2000f8e0214 */
[----:B------:R-:W-:Y:S01]  /*ef60*/  ULDC.64 UR4, c[0x0][0xa80] ;  /* 0x0002a00000047ab9 */ /* 0x000fe20000000a00 */
[----:B------:R-:W-:Y:S01]  /*ef70*/  IMAD R37, R80, 0xc0, R59 ;  /* 0x000000c050257824 */ /* 0x000fe200078e023b */
[C---:B------:R-:W-:Y:S01]  /*ef80*/  LEA R24, P0, R2.reuse, UR4, 0x1 ;  /* 0x0000000402187c11 */ /* 0x040fe2000f8008ff */
[----:B------:R-:W-:Y:S01]  /*ef90*/  IMAD.IADD R3, R3, 0x1, R21 ;  /* 0x0000000103037824 */ /* 0x000fe200078e0215 */
[----:B------:R-:W-:Y:S01]  /*efa0*/  ULDC UR4, c[0x0][0xac8] ;  /* 0x0002b20000047ab9 */ /* 0x000fe20000000800 */
[C---:B------:R-:W-:Y:S02]  /*efb0*/  VIADD R21, R37.reuse, 0x60 ;  /* 0x0000006025157836 */ /* 0x040fe40000000000 */
[----:B0-----:R-:W0:Y:S01]  /*efc0*/  SHFL.IDX PT, R35, R24, RZ, 0x181f ;  /* 0x00181fff18237589 */ /* 0x001e2200000e0000 */
[----:B------:R-:W-:Y:S01]  /*efd0*/  LEA.HI.X R34, R2, UR5, R3, 0x1, P0 ;  /* 0x0000000502227c11 */ /* 0x000fe200080f0c03 */
[C---:B------:R-:W-:Y:S01]  /*efe0*/  VIADD R3, R37.reuse, 0x30 ;  /* 0x0000003025037836 */ /* 0x040fe20000000000 */
[----:B------:R-:W-:Y:S01]  /*eff0*/  ISETP.GE.AND P0, PT, R0, UR4, PT ;  /* 0x0000000400007c0c */ /* 0x000fe2000bf06270 */
[----:B------:R-:W1:Y:S03]  /*f000*/  SHFL.IDX PT, R39, R24, 0x1, 0x181f ;  /* 0x00381f0018277f89 */ /* 0x000e6600000e0000 */
[-C--:B------:R-:W-:Y:S01]  /*f010*/  ISETP.GE.OR P1, PT, R37, R58.reuse, P0 ;  /* 0x0000003a2500720c */ /* 0x080fe20000726670 */
[----:B------:R-:W2:Y:S01]  /*f020*/  SHFL.IDX PT, R41, R24, 0x2, 0x181f ;  /* 0x00581f0018297f89 */ /* 0x000ea200000e0000 */
[-C--:B------:R-:W-:Y:S01]  /*f030*/  ISETP.GE.OR P2, PT, R3, R58.reuse, P0 ;  /* 0x0000003a0300720c */ /* 0x080fe20000746670 */
[----:B------:R-:W-:Y:S01]  /*f040*/  VIADD R3, R16, 0x13220 ;  /* 0x0001322010037836 */ /* 0x000fe20000000000 */
[----:B------:R-:W-:Y:S01]  /*f050*/  ISETP.GE.OR P3, PT, R21, R58, P0 ;  /* 0x0000003a1500720c */ /* 0x000fe20000766670 */
[----:B------:R-:W2:Y:S03]  /*f060*/  SHFL.IDX PT, R33, R34, RZ, 0x181f ;  /* 0x00181fff22217589 */ /* 0x000ea600000e0000 */
[----:B------:R-:W-:Y:S01]  /*f070*/  PRMT R21, RZ, 0x654, R3 ;  /* 0x00000654ff157816 */ /* 0x000fe20000000003 */
[----:B------:R-:W2:Y:S03]  /*f080*/  SHFL.IDX PT, R36, R34, 0x1, 0x181f ;  /* 0x00381f0022247f89 */ /* 0x000ea600000e0000 */
[----:B------:R2:W-:Y:S01]  /*f090*/  SYNCS.ARRIVE.TRANS64.RED.A1T0 RZ, [R21+URZ], RZ ;  /* 0x000000ff15ff79a7 */ /* 0x0005e2000810043f */
[----:B------:R-:W2:Y:S01]  /*f0a0*/  SHFL.IDX PT, R38, R34, 0x2, 0x181f ;  /* 0x00581f0022267f89 */ /* 0x000ea200000e0000 */
[----:B0-----:R-:W-:Y:S01]  /*f0b0*/  @!P1 LEA R2, P4, R0, R35, 0x1 ;  /* 0x0000002300029211 */ /* 0x001fe200078808ff */
[----:B------:R-:W-:-:S02]  /*f0c0*/  VIADD R35, R37, 0x90 ;  /* 0x0000009025237836 */ /* 0x000fc40000000000 */
[----:B------:R-:W0:Y:S01]  /*f0d0*/  SHFL.IDX PT, R34, R34, 0x3, 0x181f ;  /* 0x00781f0022227f89 */ /* 0x000e2200000e0000 */
[C---:B-1----:R-:W-:Y:S02]  /*f0e0*/  @!P2 LEA R20, P5, R0.reuse, R39, 0x1 ;  /* 0x000000270014a211 */ /* 0x042fe400078a08ff */
[----:B------:R-:W-:Y:S01]  /*f0f0*/  ISETP.GE.OR P0, PT, R35, R58, P0 ;  /* 0x0000003a2300720c */ /* 0x000fe20000706670 */
[----:B------:R1:W0:Y:S01]  /*f100*/  SHFL.IDX PT, R39, R24, 0x3, 0x181f ;  /* 0x00781f0018277f89 */ /* 0x00022200000e0000 */
[C---:B--2---:R-:W-:Y:S02]  /*f110*/  @!P3 LEA R32, P6, R0.reuse, R41, 0x1 ;  /* 0x000000290020b211 */ /* 0x044fe400078c08ff */
[C-C-:B------:R-:W-:Y:S02]  /*f120*/  @!P1 LEA.HI.X R3, R0.reuse, R33, R63.reuse, 0x1, P4 ;  /* 0x0000002100039211 */ /* 0x140fe400020f0c3f */
[C-C-:B------:R-:W-:Y:S02]  /*f130*/  @!P2 LEA.HI.X R21, R0.reuse, R36, R63.reuse, 0x1, P5 ;  /* 0x000000240015a211 */ /* 0x140fe400028f0c3f */
[----:B------:R-:W-:Y:S01]  /*f140*/  @!P3 LEA.HI.X R33, R0, R38, R63, 0x1, P6 ;  /* 0x000000260021b211 */ /* 0x000fe200030f0c3f */
[----:B---3--:R1:W-:Y:S04]  /*f150*/  @!P1 ST.E.128 desc[UR40][R2.64], R8 ;  /* 0x0000000802009985 */ /* 0x0083e8000c101d28 */
[----:B----4-:R1:W-:Y:S04]  /*f160*/  @!P2 ST.E.128 desc[UR40][R20.64], R12 ;  /* 0x0000000c1400a985 */ /* 0x0103e8000c101d28 */
[----:B------:R1:W-:Y:S01]  /*f170*/  @!P3 ST.E.128 desc[UR40][R32.64], R28 ;  /* 0x0000001c2000b985 */ /* 0x0003e2000c101d28 */
[----:B0-----:R-:W-:Y:S05]  /*f180*/  @P0 BRA `(.L_x_410) ;  /* 0x0000001000ac0947 */ /* 0x001fea0003800000 */
[----:B-1----:R-:W-:-:S04]  /*f190*/  LEA R2, P0, R0, R39, 0x1 ;  /* 0x0000002700027211 */ /* 0x002fc800078008ff */
[----:B------:R-:W-:-:S05]  /*f1a0*/  LEA.HI.X R3, R0, R34, R63, 0x1, P0 ;  /* 0x0000002200037211 */ /* 0x000fca00000f0c3f */
[----:B-----5:R0:W-:Y:S01]  /*f1b0*/  ST.E.128 desc[UR40][R2.64], R4 ;  /* 0x0000000402007985 */ /* 0x0201e2000c101d28 */
[----:B------:R-:W-:Y:S05]  /*f1c0*/  BRA `(.L_x_410) ;  /* 0x00000010009c7947 */ /* 0x000fea0003800000 */
.L_x_409:
[----:B0-----:R-:W0:Y:S01]  /*f1d0*/  @P4 LDC R4, c[0x0][0xbec] ;  /* 0x0002fb00ff044b82 */ /* 0x001e220000000800 */
[----:B------:R-:W-:Y:S01]  /*f1e0*/  ULDC.64 UR4, c[0x0][0xb08] ;  /* 0x0002c20000047ab9 */ /* 0x000fe20000000a00 */
[----:B------:R-:W-:Y:S01]  /*f1f0*/  SHF.R.S32.HI R0, RZ, 0x1f, R65 ;  /* 0x0000001fff007819 */ /* 0x000fe20000011441 */
[----:B------:R-:W-:Y:S01]  /*f200*/  IMAD R5, R64, UR4, RZ ;  /* 0x0000000440057c24 */ /* 0x000fe2000f8e02ff */
[----:B------:R-:W2:Y:S01]  /*f210*/  LDL R72, [R1+0x54] ;  /* 0x0000540001487983 */ /* 0x000ea20000100800 */
[C---:B------:R-:W-:Y:S01]  /*f220*/  IMAD.WIDE.U32 R2, R24.reuse, UR4, RZ ;  /* 0x0000000418027c25 */ /* 0x040fe2000f8e00ff */
[----:B------:R-:W-:Y:S02]  /*f230*/  ULDC.64 UR6, c[0x0][0xb30] ;  /* 0x0002cc0000067ab9 */ /* 0x000fe40000000a00 */
[----:B------:R-:W1:Y:S01]  /*f240*/  @P4 LDC R11, c[0x0][0xbf0] ;  /* 0x0002fc00ff0b4b82 */ /* 0x000e620000000800 */
[----:B------:R-:W-:Y:S01]  /*f250*/  IMAD R5, R24, UR5, R5 ;  /* 0x0000000518057c24 */ /* 0x000fe2000f8e0205 */
[----:B------:R-:W-:Y:S01]  /*f260*/  ULDC.64 UR4, c[0x0][0xb38] ;  /* 0x0002ce0000047ab9 */ /* 0x000fe20000000a00 */
[----:B------:R-:W3:Y:S02]  /*f270*/  LDL R71, [R1+0x5c] ;  /* 0x00005c0001477983 */ /* 0x000ee40000100800 */
[----:B------:R-:W-:-:S02]  /*f280*/  IMAD.IADD R3, R3, 0x1, R5 ;  /* 0x0000000103037824 */ /* 0x000fc400078e0205 */
[----:B------:R4:W5:Y:S01]  /*f290*/  LDL R70, [R1+0x80] ;  /* 0x0000800001467983 */ /* 0x0009620000100800 */
[----:B------:R-:W-:-:S03]  /*f2a0*/  IMAD.WIDE.U32 R2, R78, UR4, R2 ;  /* 0x000000044e027c25 */ /* 0x000fc6000f8e0002 */
[----:B------:R4:W5:Y:S01]  /*f2b0*/  LDL R69, [R1+0x6c] ;  /* 0x00006c0001457983 */ /* 0x0009620000100800 */
[----:B------:R-:W-:Y:S01]  /*f2c0*/  IMAD R3, R78, UR5, R3 ;  /* 0x000000054e037c24 */ /* 0x000fe2000f8e0203 */
[----:B------:R-:W-:Y:S02]  /*f2d0*/  ULDC.64 UR4, c[0x0][0xb40] ;  /* 0x0002d00000047ab9 */ /* 0x000fe40000000a00 */
[----:B------:R4:W5:Y:S01]  /*f2e0*/  LDL R68, [R1+0x7c] ;  /* 0x00007c0001447983 */ /* 0x0009620000100800 */
[----:B0-----:R-:W-:-:S03]  /*f2f0*/  @P4 IMAD.HI.U32 R4, R15, R4, RZ ;  /* 0x000000040f044227 */ /* 0x001fc600078e00ff */
[----:B------:R4:W5:Y:S01]  /*f300*/  LDL R67, [R1+0x68] ;  /* 0x0000680001437983 */ /* 0x0009620000100800 */
[----:B------:R-:W-:Y:S02]  /*f310*/  IMAD R0, R0, UR4, RZ ;  /* 0x0000000400007c24 */ /* 0x000fe4000f8e02ff */
[----:B------:R-:W-:Y:S01]  /*f320*/  IMAD.MOV.U32 R5, RZ, RZ, R15 ;  /* 0x000000ffff057224 */ /* 0x000fe200078e000f */
[----:B------:R4:W5:Y:S01]  /*f330*/  LDL R66, [R1+0x78] ;  /* 0x0000780001427983 */ /* 0x0009620000100800 */
[C---:B------:R-:W-:Y:S01]  /*f340*/  IMAD R7, R65.reuse, UR5, R0 ;  /* 0x0000000541077c24 */ /* 0x040fe2000f8e0200 */
[----:B-1----:R-:W-:Y:S01]  /*f350*/  @P4 SHF.R.U32.HI R5, RZ, R11, R4 ;  /* 0x0000000bff054219 */ /* 0x002fe20000011604 */
[----:B------:R-:W-:Y:S01]  /*f360*/  IMAD.WIDE.U32 R2, R65, UR4, R2 ;  /* 0x0000000441027c25 */ /* 0x000fe2000f8e0002 */
[----:B------:R4:W5:Y:S01]  /*f370*/  LDL R64, [R1+0x74] ;  /* 0x0000740001407983 */ /* 0x0009620000100800 */
[----:B------:R-:W-:Y:S02]  /*f380*/  ULDC.64 UR4, c[0x0][0xb48] ;  /* 0x0002d20000047ab9 */ /* 0x000fe40000000a00 */
[----:B------:R-:W-:Y:S01]  /*f390*/  IMAD.IADD R3, R3, 0x1, R7 ;  /* 0x0000000103037824 */ /* 0x000fe200078e0207 */
[----:B------:R4:W5:Y:S01]  /*f3a0*/  LDL R65, [R1+0x64] ;  /* 0x0000640001417983 */ /* 0x0009620000100800 */
[----:B------:R-:W-:-:S04]  /*f3b0*/  IMAD.MOV R7, RZ, RZ, -R5 ;  /* 0x000000ffff077224 */ /* 0x000fc800078e0a05 */
[----:B------:R-:W-:Y:S02]  /*f3c0*/  IMAD R7, R62, R7, R15 ;  /* 0x000000073e077224 */ /* 0x000fe400078e020f */
[----:B------:R4:W5:Y:S01]  /*f3d0*/  LDL R62, [R1+0x60] ;  /* 0x00006000013e7983 */ /* 0x0009620000100800 */
[----:B------:R-:W-:Y:S01]  /*f3e0*/  SHF.R.S32.HI R0, RZ, 0x1f, R5 ;  /* 0x0000001fff007819 */ /* 0x000fe20000011405 */
[----:B------:R-:W-:-:S04]  /*f3f0*/  IMAD.WIDE.U32 R2, R76, UR4, R2 ;  /* 0x000000044c027c25 */ /* 0x000fc8000f8e0002 */
[----:B------:R-:W-:Y:S02]  /*f400*/  IMAD R0, R0, UR6, RZ ;  /* 0x0000000600007c24 */ /* 0x000fe4000f8e02ff */
[----:B------:R-:W-:Y:S01]  /*f410*/  IMAD R3, R76, UR5, R3 ;  /* 0x000000054c037c24 */ /* 0x000fe2000f8e0203 */
        /* <DEDUP_REMOVED lines=8> */
[----:B------:R-:W-:Y:S01]  /*f4a0*/  ISETP.GE.AND P0, PT, R13, R58, PT ;  /* 0x0000003a0d00720c */ /* 0x000fe20003f06270 */
[----:B------:R-:W-:Y:S02]  /*f4b0*/  ULDC.64 UR4, c[0x0][0xb00] ;  /* 0x0002c00000047ab9 */ /* 0x000fe40000000a00 */
[----:B------:R-:W-:Y:S01]  /*f4c0*/  VIADD R4, R16, 0x13220 ;  /* 0x0001322010047836 */ /* 0x000fe20000000000 */
[----:B------:R-:W-:Y:S01]  /*f4d0*/  LEA R0, P1, R2, UR4, 0x2 ;  /* 0x0000000402007c11 */ /* 0x000fe2000f8210ff */
[----:B------:R-:W-:-:S03]  /*f4e0*/  IMAD.IADD R3, R3, 0x1, R5 ;  /* 0x0000000103037824 */ /* 0x000fc600078e0205 */
[----:B------:R-:W-:Y:S02]  /*f4f0*/  PRMT R4, RZ, 0x654, R4 ;  /* 0x00000654ff047816 */ /* 0x000fe40000000004 */
[----:B------:R-:W-:Y:S01]  /*f500*/  LEA.HI.X R8, R2, UR5, R3, 0x2, P1 ;  /* 0x0000000502087c11 */ /* 0x000fe200088f1403 */
[----:B------:R-:W-:Y:S01]  /*f510*/  BSSY B1, `(.L_x_411) ;  /* 0x000002a000017945 */ /* 0x000fe20003800000 */
[----:B------:R0:W-:Y:S03]  /*f520*/  SYNCS.ARRIVE.TRANS64.RED.A1T0 RZ, [R4+URZ], RZ ;  /* 0x000000ff04ff79a7 */ /* 0x0001e6000810043f */
[----:B------:R4:W1:Y:S04]  /*f530*/  SHFL.IDX PT, R5, R8, RZ, 0x1c1f ;  /* 0x001c1fff08057589 */ /* 0x00086800000e0000 */
[----:B0-----:R4:W0:Y:S01]  /*f540*/  SHFL.IDX PT, R4, R0, RZ, 0x1c1f ;  /* 0x001c1fff00047589 */ /* 0x00182200000e0000 */
[----:B--2---:R-:W-:-:S02]  /*f550*/  VIADD R59, R72, 0x8 ;  /* 0x00000008483b7836 */ /* 0x004fc40000000000 */
[----:B------:R-:W-:-:S03]  /*f560*/  VIADD R61, R72, 0x10 ;  /* 0x00000010483d7836 */ /* 0x000fc60000000000 */
[----:B------:R-:W-:Y:S02]  /*f570*/  SHF.R.S32.HI R24, RZ, 0x1f, R59 ;  /* 0x0000001fff187819 */ /* 0x000fe4000001143b */
[----:B---3--:R-:W-:Y:S02]  /*f580*/  SHF.R.S32.HI R63, RZ, 0x1f, R71 ;  /* 0x0000001fff3f7819 */ /* 0x008fe40000011447 */
[----:B------:R-:W-:Y:S01]  /*f590*/  SHF.R.S32.HI R60, RZ, 0x1f, R61 ;  /* 0x0000001fff3c7819 */ /* 0x000fe2000001143d */
[----:B01--4-:R-:W-:Y:S06]  /*f5a0*/  @P0 BRA `(.L_x_412) ;  /* 0x0000000000800947 */ /* 0x013fec0003800000 */
[----:B------:R-:W-:Y:S02]  /*f5b0*/  ULDC UR4, c[0x0][0xac8] ;  /* 0x0002b20000047ab9 */ /* 0x000fe40000000800 */
[----:B------:R-:W-:Y:S02]  /*f5c0*/  ISETP.GE.AND P1, PT, R59, UR4, PT ;  /* 0x000000043b007c0c */ /* 0x000fe4000bf26270 */
[----:B------:R-:W-:Y:S02]  /*f5d0*/  ISETP.GE.AND P0, PT, R72, UR4, PT ;  /* 0x0000000448007c0c */ /* 0x000fe4000bf06270 */
[----:B------:R-:W-:Y:S02]  /*f5e0*/  ISETP.GE.AND P4, PT, R61, UR4, PT ;  /* 0x000000043d007c0c */ /* 0x000fe4000bf86270 */
[----:B------:R-:W-:Y:S02]  /*f5f0*/  ISETP.GE.AND P5, PT, R71, UR4, PT ;  /* 0x0000000447007c0c */ /* 0x000fe4000bfa6270 */
[----:B-----5:R-:W-:-:S05]  /*f600*/  ISETP.GE.AND P3, PT, R69, UR4, PT ;  /* 0x0000000445007c0c */ /* 0x020fca000bf66270 */
[CC--:B------:R-:W-:Y:S02]  /*f610*/  @!P1 LEA R6, P2, R59.reuse, R4.reuse, 0x2 ;  /* 0x000000043b069211 */ /* 0x0c0fe400078410ff */
[----:B------:R-:W-:Y:S02]  /*f620*/  @!P0 IMAD.WIDE R2, R72, 0x4, R4 ;  /* 0x0000000448028825 */ /* 0x000fe400078e0204 */
[-C--:B------:R-:W-:Y:S02]  /*f630*/  @!P1 LEA.HI.X R7, R59, R5.reuse, R24, 0x2, P2 ;  /* 0x000000053b079211 */ /* 0x080fe400010f1418 */
[----:B------:R-:W-:Y:S01]  /*f640*/  ISETP.GE.AND P2, PT, R67, UR4, PT ;  /* 0x0000000443007c0c */ /* 0x000fe2000bf46270 */
[----:B------:R0:W-:Y:S01]  /*f650*/  @!P0 ST.E.64 desc[UR40][R2.64], R20 ;  /* 0x0000001402008985 */ /* 0x0001e2000c101b28 */
[-C--:B------:R-:W-:Y:S02]  /*f660*/  @!P4 LEA R10, P0, R61, R4.reuse, 0x2 ;  /* 0x000000043d0ac211 */ /* 0x080fe400078010ff */
[----:B------:R-:W-:Y:S01]  /*f670*/  @!P5 LEA R12, P6, R71, R4, 0x2 ;  /* 0x00000004470cd211 */ /* 0x000fe200078c10ff */
[----:B------:R1:W-:Y:S01]  /*f680*/  @!P1 ST.E.64 desc[UR40][R6.64], R28 ;  /* 0x0000001c06009985 */ /* 0x0003e2000c101b28 */
[----:B------:R-:W-:-:S02]  /*f690*/  @!P4 LEA.HI.X R11, R61, R5, R60, 0x2, P0 ;  /* 0x000000053d0bc211 */ /* 0x000fc400000f143c */
[----:B------:R-:W-:Y:S02]  /*f6a0*/  ISETP.GE.AND P1, PT, R65, UR4, PT ;  /* 0x0000000441007c0c */ /* 0x000fe4000bf26270 */
[----:B------:R-:W-:Y:S01]  /*f6b0*/  ISETP.GE.AND P0, PT, R62, UR4, PT ;  /* 0x000000043e007c0c */ /* 0x000fe2000bf06270 */
[----:B------:R2:W-:Y:S01]  /*f6c0*/  @!P4 ST.E.64 desc[UR40][R10.64], R30 ;  /* 0x0000001e0a00c985 */ /* 0x0005e2000c101b28 */
[-C--:B------:R-:W-:Y:S02]  /*f6d0*/  @!P5 LEA.HI.X R13, R71, R5.reuse, R63, 0x2, P6 ;  /* 0x00000005470dd211 */ /* 0x080fe400030f143f */
[-C--:B------:R-:W-:Y:S02]  /*f6e0*/  @!P2 LEA R14, P4, R67, R4.reuse, 0x2 ;  /* 0x00000004430ea211 */ /* 0x080fe400078810ff */
[----:B0-----:R-:W-:Y:S01]  /*f6f0*/  @!P3 LEA R2, P6, R69, R4, 0x2 ;  /* 0x000000044502b211 */ /* 0x001fe200078c10ff */
[----:B------:R2:W-:Y:S01]  /*f700*/  @!P5 ST.E.64 desc[UR40][R12.64], R32 ;  /* 0x000000200c00d985 */ /* 0x0005e2000c101b28 */
[----:B------:R-:W-:-:S02]  /*f710*/  @!P2 LEA.HI.X R15, R67, R5, R68, 0x2, P4 ;  /* 0x00000005430fa211 */ /* 0x000fc400020f1444 */
[-C--:B------:R-:W-:Y:S02]  /*f720*/  @!P3 LEA.HI.X R3, R69, R5.reuse, R70, 0x2, P6 ;  /* 0x000000054503b211 */ /* 0x080fe400030f1446 */
[CC--:B-1----:R-:W-:Y:S02]  /*f730*/  @!P1 LEA R6, P5, R65.reuse, R4.reuse, 0x2 ;  /* 0x0000000441069211 */ /* 0x0c2fe400078a10ff */
[C---:B------:R-:W-:Y:S01]  /*f740*/  @!P0 LEA R4, P6, R62.reuse, R4, 0x2 ;  /* 0x000000043e048211 */ /* 0x040fe200078c10ff */
[----:B------:R2:W-:Y:S01]  /*f750*/  @!P3 ST.E.64 desc[UR40][R2.64], R34 ;  /* 0x000000220200b985 */ /* 0x0005e2000c101b28 */
[-C--:B------:R-:W-:Y:S02]  /*f760*/  @!P1 LEA.HI.X R7, R65, R5.reuse, R66, 0x2, P5 ;  /* 0x0000000541079211 */ /* 0x080fe400028f1442 */
[----:B------:R-:W-:Y:S01]  /*f770*/  @!P0 LEA.HI.X R5, R62, R5, R64, 0x2, P6 ;  /* 0x000000053e058211 */ /* 0x000fe200030f1440 */
[----:B------:R2:W-:Y:S04]  /*f780*/  @!P2 ST.E.64 desc[UR40][R14.64], R36 ;  /* 0x000000240e00a985 */ /* 0x0005e8000c101b28 */
[----:B------:R2:W-:Y:S04]  /*f790*/  @!P1 ST.E.64 desc[UR40][R6.64], R38 ;  /* 0x0000002606009985 */ /* 0x0005e8000c101b28 */
[----:B------:R2:W-:Y:S02]  /*f7a0*/  @!P0 ST.E.64 desc[UR40][R4.64], R40 ;  /* 0x0000002804008985 */ /* 0x0005e4000c101b28 */
.L_x_412:
[----:B------:R-:W-:Y:S05]  /*f7b0*/  BSYNC B1 ;  /* 0x0000000000017941 */ /* 0x000fea0003800000 */
.L_x_411:
[----:B------:R-:W-:Y:S01]  /*f7c0*/  ISETP.GE.AND P0, PT, R9, R58, PT ;  /* 0x0000003a0900720c */ /* 0x000fe20003f06270 */
[----:B--2---:R3:W4:Y:S04]  /*f7d0*/  SHFL.IDX PT, R5, R8, 0x1, 0x1c1f ;  /* 0x003c1f0008057f89 */ /* 0x00472800000e0000 */
[----:B------:R3:W0:Y:S08]  /*f7e0*/  SHFL.IDX PT, R4, R0, 0x1, 0x1c1f ;  /* 0x003c1f0000047f89 */ /* 0x00063000000e0000 */
[----:B---3--:R-:W-:Y:S05]  /*f7f0*/  @P0 BRA `(.L_x_410) ;  /* 0x0000000c00100947 */ /* 0x008fea0003800000 */
[----:B------:R-:W-:Y:S02]  /*f800*/  ULDC UR4, c[0x0][0xac8] ;  /* 0x0002b20000047ab9 */ /* 0x000fe40000000800 */
[----:B------:R-:W-:Y:S02]  /*f810*/  ISETP.GE.AND P4, PT, R59, UR4, PT ;  /* 0x000000043b007c0c */ /* 0x000fe4000bf86270 */
[----:B------:R-:W-:Y:S02]  /*f820*/  ISETP.GE.AND P2, PT, R72, UR4, PT ;  /* 0x0000000448007c0c */ /* 0x000fe4000bf46270 */
[----:B------:R-:W-:Y:S02]  /*f830*/  ISETP.GE.AND P5, PT, R61, UR4, PT ;  /* 0x000000043d007c0c */ /* 0x000fe4000bfa6270 */
[----:B------:R-:W-:Y:S02]  /*f840*/  ISETP.GE.AND P1, PT, R71, UR4, PT ;  /* 0x0000000447007c0c */ /* 0x000fe4000bf26270 */
[----:B-----5:R-:W-:-:S05]  /*f850*/  ISETP.GE.AND P3, PT, R65, UR4, PT ;  /* 0x0000000441007c0c */ /* 0x020fca000bf66270 */
[CC--:B0-----:R-:W-:Y:S02]  /*f860*/  @!P4 LEA R6, P0, R59.reuse, R4.reuse, 0x2 ;  /* 0x000000043b06c211 */ /* 0x0c1fe400078010ff */
[----:B----4-:R-:W-:Y:S02]  /*f870*/  @!P2 IMAD.WIDE R2, R72, 0x4, R4 ;  /* 0x000000044802a825 */ /* 0x010fe400078e0204 */
[-C--:B------:R-:W-:Y:S02]  /*f880*/  @!P4 LEA.HI.X R7, R59, R5.reuse, R24, 0x2, P0 ;  /* 0x000000053b07c211 */ /* 0x080fe400000f1418 */
[----:B------:R-:W-:Y:S01]  /*f890*/  ISETP.GE.AND P0, PT, R69, UR4, PT ;  /* 0x0000000445007c0c */ /* 0x000fe2000bf06270 */
[----:B------:R3:W-:Y:S01]  /*f8a0*/  @!P2 ST.E.64 desc[UR40][R2.64], R42 ;  /* 0x0000002a0200a985 */ /* 0x0007e2000c101b28 */
[----:B------:R-:W-:Y:S02]  /*f8b0*/  ISETP.GE.AND P2, PT, R67, UR4, PT ;  /* 0x0000000443007c0c */ /* 0x000fe4000bf46270 */
[C---:B------:R-:W-:Y:S01]  /*f8c0*/  @!P5 LEA R8, P6, R61.reuse, R4, 0x2 ;  /* 0x000000043d08d211 */ /* 0x040fe200078c10ff */
[----:B------:R3:W-:Y:S03]  /*f8d0*/  @!P4 ST.E.64 desc[UR40][R6.64], R44 ;  /* 0x0000002c0600c985 */ /* 0x0007e6000c101b28 */
[----:B------:R-:W-:-:S02]  /*f8e0*/  @!P5 LEA.HI.X R9, R61, R5, R60, 0x2, P6 ;  /* 0x000000053d09d211 */ /* 0x000fc400030f143c */
[----:B------:R-:W-:-:S03]  /*f8f0*/  @!P1 LEA R10, P6, R71, R4, 0x2 ;  /* 0x00000004470a9211 */ /* 0x000fc600078c10ff */
[----:B------:R3:W-:Y:S01]  /*f900*/  @!P5 ST.E.64 desc[UR40][R8.64], R46 ;  /* 0x0000002e0800d985 */ /* 0x0007e2000c101b28 */
[-C--:B------:R-:W-:Y:S02]  /*f910*/  @!P0 LEA R12, P4, R69, R4.reuse, 0x2 ;  /* 0x00000004450c8211 */ /* 0x080fe400078810ff */
[-C--:B------:R-:W-:Y:S02]  /*f920*/  @!P1 LEA.HI.X R11, R71, R5.reuse, R63, 0x2, P6 ;  /* 0x00000005470b9211 */ /* 0x080fe400030f143f */
[-C--:B------:R-:W-:Y:S02]  /*f930*/  @!P2 LEA R14, P5, R67, R4.reuse, 0x2 ;  /* 0x00000004430ea211 */ /* 0x080fe400078a10ff */
[----:B------:R-:W-:Y:S01]  /*f940*/  @!P3 LEA R20, P6, R65, R4, 0x2 ;  /* 0x000000044114b211 */ /* 0x000fe200078c10ff */
[----:B------:R3:W-:Y:S01]  /*f950*/  @!P1 ST.E.64 desc[UR40][R10.64], R48 ;  /* 0x000000300a009985 */ /* 0x0007e2000c101b28 */
[-C--:B------:R-:W-:Y:S02]  /*f960*/  @!P0 LEA.HI.X R13, R69, R5.reuse, R70, 0x2, P4 ;  /* 0x00000005450d8211 */ /* 0x080fe400020f1446 */
[----:B------:R-:W-:-:S02]  /*f970*/  @!P2 LEA.HI.X R15, R67, R5, R68, 0x2, P5 ;  /* 0x00000005430fa211 */ /* 0x000fc400028f1444 */
[----:B------:R-:W-:Y:S01]  /*f980*/  @!P3 LEA.HI.X R21, R65, R5, R66, 0x2, P6 ;  /* 0x000000054115b211 */ /* 0x000fe200030f1442 */
[----:B------:R3:W-:Y:S01]  /*f990*/  @!P0 ST.E.64 desc[UR40][R12.64], R50 ;  /* 0x000000320c008985 */ /* 0x0007e2000c101b28 */
[----:B------:R-:W-:-:S03]  /*f9a0*/  ISETP.GE.AND P0, PT, R62, UR4, PT ;  /* 0x000000043e007c0c */ /* 0x000fc6000bf06270 */
[----:B------:R3:W-:Y:S04]  /*f9b0*/  @!P2 ST.E.64 desc[UR40][R14.64], R52 ;  /* 0x000000340e00a985 */ /* 0x0007e8000c101b28 */
[----:B------:R3:W-:Y:S06]  /*f9c0*/  @!P3 ST.E.64 desc[UR40][R20.64], R54 ;  /* 0x000000361400b985 */ /* 0x0007ec000c101b28 */
[----:B------:R-:W-:Y:S05]  /*f9d0*/  @P0 BRA `(.L_x_410) ;  /* 0x0000000800980947 */ /* 0x000fea0003800000 */
[----:B---3--:R-:W-:-:S04]  /*f9e0*/  LEA R2, P0, R62, R4, 0x2 ;  /* 0x000000043e027211 */ /* 0x008fc800078010ff */
[----:B------:R-:W-:-:S05]  /*f9f0*/  LEA.HI.X R3, R62, R5, R64, 0x2, P0 ;  /* 0x000000053e037211 */ /* 0x000fca00000f1440 */
[----:B------:R0:W-:Y:S01]  /*fa00*/  ST.E.64 desc[UR40][R2.64], R56 ;  /* 0x0000003802007985 */ /* 0x0001e2000c101b28 */
[----:B------:R-:W-:Y:S05]  /*fa10*/  BRA `(.L_x_410) ;  /* 0x0000000800887947 */ /* 0x000fea0003800000 */
.L_x_407:
[----:B------:R-:W2:Y:S01]  /*fa20*/  LDL.LU R4, [R1+0x40] ;  /* 0x0000400001047983 */ /* 0x000ea20000300800 */
[----:B------:R-:W-:Y:S01]  /*fa30*/  ULDC.64 UR6, c[0x0][0xc08] ;  /* 0x0003020000067ab9 */ /* 0x000fe20000000a00 */
[----:B------:R-:W-:Y:S02]  /*fa40*/  ULDC.64 UR4, c[0x0][0xc00] ;  /* 0x0003000000047ab9 */ /* 0x000fe40000000a00 */
[----:B------:R-:W3:Y:S01]  /*fa50*/  LDL.LU R7, [R1+0x44] ;  /* 0x0000440001077983 */ /* 0x000ee20000300800 */
[----:B------:R-:W-:Y:S01]  /*fa60*/  ISETP.NE.U32.AND P1, PT, RZ, UR6, PT ;  /* 0x00000006ff007c0c */ /* 0x000fe2000bf25070 */
[----:B------:R-:W-:Y:S01]  /*fa70*/  IMAD.MOV.U32 R15, RZ, RZ, RZ ;  /* 0x000000ffff0f7224 */ /* 0x000fe200078e00ff */
[----:B------:R-:W-:Y:S01]  /*fa80*/  ISETP.NE.U32.AND P0, PT, RZ, UR4, PT ;  /* 0x00000004ff007c0c */ /* 0x000fe2000bf05070 */
[----:B------:R-:W1:Y:S01]  /*fa90*/  S2R R6, SR_TID.X ;  /* 0x0000000000067919 */ /* 0x000e620000002100 */
[----:B------:R-:W-:Y:S02]  /*faa0*/  ISETP.NE.AND.EX P1, PT, RZ, UR7, PT, P1 ;  /* 0x00000007ff007c0c */ /* 0x000fe4000bf25310 */
[----:B------:R-:W-:-:S02]  /*fab0*/  ISETP.NE.AND.EX P0, PT, RZ, UR5, PT, P0 ;  /* 0x00000005ff007c0c */ /* 0x000fc4000bf05300 */
[----:B--2---:R-:W-:Y:S01]  /*fac0*/  IADD3 R2, P2, R4, UR4, RZ ;  /* 0x0000000404027c10 */ /* 0x004fe2000ff5e0ff */
[----:B------:R-:W-:-:S03]  /*fad0*/  ULDC UR4, c[0x0][0xa88] ;  /* 0x0002a20000047ab9 */ /* 0x000fc60000000800 */
[----:B---3--:R-:W-:-:S05]  /*fae0*/  IADD3.X R3, R7, UR5, RZ, P2, !PT ;  /* 0x0000000507037c10 */ /* 0x008fca00097fe4ff */
[----:B------:R-:W-:Y:S01]  /*faf0*/  @P1 IADD3 R4, P2, R4, UR6, RZ ;  /* 0x0000000604041c10 */ /* 0x000fe2000ff5e0ff */
[----:B------:R-:W-:Y:S01]  /*fb00*/  IMAD.U32 R14, RZ, RZ, UR4 ;  /* 0x00000004ff0e7e24 */ /* 0x000fe2000f8e00ff */
[----:B------:R2:W5:Y:S02]  /*fb10*/  @P0 LDG.E R15, desc[UR40][R2.64] ;  /* 0x00000028020f0981 */ /* 0x000564000c1e1900 */
[----:B------:R-:W-:Y:S01]  /*fb20*/  @P1 IADD3.X R5, R7, UR7, RZ, P2, !PT ;  /* 0x0000000707051c10 */ /* 0x000fe200097fe4ff */
[----:B-1----:R-:W-:-:S04]  /*fb30*/  VIADD R34, R6, 0xffffff80 ;  /* 0xffffff8006227836 */ /* 0x002fc80000000000 */
[----:B------:R2:W5:Y:S01]  /*fb40*/  @P1 LDG.E R14, desc[UR40][R4.64] ;  /* 0x00000028040e1981 */ /* 0x000562000c1e1900 */
[----:B------:R-:W-:Y:S02]  /*fb50*/  ISETP.GT.AND P3, PT, R34, 0xbf, PT ;  /* 0x000000bf2200780c */ /* 0x000fe40003f64270 */
[----:B------:R-:W-:Y:S01]  /*fb60*/  ISETP.GT.AND P2, PT, R74, 0x1, PT ;  /* 0x000000014a00780c */ /* 0x000fe20003f44270 */
[----:B------:R-:W-:-:S12]  /*fb70*/  @P1 BRA `(.L_x_413) ;  /* 0x0000000000101947 */ /* 0x000fd80003800000 */
[----:B------:R-:W-:Y:S05]  /*fb80*/  @!P0 BRA `(.L_x_413) ;  /* 0x00000000000c8947 */ /* 0x000fea0003800000 */
[----:B--2---:R-:W2:Y:S04]  /*fb90*/  LDG.E R5, desc[UR40][R2.64] ;  /* 0x0000002802057981 */ /* 0x004ea8000c1e1900 */
[----:B-----5:R-:W2:Y:S02]  /*fba0*/  LDG.E R14, desc[UR40][R2.64+0x4] ;  /* 0x00000428020e7981 */ /* 0x020ea4000c1e1900 */
[----:B--2---:R-:W-:-:S07]  /*fbb0*/  IMAD.IADD R14, R14, 0x1, -R5 ;  /* 0x000000010e0e7824 */ /* 0x004fce00078e0a05 */
.L_x_413:
[----:B--2---:R-:W2:Y:S04]  /*fbc0*/  LDL.LU R2, [R1+0x4c] ;  /* 0x00004c0001027983 */ /* 0x004ea80000300800 */
[----:B------:R-:W3:Y:S01]  /*fbd0*/  LDL.LU R3, [R1+0x34] ;  /* 0x0000340001037983 */ /* 0x000ee20000300800 */
[----:B------:R-:W-:Y:S01]  /*fbe0*/  BSSY B1, `(.L_x_414) ;  /* 0x0000039000017945 */ /* 0x000fe20003800000 */
[----:B-----5:R-:W-:Y:S02]  /*fbf0*/  SHF.R.S32.HI R24, RZ, 0x1f, R15 ;  /* 0x0000001fff187819 */ /* 0x020fe4000001140f */
[----:B--2---:R-:W-:Y:S02]  /*fc00*/  SEL R28, R2, RZ, !P0 ;  /* 0x000000ff021c7207 */ /* 0x004fe40004000000 */
[----:B---3--:R-:W-:Y:S01]  /*fc10*/  SEL R29, R3, RZ, !P0 ;  /* 0x000000ff031d7207 */ /* 0x008fe20004000000 */
[----:B------:R-:W-:Y:S06]  /*fc20*/  @P3 BRA `(.L_x_415) ;  /* 0x0000000000d03947 */ /* 0x000fec0003800000 */
[----:B------:R-:W2:Y:S01]  /*fc30*/  LDL R2, [R1+0x50] ;  /* 0x0000500001027983 */ /* 0x000ea20000100800 */
[----:B------:R-:W1:Y:S02]  /*fc40*/  LDC R31, c[0x0][0xbe8] ;  /* 0x0002fa00ff1f7b82 */ /* 0x000e640000000800 */
[----:B-1----:R-:W-:Y:S02]  /*fc50*/  IMAD R3, R14, R31, RZ ;  /* 0x0000001f0e037224 */ /* 0x002fe400078e02ff */
[----:B--2---:R-:W-:-:S04]  /*fc60*/  IMAD R2, R2, 0xc0, R6 ;  /* 0x000000c002027824 */ /* 0x004fc800078e0206 */
[----:B------:R-:W-:-:S05]  /*fc70*/  VIADD R30, R2, 0xffffff80 ;  /* 0xffffff80021e7836 */ /* 0x000fca0000000000 */
[----:B------:R-:W-:-:S13]  /*fc80*/  ISETP.GE.AND P0, PT, R30, R3, PT ;  /* 0x000000031e00720c */ /* 0x000fda0003f06270 */
[----:B------:R-:W-:Y:S05]  /*fc90*/  @P0 BRA `(.L_x_415) ;  /* 0x0000000000b40947 */ /* 0x000fea0003800000 */
[----:B------:R-:W2:Y:S04]  /*fca0*/  LDL R12, [R1+0x18] ;  /* 0x00001800010c7983 */ /* 0x000ea80000100800 */
[----:B------:R-:W3:Y:S01]  /*fcb0*/  LDL.LU R36, [R1+0x58] ;  /* 0x0000580001247983 */ /* 0x000ee20000300800 */
[----:B------:R-:W-:Y:S01]  /*fcc0*/  IMAD.MOV.U32 R2, RZ, RZ, 0x9b8 ;  /* 0x000009b8ff027424 */ /* 0x000fe200078e00ff */
[----:B------:R-:W-:Y:S01]  /*fcd0*/  ISETP.GT.AND P3, PT, R74, 0x1, PT ;  /* 0x000000014a00780c */ /* 0x000fe20003f64270 */
[----:B------:R-:W-:Y:S01]  /*fce0*/  IMAD.MOV.U32 R21, RZ, RZ, R30 ;  /* 0x000000ffff157224 */ /* 0x000fe200078e001e */
[----:B------:R-:W-:Y:S02]  /*fcf0*/  ISETP.NE.AND P0, PT, R31, 0x1, PT ;  /* 0x000000011f00780c */ /* 0x000fe40003f05270 */
[----:B------:R-:W-:-:S02]  /*fd00*/  SEL R32, R2, 0x978, P3 ;  /* 0x0000097802207807 */ /* 0x000fc40001800000 */
[----:B------:R-:W1:Y:S08]  /*fd10*/  LDC.64 R2, c[0x0][0xba8] ;  /* 0x0002ea00ff027b82 */ /* 0x000e700000000a00 */
[----:B------:R-:W4:Y:S08]  /*fd20*/  LDC.64 R8, c[0x0][R32+0x220] ;  /* 0x0000880020087b82 */ /* 0x000f300000000a00 */
[----:B------:R-:W2:Y:S08]  /*fd30*/  LDC.64 R6, c[0x0][R32+0x218] ;  /* 0x0000860020067b82 */ /* 0x000eb00000000a00 */
[----:B------:R-:W5:Y:S08]  /*fd40*/  LDC.64 R10, c[0x0][R32+0x228] ;  /* 0x00008a00200a7b82 */ /* 0x000f700000000a00 */
[----:B------:R-:W0:Y:S08]  /*fd50*/  LDC.64 R4, c[0x0][R32+0x210] ;  /* 0x0000840020047b82 */ /* 0x000e300000000a00 */
[----:B------:R-:W5:Y:S08]  /*fd60*/  @P0 LDC R13, c[0x0][0xbec] ;  /* 0x0002fb00ff0d0b82 */ /* 0x000f700000000800 */
[----:B------:R-:W0:Y:S01]  /*fd70*/  @P0 LDC R35, c[0x0][0xbf0] ;  /* 0x0002fc00ff230b82 */ /* 0x000e220000000800 */
[----:B----4-:R-:W-:-:S07]  /*fd80*/  IMAD R9, R9, R29, RZ ;  /* 0x0000001d09097224 */ /* 0x010fce00078e02ff */
[----:B-1----:R-:W1:Y:S01]  /*fd90*/  @!P3 LDC R2, c[0x0][0xb50] ;  /* 0x0002d400ff02bb82 */ /* 0x002e620000000800 */
[----:B------:R-:W-:Y:S02]  /*fda0*/  IMAD R9, R8, R28, R9 ;  /* 0x0000001c08097224 */ /* 0x000fe400078e0209 */
[----:B-----5:R-:W-:-:S05]  /*fdb0*/  @P0 IMAD.HI.U32 R20, R30, R13, RZ ;  /* 0x0000000d1e140227 */ /* 0x020fca00078e00ff */
[----:B------:R-:W4:Y:S01]  /*fdc0*/  @!P3 LDC R3, c[0x0][0xb54] ;  /* 0x0002d500ff03bb82 */ /* 0x000f220000000800 */
[----:B0-----:R-:W-:Y:S01]  /*fdd0*/  @P0 SHF.R.U32.HI R21, RZ, R35, R20 ;  /* 0x00000023ff150219 */ /* 0x001fe20000011614 */
[-C--:B--2---:R-:W-:Y:S02]  /*fde0*/  IMAD R33, R7, R12.reuse, RZ ;  /* 0x0000000c07217224 */ /* 0x084fe400078e02ff */
[----:B------:R-:W-:Y:S01]  /*fdf0*/  IMAD.WIDE.U32 R12, R6, R12, RZ ;  /* 0x0000000c060c7225 */ /* 0x000fe200078e00ff */
[----:B---3--:R-:W-:-:S03]  /*fe00*/  SEL R35, R36, RZ, P3 ;  /* 0x000000ff24237207 */ /* 0x008fc60001800000 */
[----:B------:R-:W-:-:S04]  /*fe10*/  IMAD.WIDE.U32 R6, R8, R29, RZ ;  /* 0x0000001d08067225 */ /* 0x000fc800078e00ff */
[----:B------:R-:W-:Y:S01]  /*fe20*/  IMAD.IADD R13, R33, 0x1, R13 ;  /* 0x00000001210d7824 */ /* 0x000fe200078e020d */
[----:B------:R-:W-:Y:S01]  /*fe30*/  IADD3 R12, P0, P1, R6, R12, R15 ;  /* 0x0000000c060c7210 */ /* 0x000fe2000791e00f */
[----:B------:R-:W-:Y:S02]  /*fe40*/  IMAD.MOV R8, RZ, RZ, -R21 ;  /* 0x000000ffff087224 */ /* 0x000fe400078e0a15 */
[----:B------:R-:W-:Y:S02]  /*fe50*/  IMAD.IADD R20, R7, 0x1, R9 ;  /* 0x0000000107147824 */ /* 0x000fe400078e0209 */
[----:B------:R-:W-:-:S04]  /*fe60*/  IMAD.WIDE.U32 R6, R10, R35, RZ ;  /* 0x000000230a067225 */ /* 0x000fc800078e00ff */
[----:B------:R-:W-:Y:S02]  /*fe70*/  IMAD R11, R11, R35, RZ ;  /* 0x000000230b0b7224 */ /* 0x000fe400078e02ff */
[----:B------:R-:W-:Y:S01]  /*fe80*/  IMAD R9, R31, R8, R30 ;  /* 0x000000081f097224 */ /* 0x000fe200078e021e */
[----:B------:R-:W-:Y:S01]  /*fe90*/  IADD3.X R8, R20, R13, R24, P0, P1 ;  /* 0x0000000d14087210 */ /* 0x000fe200007e2418 */
[----:B------:R-:W-:Y:S01]  /*fea0*/  IMAD.IADD R7, R11, 0x1, R7 ;  /* 0x000000010b077824 */ /* 0x000fe200078e0207 */
[----:B------:R-:W-:Y:S01]  /*feb0*/  IADD3 R6, P0, P1, R21, R12, R6 ;  /* 0x0000000c15067210 */ /* 0x000fe2000791e006 */
[----:B------:R-:W-:Y:S01]  /*fec0*/  IMAD R5, R5, R9, RZ ;  /* 0x0000000905057224 */ /* 0x000fe200078e02ff */
[----:B------:R-:W-:Y:S02]  /*fed0*/  SHF.R.S32.HI R21, RZ, 0x1f, R21 ;  /* 0x0000001fff157819 */ /* 0x000fe40000011415 */
[----:B------:R-:W-:Y:S02]  /*fee0*/  SHF.R.S32.HI R11, RZ, 0x1f, R9 ;  /* 0x0000001fff0b7819 */ /* 0x000fe40000011409 */
[----:B------:R-:W-:-:S03]  /*fef0*/  IADD3.X R7, R21, R8, R7, P0, P1 ;  /* 0x0000000815077210 */ /* 0x000fc600007e2407 */
[C---:B------:R-:W-:Y:S02]  /*ff00*/  IMAD R11, R4.reuse, R11, R5 ;  /* 0x0000000b040b7224 */ /* 0x040fe400078e0205 */
[----:B------:R-:W-:-:S04]  /*ff10*/  IMAD.WIDE.U32 R4, R4, R9, R6 ;  /* 0x0000000904047225 */ /* 0x000fc800078e0006 */
[----:B------:R-:W-:Y:S01]  /*ff20*/  IMAD.IADD R5, R5, 0x1, R11 ;  /* 0x0000000105057824 */ /* 0x000fe200078e020b */
[----:B-1----:R-:W-:-:S04]  /*ff30*/  LEA R2, P0, R4, R2, 0x2 ;  /* 0x0000000204027211 */ /* 0x002fc800078010ff */
[----:B----4-:R-:W-:Y:S01]  /*ff40*/  LEA.HI.X R3, R4, R3, R5, 0x2, P0 ;  /* 0x0000000304037211 */ /* 0x010fe200000f1405 */
[----:B------:R-:W-:-:S05]  /*ff50*/  IMAD.MOV.U32 R5, RZ, RZ, -0x800000 ;  /* 0xff800000ff057424 */ /* 0x000fca00078e00ff */
[----:B------:R1:W-:Y:S03]  /*ff60*/  STG.E desc[UR40][R2.64], R5 ;  /* 0x0000000502007986 */ /* 0x0003e6000c101928 */
.L_x_415:
[----:B------:R-:W-:Y:S05]  /*ff70*/  BSYNC B1 ;  /* 0x0000000000017941 */ /* 0x000fea0003800000 */
.L_x_414:
[----:B------:R-:W-:Y:S05]  /*ff80*/  @P2 BRA `(.L_x_410) ;  /* 0x00000004002c2947 */ /* 0x000fea0003800000 */
[----:B------:R-:W2:Y:S01]  /*ff90*/  LDL.LU R13, [R1+0x18] ;  /* 0x00001800010d7983 */ /* 0x000ea20000300800 */
[----:B------:R-:W3:Y:S01]  /*ffa0*/  LDC R11, c[0x0][0xbe8] ;  /* 0x0002fa00ff0b7b82 */ /* 0x000ee20000000800 */
[----:B------:R-:W-:Y:S01]  /*ffb0*/  SHF.R.S32.HI R12, RZ, 0x1f, R34 ;  /* 0x0000001fff0c7819 */ /* 0x000fe20000011422 */
[----:B------:R-:W-:Y:S01]  /*ffc0*/  ULDC.64 UR4, c[0x0][0xaa0] ;  /* 0x0002a80000047ab9 */ /* 0x000fe20000000a00 */
[----:B------:R-:W4:Y:S01]  /*ffd0*/  LDL.LU R10, [R1+0x50] ;  /* 0x00005000010a7983 */ /* 0x000f220000300800 */
[----:B-1----:R-:W-:Y:S01]  /*ffe0*/  IMAD R2, R24, UR4, RZ ;  /* 0x0000000418027c24 */ /* 0x002fe2000f8e02ff */
[----:B------:R-:W-:Y:S01]  /*fff0*/  LEA.HI R12, R12, R34, RZ, 0x3 ;  /* 0x000000220c0c7211 */ /* 0x000fe200078f18ff */
[----:B------:R-:W-:Y:S02]  /*10000*/  ULDC.64 UR6, c[0x0][0xaf0] ;  /* 0x0002bc0000067ab9 */ /* 0x000fe40000000a00 */
[C---:B------:R-:W-:Y:S01]  /*10010*/  IMAD R5, R15.reuse, UR5, R2 ;  /* 0x000000050f057c24 */ /* 0x040fe2000f8e0202 */
[----:B------:R-:W-:Y:S01]  /*10020*/  SHF.R.S32.HI R12, RZ, 0x3, R12 ;  /* 0x00000003ff0c7819 */ /* 0x000fe2000001140c */
[----:B------:R-:W-:Y:S01]  /*10030*/  IMAD.WIDE.U32 R2, R15, UR4, RZ ;  /* 0x000000040f027c25 */ /* 0x000fe2000f8e00ff */
[----:B------:R-:W-:-:S03]  /*10040*/  ULDC.64 UR4, c[0x0][0xae8] ;  /* 0x0002ba0000047ab9 */ /* 0x000fc60000000a00 */
[----:B------:R-:W-:Y:S02]  /*10050*/  IMAD R4, R72, 0x30, R12 ;  /* 0x0000003048047824 */ /* 0x000fe400078e020c */
[----:B------:R-:W-:Y:S02]  /*10060*/  IMAD.IADD R3, R3, 0x1, R5 ;  /* 0x0000000103037824 */ /* 0x000fe400078e0205 */
[----:B------:R-:W-:Y:S01]  /*10070*/  IMAD R6, R28, UR6, RZ ;  /* 0x000000061c067c24 */ /* 0x000fe2000f8e02ff */
[----:B---3--:R-:W-:Y:S01]  /*10080*/  ISETP.NE.AND P0, PT, R11, 0x1, PT ;  /* 0x000000010b00780c */ /* 0x008fe20003f05270 */
[----:B------:R-:W-:-:S12]  /*10090*/  IMAD R21, R14, R11, RZ ;  /* 0x0000000b0e157224 */ /* 0x000fd800078e02ff */
[----:B------:R-:W1:Y:S08]  /*100a0*/  @P0 LDC R7, c[0x0][0xbec] ;  /* 0x0002fb00ff070b82 */ /* 0x000e700000000800 */
[----:B------:R-:W3:Y:S01]  /*100b0*/  @P0 LDC R9, c[0x0][0xbf0] ;  /* 0x0002fc00ff090b82 */ /* 0x000ee20000000800 */
[----:B--2---:R-:W-:-:S04]  /*100c0*/  IMAD.WIDE.U32 R2, R13, UR4, R2 ;  /* 0x000000040d027c25 */ /* 0x004fc8000f8e0002 */
[----:B----4-:R-:W-:Y:S02]  /*100d0*/  IMAD R8, R10, 0xc0, R4 ;  /* 0x000000c00a087824 */ /* 0x010fe400078e0204 */
[----:B------:R-:W-:Y:S01]  /*100e0*/  IMAD R3, R13, UR5, R3 ;  /* 0x000000050d037c24 */ /* 0x000fe2000f8e0203 */
[----:B------:R-:W-:Y:S01]  /*100f0*/  ULDC.64 UR4, c[0x0][0xae0] ;  /* 0x0002b80000047ab9 */ /* 0x000fe20000000a00 */
[----:B-1----:R-:W-:-:S04]  /*10100*/  @P0 IMAD.HI.U32 R4, R8, R7, RZ ;  /* 0x0000000708040227 */ /* 0x002fc800078e00ff */
[----:B------:R-:W-:Y:S01]  /*10110*/  IMAD.MOV.U32 R5, RZ, RZ, R8 ;  /* 0x000000ffff057224 */ /* 0x000fe200078e0008 */
[----:B---3--:R-:W-:Y:S01]  /*10120*/  @P0 SHF.R.U32.HI R5, RZ, R9, R4 ;  /* 0x00000009ff050219 */ /* 0x008fe20000011604 */
[C---:B------:R-:W-:Y:S02]  /*10130*/  IMAD R9, R29.reuse, UR7, R6 ;  /* 0x000000071d097c24 */ /* 0x040fe4000f8e0206 */
[----:B------:R-:W-:Y:S01]  /*10140*/  IMAD.WIDE.U32 R2, R29, UR6, R2 ;  /* 0x000000061d027c25 */ /* 0x000fe2000f8e0002 */
[----:B------:R-:W-:-:S03]  /*10150*/  SHF.R.S32.HI R4, RZ, 0x1f, R5 ;  /* 0x0000001fff047819 */ /* 0x000fc60000011405 */
[----:B------:R-:W-:Y:S02]  /*10160*/  IMAD.MOV R7, RZ, RZ, -R5 ;  /* 0x000000ffff077224 */ /* 0x000fe400078e0a05 */
[----:B------:R-:W-:Y:S02]  /*10170*/  IMAD R4, R4, UR4, RZ ;  /* 0x0000000404047c24 */ /* 0x000fe4000f8e02ff */
[----:B------:R-:W-:Y:S02]  /*10180*/  IMAD R7, R11, R7, R8 ;  /* 0x000000070b077224 */ /* 0x000fe400078e0208 */
[----:B------:R-:W-:Y:S02]  /*10190*/  IMAD.IADD R3, R3, 0x1, R9 ;  /* 0x0000000103037824 */ /* 0x000fe400078e0209 */
[C---:B------:R-:W-:Y:S01]  /*101a0*/  IMAD R9, R5.reuse, UR5, R4 ;  /* 0x0000000505097c24 */ /* 0x040fe2000f8e0204 */
[----:B------:R-:W-:Y:S01]  /*101b0*/  SHF.R.S32.HI R4, RZ, 0x1f, R7 ;  /* 0x0000001fff047819 */ /* 0x000fe20000011407 */
[----:B------:R-:W-:Y:S01]  /*101c0*/  IMAD.WIDE.U32 R2, R5, UR4, R2 ;  /* 0x0000000405027c25 */ /* 0x000fe2000f8e0002 */
[----:B------:R-:W-:-:S03]  /*101d0*/  ULDC.64 UR4, c[0x0][0xad8] ;  /* 0x0002b60000047ab9 */ /* 0x000fc60000000a00 */
[----:B------:R-:W-:Y:S02]  /*101e0*/  IMAD R4, R4, UR4, RZ ;  /* 0x0000000404047c24 */ /* 0x000fe4000f8e02ff */
[----:B------:R-:W-:Y:S02]  /*101f0*/  IMAD.IADD R3, R3, 0x1, R9 ;  /* 0x0000000103037824 */ /* 0x000fe400078e0209 */
[C---:B------:R-:W-:Y:S02]  /*10200*/  IMAD R5, R7.reuse, UR5, R4 ;  /* 0x0000000507057c24 */ /* 0x040fe4000f8e0204 */
[----:B------:R-:W-:Y:S01]  /*10210*/  IMAD.WIDE.U32 R2, R7, UR4, R2 ;  /* 0x0000000407027c25 */ /* 0x000fe2000f8e0002 */
[----:B------:R-:W-:-:S03]  /*10220*/  ULDC.64 UR4, c[0x0][0xa80] ;  /* 0x0002a00000047ab9 */ /* 0x000fc60000000a00 */
[----:B------:R-:W-:Y:S01]  /*10230*/  IMAD.IADD R3, R3, 0x1, R5 ;  /* 0x0000000103037824 */ /* 0x000fe200078e0205 */
[----:B------:R-:W-:Y:S01]  /*10240*/  LEA R5, P0, R2, UR4, 0x1 ;  /* 0x0000000402057c11 */ /* 0x000fe2000f8008ff */
[----:B------:R-:W-:Y:S01]  /*10250*/  ULDC UR4, c[0x0][0xac8] ;  /* 0x0002b20000047ab9 */ /* 0x000fe20000000800 */
[----:B------:R-:W-:Y:S02]  /*10260*/  IMAD R4, R10, 0xc0, R12 ;  /* 0x000000c00a047824 */ /* 0x000fe400078e020c */
[----:B------:R-:W-:Y:S01]  /*10270*/  LEA.HI.X R8, R2, UR5, R3, 0x1, P0 ;  /* 0x0000000502087c11 */ /* 0x000fe200080f0c03 */
[----:B------:R-:W1:Y:S01]  /*10280*/  SHFL.IDX PT, R9, R5, RZ, 0x181f ;  /* 0x00181fff05097589 */ /* 0x000e6200000e0000 */
[----:B------:R-:W-:Y:S01]  /*10290*/  ISETP.GE.AND P0, PT, R0, UR4, PT ;  /* 0x0000000400007c0c */ /* 0x000fe2000bf06270 */
[C---:B------:R-:W-:Y:S02]  /*102a0*/  VIADD R2, R4.reuse, 0x30 ;  /* 0x0000003004027836 */ /* 0x040fe40000000000 */
[----:B------:R-:W2:Y:S01]  /*102b0*/  SHFL.IDX PT, R11, R5, 0x1, 0x181f ;  /* 0x00381f00050b7f89 */ /* 0x000ea200000e0000 */
[C---:B------:R-:W-:Y:S01]  /*102c0*/  VIADD R3, R4.reuse, 0x60 ;  /* 0x0000006004037836 */ /* 0x040fe20000000000 */
[CC--:B------:R-:W-:Y:S01]  /*102d0*/  ISETP.GE.OR P3, PT, R4.reuse, R21.reuse, P0 ;  /* 0x000000150400720c */ /* 0x0c0fe20000766670 */
[----:B------:R-:W-:Y:S01]  /*102e0*/  VIADD R4, R4, 0x90 ;  /* 0x0000009004047836 */ /* 0x000fe20000000000 */
[----:B------:R-:W3:Y:S01]  /*102f0*/  SHFL.IDX PT, R13, R5, 0x2, 0x181f ;  /* 0x00581f00050d7f89 */ /* 0x000ee200000e0000 */
[----:B------:R-:W-:-:S02]  /*10300*/  ISETP.GE.OR P2, PT, R2, R21, P0 ;  /* 0x000000150200720c */ /* 0x000fc40000746670 */
[-C--:B------:R-:W-:Y:S01]  /*10310*/  ISETP.GE.OR P1, PT, R3, R21.reuse, P0 ;  /* 0x000000150300720c */ /* 0x080fe20000726670 */
[----:B------:R-:W4:Y:S01]  /*10320*/  SHFL.IDX PT, R7, R8, RZ, 0x181f ;  /* 0x00181fff08077589 */ /* 0x000f2200000e0000 */
[----:B------:R-:W-:-:S03]  /*10330*/  ISETP.GE.OR P0, PT, R4, R21, P0 ;  /* 0x000000150400720c */ /* 0x000fc60000706670 */
[----:B------:R-:W5:Y:S04]  /*10340*/  SHFL.IDX PT, R15, R5, 0x3, 0x181f ;  /* 0x00781f00050f7f89 */ /* 0x000f6800000e0000 */
[----:B------:R-:W0:Y:S04]  /*10350*/  SHFL.IDX PT, R10, R8, 0x1, 0x181f ;  /* 0x00381f00080a7f89 */ /* 0x000e2800000e0000 */
[----:B------:R-:W0:Y:S01]  /*10360*/  SHFL.IDX PT, R12, R8, 0x2, 0x181f ;  /* 0x00581f00080c7f89 */ /* 0x000e2200000e0000 */
[----:B-1----:R-:W-:-:S03]  /*10370*/  @!P3 LEA R2, P6, R0, R9, 0x1 ;  /* 0x000000090002b211 */ /* 0x002fc600078c08ff */
[----:B------:R5:W1:Y:S01]  /*10380*/  SHFL.IDX PT, R14, R8, 0x3, 0x181f ;  /* 0x00781f00080e7f89 */ /* 0x000a6200000e0000 */
[C---:B--2---:R-:W-:Y:S02]  /*10390*/  @!P2 LEA R4, P5, R0.reuse, R11, 0x1 ;  /* 0x0000000b0004a211 */ /* 0x044fe400078a08ff */
[C---:B---3--:R-:W-:Y:S02]  /*103a0*/  @!P1 LEA R6, P4, R0.reuse, R13, 0x1 ;  /* 0x0000000d00069211 */ /* 0x048fe400078808ff */
[C---:B----4-:R-:W-:Y:S02]  /*103b0*/  @!P3 LEA.HI.X R3, R0.reuse, R7, R63, 0x1, P6 ;  /* 0x000000070003b211 */ /* 0x050fe400030f0c3f */
[----:B-----5:R-:W-:-:S03]  /*103c0*/  @!P0 LEA R8, P6, R0, R15, 0x1 ;  /* 0x0000000f00088211 */ /* 0x020fc600078c08ff */
[----:B------:R2:W-:Y:S01]  /*103d0*/  @!P3 ST.E.128 desc[UR40][R2.64], RZ ;  /* 0x000000ff0200b985 */ /* 0x0005e2000c101d28 */
[C-C-:B0-----:R-:W-:Y:S02]  /*103e0*/  @!P2 LEA.HI.X R5, R0.reuse, R10, R63.reuse, 0x1, P5 ;  /* 0x0000000a0005a211 */ /* 0x141fe400028f0c3f */
[----:B------:R-:W-:-:S03]  /*103f0*/  @!P1 LEA.HI.X R7, R0, R12, R63, 0x1, P4 ;  /* 0x0000000c00079211 */ /* 0x000fc600020f0c3f */
[----:B------:R2:W-:Y:S01]  /*10400*/  @!P2 ST.E.128 desc[UR40][R4.64], RZ ;  /* 0x000000ff0400a985 */ /* 0x0005e2000c101d28 */
[----:B-1----:R-:W-:-:S03]  /*10410*/  @!P0 LEA.HI.X R9, R0, R14, R63, 0x1, P6 ;  /* 0x0000000e00098211 */ /* 0x002fc600030f0c3f */
[----:B------:R2:W-:Y:S04]  /*10420*/  @!P1 ST.E.128 desc[UR40][R6.64], RZ ;  /* 0x000000ff06009985 */ /* 0x0005e8000c101d28 */
[----:B------:R2:W-:Y:S02]  /*10430*/  @!P0 ST.E.128 desc[UR40][R8.64], RZ ;  /* 0x000000ff08008985 */ /* 0x0005e4000c101d28 */
.L_x_410:
[----:B------:R-:W-:Y:S05]  /*10440*/  BSYNC B0 ;  /* 0x0000000000007941 */ /* 0x000fea0003800000 */
.L_x_406:
[----:B------:R-:W-:Y:S02]  /*10450*/  ULDC UR4, c[0x0][0xc3c] ;  /* 0x00030f0000047ab9 */ /* 0x000fe40000000800 */
[----:B------:R-:W-:-:S13]  /*10460*/  ISETP.GE.AND P0, PT, R27, UR4, PT ;  /* 0x000000041b007c0c */ /* 0x000fda000bf06270 */
[----:B------:R-:W-:Y:S05]  /*10470*/  @!P0 BRA `(.L_x_416) ;  /* 0xffffff0c00508947 */ /* 0x000fea000383ffff */
[----:B------:R-:W-:Y:S05]  /*10480*/  BRA `(.L_x_312) ;  /* 0x00000060005c7947 */ /* 0x000fea0003800000 */
.L_x_310:
[----:B------:R-:W-:-:S08]  /*10490*/  NOP ;  /* 0x0000000000007918 */ /* 0x000fd00000000000 */
[----:B--2---:R-:W0:-:S00]  /*104a0*/  USETMAXREG.DEALLOC.CTAPOOL 0x20 ;  /* 0x00000020000079c8 */ /* 0x004e0000080e0500 */
[----:B0-----:R-:W-:Y:S01]  /*104b0*/  LOP3.LUT R0, R0, 0x3, RZ, 0xc0, !PT ;  /* 0x0000000300007812 */ /* 0x001fe200078ec0ff */
[----:B------:R-:W-:Y:S01]  /*104c0*/  IMAD.MOV.U32 R6, RZ, RZ, RZ ;  /* 0x000000ffff067224 */ /* 0x000fe200078e00ff */
[----:B------:R-:W-:-:S04]  /*104d0*/  LOP3.LUT R22, R22, 0xfffffffd, RZ, 0xc0, !PT ;  /* 0xfffffffd16167812 */ /* 0x000fc800078ec0ff */
[----:B------:R-:W0:Y:S02]  /*104e0*/  SHFL.IDX PT, R0, R0, RZ, 0x1f ;  /* 0x00001fff00007589 */ /* 0x000e2400000e0000 */
[----:B0-----:R-:W-:-:S13]  /*104f0*/  ISETP.NE.AND P0, PT, R0, RZ, PT ;  /* 0x000000ff0000720c */ /* 0x001fda0003f05270 */
[----:B------:R-:W-:Y:S01]  /*10500*/  @P0 LOP3.LUT R22, R22, 0x2, RZ, 0xfc, !PT ;  /* 0x0000000216160812 */ /* 0x000fe200078efcff */
[----:B------:R-:W-:Y:S06]  /*10510*/  @!P0 BRA `(.L_x_417) ;  /* 0x00000000001c8947 */ /* 0x000fec0003800000 */
[----:B------:R-:W0:Y:S08]  /*10520*/  S2UR UR5, SR_CgaCtaId ;  /* 0x00000000000579c3 */ /* 0x000e300000008800 */
[----:B------:R-:W-:Y:S06]  /*10530*/  BAR.SYNC.DEFER_BLOCKING 0x5, 0x200 ;  /* 0x0148000000007b1d */ /* 0x000fec0000010000 */
[----:B------:R-:W-:-:S02]  /*10540*/  UMOV UR4, 0x400 ;  /* 0x0000040000047882 */ /* 0x000fc40000000000 */
[----:B0-----:R-:W-:-:S09]  /*10550*/  ULEA UR4, UR5, UR4, 0x18 ;  /* 0x0000000405047291 */ /* 0x001fd2000f8ec03f */
[----:B------:R-:W0:Y:S01]  /*10560*/  LDS.128 R24, [UR4+0x132d0] ;  /* 0x0132d004ff187984 */ /* 0x000e220008000c00 */
[----:B------:R-:W-:Y:S06]  /*10570*/  BAR.ARV 0x4, 0x200 ;  /* 0x0108000000007b1d */ /* 0x000fec0000002000 */
[----:B------:R-:W-:Y:S05]  /*10580*/  BRA `(.L_x_418) ;  /* 0x0000000800887947 */ /* 0x000fea0003800000 */
.L_x_417:
[----:B------:R-:W0:Y:S01]  /*10590*/  S2R R0, SR_TID.X ;  /* 0x0000000000007919 */ /* 0x000e220000002100 */
[----:B------:R-:W-:Y:S01]  /*105a0*/  ULDC UR4, c[0x0][0xc3c] ;  /* 0x00030f0000047ab9 */ /* 0x000fe20000000800 */
[----:B------:R-:W-:Y:S01]  /*105b0*/  IMAD.MOV.U32 R7, RZ, RZ, RZ ;  /* 0x000000ffff077224 */ /* 0x000fe200078e00ff */
[----:B------:R-:W1:Y:S01]  /*105c0*/  S2UR UR6, SR_CTAID.X ;  /* 0x00000000000679c3 */ /* 0x000e620000002500 */
[----:B------:R-:W-:Y:S01]  /*105d0*/  ULDC UR5, c[0x0][0xc38] ;  /* 0x00030e0000057ab9 */ /* 0x000fe20000000800 */
        /* <DEDUP_REMOVED lines=31> */
[----:B------:R-:W0:Y:S02]  /*107d0*/  SHFL.IDX PT, R8, R2, 0x1f, 0x1f ;  /* 0x03e01f0002087f89 */ /* 0x000e2400000e0000 */
[----:B0-----:R-:W-:-:S05]  /*107e0*/  IMAD R8, R8, UR5, RZ ;  /* 0x0000000508087c24 */ /* 0x001fca000f8e02ff */
[----:B-1----:R-:W-:Y:S01]  /*107f0*/  ISETP.GT.AND P6, PT, R8, UR6, PT ;  /* 0x0000000608007c0c */ /* 0x002fe2000bfc4270 */
[----:B------:R-:W-:-:S12]  /*10800*/  IMAD.MOV.U32 R3, RZ, RZ, R8 ;  /* 0x000000ffff037224 */ /* 0x000fd800078e0008 */
[----:B------:R-:W-:Y:S05]  /*10810*/  @P6 BRA `(.L_x_419) ;  /* 0x00000000009c6947 */ /* 0x000fea0003800000 */
[----:B------:R-:W-:Y:S01]  /*10820*/  IMAD.MOV.U32 R8, RZ, RZ, R3 ;  /* 0x000000ffff087224 */ /* 0x000fe200078e0003 */
[----:B------:R-:W-:Y:S01]  /*10830*/  UMOV UR4, URZ ;  /* 0x0000003f00047c82 */ /* 0x000fe20008000000 */
[----:B------:R-:W-:-:S05]  /*10840*/  ULDC UR5, c[0x0][0xc38] ;  /* 0x00030e0000057ab9 */ /* 0x000fca0000000800 */
.L_x_421:
[----:B------:R-:W0:Y:S01]  /*10850*/  LDC R2, c[0x0][0xc3c] ;  /* 0x00030f00ff027b82 */ /* 0x000e220000000800 */
[----:B------:R-:W-:Y:S01]  /*10860*/  UIADD3 UR4, UR4, 0x1f, URZ ;  /* 0x0000001f04047890 */ /* 0x000fe2000fffe03f */
[----:B------:R-:W-:Y:S02]  /*10870*/  ULDC UR7, c[0x0][0xc3c] ;  /* 0x00030f0000077ab9 */ /* 0x000fe40000000800 */
[----:B------:R-:W-:-:S03]  /*10880*/  IMAD.U32 R27, RZ, RZ, UR7 ;  /* 0x00000007ff1b7e24 */ /* 0x000fc6000f8e00ff */
[----:B0-----:R-:W-:-:S13]  /*10890*/  ISETP.LE.AND P6, PT, R2, UR4, PT ;  /* 0x0000000402007c0c */ /* 0x001fda000bfc3270 */
[----:B------:R-:W-:Y:S05]  /*108a0*/  @P6 BRA `(.L_x_420) ;  /* 0x00000004009c6947 */ /* 0x000fea0003800000 */
[----:B------:R-:W-:-:S05]  /*108b0*/  VIADD R7, R0, UR4 ;  /* 0x0000000400077c36 */ /* 0x000fca0008000000 */
[----:B------:R-:W-:-:S13]  /*108c0*/  ISETP.GE.OR P6, PT, R7, R2, !P0 ;  /* 0x000000020700720c */ /* 0x000fda00047c6670 */
[----:B------:R-:W0:Y:S08]  /*108d0*/  @!P6 LDC.64 R4, c[0x0][0xc80] ;  /* 0x00032000ff04eb82 */ /* 0x000e300000000a00 */
[----:B------:R-:W1:Y:S01]  /*108e0*/  @!P6 LDC.64 R2, c[0x0][0xc78] ;  /* 0x00031e00ff02eb82 */ /* 0x000e620000000a00 */
[----:B0-----:R-:W-:-:S04]  /*108f0*/  @!P6 IMAD.WIDE R4, R7, 0x4, R4 ;  /* 0x000000040704e825 */ /* 0x001fc800078e0204 */
[----:B-1----:R-:W-:Y:S01]  /*10900*/  @!P6 IMAD.WIDE R2, R7, 0x4, R2 ;  /* 0x000000040702e825 */ /* 0x002fe200078e0202 */
[----:B------:R-:W-:-:S06]  /*10910*/  CS2R R6, SRZ ;  /* 0x0000000000067805 */ /* 0x000fcc000001ff00 */
[----:B------:R-:W2:Y:S04]  /*10920*/  @!P6 LDG.E R6, desc[UR40][R4.64] ;  /* 0x000000280406e981 */ /* 0x000ea8000c1e1900 */
        /* <DEDUP_REMOVED lines=18> */
[----:B0-----:R-:W-:-:S04]  /*10a50*/  IMAD R3, R3, UR5, RZ ;  /* 0x0000000503037c24 */ /* 0x001fc8000f8e02ff */
[----:B------:R-:W-:-:S05]  /*10a60*/  IMAD.IADD R8, R3, 0x1, R8 ;  /* 0x0000000103087824 */ /* 0x000fca00078e0208 */
[----:B------:R-:W-:-:S13]  /*10a70*/  ISETP.GT.AND P6, PT, R8, UR6, PT ;  /* 0x0000000608007c0c */ /* 0x000fda000bfc4270 */
[----:B------:R-:W-:Y:S05]  /*10a80*/  @!P6 BRA `(.L_x_421) ;  /* 0xfffffffc0070e947 */ /* 0x000fea000383ffff */
.L_x_419:
[----:B------:R-:W-:Y:S02]  /*10a90*/  IMAD.IADD R9, R8, 0x1, -R3 ;  /* 0x0000000108097824 */ /* 0x000fe400078e0a03 */
[----:B------:R-:W-:Y:S02]  /*10aa0*/  IMAD.MOV.U32 R24, RZ, RZ, RZ ;  /* 0x000000ffff187224 */ /* 0x000fe400078e00ff */
[----:B------:R-:W-:-:S05]  /*10ab0*/  IMAD R3, R2, UR5, R9 ;  /* 0x0000000502037c24 */ /* 0x000fca000f8e0209 */
[----:B------:R-:W-:-:S13]  /*10ac0*/  ISETP.GT.AND P0, PT, R3, UR6, PT ;  /* 0x0000000603007c0c */ /* 0x000fda000bf04270 */
[----:B------:R-:W-:-:S04]  /*10ad0*/  VOTE.ANY R5, PT, !P0 ;  /* 0x0000000000057806 */ /* 0x000fc800040e0100 */
[----:B------:R-:W0:Y:S01]  /*10ae0*/  POPC R27, R5 ;  /* 0x00000005001b7309 */ /* 0x000e220000000000 */
[----:B------:R-:W-:Y:S01]  /*10af0*/  ISETP.NE.AND P0, PT, R5, RZ, PT ;  /* 0x000000ff0500720c */ /* 0x000fe20003f05270 */
[----:B0-----:R-:W0:Y:S04]  /*10b00*/  SHFL.IDX PT, R6, R6, R27, 0x1f ;  /* 0x00001f1b06067589 */ /* 0x001e2800000e0000 */
[----:B------:R-:W1:Y:S01]  /*10b10*/  SHFL.IDX PT, R7, R7, R27, 0x1f ;  /* 0x00001f1b07077589 */ /* 0x000e6200000e0000 */
[----:B0-----:R-:W-:-:S04]  /*10b20*/  IABS R4, R6 ;  /* 0x0000000600047213 */ /* 0x001fc80000000000 */
[----:B------:R-:W0:Y:S01]  /*10b30*/  I2F.RP R8, R4 ;  /* 0x0000000400087306 */ /* 0x000e220000209400 */
[----:B-1----:R-:W-:-:S07]  /*10b40*/  IABS R10, R7 ;  /* 0x00000007000a7213 */ /* 0x002fce0000000000 */
[----:B0-----:R-:W0:Y:S02]  /*10b50*/  MUFU.RCP R8, R8 ;  /* 0x0000000800087308 */ /* 0x001e240000001000 */
[----:B0-----:R-:W-:-:S06]  /*10b60*/  VIADD R3, R8, 0xffffffe ;  /* 0x0ffffffe08037836 */ /* 0x001fcc0000000000 */
[----:B------:R-:W0:Y:S02]  /*10b70*/  F2I.FTZ.U32.TRUNC.NTZ R3, R3 ;  /* 0x0000000300037305 */ /* 0x000e24000021f000 */
[----:B0-----:R-:W-:Y:S01]  /*10b80*/  IMAD.MOV R11, RZ, RZ, -R3 ;  /* 0x000000ffff0b7224 */ /* 0x001fe200078e0a03 */
[----:B------:R-:W-:Y:S06]  /*10b90*/  @!P0 BRA `(.L_x_422) ;  /* 0x0000000000088947 */ /* 0x000fec0003800000 */
[----:B------:R-:W-:-:S05]  /*10ba0*/  VIADD R5, R27, 0xffffffff ;  /* 0xffffffff1b057836 */ /* 0x000fca0000000000 */
[----:B------:R0:W1:Y:S02]  /*10bb0*/  SHFL.IDX PT, R24, R2, R5, 0x1f ;  /* 0x00001f0502187589 */ /* 0x00006400000e0000 */
.L_x_422:
[----:B0-----:R-:W-:Y:S02]  /*10bc0*/  IMAD.MOV.U32 R5, RZ, RZ, R10 ;  /* 0x000000ffff057224 */ /* 0x001fe400078e000a */
[----:B-1----:R-:W-:Y:S02]  /*10bd0*/  IMAD R24, R24, UR5, R9 ;  /* 0x0000000518187c24 */ /* 0x002fe4000f8e0209 */
[----:B------:R-:W0:Y:S01]  /*10be0*/  I2F.RP R8, R5 ;  /* 0x0000000500087306 */ /* 0x000e220000209400 */
[----:B------:R-:W-:Y:S02]  /*10bf0*/  IMAD R9, R11, R4, RZ ;  /* 0x000000040b097224 */ /* 0x000fe400078e02ff */
[----:B------:R-:W-:Y:S01]  /*10c00*/  IMAD.MOV.U32 R2, RZ, RZ, RZ ;  /* 0x000000ffff027224 */ /* 0x000fe200078e00ff */
[----:B------:R-:W-:Y:S01]  /*10c10*/  IADD3 R25, -R24, UR6, RZ ;  /* 0x0000000618197c10 */ /* 0x000fe2000fffe1ff */
[----:B------:R-:W-:Y:S02]  /*10c20*/  VIADD R27, R27, UR4 ;  /* 0x000000041b1b7c36 */ /* 0x000fe40008000000 */
[----:B------:R-:W-:Y:S01]  /*10c30*/  IMAD.HI.U32 R2, R3, R9, R2 ;  /* 0x0000000903027227 */ /* 0x000fe200078e0002 */
[----:B------:R-:W-:-:S02]  /*10c40*/  IABS R3, R6 ;  /* 0x0000000600037213 */ /* 0x000fc40000000000 */
[----:B------:R-:W-:-:S03]  /*10c50*/  IABS R9, R25 ;  /* 0x0000001900097213 */ /* 0x000fc60000000000 */
[----:B------:R-:W-:Y:S02]  /*10c60*/  IMAD.MOV R3, RZ, RZ, -R3 ;  /* 0x000000ffff037224 */ /* 0x000fe400078e0a03 */
[----:B------:R-:W-:Y:S01]  /*10c70*/  IMAD.HI.U32 R2, R2, R9, RZ ;  /* 0x0000000902027227 */ /* 0x000fe200078e00ff */
[----:B0-----:R-:W0:Y:S03]  /*10c80*/  MUFU.RCP R8, R8 ;  /* 0x0000000800087308 */ /* 0x001e260000001000 */
[----:B------:R-:W-:-:S05]  /*10c90*/  IMAD R9, R2, R3, R9 ;  /* 0x0000000302097224 */ /* 0x000fca00078e0209 */
[----:B------:R-:W-:Y:S01]  /*10ca0*/  ISETP.GT.U32.AND P1, PT, R4, R9, PT ;  /* 0x000000090400720c */ /* 0x000fe20003f24070 */
[----:B0-----:R-:W-:-:S12]  /*10cb0*/  VIADD R3, R8, 0xffffffe ;  /* 0x0ffffffe08037836 */ /* 0x001fd80000000000 */
[----:B------:R-:W-:Y:S01]  /*10cc0*/  @!P1 IMAD.IADD R9, R9, 0x1, -R4 ;  /* 0x0000000109099824 */ /* 0x000fe200078e0a04 */
[----:B------:R-:W0:Y:S01]  /*10cd0*/  F2I.FTZ.U32.TRUNC.NTZ R3, R3 ;  /* 0x0000000300037305 */ /* 0x000e22000021f000 */
[----:B------:R-:W-:Y:S01]  /*10ce0*/  @!P1 VIADD R2, R2, 0x1 ;  /* 0x0000000102029836 */ /* 0x000fe20000000000 */
[----:B------:R-:W-:Y:S02]  /*10cf0*/  ISETP.NE.AND P1, PT, R6, RZ, PT ;  /* 0x000000ff0600720c */ /* 0x000fe40003f25270 */
[----:B------:R-:W-:Y:S02]  /*10d00*/  ISETP.GE.U32.AND P0, PT, R9, R4, PT ;  /* 0x000000040900720c */ /* 0x000fe40003f06070 */
[----:B------:R-:W-:-:S04]  /*10d10*/  LOP3.LUT R4, R25, R6, RZ, 0x3c, !PT ;  /* 0x0000000619047212 */ /* 0x000fc800078e3cff */
[----:B------:R-:W-:Y:S01]  /*10d20*/  ISETP.GE.AND P2, PT, R4, RZ, PT ;  /* 0x000000ff0400720c */ /* 0x000fe20003f46270 */
[----:B0-----:R-:W-:-:S06]  /*10d30*/  IMAD.MOV R8, RZ, RZ, -R3 ;  /* 0x000000ffff087224 */ /* 0x001fcc00078e0a03 */
[----:B------:R-:W-:-:S04]  /*10d40*/  @P0 VIADD R2, R2, 0x1 ;  /* 0x0000000102020836 */ /* 0x000fc80000000000 */
[----:B------:R-:W-:Y:S02]  /*10d50*/  IMAD.MOV.U32 R4, RZ, RZ, R2 ;  /* 0x000000ffff047224 */ /* 0x000fe400078e0002 */
[----:B------:R-:W-:Y:S01]  /*10d60*/  IMAD.MOV.U32 R2, RZ, RZ, R8 ;  /* 0x000000ffff027224 */ /* 0x000fe200078e0008 */
[----:B------:R-:W-:Y:S01]  /*10d70*/  IABS R8, R7 ;  /* 0x0000000700087213 */ /* 0x000fe20000000000 */
[----:B------:R-:W-:Y:S01]  /*10d80*/  @!P2 IMAD.MOV R4, RZ, RZ, -R4 ;  /* 0x000000ffff04a224 */ /* 0x000fe200078e0a04 */
[----:B------:R-:W-:Y:S01]  /*10d90*/  @!P1 LOP3.LUT R4, RZ, R6, RZ, 0x33, !PT ;  /* 0x00000006ff049212 */ /* 0x000fe200078e33ff */
[----:B------:R-:W-:Y:S02]  /*10da0*/  IMAD R9, R2, R5, RZ ;  /* 0x0000000502097224 */ /* 0x000fe400078e02ff */
[----:B------:R-:W-:Y:S02]  /*10db0*/  IMAD.MOV.U32 R2, RZ, RZ, RZ ;  /* 0x000000ffff027224 */ /* 0x000fe400078e00ff */
[----:B------:R-:W-:-:S02]  /*10dc0*/  IMAD.MOV R8, RZ, RZ, -R8 ;  /* 0x000000ffff087224 */ /* 0x000fc400078e0a08 */
[----:B------:R-:W-:Y:S01]  /*10dd0*/  IMAD.HI.U32 R2, R3, R9, R2 ;  /* 0x0000000903027227 */ /* 0x000fe200078e0002 */
[----:B------:R-:W-:-:S03]  /*10de0*/  IABS R3, R4 ;  /* 0x0000000400037213 */ /* 0x000fc60000000000 */
[----:B------:R-:W-:Y:S02]  /*10df0*/  IMAD R6, R6, R4, RZ ;  /* 0x0000000406067224 */ /* 0x000fe400078e02ff */
        /* <DEDUP_REMOVED lines=18> */
.L_x_420:
[----:B------:R-:W-:Y:S02]  /*10f20*/  IMAD.MOV.U32 R25, RZ, RZ, RZ ;  /* 0x000000ffff197224 */ /* 0x000fe400078e00ff */
[----:B------:R-:W-:Y:S02]  /*10f30*/  IMAD.U32 R24, RZ, RZ, UR6 ;  /* 0x00000006ff187e24 */ /* 0x000fe4000f8e00ff */
[----:B------:R-:W-:-:S07]  /*10f40*/  IMAD.MOV.U32 R26, RZ, RZ, RZ ;  /* 0x000000ffff1a7224 */ /* 0x000fce00078e00ff */
.L_x_423:
[----:B------:R-:W-:-:S13]  /*10f50*/  ISETP.NE.AND P0, PT, R0, RZ, PT ;  /* 0x000000ff0000720c */ /* 0x000fda0003f05270 */
[----:B------:R-:W0:Y:S01]  /*10f60*/  @!P0 S2R R3, SR_CgaCtaId ;  /* 0x0000000000038919 */ /* 0x000e220000008800 */
[----:B------:R-:W-:-:S04]  /*10f70*/  @!P0 MOV R0, 0x400 ;  /* 0x0000040000008802 */ /* 0x000fc80000000f00 */
[----:B0-----:R-:W-:-:S05]  /*10f80*/  @!P0 LEA R0, R3, R0, 0x18 ;  /* 0x0000000003008211 */ /* 0x001fca00078ec0ff */
[----:B------:R1:W-:Y:S01]  /*10f90*/  @!P0 STS.128 [R0+0x132d0], R24 ;  /* 0x0132d01800008388 */ /* 0x0003e20000000c00 */
[----:B------:R-:W-:Y:S06]  /*10fa0*/  BAR.ARV 0x5, 0x200 ;  /* 0x0148000000007b1d */ /* 0x000fec0000002000 */
.L_x_418:
[----:B------:R2:W-:Y:S01]  /*10fb0*/  STL [R1+0x40], RZ ;  /* 0x000040ff01007387 */ /* 0x0005e20000100800 */
[----:B------:R-:W-:Y:S01]  /*10fc0*/  ULDC UR4, c[0x0][0xc3c] ;  /* 0x00030f0000047ab9 */ /* 0x000fe20000000800 */
[----:B------:R-:W-:Y:S01]  /*10fd0*/  IMAD.MOV.U32 R28, RZ, RZ, 0x1 ;  /* 0x00000001ff1c7424 */ /* 0x000fe200078e00ff */
[----:B0-----:R-:W-:Y:S01]  /*10fe0*/  ISETP.GE.AND P0, PT, R27, UR4, PT ;  /* 0x000000041b007c0c */ /* 0x001fe2000bf06270 */
[----:B------:R-:W-:-:S12]  /*10ff0*/  IMAD.MOV.U32 R19, RZ, RZ, RZ ;  /* 0x000000ffff137224 */ /* 0x000fd800078e00ff */
[----:B--2---:R-:W-:Y:S05]  /*11000*/  @P0 BRA `(.L_x_424) ;  /* 0x0000005000840947 */ /* 0x004fea0003800000 */
[----:B------:R-:W2:Y:S01]  /*11010*/  LDL R10, [R1+0x38] ;  /* 0x00003800010a7983 */ /* 0x000ea20000100800 */
[----:B------:R-:W0:Y:S01]  /*11020*/  S2R R12, SR_TID.X ;  /* 0x00000000000c7919 */ /* 0x000e220000002100 */
[----:B------:R-:W3:Y:S01]  /*11030*/  S2UR UR5, SR_CgaCtaId ;  /* 0x00000000000579c3 */ /* 0x000ee20000008800 */
[----:B------:R-:W-:Y:S01]  /*11040*/  UMOV UR4, 0x400 ;  /* 0x0000040000047882 */ /* 0x000fe20000000000 */
[C---:B0-----:R-:W-:Y:S01]  /*11050*/  IMAD.SHL.U32 R3, R12.reuse, 0x40, RZ ;  /* 0x000000400c037824 */ /* 0x041fe200078e00ff */
[C---:B------:R-:W-:Y:S01]  /*11060*/  LOP3.LUT R11, R12.reuse, 0x7f, RZ, 0xc0, !PT ;  /* 0x0000007f0c0b7812 */ /* 0x040fe200078ec0ff */
[C---:B------:R-:W-:Y:S01]  /*11070*/  IMAD.SHL.U32 R2, R12.reuse, 0x10, RZ ;  /* 0x000000100c027824 */ /* 0x040fe200078e00ff */
[----:B------:R-:W-:Y:S02]  /*11080*/  SHF.R.U32.HI R5, RZ, 0x1, R12 ;  /* 0x00000001ff057819 */ /* 0x000fe4000001160c */
[----:B------:R-:W-:Y:S01]  /*11090*/  LOP3.LUT R4, R3, 0x180, RZ, 0xc0, !PT ;  /* 0x0000018003047812 */ /* 0x000fe200078ec0ff */
[----:B-1----:R-:W-:-:S02]  /*110a0*/  IMAD.SHL.U32 R0, R12, 0x20, RZ ;  /* 0x000000200c007824 */ /* 0x002fc400078e00ff */
[----:B------:R-:W-:Y:S01]  /*110b0*/  IMAD.SHL.U32 R7, R11, 0x10, RZ ;  /* 0x000000100b077824 */ /* 0x000fe200078e00ff */
[----:B------:R-:W-:Y:S01]  /*110c0*/  LOP3.LUT R4, R4, 0x30, R5, 0xf8, !PT ;  /* 0x0000003004047812 */ /* 0x000fe200078ef805 */
[----:B------:R-:W-:Y:S01]  /*110d0*/  IMAD.SHL.U32 R9, R12, 0x2, RZ ;  /* 0x000000020c097824 */ /* 0x000fe200078e00ff */
[----:B------:R-:W-:Y:S01]  /*110e0*/  LOP3.LUT R8, R2, 0x1b0, RZ, 0xc0, !PT ;  /* 0x000001b002087812 */ /* 0x000fe200078ec0ff */
[----:B------:R-:W-:Y:S01]  /*110f0*/  IMAD.SHL.U32 R5, R12, 0x8, RZ ;  /* 0x000000080c057824 */ /* 0x000fe200078e00ff */
[----:B------:R-:W-:Y:S02]  /*11100*/  LOP3.LUT R6, R0, 0x80, RZ, 0xc0, !PT ;  /* 0x0000008000067812 */ /* 0x000fe400078ec0ff */
[----:B------:R-:W-:Y:S02]  /*11110*/  LOP3.LUT R7, R7, 0x600, RZ, 0xc0, !PT ;  /* 0x0000060007077812 */ /* 0x000fe400078ec0ff */
[----:B------:R-:W-:Y:S01]  /*11120*/  LOP3.LUT R8, R8, 0x30, R9, 0x78, !PT ;  /* 0x0000003008087812 */ /* 0x000fe200078e7809 */
[----:B------:R-:W-:Y:S01]  /*11130*/  IMAD.SHL.U32 R9, R12, 0x4, RZ ;  /* 0x000000040c097824 */ /* 0x000fe200078e00ff */
[----:B------:R-:W-:-:S02]  /*11140*/  LOP3.LUT R4, R4, 0x30, R5, 0x78, !PT ;  /* 0x0000003004047812 */ /* 0x000fc400078e7805 */
[----:B------:R-:W-:Y:S02]  /*11150*/  LOP3.LUT R6, R6, 0x10, R12, 0xf8, !PT ;  /* 0x0000001006067812 */ /* 0x000fe400078ef80c */
[--C-:B------:R-:W-:Y:S01]  /*11160*/  LOP3.LUT R5, R7, 0x60, R0.reuse, 0xf8, !PT ;  /* 0x0000006007057812 */ /* 0x100fe200078ef800 */
[----:B---3--:R-:W-:Y:S01]  /*11170*/  ULEA UR4, UR5, UR4, 0x18 ;  /* 0x0000000405047291 */ /* 0x008fe2000f8ec03f */
[----:B------:R-:W-:Y:S02]  /*11180*/  LOP3.LUT R6, R6, 0x10, R9, 0x78, !PT ;  /* 0x0000001006067812 */ /* 0x000fe400078e7809 */
[----:B------:R-:W-:Y:S02]  /*11190*/  LOP3.LUT R5, R5, 0x100, R0, 0xf8, !PT ;  /* 0x0000010005057812 */ /* 0x000fe400078ef800 */
[----:B------:R-:W-:Y:S02]  /*111a0*/  LOP3.LUT R3, R4, 0x640, R3, 0xf8, !PT ;  /* 0x0000064004037812 */ /* 0x000fe400078ef803 */
[----:B------:R-:W-:-:S02]  /*111b0*/  LOP3.LUT R7, R7, 0x40, R2, 0xf8, !PT ;  /* 0x0000004007077812 */ /* 0x000fc400078ef802 */
[----:B------:R-:W-:Y:S01]  /*111c0*/  LOP3.LUT R2, R5, R6, RZ, 0xfc, !PT ;  /* 0x0000000605027212 */ /* 0x000fe200078efcff */
[----:B------:R0:W-:Y:S01]  /*111d0*/  STL [R1+0x10], R3 ;  /* 0x0000100301007387 */ /* 0x0001e20000100800 */
[----:B------:R-:W-:Y:S01]  /*111e0*/  LOP3.LUT R7, R7, R8, RZ, 0xfc, !PT ;  /* 0x0000000807077212 */ /* 0x000fe200078efcff */
[----:B------:R-:W-:Y:S02]  /*111f0*/  IMAD.U32 R18, RZ, RZ, UR4 ;  /* 0x00000004ff127e24 */ /* 0x000fe4000f8e00ff */
[----:B------:R1:W-:Y:S01]  /*11200*/  STL [R1+0xc], R2 ;  /* 0x00000c0201007387 */ /* 0x0003e20000100800 */
[----:B0-----:R-:W-:-:S04]  /*11210*/  SHF.R.U32.HI R3, RZ, 0x2, R11 ;  /* 0x00000002ff037819 */ /* 0x001fc8000001160b */
[----:B------:R-:W-:Y:S01]  /*11220*/  LOP3.LUT R3, R3, 0x60, R0, 0xf8, !PT ;  /* 0x0000006003037812 */ /* 0x000fe200078ef800 */
[----:B-1----:R-:W-:Y:S01]  /*11230*/  IMAD.IADD R2, R18, 0x1, R7 ;  /* 0x0000000112027824 */ /* 0x002fe200078e0207 */
[----:B------:R-:W-:Y:S01]  /*11240*/  BSSY B7, `(.L_x_424) ;  /* 0x00004fd000077945 */ /* 0x000fe20003800000 */
[----:B------:R-:W-:Y:S02]  /*11250*/  IMAD.MOV.U32 R29, RZ, RZ, 0x1 ;  /* 0x00000001ff1d7424 */ /* 0x000fe400078e00ff */
[----:B------:R-:W-:Y:S02]  /*11260*/  IMAD.MOV.U32 R23, RZ, RZ, RZ ;  /* 0x000000ffff177224 */ /* 0x000fe400078e00ff */
[----:B------:R-:W-:Y:S02]  /*11270*/  IMAD.MOV.U32 R19, RZ, RZ, RZ ;  /* 0x000000ffff137224 */ /* 0x000fe400078e00ff */
[----:B------:R-:W-:Y:S01]  /*11280*/  IMAD.MOV.U32 R28, RZ, RZ, 0x1 ;  /* 0x00000001ff1c7424 */ /* 0x000fe200078e00ff */
[----:B------:R-:W-:Y:S01]  /*11290*/  ULDC.64 UR38, c[0x0][0x198] ;  /* 0x0000660000267ab9 */ /* 0x000fe20000000a00 */
[----:B------:R-:W-:Y:S01]  /*112a0*/  ULDC UR36, c[0x0][0xc] ;  /* 0x0000030000247ab9 */ /* 0x000fe20000000800 */
[----:B--2---:R-:W-:-:S02]  /*112b0*/  LOP3.LUT R4, R10, 0x1, RZ, 0xfc, !PT ;  /* 0x000000010a047812 */ /* 0x004fc400078efcff */
[----:B------:R-:W-:-:S03]  /*112c0*/  LOP3.LUT R0, R10, 0x2, RZ, 0xfc, !PT ;  /* 0x000000020a007812 */ /* 0x000fc600078efcff */
[----:B------:R0:W-:Y:S04]  /*112d0*/  STL [R1+0x44], R4 ;  /* 0x0000440401007387 */ /* 0x0001e80000100800 */
[----:B------:R0:W-:Y:S04]  /*112e0*/  STL [R1+0x34], R2 ;  /* 0x0000340201007387 */ /* 0x0001e80000100800 */
[----:B------:R0:W-:Y:S04]  /*112f0*/  STL [R1+0x1c], R0 ;  /* 0x00001c0001007387 */ /* 0x0001e80000100800 */
[----:B------:R0:W-:Y:S02]  /*11300*/  STL [R1+0x40], RZ ;  /* 0x000040ff01007387 */ /* 0x0001e40000100800 */
.L_x_528:
[----:B0-----:R-:W0:Y:S02]  /*11310*/  LDC.64 R2, c[0x0][0xc88] ;  /* 0x00032200ff027b82 */ /* 0x001e240000000a00 */
[----:B0-----:R-:W-:-:S05]  /*11320*/  IMAD.WIDE R2, R27, 0x4, R2 ;  /* 0x000000041b027825 */ /* 0x001fca00078e0202 */
[----:B--2---:R-:W2:Y:S01]  /*11330*/  LDG.E R14, desc[UR40][R2.64] ;  /* 0x00000028020e7981 */ /* 0x004ea2000c1e1900 */
[----:B------:R-:W-:Y:S05]  /*11340*/  YIELD ;  /* 0x0000000000007946 */ /* 0x000fea0003800000 */
[----:B------:R-:W-:Y:S01]  /*11350*/  ULDC.64 UR4, c[0x0][0xa28] ;  /* 0x00028a0000047ab9 */ /* 0x000fe20000000a00 */
[----:B------:R-:W-:Y:S02]  /*11360*/  CS2R R8, SRZ ;  /* 0x0000000000087805 */ /* 0x000fe4000001ff00 */
[----:B------:R-:W-:Y:S01]  /*11370*/  ISETP.NE.U32.AND P0, PT, RZ, UR4, PT ;  /* 0x00000004ff007c0c */ /* 0x000fe2000bf05070 */
[----:B------:R-:W-:-:S03]  /*11380*/  ULDC.64 UR6, c[0x0][0xa00] ;  /* 0x0002800000067ab9 */ /* 0x000fc60000000a00 */
[----:B------:R-:W-:Y:S02]  /*11390*/  ISETP.NE.AND.EX P0, PT, RZ, UR5, PT, P0 ;  /* 0x00000005ff007c0c */ /* 0x000fe4000bf05300 */
[----:B--2---:R-:W-:Y:S01]  /*113a0*/  SHF.R.S32.HI R0, RZ, 0x1f, R14 ;  /* 0x0000001fff007819 */ /* 0x004fe2000001140e */
[----:B------:R-:W-:-:S10]  /*113b0*/  IMAD.SHL.U32 R17, R14, 0x4, RZ ;  /* 0x000000040e117824 */ /* 0x000fd400078e00ff */
[C---:B------:R-:W-:Y:S01]  /*113c0*/  @P0 LEA R4, P1, R14.reuse, UR4, 0x2 ;  /* 0x000000040e040c11 */ /* 0x040fe2000f8210ff */
[----:B------:R-:W-:Y:S01]  /*113d0*/  STL [R1+0x14], R14 ;  /* 0x0000140e01007387 */ /* 0x000fe20000100800 */
[C-C-:B------:R-:W-:Y:S02]  /*113e0*/  SHF.L.U64.HI R13, R14.reuse, 0x2, R0.reuse ;  /* 0x000000020e0d7819 */ /* 0x140fe40000010200 */
[----:B------:R-:W-:Y:S01]  /*113f0*/  @P0 LEA.HI.X R5, R14, UR5, R0, 0x2, P1 ;  /* 0x000000050e050c11 */ /* 0x000fe200088f1400 */
[----:B------:R-:W-:Y:S01]  /*11400*/  ULDC.64 UR4, c[0x0][0xa08] ;  /* 0x0002820000047ab9 */ /* 0x000fe20000000a00 */
[----:B------:R-:W-:Y:S01]  /*11410*/  ISETP.NE.U32.AND P1, PT, RZ, UR6, PT ;  /* 0x00000006ff007c0c */ /* 0x000fe2000bf25070 */
[----:B------:R0:W-:Y:S01]  /*11420*/  STL [R1+0x30], R0 ;  /* 0x0000300001007387 */ /* 0x0001e20000100800 */
[----:B------:R-:W-:-:S03]  /*11430*/  IADD3 R2, P2, R17, UR6, RZ ;  /* 0x0000000611027c10 */ /* 0x000fc6000ff5e0ff */
[----:B-1----:R1:W5:Y:S01]  /*11440*/  @P0 LDG.E R9, desc[UR40][R4.64] ;  /* 0x0000002804090981 */ /* 0x002362000c1e1900 */
[----:B------:R-:W-:Y:S01]  /*11450*/  ISETP.NE.AND.EX P0, PT, RZ, UR7, PT, P1 ;  /* 0x00000007ff007c0c */ /* 0x000fe2000bf05310 */
[----:B------:R-:W-:Y:S01]  /*11460*/  IMAD.MOV.U32 R12, RZ, RZ, RZ ;  /* 0x000000ffff0c7224 */ /* 0x000fe200078e00ff */
[----:B------:R-:W-:Y:S01]  /*11470*/  IADD3.X R3, R13, UR7, RZ, P2, !PT ;  /* 0x000000070d037c10 */ /* 0x000fe200097fe4ff */
[----:B------:R-:W-:Y:S01]  /*11480*/  ULDC.64 UR6, c[0x0][0xa10] ;  /* 0x0002840000067ab9 */ /* 0x000fe20000000a00 */
[----:B------:R-:W-:Y:S01]  /*11490*/  ISETP.NE.U32.AND P1, PT, RZ, UR4, PT ;  /* 0x00000004ff007c0c */ /* 0x000fe2000bf25070 */
[----:B------:R-:W-:Y:S01]  /*114a0*/  STL [R1+0x4], R13 ;  /* 0x0000040d01007387 */ /* 0x000fe20000100800 */
[----:B------:R-:W-:Y:S01]  /*114b0*/  IADD3 R6, P3, R17, UR4, RZ ;  /* 0x0000000411067c10 */ /* 0x000fe2000ff7e0ff */
[----:B0-----:R-:W-:Y:S01]  /*114c0*/  IMAD.MOV.U32 R0, RZ, RZ, RZ ;  /* 0x000000ffff007224 */ /* 0x001fe200078e00ff */
[----:B------:R-:W-:Y:S02]  /*114d0*/  ISETP.NE.AND.EX P1, PT, RZ, UR5, PT, P1 ;  /* 0x00000005ff007c0c */ /* 0x000fe4000bf25310 */
[----:B------:R-:W-:Y:S01]  /*114e0*/  IADD3.X R7, R13, UR5, RZ, P3, !PT ;  /* 0x000000050d077c10 */ /* 0x000fe20009ffe4ff */
[----:B------:R-:W-:Y:S01]  /*114f0*/  ULDC.64 UR4, c[0x0][0xa18] ;  /* 0x0002860000047ab9 */ /* 0x000fe20000000a00 */
[----:B-1----:R-:W-:Y:S01]  /*11500*/  IADD3 R4, P4, R17, UR6, RZ ;  /* 0x0000000611047c10 */ /* 0x002fe2000ff9e0ff */
[----:B------:R-:W2:Y:S01]  /*11510*/  @P0 LDG.E R8, desc[UR40][R2.64] ;  /* 0x0000002802080981 */ /* 0x000ea2000c1e1900 */
[----:B------:R-:W-:-:S02]  /*11520*/  ISETP.NE.U32.AND P3, PT, RZ, UR4, PT ;  /* 0x00000004ff007c0c */ /* 0x000fc4000bf65070 */
[----:B------:R-:W-:Y:S02]  /*11530*/  IADD3.X R5, R13, UR7, RZ, P4, !PT ;  /* 0x000000070d057c10 */ /* 0x000fe4000a7fe4ff */
[----:B------:R-:W-:Y:S02]  /*11540*/  ISETP.NE.AND.EX P3, PT, RZ, UR5, PT, P3 ;  /* 0x00000005ff007c0c */ /* 0x000fe4000bf65330 */
[----:B------:R-:W-:Y:S01]  /*11550*/  ISETP.NE.U32.AND P2, PT, RZ, UR6, PT ;  /* 0x00000006ff007c0c */ /* 0x000fe2000bf45070 */
[----:B------:R-:W5:Y:S03]  /*11560*/  @P1 LDG.E R12, desc[UR40][R6.64] ;  /* 0x00000028060c1981 */ /* 0x000f66000c1e1900 */
[----:B------:R-:W-:-:S07]  /*11570*/  ISETP.NE.AND.EX P2, PT, RZ, UR7, PT, P2 ;  /* 0x00000007ff007c0c */ /* 0x000fce000bf45320 */
[----:B------:R-:W-:Y:S01]  /*11580*/  @P3 IADD3 R10, P4, R17, UR4, RZ ;  /* 0x00000004110a3c10 */ /* 0x000fe2000ff9e0ff */
[----:B------:R-:W-:-:S03]  /*11590*/  ULDC UR4, c[0x0][0x288] ;  /* 0x0000a20000047ab9 */ /* 0x000fc60000000800 */
[----:B------:R-:W-:Y:S02]  /*115a0*/  @P3 IADD3.X R11, R13, UR5, RZ, P4, !PT ;  /* 0x000000050d0b3c10 */ /* 0x000fe4000a7fe4ff */
[----:B------:R-:W5:Y:S04]  /*115b0*/  @P2 LDG.E R0, desc[UR40][R4.64] ;  /* 0x0000002804002981 */ /* 0x000f68000c1e1900 */
[----:B--2---:R0:W-:Y:S02]  /*115c0*/  STL [R1+0x18], R8 ;  /* 0x0000180801007387 */ /* 0x0041e40000100800 */
[----:B0-----:R-:W-:Y:S01]  /*115d0*/  IMAD.U32 R8, RZ, RZ, UR4 ;  /* 0x00000004ff087e24 */ /* 0x001fe2000f8e00ff */
[----:B------:R-:W-:-:S05]  /*115e0*/  ULDC.64 UR4, c[0x0][0x418] ;  /* 0x0001060000047ab9 */ /* 0x000fca0000000a00 */
[----:B------:R0:W2:Y:S01]  /*115f0*/  @P3 LDG.E R8, desc[UR40][R10.64] ;  /* 0x000000280a083981 */ /* 0x0000a2000c1e1900 */
[----:B------:R-:W-:-:S03]  /*11600*/  UISETP.NE.U32.AND UP0, UPT, UR4, URZ, UPT ;  /* 0x0000003f0400728c */ /* 0x000fc6000bf05070 */
[----:B------:R-:W-:Y:S01]  /*11610*/  ULDC UR4, c[0x0][0x424] ;  /* 0x0001090000047ab9 */ /* 0x000fe20000000800 */
[----:B------:R-:W-:-:S03]  /*11620*/  UISETP.NE.AND.EX UP0, UPT, UR5, URZ, UPT, UP0 ;  /* 0x0000003f0500728c */ /* 0x000fc6000bf05300 */
[----:B------:R-:W-:Y:S01]  /*11630*/  ULDC UR5, c[0x0][0x2f0] ;  /* 0x0000bc0000057ab9 */ /* 0x000fe20000000800 */
[----:B------:R-:W-:-:S04]  /*11640*/  USEL UR4, UR4, 0x1, UP0 ;  /* 0x0000000104047887 */ /* 0x000fc80008000000 */
[----:B------:R-:W-:-:S03]  /*11650*/  UIMAD UR4, UR4, UR5, URZ ;  /* 0x00000005040472a4 */ /* 0x000fc6000f8e023f */
[----:B------:R-:W-:-:S03]  /*11660*/  ULDC UR5, c[0x0][0x348] ;  /* 0x0000d20000057ab9 */ /* 0x000fc60000000800 */
[----:B0-----:R-:W-:Y:S01]  /*11670*/  IMAD.U32 R10, RZ, RZ, UR4 ;  /* 0x00000004ff0a7e24 */ /* 0x001fe2000f8e00ff */
[----:B--2---:R0:W-:Y:S02]  /*11680*/  STL [R1+0x3c], R8 ;  /* 0x00003c0801007387 */ /* 0x0041e40000100800 */
[----:B0-----:R-:W-:Y:S01]  /*11690*/  IMAD.U32 R8, RZ, RZ, UR5 ;  /* 0x00000005ff087e24 */ /* 0x001fe2000f8e00ff */
[----:B----4-:R-:W-:Y:S06]  /*116a0*/  @P3 BRA `(.L_x_425) ;  /* 0x0000000000143947 */ /* 0x010fec0003800000 */
[----:B------:R-:W-:Y:S05]  /*116b0*/  @!P0 BRA `(.L_x_425) ;  /* 0x0000000000108947 */ /* 0x000fea0003800000 */
[----:B------:R-:W2:Y:S04]  /*116c0*/  LDG.E R11, desc[UR40][R2.64] ;  /* 0x00000028020b7981 */ /* 0x000ea8000c1e1900 */
[----:B------:R-:W2:Y:S02]  /*116d0*/  LDG.E R2, desc[UR40][R2.64+0x4] ;  /* 0x0000042802027981 */ /* 0x000ea4000c1e1900 */
[----:B--2---:R-:W-:-:S05]  /*116e0*/  IMAD.IADD R2, R2, 0x1, -R11 ;  /* 0x0000000102027824 */ /* 0x004fca00078e0a0b */
[----:B------:R0:W-:Y:S02]  /*116f0*/  STL [R1+0x3c], R2 ;  /* 0x00003c0201007387 */ /* 0x0001e40000100800 */
.L_x_425:
[C---:B0-----:R-:W-:Y:S01]  /*11700*/  LOP3.LUT R2, R26.reuse, 0xff000000, RZ, 0xc0, !PT ;  /* 0xff0000001a027812 */ /* 0x041fe200078ec0ff */
[----:B------:R-:W-:Y:S01]  /*11710*/  ULDC.64 UR4, c[0x0][0xa20] ;  /* 0x0002880000047ab9 */ /* 0x000fe20000000a00 */
[----:B------:R-:W-:Y:S02]  /*11720*/  LOP3.LUT R3, R26, 0xff0000, RZ, 0xc0, !PT ;  /* 0x00ff00001a037812 */ /* 0x000fe400078ec0ff */
[----:B------:R-:W-:Y:S02]  /*11730*/  SHF.R.U32.HI R2, RZ, 0x8, R2 ;  /* 0x00000008ff027819 */ /* 0x000fe40000011602 */
[----:B------:R-:W-:Y:S02]  /*11740*/  ISETP.NE.U32.AND P0, PT, RZ, UR4, PT ;  /* 0x00000004ff007c0c */ /* 0x000fe4000bf05070 */
[----:B------:R-:W-:Y:S01]  /*11750*/  LEA.HI R2, R3, R2, RZ, 0x10 ;  /* 0x0000000203027211 */ /* 0x000fe200078f80ff */
[----:B-----5:R-:W-:Y:S01]  /*11760*/  IMAD.IADD R3, R12, 0x1, R9 ;  /* 0x000000010c037824 */ /* 0x020fe200078e0209 */
[----:B------:R-:W-:-:S02]  /*11770*/  ISETP.NE.AND.EX P0, PT, RZ, UR5, PT, P0 ;  /* 0x00000005ff007c0c */ /* 0x000fc4000bf05300 */
[----:B------:R-:W-:Y:S01]  /*11780*/  LOP3.LUT R16, R26, 0xffff, RZ, 0xc0, !PT ;  /* 0x0000ffff1a107812 */ /* 0x000fe200078ec0ff */
[----:B------:R-:W-:Y:S01]  /*11790*/  IMAD.MOV.U32 R26, RZ, RZ, R14 ;  /* 0x000000ffff1a7224 */ /* 0x000fe200078e000e */
[----:B------:R0:W-:Y:S09]  /*117a0*/  STL [R1+0x8], R3 ;  /* 0x0000080301007387 */ /* 0x0001f20000100800 */
[----:B------:R-:W-:Y:S05]  /*117b0*/  @!P0 BRA `(.L_x_426) ;  /* 0x0000000000108947 */ /* 0x000fea0003800000 */
[----:B------:R-:W-:-:S04]  /*117c0*/  IADD3 R10, P0, R17, UR4, RZ ;  /* 0x00000004110a7c10 */ /* 0x000fc8000ff1e0ff */
[----:B------:R-:W-:-:S05]  /*117d0*/  IADD3.X R11, R13, UR5, RZ, P0, !PT ;  /* 0x000000050d0b7c10 */ /* 0x000fca00087fe4ff */
[----:B------:R1:W5:Y:S01]  /*117e0*/  LDG.E R10, desc[UR40][R10.64] ;  /* 0x000000280a0a7981 */ /* 0x000362000c1e1900 */
[----:B------:R-:W-:Y:S05]  /*117f0*/  BRA `(.L_x_427) ;  /* 0x0000000000107947 */ /* 0x000fea0003800000 */
.L_x_426:
[----:B------:R-:W-:Y:S05]  /*11800*/  @!P1 BRA `(.L_x_427) ;  /* 0x00000000000c9947 */ /* 0x000fea0003800000 */
[----:B------:R-:W2:Y:S04]  /*11810*/  LDG.E R10, desc[UR40][R6.64] ;  /* 0x00000028060a7981 */ /* 0x000ea8000c1e1900 */
[----:B------:R-:W2:Y:S02]  /*11820*/  LDG.E R6, desc[UR40][R6.64+0x4] ;  /* 0x0000042806067981 */ /* 0x000ea4000c1e1900 */
[----:B--2---:R-:W-:-:S07]  /*11830*/  IMAD.IADD R10, R6, 0x1, -R10 ;  /* 0x00000001060a7824 */ /* 0x004fce00078e0a0a */
.L_x_427:
[----:B0-----:R-:W2:Y:S01]  /*11840*/  @P2 LDG.E R3, desc[UR40][R4.64] ;  /* 0x0000002804032981 */ /* 0x001ea2000c1e1900 */
[----:B-----5:R-:W-:-:S03]  /*11850*/  IMAD.IADD R10, R10, 0x1, -R9 ;  /* 0x000000010a0a7824 */ /* 0x020fc600078e0a09 */
[----:B------:R0:W2:Y:S01]  /*11860*/  @P2 LDG.E R4, desc[UR40][R4.64+0x4] ;  /* 0x0000042804042981 */ /* 0x0000a2000c1e1900 */
[----:B------:R-:W-:Y:S01]  /*11870*/  BSSY B0, `(.L_x_428) ;  /* 0x0000029000007945 */ /* 0x000fe20003800000 */
[----:B------:R-:W-:Y:S02]  /*11880*/  LOP3.LUT R20, R2, 0xff, RZ, 0xc0, !PT ;  /* 0x000000ff02147812 */ /* 0x000fe400078ec0ff */
[----:B0-----:R-:W-:Y:S01]  /*11890*/  SHF.R.U32.HI R5, RZ, 0x10, R2 ;  /* 0x00000010ff057819 */ /* 0x001fe20000011602 */
[----:B------:R-:W-:Y:S02]  /*118a0*/  IMAD.MOV.U32 R2, RZ, RZ, RZ ;  /* 0x000000ffff027224 */ /* 0x000fe400078e00ff */
[----:B--2---:R-:W-:-:S04]  /*118b0*/  @P2 IMAD.IADD R8, R4, 0x1, -R3 ;  /* 0x0000000104082824 */ /* 0x004fc800078e0a03 */
[----:B------:R-:W-:-:S05]  /*118c0*/  IMAD.IADD R3, R10, 0x1, R8 ;  /* 0x000000010a037824 */ /* 0x000fca00078e0208 */
[C---:B------:R-:W-:Y:S01]  /*118d0*/  ISETP.GE.AND P1, PT, R3.reuse, 0x1, PT ;  /* 0x000000010300780c */ /* 0x040fe20003f26270 */
[----:B------:R-:W-:-:S04]  /*118e0*/  VIADD R4, R3, 0x9f ;  /* 0x0000009f03047836 */ /* 0x000fc80000000000 */
[----:B------:R-:W-:-:S05]  /*118f0*/  IMAD.HI R4, R4, 0x66666667, RZ ;  /* 0x6666666704047827 */ /* 0x000fca00078e02ff */
[----:B------:R-:W-:-:S04]  /*11900*/  SHF.R.U32.HI R3, RZ, 0x1f, R4 ;  /* 0x0000001fff037819 */ /* 0x000fc80000011604 */
[----:B------:R-:W-:Y:S01]  /*11910*/  LEA.HI.SX32 R4, R4, R3, 0x1a ;  /* 0x0000000304047211 */ /* 0x000fe200078fd2ff */
[----:B------:R-:W-:Y:S06]  /*11920*/  @!P1 BRA `(.L_x_429) ;  /* 0x0000000000749947 */ /* 0x000fec0003800000 */
[----:B------:R-:W-:Y:S01]  /*11930*/  ISETP.NE.AND P0, PT, R5, RZ, PT ;  /* 0x000000ff0500720c */ /* 0x000fe20003f05270 */
[----:B------:R-:W-:-:S03]  /*11940*/  ULDC UR4, c[0x0][0x9f0] ;  /* 0x00027c0000047ab9 */ /* 0x000fc60000000800 */
[----:B------:R-:W-:-:S04]  /*11950*/  SEL R6, R5, UR4, P0 ;  /* 0x0000000405067c07 */ /* 0x000fc80008000000 */
[----:B------:R-:W-:Y:S02]  /*11960*/  IABS R7, R6 ;  /* 0x0000000600077213 */ /* 0x000fe40000000000 */
[----:B------:R-:W-:Y:S02]  /*11970*/  IADD3 R9, R6, -0x1, R4 ;  /* 0xffffffff06097810 */ /* 0x000fe40007ffe004 */
[----:B------:R-:W0:Y:S08]  /*11980*/  I2F.RP R2, R7 ;  /* 0x0000000700027306 */ /* 0x000e300000209400 */
[----:B0-----:R-:W0:Y:S02]  /*11990*/  MUFU.RCP R2, R2 ;  /* 0x0000000200027308 */ /* 0x001e240000001000 */
[----:B0-----:R-:W-:-:S06]  /*119a0*/  VIADD R2, R2, 0xffffffe ;  /* 0x0ffffffe02027836 */ /* 0x001fcc0000000000 */
[----:B------:R0:W2:Y:S02]  /*119b0*/  F2I.FTZ.U32.TRUNC.NTZ R3, R2 ;  /* 0x0000000200037305 */ /* 0x0000a4000021f000 */
[----:B0-----:R-:W-:-:S04]  /*119c0*/  LOP3.LUT R2, R9, R6, RZ, 0x3c, !PT ;  /* 0x0000000609027212 */ /* 0x001fc800078e3cff */
[----:B------:R-:W-:Y:S01]  /*119d0*/  ISETP.GE.AND P4, PT, R2, RZ, PT ;  /* 0x000000ff0200720c */ /* 0x000fe20003f86270 */
[----:B--2---:R-:W-:-:S04]  /*119e0*/  IMAD.MOV R2, RZ, RZ, -R3 ;  /* 0x000000ffff027224 */ /* 0x004fc800078e0a03 */
[----:B-1----:R-:W-:Y:S02]  /*119f0*/  IMAD R11, R2, R7, RZ ;  /* 0x00000007020b7224 */ /* 0x002fe400078e02ff */
[----:B------:R-:W-:-:S04]  /*11a00*/  IMAD.MOV.U32 R2, RZ, RZ, RZ ;  /* 0x000000ffff027224 */ /* 0x000fc800078e00ff */
[----:B------:R-:W-:Y:S01]  /*11a10*/  IMAD.HI.U32 R11, R3, R11, R2 ;  /* 0x0000000b030b7227 */ /* 0x000fe200078e0002 */
[----:B------:R-:W-:Y:S02]  /*11a20*/  IABS R2, R6 ;  /* 0x0000000600027213 */ /* 0x000fe40000000000 */
[----:B------:R-:W-:-:S03]  /*11a30*/  IABS R3, R9 ;  /* 0x0000000900037213 */ /* 0x000fc60000000000 */
[----:B------:R-:W-:-:S04]  /*11a40*/  IMAD.MOV R2, RZ, RZ, -R2 ;  /* 0x000000ffff027224 */ /* 0x000fc800078e0a02 */
        /* <DEDUP_REMOVED lines=11> */
.L_x_429:
[----:B------:R-:W-:Y:S05]  /*11b00*/  BSYNC B0 ;  /* 0x0000000000007941 */ /* 0x000fea0003800000 */
.L_x_428:
[-C--:B------:R-:W-:Y:S01]  /*11b10*/  IMAD R3, R20, R2.reuse, RZ ;  /* 0x0000000214037224 */ /* 0x080fe200078e02ff */
[----:B------:R-:W-:Y:S04]  /*11b20*/  BSSY B0, `(.L_x_430) ;  /* 0x00000d5000007945 */ /* 0x000fe80003800000 */
[C---:B------:R-:W-:Y:S01]  /*11b30*/  VIADDMNMX R2, R3.reuse, R2, R4, PT ;  /* 0x0000000203027246 */ /* 0x040fe20003800104 */
[----:B------:R-:W-:-:S04]  /*11b40*/  IMAD R3, R3, 0xa0, -R10 ;  /* 0x000000a003037824 */ /* 0x000fc800078e0a0a */
[----:B------:R-:W-:Y:S01]  /*11b50*/  IMAD R2, R2, 0xa0, -R10 ;  /* 0x000000a002027824 */ /* 0x000fe200078e0a0a */
[----:B------:R-:W-:-:S04]  /*11b60*/  VIMNMX R3, RZ, R3, !PT ;  /* 0x00000003ff037248 */ /* 0x000fc80007fe0100 */
[----:B------:R-:W-:-:S04]  /*11b70*/  VIMNMX R2, R2, R8, PT ;  /* 0x0000000802027248 */ /* 0x000fc80003fe0100 */
[----:B------:R-:W-:-:S13]  /*11b80*/  ISETP.GT.AND P0, PT, R2, R3, PT ;  /* 0x000000030200720c */ /* 0x000fda0003f04270 */
[----:B------:R-:W-:Y:S02]  /*11b90*/  @P0 VIADD R6, R2, 0x9f ;  /* 0x0000009f02060836 */ /* 0x000fe40000000000 */
[----:B------:R-:W-:-:S04]  /*11ba0*/  IMAD.WIDE.U32 R2, R3, -0x33333333, RZ ;  /* 0xcccccccd03027825 */ /* 0x000fc800078e00ff */
[----:B------:R-:W-:Y:S01]  /*11bb0*/  @P0 IMAD.HI R2, R6, 0x66666667, RZ ;  /* 0x6666666706020827 */ /* 0x000fe200078e02ff */
[----:B------:R-:W-:-:S04]  /*11bc0*/  SHF.R.U32.HI R3, RZ, 0x7, R3 ;  /* 0x00000007ff037819 */ /* 0x000fc80000011603 */
[----:B------:R-:W-:Y:S01]  /*11bd0*/  @P0 SHF.R.U32.HI R7, RZ, 0x1f, R2 ;  /* 0x0000001fff070819 */ /* 0x000fe20000011602 */
[----:B------:R-:W-:-:S03]  /*11be0*/  IMAD.MOV.U32 R6, RZ, RZ, R3 ;  /* 0x000000ffff067224 */ /* 0x000fc600078e0003 */
[----:B------:R-:W-:Y:S02]  /*11bf0*/  @P0 LEA.HI.SX32 R6, R2, R7, 0x1a ;  /* 0x0000000702060211 */ /* 0x000fe400078fd2ff */
[----:B------:R-:W-:Y:S02]  /*11c00*/  PLOP3.LUT P0, PT, PT, PT, PT, 0x80, 0x0 ;  /* 0x000000000000781c */ /* 0x000fe40003f0f070 */
[----:B------:R-:W-:-:S13]  /*11c10*/  ISETP.GT.AND P3, PT, R6, R3, PT ;  /* 0x000000030600720c */ /* 0x000fda0003f64270 */
[----:B------:R-:W-:Y:S05]  /*11c20*/  @!P3 BRA `(.L_x_431) ;  /* 0x0000000c0010b947 */ /* 0x000fea0003800000 */
[----:B------:R-:W-:Y:S01]  /*11c30*/  UMOV UR4, 0xffffffff ;  /* 0xffffffff00047882 */ /* 0x000fe20000000000 */
[----:B------:R-:W-:Y:S02]  /*11c40*/  SEL R2, R26, RZ, !P2 ;  /* 0x000000ff1a027207 */ /* 0x000fe40005000000 */
[----:B------:R-:W-:Y:S05]  /*11c50*/  BRA.DIV UR4, `(.L_x_432) ;  /* 0x0000005204187947 */ /* 0x000fea000b800000 */
[----:B------:R-:W0:Y:S02]  /*11c60*/  S2R R7, SR_TID.X ;  /* 0x0000000000077919 */ /* 0x000e240000002100 */
[----:B0-----:R-:W-:-:S04]  /*11c70*/  SHF.R.U32.HI R7, RZ, 0x5, R7 ;  /* 0x00000005ff077819 */ /* 0x001fc80000011607 */
[----:B------:R-:W-:-:S05]  /*11c80*/  LOP3.LUT R7, R7, 0x3, RZ, 0xc0, !PT ;  /* 0x0000000307077812 */ /* 0x000fca00078ec0ff */
[----:B------:R0:W2:Y:S02]  /*11c90*/  SHFL.IDX PT, R14, R7, RZ, 0x1f ;  /* 0x00001fff070e7589 */ /* 0x0000a400000e0000 */
.L_x_563:
[----:B--2---:R-:W-:Y:S02]  /*11ca0*/  ISETP.NE.AND P0, PT, R14, RZ, PT ;  /* 0x000000ff0e00720c */ /* 0x004fe40003f05270 */
[----:B------:R-:W-:-:S11]  /*11cb0*/  PLOP3.LUT P6, PT, PT, PT, PT, 0x8, 0x0 ;  /* 0x000000000000781c */ /* 0x000fd60003fce170 */
[----:B------:R-:W-:Y:S05]  /*11cc0*/  @P0 BRA `(.L_x_433) ;  /* 0x00000000000c0947 */ /* 0x000fea0003800000 */
[----:B------:R-:W-:-:S03]  /*11cd0*/  UMOV UR4, 0xffffffff ;  /* 0xffffffff00047882 */ /* 0x000fc60000000000 */
[----:B------:R-:W-:Y:S05]  /*11ce0*/  BRA.DIV UR4, `(.L_x_434) ;  /* 0x0000005204287947 */ /* 0x000fea000b800000 */
[----:B------:R-:W-:-:S13]  /*11cf0*/  ELECT P6, URZ, PT ;  /* 0x00000000003f782f */ /* 0x000fda00038c0000 */
.L_x_433:
[----:B0-----:R-:W2:Y:S01]  /*11d00*/  LDL R7, [R1+0x40] ;  /* 0x0000400001077983 */ /* 0x001ea20000100800 */
[----:B------:R-:W-:Y:S01]  /*11d10*/  BSSY B1, `(.L_x_435) ;  /* 0x0000008000017945 */ /* 0x000fe20003800000 */
[----:B--2---:R-:W-:-:S05]  /*11d20*/  VIADD R7, R7, 0x1 ;  /* 0x0000000107077836 */ /* 0x004fca0000000000 */
[----:B------:R-:W-:-:S04]  /*11d30*/  LEA.HI R8, R7, R7, RZ, 0x1 ;  /* 0x0000000707087211 */ /* 0x000fc800078f08ff */
[----:B------:R-:W-:-:S05]  /*11d40*/  LOP3.LUT R8, R8, 0xfffffffe, RZ, 0xc0, !PT ;  /* 0xfffffffe08087812 */ /* 0x000fca00078ec0ff */
[----:B------:R-:W-:-:S05]  /*11d50*/  IMAD.IADD R7, R7, 0x1, -R8 ;  /* 0x0000000107077824 */ /* 0x000fca00078e0a08 */
[----:B------:R-:W-:-:S04]  /*11d60*/  SHF.L.U32 R7, R7, 0x1f, RZ ;  /* 0x0000001f07077819 */ /* 0x000fc800000006ff */
[----:B------:R-:W0:Y:S02]  /*11d70*/  SYNCS.PHASECHK.TRANS64.TRYWAIT P0, [R18+URZ+0x13220], R7 ;  /* 0x01322007120075a7 */ /* 0x000e24000800017f */
[----:B0-----:R-:W-:Y:S05]  /*11d80*/  @!P0 BRA `(.L_x_436) ;  /* 0x0000005000208947 */ /* 0x001fea0003800000 */
.L_x_566:
[----:B------:R-:W-:Y:S05]  /*11d90*/  BSYNC B1 ;  /* 0x0000000000017941 */ /* 0x000fea0003800000 */
.L_x_435:
[----:B------:R-:W-:Y:S04]  /*11da0*/  BSSY B1, `(.L_x_437) ;  /* 0x000004d000017945 */ /* 0x000fe80003800000 */
[----:B------:R-:W-:Y:S05]  /*11db0*/  @!P6 BRA `(.L_x_438) ;  /* 0x00000004002ce947 */ /* 0x000fea0003800000 */
[----:B0-----:R-:W-:Y:S01]  /*11dc0*/  IMAD R7, R23, 0x8, R18 ;  /* 0x0000000817077824 */ /* 0x001fe200078e0212 */
[----:B-1----:R-:W-:Y:S01]  /*11dd0*/  SHF.L.U32 R11, R29, 0x1f, RZ ;  /* 0x0000001f1d0b7819 */ /* 0x002fe200000006ff */
[----:B------:R-:W0:Y:S01]  /*11de0*/  S2R R8, SR_TID.X ;  /* 0x0000000000087919 */ /* 0x000e220000002100 */
[----:B------:R-:W-:Y:S02]  /*11df0*/  BSSY B2, `(.L_x_439) ;  /* 0x0000005000027945 */ /* 0x000fe40003800000 */
[----:B------:R-:W1:Y:S01]  /*11e00*/  SYNCS.PHASECHK.TRANS64.TRYWAIT P0, [R7+URZ+0x132a0], R11 ;  /* 0x0132a00b070075a7 */ /* 0x000e62000800017f */
[----:B0-----:R-:W-:-:S04]  /*11e10*/  LOP3.LUT R8, R8, 0x7f, RZ, 0xc0, !PT ;  /* 0x0000007f08087812 */ /* 0x001fc800078ec0ff */
[----:B------:R-:W-:Y:S01]  /*11e20*/  ISETP.NE.AND P2, PT, R8, RZ, PT ;  /* 0x000000ff0800720c */ /* 0x000fe20003f45270 */
[----:B-1----:R-:W-:-:S12]  /*11e30*/  @!P0 BRA `(.L_x_440) ;  /* 0x0000005000088947 */ /* 0x002fd80003800000 */
.L_x_567:
[----:B------:R-:W-:Y:S05]  /*11e40*/  BSYNC B2 ;  /* 0x0000000000027941 */ /* 0x000fea0003800000 */
.L_x_439:
[----:B------:R-:W-:Y:S04]  /*11e50*/  BSSY B2, `(.L_x_441) ;  /* 0x0000009000027945 */ /* 0x000fe80003800000 */
[----:B------:R-:W-:Y:S05]  /*11e60*/  @P2 BRA `(.L_x_442) ;  /* 0x00000000001c2947 */ /* 0x000fea0003800000 */
[----:B------:R-:W1:Y:S02]  /*11e70*/  S2R R8, SR_TID.X ;  /* 0x0000000000087919 */ /* 0x000e640000002100 */
[----:B-1----:R-:W-:Y:S01]  /*11e80*/  LOP3.LUT R9, R8, 0x1f, RZ, 0xc0, !PT ;  /* 0x0000001f08097812 */ /* 0x002fe200078ec0ff */
[----:B------:R-:W-:-:S03]  /*11e90*/  IMAD.MOV.U32 R8, RZ, RZ, 0x2800 ;  /* 0x00002800ff087424 */ /* 0x000fc600078e00ff */
[----:B------:R-:W-:Y:S01]  /*11ea0*/  ISETP.NE.AND P0, PT, R9, RZ, PT ;  /* 0x000000ff0900720c */ /* 0x000fe20003f05270 */
[----:B------:R1:W-:-:S12]  /*11eb0*/  SYNCS.ARRIVE.TRANS64 RZ, [R7+URZ+0x13290], R8 ;  /* 0x0132900807ff79a7 */ /* 0x0003d8000800003f */
[----:B-1----:R-:W-:Y:S05]  /*11ec0*/  @!P0 BRA `(.L_x_442) ;  /* 0x0000000000048947 */ /* 0x002fea0003800000 */
[----:B------:R-:W-:Y:S01]  /*11ed0*/  BPT.TRAP 0x1 ;  /* 0x000000040000795c */ /* 0x000fe20000300000 */
.L_x_442:
[----:B------:R-:W-:Y:S05]  /*11ee0*/  BSYNC B2 ;  /* 0x0000000000027941 */ /* 0x000fea0003800000 */
.L_x_441:
[----:B------:R-:W-:Y:S01]  /*11ef0*/  IMAD.MOV.U32 R13, RZ, RZ, RZ ;  /* 0x000000ffff0d7224 */ /* 0x000fe200078e00ff */
[----:B------:R-:W-:Y:S01]  /*11f00*/  UIADD3 UR4, UP0, UR38, 0x570, URZ ;  /* 0x0000057026047890 */ /* 0x000fe2000ff1e03f */
[----:B------:R-:W-:Y:S01]  /*11f10*/  IMAD R8, R6, 0xa0, R0 ;  /* 0x000000a006087824 */ /* 0x000fe200078e0200 */
[----:B------:R-:W-:Y:S01]  /*11f20*/  PLOP3.LUT P0, PT, PT, PT, PT, 0x80, 0x0 ;  /* 0x000000000000781c */ /* 0x000fe20003f0f070 */
[----:B------:R-:W-:Y:S01]  /*11f30*/  IMAD R12, R23, 0x2800, R18 ;  /* 0x00002800170c7824 */ /* 0x000fe200078e0212 */
[----:B------:R-:W-:Y:S01]  /*11f40*/  R2UR UR10, R13 ;  /* 0x000000000d0a72ca */ /* 0x000fe200000e0000 */
[----:B------:R-:W-:Y:S01]  /*11f50*/  VIADD R8, R8, 0xffffff60 ;  /* 0xffffff6008087836 */ /* 0x000fe20000000000 */
[----:B------:R-:W-:Y:S01]  /*11f60*/  UIADD3.X UR5, URZ, UR39, URZ, UP0, !UPT ;  /* 0x000000273f057290 */ /* 0x000fe200087fe43f */
[----:B------:R-:W-:Y:S01]  /*11f70*/  VIADD R9, R7, 0x13290 ;  /* 0x0001329007097836 */ /* 0x000fe20000000000 */
[----:B------:R-:W-:Y:S01]  /*11f80*/  UMOV UR6, 0x0 ;  /* 0x0000000000067882 */ /* 0x000fe20000000000 */
[----:B------:R-:W-:Y:S01]  /*11f90*/  VIADD R10, R12, 0xe000 ;  /* 0x0000e0000c0a7836 */ /* 0x000fe20000000000 */
[----:B------:R-:W-:-:S09]  /*11fa0*/  UMOV UR7, 0x12f00000 ;  /* 0x12f0000000077882 */ /* 0x000fd20000000000 */
.L_x_443:
[----:B------:R-:W-:-:S13]  /*11fb0*/  @P0 ELECT P3, URZ, PT ;  /* 0x00000000003f082f */ /* 0x000fda0003860000 */
[----:B------:R-:W-:Y:S02]  /*11fc0*/  @P3 R2UR UR13, R2 ;  /* 0x00000000020d32ca */ /* 0x000fe400000e0000 */
[----:B------:R-:W-:Y:S02]  /*11fd0*/  @P3 R2UR UR12, R16 ;  /* 0x00000000100c32ca */ /* 0x000fe400000e0000 */
[----:B------:R-:W-:Y:S02]  /*11fe0*/  @P3 R2UR UR11, R8 ;  /* 0x00000000080b32ca */ /* 0x000fe400000e0000 */
[----:B------:R-:W-:Y:S02]  /*11ff0*/  @P3 R2UR UR9, R9 ;  /* 0x00000000090932ca */ /* 0x000fe400000e0000 */
[----:B------:R-:W-:Y:S02]  /*12000*/  @P3 R2UR UR8, R10 ;  /* 0x000000000a0832ca */ /* 0x000fe400000e0000 */
[----:B------:R-:W-:-:S02]  /*12010*/  @P3 PLOP3.LUT P0, PT, P3, PT, PT, 0x8, 0x0 ;  /* 0x000000000000381c */ /* 0x000fc40001f0e170 */
[----:B------:R-:W-:-:S09]  /*12020*/  PLOP3.LUT P3, PT, PT, PT, PT, 0x8, 0x0 ;  /* 0x000000000000781c */ /* 0x000fd20003f6e170 */
[----:B------:R1:W-:Y:S02]  /*12030*/  UTMALDG.4D [UR8], [UR4], desc[UR6] ;  /* 0x00000608040075b4 */ /* 0x0003e40008019000 */
[----:B-1----:R-:W-:Y:S05]  /*12040*/  @P0 BRA.U.ANY `(.L_x_443) ;  /* 0xfffffffd00d80947 */ /* 0x002fea000393ffff */
[----:B------:R-:W1:Y:S01]  /*12050*/  SYNCS.PHASECHK.TRANS64.TRYWAIT P0, [R7+URZ+0x132c0], R11 ;  /* 0x0132c00b070075a7 */ /* 0x000e62000800017f */
[----:B------:R-:W-:Y:S04]  /*12060*/  BSSY B2, `(.L_x_444) ;  /* 0x0000002000027945 */ /* 0x000fe80003800000 */
[----:B-1----:R-:W-:Y:S05]  /*12070*/  @!P0 BRA `(.L_x_445) ;  /* 0x0000004c008c8947 */ /* 0x002fea0003800000 */
.L_x_568:
[----:B------:R-:W-:Y:S05]  /*12080*/  BSYNC B2 ;  /* 0x0000000000027941 */ /* 0x000fea0003800000 */
.L_x_444:
[----:B------:R-:W-:Y:S01]  /*12090*/  BSSY B2, `(.L_x_446) ;  /* 0x000000b000027945 */ /* 0x000fe20003800000 */
[----:B------:R-:W-:Y:S02]  /*120a0*/  IMAD.MOV.U32 R10, RZ, RZ, 0x0 ;  /* 0x00000000ff0a7424 */ /* 0x000fe400078e00ff */
[----:B01----:R-:W-:Y:S01]  /*120b0*/  IMAD.MOV.U32 R11, RZ, RZ, 0x12f00000 ;  /* 0x12f00000ff0b7424 */ /* 0x003fe200078e00ff */
[----:B------:R-:W-:Y:S06]  /*120c0*/  @P2 BRA `(.L_x_447) ;  /* 0x00000000001c2947 */ /* 0x000fec0003800000 */
[----:B------:R-:W0:Y:S02]  /*120d0*/  S2R R9, SR_TID.X ;  /* 0x0000000000097919 */ /* 0x000e240000002100 */
[----:B0-----:R-:W-:Y:S01]  /*120e0*/  LOP3.LUT R14, R9, 0x1f, RZ, 0xc0, !PT ;  /* 0x0000001f090e7812 */ /* 0x001fe200078ec0ff */
[----:B------:R-:W-:-:S03]  /*120f0*/  IMAD.MOV.U32 R9, RZ, RZ, 0x2800 ;  /* 0x00002800ff097424 */ /* 0x000fc600078e00ff */
[----:B------:R-:W-:Y:S01]  /*12100*/  ISETP.NE.AND P0, PT, R14, RZ, PT ;  /* 0x000000ff0e00720c */ /* 0x000fe20003f05270 */
[----:B------:R0:W-:-:S12]  /*12110*/  SYNCS.ARRIVE.TRANS64 RZ, [R7+URZ+0x132b0], R9 ;  /* 0x0132b00907ff79a7 */ /* 0x0001d8000800003f */
[----:B0-----:R-:W-:Y:S05]  /*12120*/  @!P0 BRA `(.L_x_447) ;  /* 0x0000000000048947 */ /* 0x001fea0003800000 */
[----:B------:R-:W-:Y:S01]  /*12130*/  BPT.TRAP 0x1 ;  /* 0x000000040000795c */ /* 0x000fe20000300000 */
.L_x_447:
[----:B------:R-:W-:Y:S05]  /*12140*/  BSYNC B2 ;  /* 0x0000000000027941 */ /* 0x000fea0003800000 */
.L_x_446:
        /* <DEDUP_REMOVED lines=8> */
.L_x_448:
        /* <DEDUP_REMOVED lines=9> */
[----:B--2---:R-:W-:Y:S05]  /*12260*/  @P0 BRA.U.ANY `(.L_x_448) ;  /* 0xfffffffd00d80947 */ /* 0x004fea000393ffff */
.L_x_438:
[----:B------:R-:W-:Y:S05]  /*12270*/  BSYNC B1 ;  /* 0x0000000000017941 */ /* 0x000fea0003800000 */
.L_x_437:
[----:B------:R-:W-:Y:S01]  /*12280*/  VIADD R6, R6, 0xfffffffe ;  /* 0xfffffffe06067836 */ /* 0x000fe20000000000 */
[----:B------:R-:W-:Y:S01]  /*12290*/  PLOP3.LUT P0, PT, PT, PT, PT, 0x8, 0x0 ;  /* 0x000000000000781c */ /* 0x000fe20003f0e170 */
[----:B------:R-:W-:-:S03]  /*122a0*/  VIADD R23, R23, 0x1 ;  /* 0x0000000117177836 */ /* 0x000fc60000000000 */
[----:B------:R-:W-:Y:S02]  /*122b0*/  ISETP.GE.AND P3, PT, R6, R3, PT ;  /* 0x000000030600720c */ /* 0x000fe40003f66270 */
[----:B------:R-:W-:-:S04]  /*122c0*/  ISETP.NE.AND P2, PT, R23, 0x2, PT ;  /* 0x000000021700780c */ /* 0x000fc80003f45270 */
[----:B0-----:R-:W-:Y:S02]  /*122d0*/  SEL R7, RZ, 0x1, P2 ;  /* 0x00000001ff077807 */ /* 0x001fe40001000000 */
[----:B------:R-:W-:Y:S02]  /*122e0*/  SEL R23, R23, RZ, P2 ;  /* 0x000000ff17177207 */ /* 0x000fe40001000000 */
[----:B------:R-:W-:-:S03]  /*122f0*/  LOP3.LUT R29, R29, R7, RZ, 0x3c, !PT ;  /* 0x000000071d1d7212 */ /* 0x000fc600078e3cff */
[----:B------:R-:W-:Y:S05]  /*12300*/  @!P3 BRA `(.L_x_431) ;  /* 0x000000040058b947 */ /* 0x000fea0003800000 */
.L_x_461:
[----:B------:R-:W-:Y:S05]  /*12310*/  YIELD ;  /* 0x0000000000007946 */ /* 0x000fea0003800000 */
[----:B------:R-:W-:Y:S04]  /*12320*/  BSSY B1, `(.L_x_449) ;  /* 0x000004c000017945 */ /* 0x000fe80003800000 */
[----:B------:R-:W-:Y:S05]  /*12330*/  @!P6 BRA `(.L_x_450) ;  /* 0x000000040028e947 */ /* 0x000fea0003800000 */
[----:B------:R-:W0:Y:S01]  /*12340*/  S2R R7, SR_TID.X ;  /* 0x0000000000077919 */ /* 0x000e220000002100 */
[----:B------:R-:W-:Y:S01]  /*12350*/  SHF.L.U32 R8, R29, 0x1f, RZ ;  /* 0x0000001f1d087819 */ /* 0x000fe200000006ff */
[----:B------:R-:W-:Y:S01]  /*12360*/  BSSY B2, `(.L_x_451) ;  /* 0x0000006000027945 */ /* 0x000fe20003800000 */
[----:B0-----:R-:W-:Y:S01]  /*12370*/  LOP3.LUT R9, R7, 0x7f, RZ, 0xc0, !PT ;  /* 0x0000007f07097812 */ /* 0x001fe200078ec0ff */
[----:B------:R-:W-:-:S03]  /*12380*/  IMAD R7, R23, 0x8, R18 ;  /* 0x0000000817077824 */ /* 0x000fc600078e0212 */
[----:B------:R-:W-:Y:S01]  /*12390*/  ISETP.NE.AND P3, PT, R9, RZ, PT ;  /* 0x000000ff0900720c */ /* 0x000fe20003f65270 */
[----:B------:R-:W0:Y:S02]  /*123a0*/  SYNCS.PHASECHK.TRANS64.TRYWAIT P2, [R7+URZ+0x132a0], R8 ;  /* 0x0132a008070075a7 */ /* 0x000e24000804017f */
[----:B0-----:R-:W-:Y:S10]  /*123b0*/  @!P2 BRA `(.L_x_452) ;  /* 0x0000004800d0a947 */ /* 0x001ff40003800000 */
.L_x_569:
[----:B------:R-:W-:Y:S05]  /*123c0*/  BSYNC B2 ;  /* 0x0000000000027941 */ /* 0x000fea0003800000 */
.L_x_451:
[----:B------:R-:W-:Y:S04]  /*123d0*/  BSSY B2, `(.L_x_453) ;  /* 0x0000009000027945 */ /* 0x000fe80003800000 */
[----:B------:R-:W-:Y:S05]  /*123e0*/  @P3 BRA `(.L_x_454) ;  /* 0x00000000001c3947 */ /* 0x000fea0003800000 */
[----:B------:R-:W2:Y:S02]  /*123f0*/  S2R R9, SR_TID.X ;  /* 0x0000000000097919 */ /* 0x000ea40000002100 */
[----:B--2---:R-:W-:Y:S01]  /*12400*/  LOP3.LUT R10, R9, 0x1f, RZ, 0xc0, !PT ;  /* 0x0000001f090a7812 */ /* 0x004fe200078ec0ff */
[----:B------:R-:W-:-:S03]  /*12410*/  IMAD.MOV.U32 R9, RZ, RZ, 0x2800 ;  /* 0x00002800ff097424 */ /* 0x000fc600078e00ff */
[----:B------:R-:W-:Y:S01]  /*12420*/  ISETP.NE.AND P2, PT, R10, RZ, PT ;  /* 0x000000ff0a00720c */ /* 0x000fe20003f45270 */
[----:B------:R2:W-:-:S12]  /*12430*/  SYNCS.ARRIVE.TRANS64 RZ, [R7+URZ+0x13290], R9 ;  /* 0x0132900907ff79a7 */ /* 0x0005d8000800003f */
[----:B--2---:R-:W-:Y:S05]  /*12440*/  @!P2 BRA `(.L_x_454) ;  /* 0x000000000004a947 */ /* 0x004fea0003800000 */
[----:B------:R-:W-:Y:S01]  /*12450*/  BPT.TRAP 0x1 ;  /* 0x000000040000795c */ /* 0x000fe20000300000 */
.L_x_454:
[----:B------:R-:W-:Y:S05]  /*12460*/  BSYNC B2 ;  /* 0x0000000000027941 */ /* 0x000fea0003800000 */
.L_x_453:
[----:B------:R-:W-:Y:S01]  /*12470*/  IMAD.MOV.U32 R13, RZ, RZ, RZ ;  /* 0x000000ffff0d7224 */ /* 0x000fe200078e00ff */
[----:B------:R-:W-:Y:S01]  /*12480*/  UIADD3 UR4, UP0, UR38, 0x570, URZ ;  /* 0x0000057026047890 */ /* 0x000fe2000ff1e03f */
[----:B------:R-:W-:Y:S01]  /*12490*/  IMAD R9, R23, 0x2800, R18 ;  /* 0x0000280017097824 */ /* 0x000fe200078e0212 */
[----:B------:R-:W-:Y:S01]  /*124a0*/  PLOP3.LUT P2, PT, PT, PT, PT, 0x80, 0x0 ;  /* 0x000000000000781c */ /* 0x000fe20003f4f070 */
[----:B------:R-:W-:Y:S01]  /*124b0*/  IMAD R10, R6, 0xa0, R0 ;  /* 0x000000a0060a7824 */ /* 0x000fe200078e0200 */
[----:B------:R-:W-:Y:S01]  /*124c0*/  R2UR UR10, R13 ;  /* 0x000000000d0a72ca */ /* 0x000fe200000e0000 */
[----:B-1----:R-:W-:Y:S01]  /*124d0*/  VIADD R11, R7, 0x13290 ;  /* 0x00013290070b7836 */ /* 0x002fe20000000000 */
[----:B------:R-:W-:Y:S01]  /*124e0*/  UIADD3.X UR5, URZ, UR39, URZ, UP0, !UPT ;  /* 0x000000273f057290 */ /* 0x000fe200087fe43f */
[----:B------:R-:W-:Y:S01]  /*124f0*/  VIADD R12, R9, 0xe000 ;  /* 0x0000e000090c7836 */ /* 0x000fe20000000000 */
[----:B------:R-:W-:Y:S01]  /*12500*/  UMOV UR6, 0x0 ;  /* 0x0000000000067882 */ /* 0x000fe20000000000 */
[----:B------:R-:W-:-:S10]  /*12510*/  UMOV UR7, 0x12f00000 ;  /* 0x12f0000000077882 */ /* 0x000fd40000000000 */
.L_x_455:
        /* <DEDUP_REMOVED lines=13> */
.L_x_570:
[----:B------:R-:W-:Y:S05]  /*125f0*/  BSYNC B2 ;  /* 0x0000000000027941 */ /* 0x000fea0003800000 */
.L_x_456:
[----:B------:R-:W-:Y:S01]  /*12600*/  BSSY B2, `(.L_x_458) ;  /* 0x000000b000027945 */ /* 0x000fe20003800000 */
[----:B------:R-:W-:Y:S02]  /*12610*/  IMAD.MOV.U32 R14, RZ, RZ, 0x0 ;  /* 0x00000000ff0e7424 */ /* 0x000fe400078e00ff */
[----:B------:R-:W-:Y:S01]  /*12620*/  IMAD.MOV.U32 R15, RZ, RZ, 0x12f00000 ;  /* 0x12f00000ff0f7424 */ /* 0x000fe200078e00ff */
[----:B------:R-:W-:Y:S06]  /*12630*/  @P3 BRA `(.L_x_459) ;  /* 0x00000000001c3947 */ /* 0x000fec0003800000 */
[----:B------:R-:W2:Y:S01]  /*12640*/  S2R R11, SR_TID.X ;  /* 0x00000000000b7919 */ /* 0x000ea20000002100 */
[----:B01----:R-:W-:-:S04]  /*12650*/  IMAD.MOV.U32 R8, RZ, RZ, 0x2800 ;  /* 0x00002800ff087424 */ /* 0x003fc800078e00ff */
[----:B------:R3:W-:Y:S01]  /*12660*/  SYNCS.ARRIVE.TRANS64 RZ, [R7+URZ+0x132b0], R8 ;  /* 0x0132b00807ff79a7 */ /* 0x0007e2000800003f */
[----:B--2---:R-:W-:-:S04]  /*12670*/  LOP3.LUT R11, R11, 0x1f, RZ, 0xc0, !PT ;  /* 0x0000001f0b0b7812 */ /* 0x004fc800078ec0ff */
[----:B------:R-:W-:-:S13]  /*12680*/  ISETP.NE.AND P2, PT, R11, RZ, PT ;  /* 0x000000ff0b00720c */ /* 0x000fda0003f45270 */
[----:B---3--:R-:W-:Y:S05]  /*12690*/  @!P2 BRA `(.L_x_459) ;  /* 0x000000000004a947 */ /* 0x008fea0003800000 */
[----:B------:R-:W-:Y:S01]  /*126a0*/  BPT.TRAP 0x1 ;  /* 0x000000040000795c */ /* 0x000fe20000300000 */
.L_x_459:
[----:B------:R-:W-:Y:S05]  /*126b0*/  BSYNC B2 ;  /* 0x0000000000027941 */ /* 0x000fea0003800000 */
.L_x_458:
[----:B------:R-:W-:Y:S01]  /*126c0*/  R2UR UR10, R13 ;  /* 0x000000000d0a72ca */ /* 0x000fe200000e0000 */
[----:B------:R-:W-:Y:S01]  /*126d0*/  UIADD3 UR4, UP0, UR38, 0x670, URZ ;  /* 0x0000067026047890 */ /* 0x000fe2000ff1e03f */
[----:B------:R-:W-:Y:S01]  /*126e0*/  R2UR UR6, R14 ;  /* 0x000000000e0672ca */ /* 0x000fe200000e0000 */
[----:B------:R-:W-:Y:S01]  /*126f0*/  VIADD R9, R9, 0x6000 ;  /* 0x0000600009097836 */ /* 0x000fe20000000000 */
[----:B------:R-:W-:Y:S01]  /*12700*/  R2UR UR7, R15 ;  /* 0x000000000f0772ca */ /* 0x000fe200000e0000 */
[----:B01----:R-:W-:Y:S01]  /*12710*/  VIADD R7, R7, 0x132b0 ;  /* 0x000132b007077836 */ /* 0x003fe20000000000 */
[----:B------:R-:W-:Y:S01]  /*12720*/  PLOP3.LUT P2, PT, PT, PT, PT, 0x80, 0x0 ;  /* 0x000000000000781c */ /* 0x000fe20003f4f070 */
[----:B------:R-:W-:-:S12]  /*12730*/  UIADD3.X UR5, URZ, UR39, URZ, UP0, !UPT ;  /* 0x000000273f057290 */ /* 0x000fd800087fe43f */
.L_x_460:
        /* <DEDUP_REMOVED lines=9> */
[----:B0-----:R-:W-:Y:S05]  /*127d0*/  @P2 BRA.U.ANY `(.L_x_460) ;  /* 0xfffffffd00d82947 */ /* 0x001fea000393ffff */
.L_x_450:
[----:B------:R-:W-:Y:S05]  /*127e0*/  BSYNC B1 ;  /* 0x0000000000017941 */ /* 0x000fea0003800000 */
.L_x_449:
[C---:B------:R-:W-:Y:S01]  /*127f0*/  ISETP.GT.AND P3, PT, R6.reuse, R3, PT ;  /* 0x000000030600720c */ /* 0x040fe20003f64270 */
[----:B------:R-:W-:Y:S02]  /*12800*/  VIADD R23, R23, 0x1 ;  /* 0x0000000117177836 */ /* 0x000fe40000000000 */
[----:B------:R-:W-:-:S03]  /*12810*/  VIADD R6, R6, 0xffffffff ;  /* 0xffffffff06067836 */ /* 0x000fc60000000000 */
[----:B------:R-:W-:-:S04]  /*12820*/  ISETP.NE.AND P2, PT, R23, 0x2, PT ;  /* 0x000000021700780c */ /* 0x000fc80003f45270 */
[----:B------:R-:W-:Y:S02]  /*12830*/  SEL R7, RZ, 0x1, P2 ;  /* 0x00000001ff077807 */ /* 0x000fe40001000000 */
[----:B------:R-:W-:Y:S02]  /*12840*/  SEL R23, R23, RZ, P2 ;  /* 0x000000ff17177207 */ /* 0x000fe40001000000 */
[----:B------:R-:W-:Y:S01]  /*12850*/  LOP3.LUT R29, R29, R7, RZ, 0x3c, !PT ;  /* 0x000000071d1d7212 */ /* 0x000fe200078e3cff */
[----:B------:R-:W-:Y:S06]  /*12860*/  @P3 BRA `(.L_x_461) ;  /* 0xfffffff800a83947 */ /* 0x000fec000383ffff */
.L_x_431:
[----:B------:R-:W-:Y:S05]  /*12870*/  BSYNC B0 ;  /* 0x0000000000007941 */ /* 0x000fea0003800000 */
.L_x_430:
[----:B------:R-:W-:Y:S05]  /*12880*/  @!P0 WARPSYNC.ALL ;  /* 0x0000000000008948 */ /* 0x000fea0003800000 */
[----:B------:R-:W-:Y:S01]  /*12890*/  @!P0 BAR.SYNC.DEFER_BLOCKING 0xc, 0x200 ;  /* 0x0308000000008b1d */ /* 0x000fe20000010000 */
[----:B------:R-:W-:-:S05]  /*128a0*/  IMAD.MOV.U32 R0, RZ, RZ, RZ ;  /* 0x000000ffff007224 */ /* 0x000fca00078e00ff */
[----:B------:R-:W-:Y:S04]  /*128b0*/  BSSY B0, `(.L_x_462) ;  /* 0x000001e000007945 */ /* 0x000fe80003800000 */
[----:B------:R-:W-:Y:S05]  /*128c0*/  @!P1 BRA `(.L_x_463) ;  /* 0x0000000000709947 */ /* 0x000fea0003800000 */
[----:B------:R-:W-:-:S13]  /*128d0*/  ISETP.NE.AND P0, PT, R5, RZ, PT ;  /* 0x000000ff0500720c */ /* 0x000fda0003f05270 */
[----:B------:R-:W0:Y:S02]  /*128e0*/  @!P0 LDC R5, c[0x0][0x9f0] ;  /* 0x00027c00ff058b82 */ /* 0x000e240000000800 */
[-C--:B0-----:R-:W-:Y:S02]  /*128f0*/  IABS R0, R5.reuse ;  /* 0x0000000500007213 */ /* 0x081fe40000000000 */
[----:B------:R-:W-:Y:S02]  /*12900*/  IABS R7, R5 ;  /* 0x0000000500077213 */ /* 0x000fe40000000000 */
[----:B------:R-:W0:Y:S03]  /*12910*/  I2F.RP R2, R0 ;  /* 0x0000000000027306 */ /* 0x000e260000209400 */
[----:B------:R-:W-:-:S05]  /*12920*/  IMAD.MOV R7, RZ, RZ, -R7 ;  /* 0x000000ffff077224 */ /* 0x000fca00078e0a07 */
[----:B0-----:R-:W0:Y:S02]  /*12930*/  MUFU.RCP R2, R2 ;  /* 0x0000000200027308 */ /* 0x001e240000001000 */
[----:B0-----:R-:W-:-:S06]  /*12940*/  VIADD R2, R2, 0xffffffe ;  /* 0x0ffffffe02027836 */ /* 0x001fcc0000000000 */
[----:B------:R-:W0:Y:S02]  /*12950*/  F2I.FTZ.U32.TRUNC.NTZ R3, R2 ;  /* 0x0000000200037305 */ /* 0x000e24000021f000 */
[----:B0-----:R-:W-:-:S04]  /*12960*/  IMAD.MOV R2, RZ, RZ, -R3 ;  /* 0x000000ffff027224 */ /* 0x001fc800078e0a03 */
[----:B------:R-:W-:Y:S02]  /*12970*/  IMAD R6, R2, R0, RZ ;  /* 0x0000000002067224 */ /* 0x000fe400078e02ff */
[----:B------:R-:W-:-:S04]  /*12980*/  IMAD.MOV.U32 R2, RZ, RZ, RZ ;  /* 0x000000ffff027224 */ /* 0x000fc800078e00ff */
[----:B------:R-:W-:Y:S01]  /*12990*/  IMAD.HI.U32 R2, R3, R6, R2 ;  /* 0x0000000603027227 */ /* 0x000fe200078e0002 */
[----:B------:R-:W-:-:S04]  /*129a0*/  IADD3 R6, R4, -0x1, R5 ;  /* 0xffffffff04067810 */ /* 0x000fc80007ffe005 */
[----:B------:R-:W-:Y:S02]  /*129b0*/  IABS R3, R6 ;  /* 0x0000000600037213 */ /* 0x000fe40000000000 */
[----:B------:R-:W-:-:S03]  /*129c0*/  LOP3.LUT R6, R6, R5, RZ, 0x3c, !PT ;  /* 0x0000000506067212 */ /* 0x000fc600078e3cff */
[----:B------:R-:W-:Y:S01]  /*129d0*/  IMAD.HI.U32 R2, R2, R3, RZ ;  /* 0x0000000302027227 */ /* 0x000fe200078e00ff */
[----:B------:R-:W-:-:S03]  /*129e0*/  ISETP.GE.AND P2, PT, R6, RZ, PT ;  /* 0x000000ff0600720c */ /* 0x000fc60003f46270 */
        /* <DEDUP_REMOVED lines=10> */
.L_x_463:
[----:B------:R-:W-:Y:S05]  /*12a90*/  BSYNC B0 ;  /* 0x0000000000007941 */ /* 0x000fea0003800000 */
.L_x_462:
[----:B------:R-:W-:-:S05]  /*12aa0*/  IMAD R3, R20, R0, RZ ;  /* 0x0000000014037224 */ /* 0x000fca00078e02ff */
[----:B------:R-:W-:Y:S01]  /*12ab0*/  VIADDMNMX R2, R3, R0, R4, PT ;  /* 0x0000000003027246 */ /* 0x000fe20003800104 */
[----:B------:R0:W-:Y:S03]  /*12ac0*/  STL [R1], R3 ;  /* 0x0000000301007387 */ /* 0x0001e60000100800 */
[----:B------:R-:W-:Y:S01]  /*12ad0*/  ISETP.GT.AND P0, PT, R2, R3, PT ;  /* 0x000000030200720c */ /* 0x000fe20003f04270 */
[----:B------:R0:W-:-:S12]  /*12ae0*/  STL [R1+0x20], R2 ;  /* 0x0000200201007387 */ /* 0x0001d80000100800 */
[----:B0-----:R-:W-:Y:S05]  /*12af0*/  @P0 BRA `(.L_x_464) ;  /* 0x0000000000440947 */ /* 0x001fea0003800000 */
[----:B------:R-:W0:Y:S02]  /*12b00*/  S2R R2, SR_TID.X ;  /* 0x0000000000027919 */ /* 0x000e240000002100 */
[----:B0-----:R-:W-:-:S04]  /*12b10*/  LOP3.LUT R2, R2, 0x7f, RZ, 0xc0, !PT ;  /* 0x0000007f02027812 */ /* 0x001fc800078ec0ff */
[----:B------:R-:W-:-:S13]  /*12b20*/  ISETP.NE.AND P0, PT, R2, RZ, PT ;  /* 0x000000ff0200720c */ /* 0x000fda0003f05270 */
[----:B------:R-:W-:Y:S05]  /*12b30*/  @P0 BRA `(.L_x_465) ;  /* 0x0000002800ac0947 */ /* 0x000fea0003800000 */
[----:B------:R-:W0:Y:S01]  /*12b40*/  S2R R5, SR_LANEID ;  /* 0x0000000000057919 */ /* 0x000e220000000000 */
[----:B------:R-:W-:Y:S01]  /*12b50*/  VOTEU.ANY UR4, UPT, PT ;  /* 0x0000000000047886 */ /* 0x000fe200038e0100 */
[----:B------:R-:W2:Y:S01]  /*12b60*/  LDC.64 R2, c[0x0][0xc60] ;  /* 0x00031800ff027b82 */ /* 0x000ea20000000a00 */
[----:B------:R-:W0:Y:S02]  /*12b70*/  FLO.U32 R0, UR4 ;  /* 0x0000000400007d00 */ /* 0x000e2400080e0000 */
[----:B0-----:R-:W-:-:S06]  /*12b80*/  ISETP.EQ.U32.AND P0, PT, R0, R5, PT ;  /* 0x000000050000720c */ /* 0x001fcc0003f02070 */
[----:B------:R-:W2:Y:S07]  /*12b90*/  POPC R5, UR4 ;  /* 0x0000000400057d09 */ /* 0x000eae0008000000 */
[----:B--2---:R-:W2:Y:S01]  /*12ba0*/  @P0 ATOMG.E.ADD.STRONG.GPU PT, R3, desc[UR40][R2.64], R5 ;  /* 0x00000005020309a8 */ /* 0x004ea200081ee1e8 */
[----:B------:R-:W0:Y:S02]  /*12bb0*/  S2R R4, SR_LTMASK ;  /* 0x0000000000047919 */ /* 0x000e240000003900 */
[----:B0-----:R-:W-:-:S04]  /*12bc0*/  LOP3.LUT R4, R4, UR4, RZ, 0xc0, !PT ;  /* 0x0000000404047c12 */ /* 0x001fc8000f8ec0ff */
[----:B------:R-:W0:Y:S01]  /*12bd0*/  POPC R7, R4 ;  /* 0x0000000400077309 */ /* 0x000e220000000000 */
[----:B--2---:R-:W0:Y:S02]  /*12be0*/  SHFL.IDX PT, R0, R3, R0, 0x1f ;  /* 0x00001f0003007589 */ /* 0x004e2400000e0000 */
[----:B0-----:R-:W-:Y:S01]  /*12bf0*/  IADD3 R24, R0, UR36, R7 ;  /* 0x0000002400187c10 */ /* 0x001fe2000fffe007 */
[----:B------:R-:W-:Y:S06]  /*12c00*/  BRA `(.L_x_465) ;  /* 0x0000002800787947 */ /* 0x000fec0003800000 */
.L_x_464:
        /* <DEDUP_REMOVED lines=9> */
[----:B------:R-:W0:Y:S01]  /*12ca0*/  LDC.64 R2, c[0x4][R2] ;  /* 0x0100000002027b82 */ /* 0x000e220000000a00 */
[----:B------:R-:W-:Y:S02]  /*12cb0*/  IMAD.U32 R5, RZ, RZ, UR7 ;  /* 0x00000007ff057e24 */ /* 0x000fe4000f8e00ff */
[----:B------:R-:W-:Y:S02]  /*12cc0*/  IMAD.U32 R6, RZ, RZ, UR8 ;  /* 0x00000008ff067e24 */ /* 0x000fe4000f8e00ff */
[----:B------:R-:W-:-:S02]  /*12cd0*/  IMAD.U32 R7, RZ, RZ, UR9 ;  /* 0x00000009ff077e24 */ /* 0x000fc4000f8e00ff */
[----:B------:R-:W-:Y:S02]  /*12ce0*/  IMAD.U32 R10, RZ, RZ, UR4 ;  /* 0x00000004ff0a7e24 */ /* 0x000fe4000f8e00ff */
[----:B-1----:R-:W-:Y:S02]  /*12cf0*/  IMAD.U32 R11, RZ, RZ, UR5 ;  /* 0x00000005ff0b7e24 */ /* 0x002fe4000f8e00ff */
[----:B------:R-:W-:Y:S02]  /*12d00*/  IMAD.MOV.U32 R8, RZ, RZ, 0x70 ;  /* 0x00000070ff087424 */ /* 0x000fe400078e00ff */
[----:B------:R-:W-:Y:S02]  /*12d10*/  IMAD.MOV.U32 R12, RZ, RZ, 0x1 ;  /* 0x00000001ff0c7424 */ /* 0x000fe400078e00ff */
[----:B------:R-:W-:-:S07]  /*12d20*/  IMAD.MOV.U32 R13, RZ, RZ, RZ ;  /* 0x000000ffff0d7224 */ /* 0x000fce00078e00ff */
[----:B------:R-:W-:-:S07]  /*12d30*/  LEPC R20, `(.L_x_467) ;  /* 0x000000001014794e */ /* 0x000fce0000000000 */
[----:B0-----:R-:W-:Y:S05]  /*12d40*/  CALL.ABS.NOINC R2 ;  /* 0x0000000002007343 */ /* 0x001fea0003c00000 */
.L_x_467:
[----:B------:R-:W-:Y:S05]  /*12d50*/  BSYNC B6 ;  /* 0x0000000000067941 */ /* 0x000fea0003800000 */
.L_x_466:
        /* <DEDUP_REMOVED lines=22> */
.L_x_469:
[----:B------:R-:W-:Y:S05]  /*12ec0*/  BSYNC B6 ;  /* 0x0000000000067941 */ /* 0x000fea0003800000 */
.L_x_468:
        /* <DEDUP_REMOVED lines=20> */
.L_x_471:
[----:B------:R-:W-:Y:S05]  /*13010*/  BSYNC B6 ;  /* 0x0000000000067941 */ /* 0x000fea0003800000 */
.L_x_470:
        /* <DEDUP_REMOVED lines=19> */
.L_x_473:
[----:B------:R-:W-:Y:S05]  /*13150*/  BSYNC B6 ;  /* 0x0000000000067941 */ /* 0x000fea0003800000 */
.L_x_472:
[----:B------:R-:W2:Y:S01]  /*13160*/  LDL.LU R20, [R1+0x4] ;  /* 0x0000040001147983 */ /* 0x000ea20000300800 */
[----:B------:R-:W-:Y:S02]  /*13170*/  ULDC.64 UR4, c[0x0][0x9f8] ;  /* 0x00027e0000047ab9 */ /* 0x000fe40000000a00 */
[----:B------:R-:W-:-:S04]  /*13180*/  ISETP.NE.U32.AND P0, PT, RZ, UR4, PT ;  /* 0x00000004ff007c0c */ /* 0x000fc8000bf05070 */
[----:B------:R-:W-:-:S13]  /*13190*/  ISETP.NE.AND.EX P0, PT, RZ, UR5, PT, P0 ;  /* 0x00000005ff007c0c */ /* 0x000fda000bf05300 */
[----:B------:R-:W-:-:S04]  /*131a0*/  @P0 IADD3 R2, P1, R17, UR4, RZ ;  /* 0x0000000411020c10 */ /* 0x000fc8000ff3e0ff */
[----:B--2---:R-:W-:Y:S01]  /*131b0*/  @P0 IADD3.X R3, R20, UR5, RZ, P1, !PT ;  /* 0x0000000514030c10 */ /* 0x004fe20008ffe4ff */
[----:B------:R-:W-:-:S04]  /*131c0*/  ULDC.64 UR4, c[0x0][0xa08] ;  /* 0x0002820000047ab9 */ /* 0x000fc80000000a00 */
[----:B------:R0:W2:Y:S02]  /*131d0*/  @P0 LDG.E R26, desc[UR40][R2.64] ;  /* 0x00000028021a0981 */ /* 0x0000a4000c1e1900 */
[----:B0-----:R-:W0:Y:S02]  /*131e0*/  LDC.64 R2, c[0x0][0x418] ;  /* 0x00010600ff027b82 */ /* 0x001e240000000a00 */
[----:B0-----:R-:W-:Y:S01]  /*131f0*/  LOP3.LUT P0, RZ, R2, UR4, RZ, 0xfc, !PT ;  /* 0x0000000402ff7c12 */ /* 0x001fe2000f80fcff */
[----:B------:R-:W-:-:S03]  /*13200*/  UMOV UR4, 0xffffffff ;  /* 0xffffffff00047882 */ /* 0x000fc60000000000 */
[----:B------:R-:W-:Y:S02]  /*13210*/  LOP3.LUT P0, RZ, R3, UR5, RZ, 0xfc, P0 ;  /* 0x0000000503ff7c12 */ /* 0x000fe4000800fcff */
[----:B--2---:R-:W-:Y:S02]  /*13220*/  SHF.R.S32.HI R8, RZ, 0x1f, R26 ;  /* 0x0000001fff087819 */ /* 0x004fe4000001141a */
[----:B------:R-:W-:-:S03]  /*13230*/  SEL R17, R26, RZ, !P0 ;  /* 0x000000ff1a117207 */ /* 0x000fc60004000000 */
[----:B------:R0:W-:Y:S01]  /*13240*/  STL [R1+0x4], R8 ;  /* 0x0000040801007387 */ /* 0x0001e20000100800 */
[----:B------:R-:W-:Y:S05]  /*13250*/  BRA.DIV UR4, `(.L_x_474) ;  /* 0x0000003e04507947 */ /* 0x000fea000b800000 */
[----:B------:R-:W2:Y:S02]  /*13260*/  S2R R0, SR_TID.X ;  /* 0x0000000000007919 */ /* 0x000ea40000002100 */
[----:B--2---:R-:W-:-:S04]  /*13270*/  SHF.R.U32.HI R0, RZ, 0x5, R0 ;  /* 0x00000005ff007819 */ /* 0x004fc80000011600 */
[----:B------:R-:W-:-:S05]  /*13280*/  LOP3.LUT R0, R0, 0x3, RZ, 0xc0, !PT ;  /* 0x0000000300007812 */ /* 0x000fca00078ec0ff */
[----:B------:R2:W3:Y:S02]  /*13290*/  SHFL.IDX PT, R14, R0, RZ, 0x1f ;  /* 0x00001fff000e7589 */ /* 0x0004e400000e0000 */
.L_x_573:
[----:B---3--:R-:W-:Y:S02]  /*132a0*/  ISETP.NE.AND P0, PT, R14, RZ, PT ;  /* 0x000000ff0e00720c */ /* 0x008fe40003f05270 */
[----:B------:R-:W-:Y:S02]  /*132b0*/  PLOP3.LUT P1, PT, PT, PT, PT, 0x8, 0x0 ;  /* 0x000000000000781c */ /* 0x000fe40003f2e170 */
[----:B------:R-:W-:-:S11]  /*132c0*/  LOP3.LUT R22, R22, 0xfffffffe, RZ, 0xc0, !PT ;  /* 0xfffffffe16167812 */ /* 0x000fd600078ec0ff */
[----:B------:R-:W-:Y:S01]  /*132d0*/  @P1 LOP3.LUT R22, R22, 0x1, RZ, 0xfc, !PT ;  /* 0x0000000116161812 */ /* 0x000fe200078efcff */
[----:B------:R-:W-:Y:S06]  /*132e0*/  @P0 BRA `(.L_x_475) ;  /* 0x0000000400500947 */ /* 0x000fec0003800000 */
[----:B------:R-:W-:-:S03]  /*132f0*/  UMOV UR4, 0xffffffff ;  /* 0xffffffff00047882 */ /* 0x000fc60000000000 */
[----:B------:R-:W-:Y:S05]  /*13300*/  BRA.DIV UR4, `(.L_x_476) ;  /* 0x0000003e04587947 */ /* 0x000fea000b800000 */
[----:B------:R-:W-:-:S13]  /*13310*/  ELECT P6, URZ, PT ;  /* 0x00000000003f782f */ /* 0x000fda00038c0000 */
.L_x_576:
[----:B------:R-:W-:Y:S05]  /*13320*/  @!P6 BRA `(.L_x_475) ;  /* 0x000000040040e947 */ /* 0x000fea0003800000 */
[----:B--2---:R-:W2:Y:S01]  /*13330*/  LDL R0, [R1+0x20] ;  /* 0x0000200001007983 */ /* 0x004ea20000100800 */
[----:B------:R-:W-:-:S04]  /*13340*/  ISETP.NE.U32.AND P0, PT, R2, RZ, PT ;  /* 0x000000ff0200720c */ /* 0x000fc80003f05070 */
[----:B------:R-:W-:Y:S01]  /*13350*/  ISETP.NE.AND.EX P0, PT, R3, RZ, PT, P0 ;  /* 0x000000ff0300720c */ /* 0x000fe20003f05300 */
[----:B--2---:R-:W-:-:S12]  /*13360*/  VIADD R0, R0, 0xffffffff ;  /* 0xffffffff00007836 */ /* 0x004fd80000000000 */
[----:B------:R-:W-:Y:S05]  /*13370*/  @!P0 BRA `(.L_x_477) ;  /* 0x0000000000448947 */ /* 0x000fea0003800000 */
[----:B------:R-:W2:Y:S01]  /*13380*/  LDC R7, c[0x0][0x43c] ;  /* 0x00010f00ff077b82 */ /* 0x000ea20000000800 */
[----:B------:R-:W-:Y:S01]  /*13390*/  ULDC.64 UR4, c[0x0][0x428] ;  /* 0x00010a0000047ab9 */ /* 0x000fe20000000a00 */
[----:B--2---:R-:W-:-:S13]  /*133a0*/  ISETP.NE.AND P0, PT, R7, 0x1, PT ;  /* 0x000000010700780c */ /* 0x004fda0003f05270 */
[----:B------:R-:W2:Y:S02]  /*133b0*/  @P0 LDC.64 R4, c[0x0][0x440] ;  /* 0x00011000ff040b82 */ /* 0x000ea40000000a00 */
[----:B--2---:R-:W-:-:S04]  /*133c0*/  @P0 IMAD.HI.U32 R6, R0, R4, RZ ;  /* 0x0000000400060227 */ /* 0x004fc800078e00ff */
[----:B------:R-:W-:Y:S01]  /*133d0*/  IMAD.MOV.U32 R4, RZ, RZ, R0 ;  /* 0x000000ffff047224 */ /* 0x000fe200078e0000 */
[----:B------:R-:W-:Y:S01]  /*133e0*/  @P0 SHF.R.U32.HI R4, RZ, R5, R6 ;  /* 0x00000005ff040219 */ /* 0x000fe20000011606 */
[----:B------:R-:W-:-:S04]  /*133f0*/  IMAD R6, R8, UR4, RZ ;  /* 0x0000000408067c24 */ /* 0x000fc8000f8e02ff */
[----:B------:R-:W-:Y:S02]  /*13400*/  IMAD.MOV R5, RZ, RZ, -R4 ;  /* 0x000000ffff057224 */ /* 0x000fe400078e0a04 */
[----:B------:R-:W-:Y:S02]  /*13410*/  IMAD R6, R26, UR5, R6 ;  /* 0x000000051a067c24 */ /* 0x000fe4000f8e0206 */
[----:B------:R-:W-:Y:S01]  /*13420*/  IMAD R0, R7, R5, R0 ;  /* 0x0000000507007224 */ /* 0x000fe200078e0200 */
[----:B------:R-:W-:-:S03]  /*13430*/  SHF.R.S32.HI R5, RZ, 0x1f, R4 ;  /* 0x0000001fff057819 */ /* 0x000fc60000011404 */
[----:B------:R-:W-:-:S04]  /*13440*/  IMAD.WIDE.U32 R4, R26, UR4, R4 ;  /* 0x000000041a047c25 */ /* 0x000fc8000f8e0004 */
[----:B------:R-:W-:Y:S01]  /*13450*/  IMAD.IADD R5, R5, 0x1, R6 ;  /* 0x0000000105057824 */ /* 0x000fe200078e0206 */
[----:B------:R-:W-:-:S04]  /*13460*/  LEA R2, P0, R4, R2, 0x2 ;  /* 0x0000000204027211 */ /* 0x000fc800078010ff */
[----:B------:R-:W-:-:S05]  /*13470*/  LEA.HI.X R3, R4, R3, R5, 0x2, P0 ;  /* 0x0000000304037211 */ /* 0x000fca00000f1405 */
[----:B------:R2:W5:Y:S04]  /*13480*/  LDG.E R17, desc[UR40][R2.64] ;  /* 0x0000002802117981 */ /* 0x000568000c1e1900 */
.L_x_477:
[----:B------:R-:W-:Y:S01]  /*13490*/  IMAD R4, R19, 0x8, R18 ;  /* 0x0000000813047824 */ /* 0x000fe200078e0212 */
[----:B--2---:R-:W-:Y:S01]  /*134a0*/  SHF.L.U32 R3, R28, 0x1f, RZ ;  /* 0x0000001f1c037819 */ /* 0x004fe200000006ff */
[----:B------:R-:W2:Y:S03]  /*134b0*/  S2R R2, SR_TID.X ;  /* 0x0000000000027919 */ /* 0x000ea60000002100 */
[----:B------:R-:W3:Y:S01]  /*134c0*/  SYNCS.PHASECHK.TRANS64.TRYWAIT P0, [R4+URZ+0x13280], R3 ;  /* 0x01328003040075a7 */ /* 0x000ee2000800017f */
[----:B--2---:R-:W-:-:S04]  /*134d0*/  LOP3.LUT R2, R2, 0x7f, RZ, 0xc0, !PT ;  /* 0x0000007f02027812 */ /* 0x004fc800078ec0ff */
[----:B------:R-:W-:Y:S01]  /*134e0*/  ISETP.NE.AND P1, PT, R2, RZ, PT ;  /* 0x000000ff0200720c */ /* 0x000fe20003f25270 */
[----:B---3--:R-:W-:-:S12]  /*134f0*/  @!P0 BRA `(.L_x_478) ;  /* 0x0000003800fc8947 */ /* 0x008fd80003800000 */
.L_x_577:
[----:B------:R-:W-:Y:S05]  /*13500*/  @P1 BRA `(.L_x_479) ;  /* 0x00000000001c1947 */ /* 0x000fea0003800000 */
[----:B------:R-:W3:Y:S02]  /*13510*/  S2R R2, SR_TID.X ;  /* 0x0000000000027919 */ /* 0x000ee40000002100 */
[----:B---3--:R-:W-:Y:S01]  /*13520*/  LOP3.LUT R5, R2, 0x1f, RZ, 0xc0, !PT ;  /* 0x0000001f02057812 */ /* 0x008fe200078ec0ff */
[----:B------:R-:W-:-:S03]  /*13530*/  IMAD.MOV.U32 R2, RZ, RZ, 0x2800 ;  /* 0x00002800ff027424 */ /* 0x000fc600078e00ff */
[----:B------:R-:W-:Y:S01]  /*13540*/  ISETP.NE.AND P0, PT, R5, RZ, PT ;  /* 0x000000ff0500720c */ /* 0x000fe20003f05270 */
[----:B------:R3:W-:-:S12]  /*13550*/  SYNCS.ARRIVE.TRANS64 RZ, [R4+URZ+0x13270], R2 ;  /* 0x0132700204ff79a7 */ /* 0x0007d8000800003f */
[----:B---3--:R-:W-:Y:S05]  /*13560*/  @!P0 BRA `(.L_x_479) ;  /* 0x0000000000048947 */ /* 0x008fea0003800000 */
[----:B------:R-:W-:Y:S01]  /*13570*/  BPT.TRAP 0x1 ;  /* 0x000000040000795c */ /* 0x000fe20000300000 */
.L_x_479:
[----:B------:R-:W3:Y:S01]  /*13580*/  LDL R5, [R1+0x8] ;  /* 0x0000080001057983 */ /* 0x000ee20000100800 */
[----:B------:R-:W-:Y:S01]  /*13590*/  IMAD R2, R19, 0x2800, R18 ;  /* 0x0000280013027824 */ /* 0x000fe200078e0212 */
[----:B------:R-:W-:Y:S01]  /*135a0*/  R2UR UR9, R4 ;  /* 0x00000000040972ca */ /* 0x000fe200000e0000 */
[----:B------:R-:W-:Y:S01]  /*135b0*/  UIADD3 UR4, UP0, UR38, 0x470, URZ ;  /* 0x0000047026047890 */ /* 0x000fe2000ff1e03f */
[----:B------:R-:W-:Y:S01]  /*135c0*/  R2UR UR12, R16 ;  /* 0x00000000100c72ca */ /* 0x000fe200000e0000 */
[----:B------:R-:W-:Y:S01]  /*135d0*/  UMOV UR6, 0x0 ;  /* 0x0000000000067882 */ /* 0x000fe20000000000 */
[----:B------:R-:W-:Y:S01]  /*135e0*/  R2UR UR8, R2 ;  /* 0x00000000020872ca */ /* 0x000fe200000e0000 */
[----:B------:R-:W-:Y:S01]  /*135f0*/  UIADD3.X UR5, URZ, UR39, URZ, UP0, !UPT ;  /* 0x000000273f057290 */ /* 0x000fe200087fe43f */
[----:B-----5:R-:W-:Y:S01]  /*13600*/  R2UR UR13, R17 ;  /* 0x00000000110d72ca */ /* 0x020fe200000e0000 */
[----:B------:R-:W-:Y:S01]  /*13610*/  UMOV UR7, 0x14f00000 ;  /* 0x14f0000000077882 */ /* 0x000fe20000000000 */
[----:B------:R-:W-:-:S05]  /*13620*/  UMOV UR10, URZ ;  /* 0x0000003f000a7c82 */ /* 0x000fca0008000000 */
[----:B------:R-:W-:-:S04]  /*13630*/  UIADD3 UR9, UR9, 0x13270, URZ ;  /* 0x0001327009097890 */ /* 0x000fc8000fffe03f */
[----:B------:R-:W-:Y:S01]  /*13640*/  UIADD3 UR8, UR8, 0x6000, URZ ;  /* 0x0000600008087890 */ /* 0x000fe2000fffe03f */
[----:B---3--:R-:W-:-:S05]  /*13650*/  IMAD R0, R0, 0xa0, R5 ;  /* 0x000000a000007824 */ /* 0x008fca00078e0205 */
[----:B------:R-:W-:-:S13]  /*13660*/  R2UR UR11, R0 ;  /* 0x00000000000b72ca */ /* 0x000fda00000e0000 */
[----:B------:R3:W-:Y:S01]  /*13670*/  UTMALDG.4D [UR8], [UR4], desc[UR6] ;  /* 0x00000608040075b4 */ /* 0x0007e20008019000 */
[----:B------:R-:W4:Y:S02]  /*13680*/  SYNCS.PHASECHK.TRANS64.TRYWAIT P0, [R4+URZ+0x13240], R3 ;  /* 0x01324003040075a7 */ /* 0x000f24000800017f */
[----:B---34-:R-:W-:Y:S05]  /*13690*/  @!P0 BRA `(.L_x_480) ;  /* 0x0000003800a88947 */ /* 0x018fea0003800000 */
.L_x_578:
        /* <DEDUP_REMOVED lines=8> */
.L_x_481:
        /* <DEDUP_REMOVED lines=8> */
[----:B------:R-:W-:Y:S01]  /*137a0*/  R2UR UR13, R17 ;  /* 0x00000000110d72ca */ /* 0x000fe200000e0000 */
[----:B------:R-:W-:Y:S01]  /*137b0*/  UMOV UR10, URZ ;  /* 0x0000003f000a7c82 */ /* 0x000fe20008000000 */
[----:B------:R-:W-:-:S02]  /*137c0*/  PLOP3.LUT P0, PT, PT, PT, PT, 0x80, 0x0 ;  /* 0x000000000000781c */ /* 0x000fc40003f0f070 */
[----:B------:R-:W-:Y:S01]  /*137d0*/  LOP3.LUT R22, R22, 0xfffffffe, RZ, 0xc0, !PT ;  /* 0xfffffffe16167812 */ /* 0x000fe200078ec0ff */
[----:B------:R-:W-:Y:S02]  /*137e0*/  UIADD3 UR8, UR8, 0xe000, URZ ;  /* 0x0000e00008087890 */ /* 0x000fe4000fffe03f */
[----:B------:R-:W-:-:S08]  /*137f0*/  UIADD3 UR9, UR9, 0x13230, URZ ;  /* 0x0001323009097890 */ /* 0x000fd0000fffe03f */
[----:B------:R-:W-:Y:S01]  /*13800*/  @P0 LOP3.LUT R22, R22, 0x1, RZ, 0xfc, !PT ;  /* 0x0000000116160812 */ /* 0x000fe200078efcff */
[----:B------:R4:W-:Y:S02]  /*13810*/  UTMALDG.4D [UR8], [UR4], desc[UR6] ;  /* 0x00000608040075b4 */ /* 0x0009e40008019000 */
[----:B----4-:R-:W-:-:S04]  /*13820*/  NOP ;  /* 0x0000000000007918 */ /* 0x010fc80000000000 */
.L_x_475:
[----:B--23--:R-:W2:Y:S04]  /*13830*/  LDL.LU R4, [R1+0x18] ;  /* 0x0000180001047983 */ /* 0x00cea80000300800 */
[----:B------:R-:W3:Y:S04]  /*13840*/  LDL.LU R6, [R1+0x14] ;  /* 0x0000140001067983 */ /* 0x000ee80000300800 */
[----:B------:R-:W4:Y:S01]  /*13850*/  LDL.LU R3, [R1+0x30] ;  /* 0x0000300001037983 */ /* 0x000f220000300800 */
[----:B------:R-:W-:Y:S05]  /*13860*/  WARPSYNC.ALL ;  /* 0x0000000000007948 */ /* 0x000fea0003800000 */
[----:B------:R-:W-:Y:S01]  /*13870*/  ULDC.64 UR6, c[0x0][0xa00] ;  /* 0x0002800000067ab9 */ /* 0x000fe20000000a00 */
[----:B------:R-:W-:Y:S01]  /*13880*/  ULDC.64 UR4, c[0x0][0x298] ;  /* 0x0000a60000047ab9 */ /* 0x000fe20000000a00 */
[----:B------:R-:W-:Y:S01]  /*13890*/  VIADD R0, R18, 0xb000 ;  /* 0x0000b00012007836 */ /* 0x000fe20000000000 */
[----:B------:R-:W-:Y:S01]  /*138a0*/  BAR.SYNC.DEFER_BLOCKING 0x8, 0x200 ;  /* 0x0208000000007b1d */ /* 0x000fe20000010000 */
[----:B------:R-:W-:-:S03]  /*138b0*/  ISETP.NE.U32.AND P0, PT, RZ, UR6, PT ;  /* 0x00000006ff007c0c */ /* 0x000fc6000bf05070 */
[----:B------:R-:W-:Y:S02]  /*138c0*/  LOP3.LUT P1, RZ, R0, 0x1bf, RZ, 0xc0, !PT ;  /* 0x000001bf00ff7812 */ /* 0x000fe4000782c0ff */
[----:B------:R-:W-:Y:S01]  /*138d0*/  ISETP.NE.AND.EX P0, PT, RZ, UR7, PT, P0 ;  /* 0x00000007ff007c0c */ /* 0x000fe2000bf05300 */
[----:B------:R-:W-:Y:S01]  /*138e0*/  BSSY B6, `(.L_x_482) ;  /* 0x000001d000067945 */ /* 0x000fe20003800000 */
[----:B--2---:R-:W-:Y:S02]  /*138f0*/  SHF.R.S32.HI R2, RZ, 0x1f, R4 ;  /* 0x0000001fff027819 */ /* 0x004fe40000011404 */
[----:B---3--:R-:W-:-:S03]  /*13900*/  SEL R6, R6, RZ, !P0 ;  /* 0x000000ff06067207 */ /* 0x008fc60004000000 */
[----:B------:R-:W-:-:S04]  /*13910*/  IMAD R2, R2, UR4, RZ ;  /* 0x0000000402027c24 */ /* 0x000fc8000f8e02ff */
[C---:B------:R-:W-:Y:S01]  /*13920*/  IMAD R0, R4.reuse, UR5, R2 ;  /* 0x0000000504007c24 */ /* 0x040fe2000f8e0202 */
[----:B----4-:R-:W-:Y:S01]  /*13930*/  SEL R2, R3, RZ, !P0 ;  /* 0x000000ff03027207 */ /* 0x010fe20004000000 */
[----:B------:R-:W-:-:S04]  /*13940*/  IMAD.WIDE.U32 R4, R4, UR4, RZ ;  /* 0x0000000404047c25 */ /* 0x000fc8000f8e00ff */
[----:B------:R-:W-:Y:S01]  /*13950*/  IMAD.IADD R0, R5, 0x1, R0 ;  /* 0x0000000105007824 */ /* 0x000fe200078e0200 */
[----:B------:R2:W-:Y:S04]  /*13960*/  STL.64 [R1+0x28], R4 ;  /* 0x0000280401007387 */ /* 0x0005e80000100a00 */
[----:B------:R2:W-:Y:S04]  /*13970*/  STL [R1+0x14], R6 ;  /* 0x0000140601007387 */ /* 0x0005e80000100800 */
[----:B------:R2:W-:Y:S04]  /*13980*/  STL [R1+0x30], R2 ;  /* 0x0000300201007387 */ /* 0x0005e80000100800 */
[----:B------:R2:W-:Y:S01]  /*13990*/  STL [R1+0x18], R0 ;  /* 0x0000180001007387 */ /* 0x0005e20000100800 */
[----:B------:R-:W-:Y:S05]  /*139a0*/  @!P1 BRA `(.L_x_483) ;  /* 0x0000000000409947 */ /* 0x000fea0003800000 */
[----:B--2---:R-:W-:Y:S01]  /*139b0*/  MOV R2, 0x0 ;  /* 0x0000000000027802 */ /* 0x004fe20000000f00 */
        /* <DEDUP_REMOVED lines=8> */
[----:B------:R-:W-:Y:S02]  /*13a40*/  IMAD.U32 R10, RZ, RZ, UR8 ;  /* 0x00000008ff0a7e24 */ /* 0x000fe4000f8e00ff */
[----:B-1----:R-:W-:Y:S02]  /*13a50*/  IMAD.U32 R11, RZ, RZ, UR9 ;  /* 0x00000009ff0b7e24 */ /* 0x002fe4000f8e00ff */
[----:B0-----:R-:W-:Y:S02]  /*13a60*/  IMAD.MOV.U32 R8, RZ, RZ, 0x70 ;  /* 0x00000070ff087424 */ /* 0x001fe400078e00ff */
[----:B------:R-:W-:Y:S02]  /*13a70*/  IMAD.MOV.U32 R12, RZ, RZ, 0x1 ;  /* 0x00000001ff0c7424 */ /* 0x000fe400078e00ff */
[----:B------:R-:W-:-:S07]  /*13a80*/  IMAD.MOV.U32 R13, RZ, RZ, RZ ;  /* 0x000000ffff0d7224 */ /* 0x000fce00078e00ff */
[----:B------:R-:W-:-:S07]  /*13a90*/  LEPC R20, `(.L_x_483) ;  /* 0x000000001014794e */ /* 0x000fce0000000000 */
[----:B--2---:R-:W-:Y:S05]  /*13aa0*/  CALL.ABS.NOINC R2 ;  /* 0x0000000002007343 */ /* 0x004fea0003c00000 */
.L_x_483:
[----:B------:R-:W-:Y:S05]  /*13ab0*/  BSYNC B6 ;  /* 0x0000000000067941 */ /* 0x000fea0003800000 */
.L_x_482:
[----:B------:R-:W3:Y:S01]  /*13ac0*/  LDL.LU R20, [R1+0x18] ;  /* 0x0000180001147983 */ /* 0x000ee20000300800 */
[----:B------:R-:W4:Y:S01]  /*13ad0*/  LDC R9, c[0x0][0x448] ;  /* 0x00011200ff097b82 */ /* 0x000f220000000800 */
[----:B------:R-:W-:Y:S01]  /*13ae0*/  ULDC.64 UR4, c[0x0][0x2d8] ;  /* 0x0000b60000047ab9 */ /* 0x000fe20000000a00 */
[----:B------:R-:W-:Y:S01]  /*13af0*/  ULDC.64 UR6, c[0x0][0x2e0] ;  /* 0x0000b80000067ab9 */ /* 0x000fe20000000a00 */
[----:B--2---:R-:W3:Y:S01]  /*13b00*/  LDL.LU.64 R2, [R1+0x28] ;  /* 0x0000280001027983 */ /* 0x004ee20000300a00 */
[----:B------:R-:W-:-:S03]  /*13b10*/  ULDC.64 UR8, c[0x0][0x280] ;  /* 0x0000a00000087ab9 */ /* 0x000fc60000000a00 */
[----:B------:R-:W2:Y:S04]  /*13b20*/  LDL.LU R21, [R1+0x30] ;  /* 0x0000300001157983 */ /* 0x000ea80000300800 */
[----:B------:R-:W2:Y:S04]  /*13b30*/  LDL.LU R4, [R1+0x14] ;  /* 0x0000140001047983 */ /* 0x000ea80000300800 */
[----:B------:R0:W5:Y:S01]  /*13b40*/  LDL R10, [R1+0x34] ;  /* 0x00003400010a7983 */ /* 0x0001620000100800 */
[----:B----4-:R-:W-:-:S13]  /*13b50*/  ISETP.NE.AND P0, PT, R9, 0x1, PT ;  /* 0x000000010900780c */ /* 0x010fda0003f05270 */
[----:B------:R-:W4:Y:S08]  /*13b60*/  @P0 LDC R5, c[0x0][0x450] ;  /* 0x00011400ff050b82 */ /* 0x000f300000000800 */
[----:B0-----:R-:W0:Y:S01]  /*13b70*/  @P0 LDC R8, c[0x0][0x450] ;  /* 0x00011400ff080b82 */ /* 0x001e220000000800 */
[----:B---3--:R-:W-:Y:S02]  /*13b80*/  IMAD.MOV.U32 R3, RZ, RZ, R20 ;  /* 0x000000ffff037224 */ /* 0x008fe400078e0014 */
[----:B------:R-:W3:Y:S01]  /*13b90*/  S2R R20, SR_TID.X ;  /* 0x0000000000147919 */ /* 0x000ee20000002100 */
[----:B------:R-:W-:-:S04]  /*13ba0*/  IMAD.WIDE.U32 R2, R16, UR4, R2 ;  /* 0x0000000410027c25 */ /* 0x000fc8000f8e0002 */
[----:B------:R-:W-:Y:S01]  /*13bb0*/  IMAD R3, R16, UR5, R3 ;  /* 0x0000000510037c24 */ /* 0x000fe2000f8e0203 */
[----:B------:R-:W-:Y:S01]  /*13bc0*/  ULDC.64 UR4, c[0x0][0x2d0] ;  /* 0x0000b40000047ab9 */ /* 0x000fe20000000a00 */
[----:B--2---:R-:W-:Y:S02]  /*13bd0*/  IMAD R0, R21, UR6, RZ ;  /* 0x0000000615007c24 */ /* 0x004fe4000f8e02ff */
[----:B------:R-:W-:-:S04]  /*13be0*/  IMAD.WIDE.U32 R2, R4, UR6, R2 ;  /* 0x0000000604027c25 */ /* 0x000fc8000f8e0002 */
[----:B------:R-:W-:Y:S01]  /*13bf0*/  IMAD R0, R4, UR7, R0 ;  /* 0x0000000704007c24 */ /* 0x000fe2000f8e0200 */
[----:B------:R-:W-:Y:S01]  /*13c00*/  ULDC.64 UR6, c[0x0][0x2c8] ;  /* 0x0000b20000067ab9 */ /* 0x000fe20000000a00 */
[----:B------:R-:W2:Y:S02]  /*13c10*/  @P0 LDC R4, c[0x0][0x44c] ;  /* 0x00011300ff040b82 */ /* 0x000ea40000000800 */
[----:B------:R-:W-:Y:S01]  /*13c20*/  IMAD.IADD R3, R3, 0x1, R0 ;  /* 0x0000000103037824 */ /* 0x000fe200078e0200 */
[C---:B---3--:R-:W-:Y:S01]  /*13c30*/  LOP3.LUT R21, R20.reuse, 0x7f, RZ, 0xc0, !PT ;  /* 0x0000007f14157812 */ /* 0x048fe200078ec0ff */
[----:B------:R-:W-:-:S03]  /*13c40*/  IMAD.SHL.U32 R20, R20, 0x20, RZ ;  /* 0x0000002014147824 */ /* 0x000fc600078e00ff */
[----:B------:R-:W-:-:S04]  /*13c50*/  SHF.R.U32.HI R21, RZ, 0x2, R21 ;  /* 0x00000002ff157819 */ /* 0x000fc80000011615 */
[----:B------:R-:W-:-:S05]  /*13c60*/  LOP3.LUT R20, R21, 0x60, R20, 0xf8, !PT ;  /* 0x0000006015147812 */ /* 0x000fca00078ef814 */
[----:B------:R-:W-:-:S04]  /*13c70*/  IMAD R6, R25, 0xc0, R20 ;  /* 0x000000c019067824 */ /* 0x000fc800078e0214 */
[----:B--2---:R-:W-:-:S04]  /*13c80*/  @P0 IMAD.HI.U32 R0, R6, R4, RZ ;  /* 0x0000000406000227 */ /* 0x004fc800078e00ff */
[----:B------:R-:W-:Y:S01]  /*13c90*/  IMAD.MOV.U32 R4, RZ, RZ, R6 ;  /* 0x000000ffff047224 */ /* 0x000fe200078e0006 */
[----:B----4-:R-:W-:-:S04]  /*13ca0*/  @P0 SHF.R.U32.HI R4, RZ, R5, R0 ;  /* 0x00000005ff040219 */ /* 0x010fc80000011600 */
[----:B------:R-:W-:-:S05]  /*13cb0*/  SHF.R.S32.HI R0, RZ, 0x1f, R4 ;  /* 0x0000001fff007819 */ /* 0x000fca0000011404 */
[----:B------:R-:W-:-:S04]  /*13cc0*/  IMAD R0, R0, UR4, RZ ;  /* 0x0000000400007c24 */ /* 0x000fc8000f8e02ff */
[C---:B------:R-:W-:Y:S02]  /*13cd0*/  IMAD R7, R4.reuse, UR5, R0 ;  /* 0x0000000504077c24 */ /* 0x040fe4000f8e0200 */
[----:B------:R-:W-:Y:S02]  /*13ce0*/  IMAD.MOV R0, RZ, RZ, -R4 ;  /* 0x000000ffff007224 */ /* 0x000fe400078e0a04 */
[----:B------:R-:W-:-:S04]  /*13cf0*/  IMAD.WIDE.U32 R4, R4, UR4, R2 ;  /* 0x0000000404047c25 */ /* 0x000fc8000f8e0002 */
[----:B------:R-:W-:Y:S02]  /*13d00*/  IMAD R0, R9, R0, R6 ;  /* 0x0000000009007224 */ /* 0x000fe400078e0206 */
[----:B------:R-:W-:-:S03]  /*13d10*/  IMAD.IADD R5, R5, 0x1, R7 ;  /* 0x0000000105057824 */ /* 0x000fc600078e0207 */
[----:B------:R-:W-:Y:S01]  /*13d20*/  SHF.R.S32.HI R7, RZ, 0x1f, R0 ;  /* 0x0000001fff077819 */ /* 0x000fe20000011400 */
[----:B------:R-:W-:-:S04]  /*13d30*/  IMAD.WIDE.U32 R4, R0, UR6, R4 ;  /* 0x0000000600047c25 */ /* 0x000fc8000f8e0004 */
[----:B------:R-:W-:-:S04]  /*13d40*/  IMAD R7, R7, UR6, RZ ;  /* 0x0000000607077c24 */ /* 0x000fc8000f8e02ff */
[----:B------:R-:W-:Y:S01]  /*13d50*/  IMAD R7, R0, UR7, R7 ;  /* 0x0000000700077c24 */ /* 0x000fe2000f8e0207 */
[----:B------:R-:W-:-:S04]  /*13d60*/  IADD3 R0, P1, R4, UR8, RZ ;  /* 0x0000000804007c10 */ /* 0x000fc8000ff3e0ff */
[----:B------:R-:W-:Y:S02]  /*13d70*/  IADD3.X R4, R5, UR9, R7, P1, !PT ;  /* 0x0000000905047c10 */ /* 0x000fe40008ffe407 */
[----:B------:R-:W2:Y:S01]  /*13d80*/  @P0 LDC R7, c[0x0][0x44c] ;  /* 0x00011300ff070b82 */ /* 0x000ea20000000800 */
[----:B------:R-:W-:Y:S01]  /*13d90*/  VIADD R5, R6, 0x80 ;  /* 0x0000008006057836 */ /* 0x000fe20000000000 */
[----:B------:R-:W3:Y:S03]  /*13da0*/  S2R R21, SR_TID.X ;  /* 0x0000000000157919 */ /* 0x000ee60000002100 */
[----:B------:R-:W-:Y:S02]  /*13db0*/  IMAD.MOV.U32 R6, RZ, RZ, R5 ;  /* 0x000000ffff067224 */ /* 0x000fe400078e0005 */
[----:B--2---:R-:W-:-:S05]  /*13dc0*/  @P0 IMAD.HI.U32 R7, R5, R7, RZ ;  /* 0x0000000705070227 */ /* 0x004fca00078e00ff */
[----:B0-----:R-:W-:-:S05]  /*13dd0*/  @P0 SHF.R.U32.HI R6, RZ, R8, R7 ;  /* 0x00000008ff060219 */ /* 0x001fca0000011607 */
[----:B------:R-:W-:-:S04]  /*13de0*/  IMAD.MOV R7, RZ, RZ, -R6 ;  /* 0x000000ffff077224 */ /* 0x000fc800078e0a06 */
[----:B------:R-:W-:Y:S01]  /*13df0*/  IMAD R5, R9, R7, R5 ;  /* 0x0000000709057224 */ /* 0x000fe200078e0205 */
[----:B------:R-:W-:Y:S01]  /*13e00*/  SHF.R.S32.HI R7, RZ, 0x1f, R6 ;  /* 0x0000001fff077819 */ /* 0x000fe20000011406 */
[----:B------:R-:W-:-:S04]  /*13e10*/  IMAD.WIDE.U32 R2, R6, UR4, R2 ;  /* 0x0000000406027c25 */ /* 0x000fc8000f8e0002 */
[----:B------:R-:W-:Y:S01]  /*13e20*/  IMAD R7, R7, UR4, RZ ;  /* 0x0000000407077c24 */ /* 0x000fe2000f8e02ff */
[----:B------:R-:W-:-:S03]  /*13e30*/  ULDC UR4, c[0x0][0x2b8] ;  /* 0x0000ae0000047ab9 */ /* 0x000fc60000000800 */
[----:B------:R-:W-:Y:S01]  /*13e40*/  IMAD R7, R6, UR5, R7 ;  /* 0x0000000506077c24 */ /* 0x000fe2000f8e0207 */
[----:B------:R-:W-:Y:S01]  /*13e50*/  SHF.R.S32.HI R6, RZ, 0x1f, R5 ;  /* 0x0000001fff067819 */ /* 0x000fe20000011405 */
[----:B---3--:R-:W-:Y:S02]  /*13e60*/  IMAD.SHL.U32 R20, R21, 0x10, RZ ;  /* 0x0000001015147824 */ /* 0x008fe400078e00ff */
[----:B------:R-:W-:Y:S02]  /*13e70*/  IMAD.IADD R3, R3, 0x1, R7 ;  /* 0x0000000103037824 */ /* 0x000fe400078e0207 */
[----:B------:R-:W-:Y:S02]  /*13e80*/  IMAD R6, R6, UR6, RZ ;  /* 0x0000000606067c24 */ /* 0x000fe4000f8e02ff */
[----:B------:R-:W-:Y:S01]  /*13e90*/  IMAD.WIDE.U32 R2, R5, UR6, R2 ;  /* 0x0000000605027c25 */ /* 0x000fe2000f8e0002 */
[----:B------:R-:W-:-:S03]  /*13ea0*/  LOP3.LUT R20, R20, 0x30, RZ, 0xc0, !PT ;  /* 0x0000003014147812 */ /* 0x000fc600078ec0ff */
[----:B------:R-:W-:Y:S01]  /*13eb0*/  IMAD R6, R5, UR7, R6 ;  /* 0x0000000705067c24 */ /* 0x000fe2000f8e0206 */
[----:B------:R-:W-:Y:S02]  /*13ec0*/  IADD3 R2, P1, R2, UR8, RZ ;  /* 0x0000000802027c10 */ /* 0x000fe4000ff3e0ff */
[----:B------:R-:W-:Y:S01]  /*13ed0*/  ISETP.GE.AND P0, PT, R20, UR4, PT ;  /* 0x0000000414007c0c */ /* 0x000fe2000bf06270 */
[----:B------:R-:W-:Y:S01]  /*13ee0*/  UMOV UR4, 0xffffffff ;  /* 0xffffffff00047882 */ /* 0x000fe20000000000 */
[----:B------:R-:W-:Y:S02]  /*13ef0*/  LOP3.LUT R21, R21, 0x7f, RZ, 0xc0, !PT ;  /* 0x0000007f15157812 */ /* 0x000fe400078ec0ff */
[----:B------:R-:W-:Y:S02]  /*13f00*/  IADD3.X R3, R3, UR9, R6, P1, !PT ;  /* 0x0000000903037c10 */ /* 0x000fe40008ffe406 */
[----:B------:R-:W-:Y:S01]  /*13f10*/  SHF.R.U32.HI R21, RZ, 0x2, R21 ;  /* 0x00000002ff157819 */ /* 0x000fe20000011615 */
[----:B------:R-:W-:Y:S06]  /*13f20*/  BRA.DIV UR4, `(.L_x_484) ;  /* 0x0000003204987947 */ /* 0x000fec000b800000 */
[----:B------:R-:W2:Y:S01]  /*13f30*/  LDL.LU R6, [R1+0x3c] ;  /* 0x00003c0001067983 */ /* 0x000ea20000300800 */
[----:B------:R-:W-:-:S03]  /*13f40*/  IMAD R25, R25, 0xc0, R21 ;  /* 0x000000c019197824 */ /* 0x000fc600078e0215 */
[----:B------:R-:W0:Y:S04]  /*13f50*/  SHFL.IDX PT, R7, R0, RZ, 0x1c1f ;  /* 0x001c1fff00077589 */ /* 0x000e2800000e0000 */
[----:B------:R-:W-:Y:S04]  /*13f60*/  SHFL.IDX PT, R8, R2, RZ, 0x1c1f ;  /* 0x001c1fff02087589 */ /* 0x000fe800000e0000 */
[----:B------:R-:W-:Y:S01]  /*13f70*/  SHFL.IDX PT, R2, R2, 0x1, 0x1c1f ;  /* 0x003c1f0002027f89 */ /* 0x000fe200000e0000 */
[----:B--2---:R-:W-:-:S03]  /*13f80*/  IMAD R5, R6, R9, RZ ;  /* 0x0000000906057224 */ /* 0x004fc600078e02ff */
[----:B------:R-:W2:Y:S02]  /*13f90*/  SHFL.IDX PT, R6, R4, RZ, 0x1c1f ;  /* 0x001c1fff04067589 */ /* 0x000ea400000e0000 */
[----:B------:R-:W-:-:S13]  /*13fa0*/  ISETP.GE.AND P1, PT, R25, R5, PT ;  /* 0x000000051900720c */ /* 0x000fda0003f26270 */
[----:B0-----:R-:W-:-:S05]  /*13fb0*/  @!P1 IADD3 R7, P2, R20, R7, RZ ;  /* 0x0000000714079210 */ /* 0x001fca0007f5e0ff */
[----:B--2---:R-:W-:-:S05]  /*13fc0*/  @!P1 IMAD.X R6, RZ, RZ, R6, P2 ;  /* 0x000000ffff069224 */ /* 0x004fca00010e0606 */
[----:B------:R-:W-:-:S04]  /*13fd0*/  @!P1 LOP3.LUT R7, R7, R6, RZ, 0x3c, !PT ;  /* 0x0000000607079212 */ /* 0x000fc800078e3cff */
[----:B------:R-:W-:-:S04]  /*13fe0*/  @!P1 LOP3.LUT R6, R7, R6, RZ, 0x3c, !PT ;  /* 0x0000000607069212 */ /* 0x000fc800078e3cff */
[----:B------:R-:W-:-:S05]  /*13ff0*/  @!P1 LOP3.LUT R7, R7, R6, RZ, 0x3c, !PT ;  /* 0x0000000607079212 */ /* 0x000fca00078e3cff */
[----:B-----5:R0:W-:Y:S02]  /*14000*/  @!P1 LDGSTS.E.BYPASS.LTC128B.128 [R10+0xb000], desc[UR40][R6.64], !P0 ;  /* 0x0b000000060a9fae */ /* 0x0201e4000c101d68 */
[----:B0-----:R-:W-:Y:S02]  /*14010*/  VIADD R6, R25, 0x20 ;  /* 0x0000002019067836 */ /* 0x001fe40000000000 */
[----:B------:R-:W0:Y:S03]  /*14020*/  SHFL.IDX PT, R7, R0, 0x1, 0x1c1f ;  /* 0x003c1f0000077f89 */ /* 0x000e2600000e0000 */
[----:B------:R-:W-:Y:S02]  /*14030*/  ISETP.GE.AND P1, PT, R6, R5, PT ;  /* 0x000000050600720c */ /* 0x000fe40003f26270 */
[----:B------:R-:W2:Y:S11]  /*14040*/  SHFL.IDX PT, R6, R4, 0x1, 0x1c1f ;  /* 0x003c1f0004067f89 */ /* 0x000eb600000e0000 */
[----:B0-----:R-:W-:-:S05]  /*14050*/  @!P1 IADD3 R7, P2, R20, R7, RZ ;  /* 0x0000000714079210 */ /* 0x001fca0007f5e0ff */
[----:B--2---:R-:W-:-:S05]  /*14060*/  @!P1 IMAD.X R6, RZ, RZ, R6, P2 ;  /* 0x000000ffff069224 */ /* 0x004fca00010e0606 */
[----:B------:R-:W-:-:S04]  /*14070*/  @!P1 LOP3.LUT R7, R7, R6, RZ, 0x3c, !PT ;  /* 0x0000000607079212 */ /* 0x000fc800078e3cff */
[----:B------:R-:W-:-:S04]  /*14080*/  @!P1 LOP3.LUT R6, R7, R6, RZ, 0x3c, !PT ;  /* 0x0000000607069212 */ /* 0x000fc800078e3cff */
[----:B------:R-:W-:-:S05]  /*14090*/  @!P1 LOP3.LUT R7, R7, R6, RZ, 0x3c, !PT ;  /* 0x0000000607079212 */ /* 0x000fca00078e3cff */
[----:B------:R0:W-:Y:S02]  /*140a0*/  @!P1 LDGSTS.E.BYPASS.LTC128B.128 [R10+0xb800], desc[UR40][R6.64], !P0 ;  /* 0x0b800000060a9fae */ /* 0x0001e4000c101d68 */
[----:B0-----:R-:W-:Y:S02]  /*140b0*/  VIADD R6, R25, 0x40 ;  /* 0x0000004019067836 */ /* 0x001fe40000000000 */
[----:B------:R-:W0:Y:S03]  /*140c0*/  SHFL.IDX PT, R7, R0, 0x2, 0x1c1f ;  /* 0x005c1f0000077f89 */ /* 0x000e2600000e0000 */
[----:B------:R-:W-:Y:S02]  /*140d0*/  ISETP.GE.AND P1, PT, R6, R5, PT ;  /* 0x000000050600720c */ /* 0x000fe40003f26270 */
[----:B------:R-:W2:Y:S04]  /*140e0*/  SHFL.IDX PT, R6, R4, 0x2, 0x1c1f ;  /* 0x005c1f0004067f89 */ /* 0x000ea800000e0000 */
[----:B------:R-:W-:Y:S07]  /*140f0*/  SHFL.IDX PT, R4, R4, 0x3, 0x1c1f ;  /* 0x007c1f0004047f89 */ /* 0x000fee00000e0000 */
[----:B0-----:R-:W-:-:S05]  /*14100*/  @!P1 IADD3 R7, P2, R20, R7, RZ ;  /* 0x0000000714079210 */ /* 0x001fca0007f5e0ff */
[----:B--2---:R-:W-:-:S05]  /*14110*/  @!P1 IMAD.X R6, RZ, RZ, R6, P2 ;  /* 0x000000ffff069224 */ /* 0x004fca00010e0606 */
[----:B------:R-:W-:-:S04]  /*14120*/  @!P1 LOP3.LUT R7, R7, R6, RZ, 0x3c, !PT ;  /* 0x0000000607079212 */ /* 0x000fc800078e3cff */
[----:B------:R-:W-:-:S04]  /*14130*/  @!P1 LOP3.LUT R6, R7, R6, RZ, 0x3c, !PT ;  /* 0x0000000607069212 */ /* 0x000fc800078e3cff */
[----:B------:R-:W-:-:S05]  /*14140*/  @!P1 LOP3.LUT R7, R7, R6, RZ, 0x3c, !PT ;  /* 0x0000000607079212 */ /* 0x000fca00078e3cff */
[----:B------:R0:W-:Y:S04]  /*14150*/  @!P1 LDGSTS.E.BYPASS.LTC128B.128 [R10+0xc000], desc[UR40][R6.64], !P0 ;  /* 0x0c000000060a9fae */ /* 0x0001e8000c101d68 */
[----:B0-----:R0:W2:Y:S02]  /*14160*/  SHFL.IDX PT, R6, R0, 0x3, 0x1c1f ;  /* 0x007c1f0000067f89 */ /* 0x0010a400000e0000 */
[----:B0-----:R-:W-:-:S05]  /*14170*/  VIADD R0, R25, 0x80 ;  /* 0x0000008019007836 */ /* 0x001fca0000000000 */
[----:B------:R-:W-:Y:S01]  /*14180*/  ISETP.GE.AND P2, PT, R0, R5, PT ;  /* 0x000000050000720c */ /* 0x000fe20003f46270 */
[----:B------:R-:W-:-:S05]  /*14190*/  VIADD R0, R25, 0x60 ;  /* 0x0000006019007836 */ /* 0x000fca0000000000 */
[----:B------:R-:W-:Y:S02]  /*141a0*/  ISETP.GE.AND P1, PT, R0, R5, PT ;  /* 0x000000050000720c */ /* 0x000fe40003f26270 */
[----:B------:R-:W0:Y:S04]  /*141b0*/  SHFL.IDX PT, R0, R3, RZ, 0x1c1f ;  /* 0x001c1fff03007589 */ /* 0x000e2800000e0000 */
[----:B------:R-:W3:Y:S07]  /*141c0*/  SHFL.IDX PT, R3, R3, 0x1, 0x1c1f ;  /* 0x003c1f0003037f89 */ /* 0x000eee00000e0000 */
[----:B--2---:R-:W-:-:S05]  /*141d0*/  @!P1 IADD3 R6, P3, R20, R6, RZ ;  /* 0x0000000614069210 */ /* 0x004fca0007f7e0ff */
[----:B------:R-:W-:-:S04]  /*141e0*/  @!P1 IMAD.X R4, RZ, RZ, R4, P3 ;  /* 0x000000ffff049224 */ /* 0x000fc800018e0604 */
[----:B------:R-:W-:-:S05]  /*141f0*/  @!P1 IMAD.MOV.U32 R7, RZ, RZ, R4 ;  /* 0x000000ffff079224 */ /* 0x000fca00078e0004 */
[----:B------:R2:W-:Y:S02]  /*14200*/  @!P1 LDGSTS.E.BYPASS.LTC128B.128 [R10+0xc800], desc[UR40][R6.64], !P0 ;  /* 0x0c800000060a9fae */ /* 0x0005e4000c101d68 */
[----:B--2---:R-:W-:-:S05]  /*14210*/  @!P2 IADD3 R6, P1, R20, R8, RZ ;  /* 0x000000081406a210 */ /* 0x004fca0007f3e0ff */
[----:B0-----:R-:W-:-:S04]  /*14220*/  @!P2 IMAD.X R0, RZ, RZ, R0, P1 ;  /* 0x000000ffff00a224 */ /* 0x001fc800008e0600 */
[----:B------:R-:W-:-:S05]  /*14230*/  @!P2 IMAD.MOV.U32 R7, RZ, RZ, R0 ;  /* 0x000000ffff07a224 */ /* 0x000fca00078e0000 */
[----:B---3--:R0:W-:Y:S02]  /*14240*/  @!P2 LDGSTS.E.BYPASS.LTC128B.128 [R10+0xd000], desc[UR40][R6.64], !P0 ;  /* 0x0d000000060aafae */ /* 0x0081e4000c101d68 */
.L_x_591:
[----:B------:R-:W-:-:S05]  /*14250*/  VIADD R25, R25, 0xa0 ;  /* 0x000000a019197836 */ /* 0x000fca0000000000 */
[----:B------:R-:W-:-:S13]  /*14260*/  ISETP.GE.AND P1, PT, R25, R5, PT ;  /* 0x000000051900720c */ /* 0x000fda0003f26270 */
[----:B------:R-:W-:-:S05]  /*14270*/  @!P1 IADD3 R2, P2, R20, R2, RZ ;  /* 0x0000000214029210 */ /* 0x000fca0007f5e0ff */
[----:B------:R-:W-:-:S05]  /*14280*/  @!P1 IMAD.X R3, RZ, RZ, R3, P2 ;  /* 0x000000ffff039224 */ /* 0x000fca00010e0603 */
[----:B------:R-:W-:Y:S01]  /*14290*/  @!PT LDS RZ, [RZ] ;  /* 0x00000000fffff984 */ /* 0x000fe20000000800 */
[----:B------:R-:W-:Y:S01]  /*142a0*/  @!PT LDS RZ, [RZ] ;  /* 0x00000000fffff984 */ /* 0x000fe20000000800 */
[----:B------:R-:W-:Y:S01]  /*142b0*/  @!PT LDS RZ, [RZ] ;  /* 0x00000000fffff984 */ /* 0x000fe20000000800 */
[----:B------:R2:W-:Y:S01]  /*142c0*/  @!P1 LDGSTS.E.BYPASS.LTC128B.128 [R10+0xd800], desc[UR40][R2.64], !P0 ;  /* 0x0d800000020a9fae */ /* 0x0005e2000c101d68 */
[----:B------:R-:W-:Y:S01]  /*142d0*/  PLOP3.LUT P0, PT, PT, PT, PT, 0x80, 0x0 ;  /* 0x000000000000781c */ /* 0x000fe20003f0f070 */
[----:B------:R-:W-:-:S12]  /*142e0*/  NOP ;  /* 0x0000000000007918 */ /* 0x000fd80000000000 */
.L_x_485:
[----:B------:R-:W-:Y:S02]  /*142f0*/  PLOP3.LUT P1, PT, P1, P0, PT, 0xa2, 0x0 ;  /* 0x000000000000781c */ /* 0x000fe40000f21472 */
[----:B------:R-:W-:-:S08]  /*14300*/  @P0 R2UR P1, UR4, R18 ;  /* 0x00000000120402ca */ /* 0x000fd00000020000 */
[----:B------:R-:W-:-:S05]  /*14310*/  @P0 PLOP3.LUT P0, PT, P1, PT, PT, 0x80, 0x0 ;  /* 0x000000000000081c */ /* 0x000fca0000f0f070 */
[----:B------:R-:W-:Y:S01]  /*14320*/  @!P1 SYNCS.ARRIVE.TRANS64.RED.A0T1 RZ, [UR4+0x13200], RZ ;  /* 0x013200ffffff99a7 */ /* 0x000fe20008200404 */
[----:B------:R-:W-:Y:S07]  /*14330*/  @!P1 ARRIVES.LDGSTSBAR.64.TRANSCNT [UR4+0x13200] ;  /* 0x01320000ff0099b0 */ /* 0x000fee0008000a84 */
[----:B------:R-:W-:Y:S05]  /*14340*/  @P0 BRA.U.ANY `(.L_x_485) ;  /* 0xfffffffd00e80947 */ /* 0x000fea000393ffff */
[----:B--2---:R-:W2:Y:S02]  /*14350*/  LDL.LU R2, [R1+0x40] ;  /* 0x0000400001027983 */ /* 0x004ea40000300800 */
[----:B--2---:R-:W-:-:S05]  /*14360*/  VIADD R2, R2, 0x1 ;  /* 0x0000000102027836 */ /* 0x004fca0000000000 */
[----:B------:R2:W-:Y:S01]  /*14370*/  STL [R1+0x40], R2 ;  /* 0x0000400201007387 */ /* 0x0005e20000100800 */
[----:B------:R-:W-:-:S04]  /*14380*/  LEA.HI R0, R2, R2, RZ, 0x1 ;  /* 0x0000000202007211 */ /* 0x000fc800078f08ff */
[----:B------:R-:W-:-:S05]  /*14390*/  LOP3.LUT R0, R0, 0xfffffffe, RZ, 0xc0, !PT ;  /* 0xfffffffe00007812 */ /* 0x000fca00078ec0ff */
[----:B------:R-:W-:-:S05]  /*143a0*/  IMAD.IADD R0, R2, 0x1, -R0 ;  /* 0x0000000102007824 */ /* 0x000fca00078e0a00 */
[----:B------:R-:W-:Y:S01]  /*143b0*/  SHF.L.U32 R3, R0, 0x1f, RZ ;  /* 0x0000001f00037819 */ /* 0x000fe200000006ff */
[----:B------:R-:W-:Y:S01]  /*143c0*/  NOP ;  /* 0x0000000000007918 */ /* 0x000fe20000000000 */
[----:B------:R2:W-:Y:S01]  /*143d0*/  SYNCS.ARRIVE.TRANS64.A1T0 RZ, [R18+URZ+0x13200], RZ ;  /* 0x013200ff12ff79a7 */ /* 0x0005e2000810003f */
[----:B------:R-:W-:Y:S01]  /*143e0*/  BSSY B0, `(.L_x_486) ;  /* 0x0000003000007945 */ /* 0x000fe20003800000 */
[----:B------:R-:W3:Y:S03]  /*143f0*/  SYNCS.PHASECHK.TRANS64.TRYWAIT P0, [R18+URZ+0x13220], R3 ;  /* 0x01322003120075a7 */ /* 0x000ee6000800017f */
[----:B--23--:R-:W-:Y:S05]  /*14400*/  @!P0 BRA `(.L_x_487) ;  /* 0x0000003400488947 */ /* 0x00cfea0003800000 */
.L_x_592:
[----:B------:R-:W-:Y:S05]  /*14410*/  BSYNC B0 ;  /* 0x0000000000007941 */ /* 0x000fea0003800000 */
.L_x_486:
[----:B------:R-:W3:Y:S04]  /*14420*/  LDL.LU R0, [R1+0x20] ;  /* 0x0000200001007983 */ /* 0x000ee80000300800 */
[----:B------:R-:W4:Y:S01]  /*14430*/  LDL R2, [R1] ;  /* 0x0000000001027983 */ /* 0x000f220000100800 */
[----:B---3--:R-:W-:-:S05]  /*14440*/  VIADD R0, R0, 0xfffffffe ;  /* 0xfffffffe00007836 */ /* 0x008fca0000000000 */
[----:B----4-:R-:W-:-:S13]  /*14450*/  ISETP.GE.AND P0, PT, R0, R2, PT ;  /* 0x000000020000720c */ /* 0x010fda0003f06270 */
[----:B------:R-:W-:Y:S05]  /*14460*/  @!P0 BRA `(.L_x_488) ;  /* 0x0000000800f08947 */ /* 0x000fea0003800000 */
[----:B0-----:R-:W-:Y:S02]  /*14470*/  IMAD.MOV.U32 R6, RZ, RZ, R19 ;  /* 0x000000ffff067224 */ /* 0x001fe400078e0013 */
[----:B------:R-:W-:-:S07]  /*14480*/  IMAD.MOV.U32 R7, RZ, RZ, R28 ;  /* 0x000000ffff077224 */ /* 0x000fce00078e001c */
.L_x_508:
        /* <DEDUP_REMOVED lines=14> */
[----:B------:R-:W3:Y:S01]  /*14570*/  LDL R5, [R1+0x4] ;  /* 0x0000040001057983 */ /* 0x000ee20000100800 */
[----:B------:R-:W0:Y:S01]  /*14580*/  LDC R8, c[0x0][0x43c] ;  /* 0x00010f00ff087b82 */ /* 0x000e220000000800 */
[----:B------:R-:W-:Y:S01]  /*14590*/  ULDC.64 UR6, c[0x0][0x428] ;  /* 0x00010a0000067ab9 */ /* 0x000fe20000000a00 */
[----:B0-----:R-:W-:-:S13]  /*145a0*/  ISETP.NE.AND P0, PT, R8, 0x1, PT ;  /* 0x000000010800780c */ /* 0x001fda0003f05270 */
[----:B--2---:R-:W0:Y:S02]  /*145b0*/  @P0 LDC.64 R2, c[0x0][0x440] ;  /* 0x00011000ff020b82 */ /* 0x004e240000000a00 */
[----:B0-----:R-:W-:-:S04]  /*145c0*/  @P0 IMAD.HI.U32 R4, R0, R2, RZ ;  /* 0x0000000200040227 */ /* 0x001fc800078e00ff */
[----:B------:R-:W-:Y:S01]  /*145d0*/  IMAD.MOV.U32 R2, RZ, RZ, R0 ;  /* 0x000000ffff027224 */ /* 0x000fe200078e0000 */
[----:B------:R-:W-:-:S05]  /*145e0*/  @P0 SHF.R.U32.HI R2, RZ, R3, R4 ;  /* 0x00000003ff020219 */ /* 0x000fca0000011604 */
[----:B------:R-:W-:-:S04]  /*145f0*/  IMAD.MOV R3, RZ, RZ, -R2 ;  /* 0x000000ffff037224 */ /* 0x000fc800078e0a02 */
[----:B------:R-:W-:Y:S01]  /*14600*/  IMAD R8, R8, R3, R0 ;  /* 0x0000000308087224 */ /* 0x000fe200078e0200 */
[----:B------:R-:W-:-:S03]  /*14610*/  SHF.R.S32.HI R3, RZ, 0x1f, R2 ;  /* 0x0000001fff037819 */ /* 0x000fc60000011402 */
[----:B------:R-:W-:-:S04]  /*14620*/  IMAD.WIDE.U32 R2, R26, UR6, R2 ;  /* 0x000000061a027c25 */ /* 0x000fc8000f8e0002 */
[----:B---3--:R-:W-:-:S04]  /*14630*/  IMAD R4, R5, UR6, RZ ;  /* 0x0000000605047c24 */ /* 0x008fc8000f8e02ff */
[----:B------:R-:W-:-:S04]  /*14640*/  IMAD R4, R26, UR7, R4 ;  /* 0x000000071a047c24 */ /* 0x000fc8000f8e0204 */
[----:B------:R-:W-:Y:S01]  /*14650*/  IMAD.IADD R3, R4, 0x1, R3 ;  /* 0x0000000104037824 */ /* 0x000fe200078e0203 */
[----:B------:R-:W-:-:S04]  /*14660*/  LEA R4, P0, R2, UR4, 0x2 ;  /* 0x0000000402047c11 */ /* 0x000fc8000f8010ff */
[----:B------:R-:W-:-:S05]  /*14670*/  LEA.HI.X R5, R2, UR5, R3, 0x2, P0 ;  /* 0x0000000502057c11 */ /* 0x000fca00080f1403 */
[----:B------:R0:W5:Y:S04]  /*14680*/  LDG.E R17, desc[UR40][R4.64] ;  /* 0x0000002804117981 */ /* 0x000168000c1e1900 */
.L_x_491:
[----:B0-----:R-:W-:Y:S01]  /*14690*/  IMAD R4, R19, 0x8, R18 ;  /* 0x0000000813047824 */ /* 0x001fe200078e0212 */
[----:B--2---:R-:W-:Y:S01]  /*146a0*/  SHF.L.U32 R3, R28, 0x1f, RZ ;  /* 0x0000001f1c037819 */ /* 0x004fe200000006ff */
[----:B------:R-:W0:Y:S01]  /*146b0*/  S2R R2, SR_TID.X ;  /* 0x0000000000027919 */ /* 0x000e220000002100 */
[----:B------:R-:W-:Y:S02]  /*146c0*/  BSSY B1, `(.L_x_492) ;  /* 0x0000005000017945 */ /* 0x000fe40003800000 */
[----:B------:R-:W2:Y:S01]  /*146d0*/  SYNCS.PHASECHK.TRANS64.TRYWAIT P0, [R4+URZ+0x13280], R3 ;  /* 0x01328003040075a7 */ /* 0x000ea2000800017f */
[----:B0-----:R-:W-:-:S04]  /*146e0*/  LOP3.LUT R2, R2, 0x7f, RZ, 0xc0, !PT ;  /* 0x0000007f02027812 */ /* 0x001fc800078ec0ff */
[----:B------:R-:W-:Y:S01]  /*146f0*/  ISETP.NE.AND P1, PT, R2, RZ, PT ;  /* 0x000000ff0200720c */ /* 0x000fe20003f25270 */
[----:B--2---:R-:W-:-:S12]  /*14700*/  @!P0 BRA `(.L_x_493) ;  /* 0x00000030009c8947 */ /* 0x004fd80003800000 */
.L_x_593:
[----:B------:R-:W-:Y:S05]  /*14710*/  BSYNC B1 ;  /* 0x0000000000017941 */ /* 0x000fea0003800000 */
.L_x_492:
        /* <DEDUP_REMOVED lines=9> */
.L_x_495:
[----:B------:R-:W-:Y:S05]  /*147b0*/  BSYNC B1 ;  /* 0x0000000000017941 */ /* 0x000fea0003800000 */
.L_x_494:
[----:B------:R-:W2:Y:S01]  /*147c0*/  LDL R5, [R1+0x8] ;  /* 0x0000080001057983 */ /* 0x000ea20000100800 */
[----:B------:R-:W-:Y:S01]  /*147d0*/  IMAD.MOV.U32 R10, RZ, RZ, RZ ;  /* 0x000000ffff0a7224 */ /* 0x000fe200078e00ff */
[----:B------:R-:W-:Y:S01]  /*147e0*/  UIADD3 UR4, UP0, UR38, 0x470, URZ ;  /* 0x0000047026047890 */ /* 0x000fe2000ff1e03f */
[----:B------:R-:W-:Y:S01]  /*147f0*/  IMAD R2, R19, 0x2800, R18 ;  /* 0x0000280013027824 */ /* 0x000fe200078e0212 */
[----:B------:R-:W-:Y:S01]  /*14800*/  PLOP3.LUT P0, PT, PT, PT, PT, 0x80, 0x0 ;  /* 0x000000000000781c */ /* 0x000fe20003f0f070 */
[----:B------:R-:W-:Y:S01]  /*14810*/  UMOV UR6, 0x0 ;  /* 0x0000000000067882 */ /* 0x000fe20000000000 */
[----:B------:R-:W-:Y:S01]  /*14820*/  R2UR UR10, R10 ;  /* 0x000000000a0a72ca */ /* 0x000fe200000e0000 */
[----:B------:R-:W-:Y:S01]  /*14830*/  VIADD R9, R2, 0x6000 ;  /* 0x0000600002097836 */ /* 0x000fe20000000000 */
[----:B------:R-:W-:Y:S01]  /*14840*/  UIADD3.X UR5, URZ, UR39, URZ, UP0, !UPT ;  /* 0x000000273f057290 */ /* 0x000fe200087fe43f */
[----:B------:R-:W-:Y:S01]  /*14850*/  UMOV UR7, 0x14f00000 ;  /* 0x14f0000000077882 */ /* 0x000fe20000000000 */
[----:B--2---:R-:W-:-:S02]  /*14860*/  IMAD R5, R8, 0xa0, R5 ;  /* 0x000000a008057824 */ /* 0x004fc400078e0205 */
[----:B------:R-:W-:-:S09]  /*14870*/  VIADD R8, R4, 0x13270 ;  /* 0x0001327004087836 */ /* 0x000fd20000000000 */
.L_x_496:
[----:B------:R-:W-:-:S13]  /*14880*/  @P0 ELECT P2, URZ, PT ;  /* 0x00000000003f082f */ /* 0x000fda0003840000 */
[----:B-----5:R-:W-:Y:S02]  /*14890*/  @P2 R2UR UR13, R17 ;  /* 0x00000000110d22ca */ /* 0x020fe400000e0000 */
        /* <DEDUP_REMOVED lines=8> */
[----:B------:R-:W2:Y:S01]  /*14920*/  SYNCS.PHASECHK.TRANS64.TRYWAIT P0, [R4+URZ+0x13240], R3 ;  /* 0x01324003040075a7 */ /* 0x000ea2000800017f */
[----:B------:R-:W-:Y:S04]  /*14930*/  BSSY B1, `(.L_x_497) ;  /* 0x0000002000017945 */ /* 0x000fe80003800000 */
[----:B--2---:R-:W-:Y:S05]  /*14940*/  @!P0 BRA `(.L_x_498) ;  /* 0x0000003000208947 */ /* 0x004fea0003800000 */
.L_x_594:
[----:B------:R-:W-:Y:S05]  /*14950*/  BSYNC B1 ;  /* 0x0000000000017941 */ /* 0x000fea0003800000 */
.L_x_497:
[----:B------:R-:W-:Y:S01]  /*14960*/  BSSY B1, `(.L_x_499) ;  /* 0x000000b000017945 */ /* 0x000fe20003800000 */
[----:B------:R-:W-:Y:S02]  /*14970*/  IMAD.MOV.U32 R8, RZ, RZ, 0x0 ;  /* 0x00000000ff087424 */ /* 0x000fe400078e00ff */
[----:B------:R-:W-:Y:S01]  /*14980*/  IMAD.MOV.U32 R9, RZ, RZ, 0x14f00000 ;  /* 0x14f00000ff097424 */ /* 0x000fe200078e00ff */
[----:B------:R-:W-:Y:S06]  /*14990*/  @P1 BRA `(.L_x_500) ;  /* 0x00000000001c1947 */ /* 0x000fec0003800000 */
[----:B-1----:R-:W1:Y:S01]  /*149a0*/  S2R R11, SR_TID.X ;  /* 0x00000000000b7919 */ /* 0x002e620000002100 */
[----:B0-2---:R-:W-:-:S04]  /*149b0*/  IMAD.MOV.U32 R3, RZ, RZ, 0x2800 ;  /* 0x00002800ff037424 */ /* 0x005fc800078e00ff */
[----:B------:R3:W-:Y:S01]  /*149c0*/  SYNCS.ARRIVE.TRANS64 RZ, [R4+URZ+0x13230], R3 ;  /* 0x0132300304ff79a7 */ /* 0x0007e2000800003f */
[----:B-1----:R-:W-:-:S04]  /*149d0*/  LOP3.LUT R11, R11, 0x1f, RZ, 0xc0, !PT ;  /* 0x0000001f0b0b7812 */ /* 0x002fc800078ec0ff */
[----:B------:R-:W-:-:S13]  /*149e0*/  ISETP.NE.AND P0, PT, R11, RZ, PT ;  /* 0x000000ff0b00720c */ /* 0x000fda0003f05270 */
[----:B---3--:R-:W-:Y:S05]  /*149f0*/  @!P0 BRA `(.L_x_500) ;  /* 0x0000000000048947 */ /* 0x008fea0003800000 */
[----:B------:R-:W-:Y:S01]  /*14a00*/  BPT.TRAP 0x1 ;  /* 0x000000040000795c */ /* 0x000fe20000300000 */
.L_x_500:
[----:B------:R-:W-:Y:S05]  /*14a10*/  BSYNC B1 ;  /* 0x0000000000017941 */ /* 0x000fea0003800000 */
.L_x_499:
[----:B------:R-:W-:Y:S01]  /*14a20*/  R2UR UR10, R10 ;  /* 0x000000000a0a72ca */ /* 0x000fe200000e0000 */
[----:B------:R-:W-:Y:S01]  /*14a30*/  UIADD3 UR4, UP0, UR38, 0x370, URZ ;  /* 0x0000037026047890 */ /* 0x000fe2000ff1e03f */
[----:B------:R-:W-:Y:S01]  /*14a40*/  R2UR UR6, R8 ;  /* 0x00000000080672ca */ /* 0x000fe200000e0000 */
[----:B------:R-:W-:Y:S01]  /*14a50*/  VIADD R2, R2, 0xe000 ;  /* 0x0000e00002027836 */ /* 0x000fe20000000000 */
[----:B------:R-:W-:Y:S01]  /*14a60*/  R2UR UR7, R9 ;  /* 0x00000000090772ca */ /* 0x000fe200000e0000 */
[----:B0-2---:R-:W-:Y:S01]  /*14a70*/  VIADD R4, R4, 0x13230 ;  /* 0x0001323004047836 */ /* 0x005fe20000000000 */
[----:B------:R-:W-:Y:S01]  /*14a80*/  PLOP3.LUT P0, PT, PT, PT, PT, 0x80, 0x0 ;  /* 0x000000000000781c */ /* 0x000fe20003f0f070 */
[----:B------:R-:W-:-:S12]  /*14a90*/  UIADD3.X UR5, URZ, UR39, URZ, UP0, !UPT ;  /* 0x000000273f057290 */ /* 0x000fd800087fe43f */
.L_x_501:
        /* <DEDUP_REMOVED lines=10> */
.L_x_490:
[----:B------:R-:W-:Y:S05]  /*14b40*/  BSYNC B0 ;  /* 0x0000000000007941 */ /* 0x000fea0003800000 */
.L_x_489:
[----:B--2---:R-:W2:Y:S02]  /*14b50*/  LDL R3, [R1+0x44] ;  /* 0x0000440001037983 */ /* 0x004ea40000100800 */
[----:B--2---:R-:W-:-:S13]  /*14b60*/  ISETP.NE.AND P0, PT, R3, 0x3, PT ;  /* 0x000000030300780c */ /* 0x004fda0003f05270 */
[----:B------:R-:W-:Y:S05]  /*14b70*/  @!P0 BRA `(.L_x_502) ;  /* 0x0000000000048947 */ /* 0x000fea0003800000 */
[----:B------:R-:W-:Y:S01]  /*14b80*/  BPT.TRAP 0x1 ;  /* 0x000000040000795c */ /* 0x000fe20000300000 */
.L_x_502:
[----:B------:R-:W2:Y:S01]  /*14b90*/  LDL R4, [R1+0x1c] ;  /* 0x00001c0001047983 */ /* 0x000ea20000100800 */
[----:B------:R-:W-:Y:S01]  /*14ba0*/  LOP3.LUT R2, R7, 0x1, RZ, 0x3c, !PT ;  /* 0x0000000107027812 */ /* 0x000fe200078e3cff */
[----:B------:R-:W-:Y:S01]  /*14bb0*/  IMAD R3, R6, 0x8, R18 ;  /* 0x0000000806037824 */ /* 0x000fe200078e0212 */
[----:B------:R-:W-:Y:S02]  /*14bc0*/  BSSY B0, `(.L_x_503) ;  /* 0x0000005000007945 */ /* 0x000fe40003800000 */
[----:B------:R-:W-:-:S04]  /*14bd0*/  SHF.L.U32 R2, R2, 0x1f, RZ ;  /* 0x0000001f02027819 */ /* 0x000fc800000006ff */
[----:B------:R-:W0:Y:S01]  /*14be0*/  SYNCS.PHASECHK.TRANS64.TRYWAIT P0, [R3+URZ+0x13270], R2 ;  /* 0x01327002030075a7 */ /* 0x000e22000800017f */
[----:B--2---:R-:W-:Y:S01]  /*14bf0*/  ISETP.NE.AND P1, PT, R4, 0x3, PT ;  /* 0x000000030400780c */ /* 0x004fe20003f25270 */
[----:B0-----:R-:W-:-:S12]  /*14c00*/  @!P0 BRA `(.L_x_504) ;  /* 0x0000002c00848947 */ /* 0x001fd80003800000 */
.L_x_595:
[----:B------:R-:W-:Y:S05]  /*14c10*/  BSYNC B0 ;  /* 0x0000000000007941 */ /* 0x000fea0003800000 */
.L_x_503:
[----:B------:R-:W-:Y:S05]  /*14c20*/  @!P1 BRA `(.L_x_505) ;  /* 0x0000000000049947 */ /* 0x000fea0003800000 */
[----:B------:R-:W-:Y:S01]  /*14c30*/  BPT.TRAP 0x1 ;  /* 0x000000040000795c */ /* 0x000fe20000300000 */
.L_x_505:
[----:B0-----:R-:W-:Y:S01]  /*14c40*/  SHF.L.U32 R2, R7, 0x1f, RZ ;  /* 0x0000001f07027819 */ /* 0x001fe200000006ff */
[----:B------:R-:W-:-:S03]  /*14c50*/  IMAD R10, R6, 0x2800, RZ ;  /* 0x00002800060a7824 */ /* 0x000fc600078e02ff */
[----:B------:R-:W0:Y:S02]  /*14c60*/  SYNCS.PHASECHK.TRANS64.TRYWAIT P0, [R3+URZ+0x13260], R2 ;  /* 0x01326002030075a7 */ /* 0x000e24000800017f */
[----:B0-----:R-:W-:Y:S05]  /*14c70*/  @!P0 BRA `(.L_x_506) ;  /* 0x0000002c007c8947 */ /* 0x001fea0003800000 */
.L_x_596:
[----:B------:R-:W0:Y:S04]  /*14c80*/  LDL R4, [R1+0x10] ;  /* 0x0000100001047983 */ /* 0x000e280000100800 */
[----:B-1----:R-:W2:Y:S01]  /*14c90*/  LDL R11, [R1+0xc] ;  /* 0x00000c00010b7983 */ /* 0x002ea20000100800 */
[----:B------:R-:W-:Y:S05]  /*14ca0*/  WARPSYNC.ALL ;  /* 0x0000000000007948 */ /* 0x000fea0003800000 */
[----:B0-----:R-:W-:-:S02]  /*14cb0*/  LOP3.LUT R2, R10, R4, RZ, 0xfc, !PT ;  /* 0x000000040a027212 */ /* 0x001fc400078efcff */
[----:B--2---:R-:W-:-:S03]  /*14cc0*/  LOP3.LUT R12, R10, R11, RZ, 0xfc, !PT ;  /* 0x0000000b0a0c7212 */ /* 0x004fc600078efcff */
[C---:B------:R-:W-:Y:S02]  /*14cd0*/  IMAD.IADD R2, R18.reuse, 0x1, R2 ;  /* 0x0000000112027824 */ /* 0x040fe400078e0202 */
[----:B------:R-:W-:-:S03]  /*14ce0*/  IMAD.IADD R12, R18, 0x1, R12 ;  /* 0x00000001120c7824 */ /* 0x000fc600078e020c */
[----:B------:R-:W0:Y:S02]  /*14cf0*/  LDSM.16.MT88.4 R4, [R2+0x6000] ;  /* 0x006000000204783b */ /* 0x000e240000004200 */
        /* <DEDUP_REMOVED lines=37> */
.L_x_507:
[----:B------:R-:W2:Y:S01]  /*14f50*/  S2R R2, SR_TID.X ;  /* 0x0000000000027919 */ /* 0x000ea20000002100 */
[----:B-1----:R1:W-:Y:S01]  /*14f60*/  SYNCS.ARRIVE.TRANS64.A1T0 RZ, [R3+URZ+0x13250], RZ ;  /* 0x013250ff03ff79a7 */ /* 0x0023e2000810003f */
[----:B--2---:R-:W-:Y:S02]  /*14f70*/  LOP3.LUT R4, R2, 0x7f, RZ, 0xc0, !PT ;  /* 0x0000007f02047812 */ /* 0x004fe400078ec0ff */
[----:B------:R-:W2:Y:S01]  /*14f80*/  LDL R2, [R1] ;  /* 0x0000000001027983 */ /* 0x000ea20000100800 */
[----:B------:R-:W-:Y:S01]  /*14f90*/  IMAD.MOV.U32 R6, RZ, RZ, R19 ;  /* 0x000000ffff067224 */ /* 0x000fe200078e0013 */
[----:B------:R-:W-:Y:S01]  /*14fa0*/  BAR.SYNC.DEFER_BLOCKING 0x2, 0x80 ;  /* 0x0082000000007b1d */ /* 0x000fe20000010000 */
[----:B------:R-:W-:Y:S01]  /*14fb0*/  ISETP.NE.AND P0, PT, R4, RZ, PT ;  /* 0x000000ff0400720c */ /* 0x000fe20003f05270 */
[----:B------:R-:W-:-:S12]  /*14fc0*/  IMAD.MOV.U32 R7, RZ, RZ, R28 ;  /* 0x000000ffff077224 */ /* 0x000fd800078e001c */
[----:B-1----:R-:W-:-:S05]  /*14fd0*/  @!P0 VIADD R3, R3, 0x13280 ;  /* 0x0001328003038836 */ /* 0x002fca0000000000 */
[----:B------:R-:W-:-:S04]  /*14fe0*/  @!P0 PRMT R3, RZ, 0x654, R3 ;  /* 0x00000654ff038816 */ /* 0x000fc80000000003 */
[----:B------:R3:W-:Y:S01]  /*14ff0*/  @!P0 SYNCS.ARRIVE.TRANS64.RED.A1T0 RZ, [R3+URZ], RZ ;  /* 0x000000ff03ff89a7 */ /* 0x0007e2000810043f */
[C---:B--2---:R-:W-:Y:S01]  /*15000*/  ISETP.GT.AND P0, PT, R0.reuse, R2, PT ;  /* 0x000000020000720c */ /* 0x044fe20003f04270 */
[----:B------:R-:W-:-:S12]  /*15010*/  VIADD R0, R0, 0xffffffff ;  /* 0xffffffff00007836 */ /* 0x000fd80000000000 */
[----:B---3--:R-:W-:Y:S05]  /*15020*/  @P0 BRA `(.L_x_508) ;  /* 0xfffffff400180947 */ /* 0x008fea000383ffff */
.L_x_488:
[----:B------:R-:W2:Y:S02]  /*15030*/  S2R R2, SR_TID.X ;  /* 0x0000000000027919 */ /* 0x000ea40000002100 */
[----:B--2---:R-:W-:Y:S02]  /*15040*/  LOP3.LUT R3, R2, 0x7f, RZ, 0xc0, !PT ;  /* 0x0000007f02037812 */ /* 0x004fe400078ec0ff */
[----:B------:R-:W2:Y:S01]  /*15050*/  LDL R2, [R1+0x44] ;  /* 0x0000440001027983 */ /* 0x000ea20000100800 */
[----:B------:R-:W-:Y:S01]  /*15060*/  BSSY B0, `(.L_x_509) ;  /* 0x0000010000007945 */ /* 0x000fe20003800000 */
[----:B------:R-:W-:Y:S02]  /*15070*/  ISETP.NE.AND P0, PT, R3, RZ, PT ;  /* 0x000000ff0300720c */ /* 0x000fe40003f05270 */
[----:B--2---:R-:W-:-:S11]  /*15080*/  ISETP.NE.AND P2, PT, R2, 0x3, PT ;  /* 0x000000030200780c */ /* 0x004fd60003f45270 */
[----:B------:R-:W-:Y:S05]  /*15090*/  @P0 BRA `(.L_x_510) ;  /* 0x0000000000300947 */ /* 0x000fea0003800000 */
[----:B------:R-:W2:Y:S01]  /*150a0*/  S2R R5, SR_LANEID ;  /* 0x0000000000057919 */ /* 0x000ea20000000000 */
[----:B------:R-:W-:Y:S01]  /*150b0*/  VOTEU.ANY UR4, UPT, PT ;  /* 0x0000000000047886 */ /* 0x000fe200038e0100 */
[----:B------:R-:W3:Y:S01]  /*150c0*/  LDC.64 R2, c[0x0][0xc60] ;  /* 0x00031800ff027b82 */ /* 0x000ee20000000a00 */
[----:B------:R-:W2:Y:S02]  /*150d0*/  FLO.U32 R0, UR4 ;  /* 0x0000000400007d00 */ /* 0x000ea400080e0000 */
[----:B--2---:R-:W-:-:S06]  /*150e0*/  ISETP.EQ.U32.AND P1, PT, R0, R5, PT ;  /* 0x000000050000720c */ /* 0x004fcc0003f22070 */
[----:B------:R-:W3:Y:S07]  /*150f0*/  POPC R5, UR4 ;  /* 0x0000000400057d09 */ /* 0x000eee0008000000 */
[----:B---3--:R-:W2:Y:S01]  /*15100*/  @P1 ATOMG.E.ADD.STRONG.GPU PT, R3, desc[UR40][R2.64], R5 ;  /* 0x00000005020319a8 */ /* 0x008ea200081ee1e8 */
[----:B------:R-:W3:Y:S02]  /*15110*/  S2R R4, SR_LTMASK ;  /* 0x0000000000047919 */ /* 0x000ee40000003900 */
[----:B---3--:R-:W-:-:S04]  /*15120*/  LOP3.LUT R4, R4, UR4, RZ, 0xc0, !PT ;  /* 0x0000000404047c12 */ /* 0x008fc8000f8ec0ff */
[----:B0-----:R-:W0:Y:S01]  /*15130*/  POPC R7, R4 ;  /* 0x0000000400077309 */ /* 0x001e220000000000 */
[----:B--2---:R-:W0:Y:S02]  /*15140*/  SHFL.IDX PT, R0, R3, R0, 0x1f ;  /* 0x00001f0003007589 */ /* 0x004e2400000e0000 */
[----:B0-----:R-:W-:-:S07]  /*15150*/  IADD3 R24, R0, UR36, R7 ;  /* 0x0000002400187c10 */ /* 0x001fce000fffe007 */
.L_x_510:
[----:B------:R-:W-:Y:S05]  /*15160*/  BSYNC B0 ;  /* 0x0000000000007941 */ /* 0x000fea0003800000 */
.L_x_509:
[----:B------:R-:W-:Y:S05]  /*15170*/  @!P2 BRA `(.L_x_511) ;  /* 0x000000000004a947 */ /* 0x000fea0003800000 */
[----:B------:R-:W-:Y:S01]  /*15180*/  BPT.TRAP 0x1 ;  /* 0x000000040000795c */ /* 0x000fe20000300000 */
.L_x_511:
[----:B------:R-:W2:Y:S01]  /*15190*/  LDL R2, [R1+0x1c] ;  /* 0x00001c0001027983 */ /* 0x000ea20000100800 */
[----:B------:R-:W-:Y:S01]  /*151a0*/  LOP3.LUT R0, R28, 0x1, RZ, 0x3c, !PT ;  /* 0x000000011c007812 */ /* 0x000fe200078e3cff */
[----:B------:R-:W-:Y:S01]  /*151b0*/  IMAD R3, R19, 0x8, R18 ;  /* 0x0000000813037824 */ /* 0x000fe200078e0212 */
[----:B------:R-:W-:Y:S02]  /*151c0*/  BSSY B0, `(.L_x_512) ;  /* 0x0000005000007945 */ /* 0x000fe40003800000 */
[----:B------:R-:W-:-:S04]  /*151d0*/  SHF.L.U32 R0, R0, 0x1f, RZ ;  /* 0x0000001f00007819 */ /* 0x000fc800000006ff */
[----:B------:R-:W3:Y:S01]  /*151e0*/  SYNCS.PHASECHK.TRANS64.TRYWAIT P1, [R3+URZ+0x13270], R0 ;  /* 0x01327000030075a7 */ /* 0x000ee2000802017f */
[----:B--2---:R-:W-:Y:S01]  /*151f0*/  ISETP.NE.AND P2, PT, R2, 0x3, PT ;  /* 0x000000030200780c */ /* 0x004fe20003f45270 */
[----:B---3--:R-:W-:-:S12]  /*15200*/  @!P1 BRA `(.L_x_513) ;  /* 0x00000028002c9947 */ /* 0x008fd80003800000 */
.L_x_597:
[----:B------:R-:W-:Y:S05]  /*15210*/  BSYNC B0 ;  /* 0x0000000000007941 */ /* 0x000fea0003800000 */
.L_x_512:
[----:B------:R-:W-:Y:S05]  /*15220*/  @!P2 BRA `(.L_x_514) ;  /* 0x000000000004a947 */ /* 0x000fea0003800000 */
[----:B------:R-:W-:Y:S01]  /*15230*/  BPT.TRAP 0x1 ;  /* 0x000000040000795c */ /* 0x000fe20000300000 */
.L_x_514:
[----:B--2---:R-:W-:-:S04]  /*15240*/  SHF.L.U32 R0, R28, 0x1f, RZ ;  /* 0x0000001f1c007819 */ /* 0x004fc800000006ff */
[----:B------:R-:W2:Y:S02]  /*15250*/  SYNCS.PHASECHK.TRANS64.TRYWAIT P1, [R3+URZ+0x13260], R0 ;  /* 0x01326000030075a7 */ /* 0x000ea4000802017f */
[----:B--2---:R-:W-:Y:S05]  /*15260*/  @!P1 BRA `(.L_x_515) ;  /* 0x0000002800289947 */ /* 0x004fea0003800000 */
.L_x_598:
[----:B------:R-:W3:Y:S04]  /*15270*/  LDL R4, [R1+0x10] ;  /* 0x0000100001047983 */ /* 0x000ee80000100800 */
[----:B0-----:R-:W4:Y:S01]  /*15280*/  LDL R10, [R1+0xc] ;  /* 0x00000c00010a7983 */ /* 0x001f220000100800 */
[----:B------:R-:W-:Y:S01]  /*15290*/  IMAD R2, R19, 0x2800, RZ ;  /* 0x0000280013027824 */ /* 0x000fe200078e02ff */
[----:B------:R-:W-:Y:S05]  /*152a0*/  WARPSYNC.ALL ;  /* 0x0000000000007948 */ /* 0x000fea0003800000 */
[----:B---3--:R-:W-:-:S02]  /*152b0*/  LOP3.LUT R5, R2, R4, RZ, 0xfc, !PT ;  /* 0x0000000402057212 */ /* 0x008fc400078efcff */
[----:B----4-:R-:W-:-:S03]  /*152c0*/  LOP3.LUT R2, R2, R10, RZ, 0xfc, !PT ;  /* 0x0000000a02027212 */ /* 0x010fc600078efcff */
[C---:B--2---:R-:W-:Y:S02]  /*152d0*/  IMAD.IADD R0, R18.reuse, 0x1, R5 ;  /* 0x0000000112007824 */ /* 0x044fe400078e0205 */
[----:B------:R-:W-:-:S03]  /*152e0*/  IMAD.IADD R2, R18, 0x1, R2 ;  /* 0x0000000112027824 */ /* 0x000fc600078e0202 */
[----:B------:R-:W0:Y:S02]  /*152f0*/  LDSM.16.MT88.4 R4, [R0+0x6000] ;  /* 0x006000000004783b */ /* 0x000e240000004200 */
[C-C-:B0-----:R-:W-:Y:S02]  /*15300*/  PRMT R8, R4.reuse, 0x6420, R5.reuse ;  /* 0x0000642004087816 */ /* 0x141fe40000000005 */
[----:B------:R-:W-:Y:S02]  /*15310*/  PRMT R9, R4, 0x7531, R5 ;  /* 0x0000753104097816 */ /* 0x000fe40000000005 */
[C-C-:B------:R-:W-:Y:S02]  /*15320*/  PRMT R10, R6.reuse, 0x6420, R7.reuse ;  /* 0x00006420060a7816 */ /* 0x140fe40000000007 */
[----:B-1----:R-:W-:-:S05]  /*15330*/  PRMT R11, R6, 0x7531, R7 ;  /* 0x00007531060b7816 */ /* 0x002fca0000000007 */
        /* <DEDUP_REMOVED lines=33> */
.L_x_516:
[----:B-1----:R1:W-:Y:S01]  /*15550*/  SYNCS.ARRIVE.TRANS64.A1T0 RZ, [R3+URZ+0x13250], RZ ;  /* 0x013250ff03ff79a7 */ /* 0x0023e2000810003f */
[----:B------:R-:W-:Y:S02]  /*15560*/  @!P0 VIADD R0, R3, 0x13280 ;  /* 0x0001328003008836 */ /* 0x000fe40000000000 */
[----:B------:R-:W-:-:S03]  /*15570*/  VIADD R19, R19, 0x1 ;  /* 0x0000000113137836 */ /* 0x000fc60000000000 */
[----:B------:R-:W-:Y:S01]  /*15580*/  @!P0 PRMT R0, RZ, 0x654, R0 ;  /* 0x00000654ff008816 */ /* 0x000fe20000000000 */
[----:B------:R-:W-:Y:S06]  /*15590*/  BAR.SYNC.DEFER_BLOCKING 0x2, 0x80 ;  /* 0x0082000000007b1d */ /* 0x000fec0000010000 */
[----:B------:R2:W-:Y:S01]  /*155a0*/  @!P0 SYNCS.ARRIVE.TRANS64.RED.A1T0 RZ, [R0+URZ], RZ ;  /* 0x000000ff00ff89a7 */ /* 0x0005e2000810043f */
[----:B------:R-:W-:-:S04]  /*155b0*/  ISETP.NE.AND P0, PT, R19, 0x2, PT ;  /* 0x000000021300780c */ /* 0x000fc80003f05270 */
[----:B-1----:R-:W-:Y:S02]  /*155c0*/  SEL R3, RZ, 0x1, P0 ;  /* 0x00000001ff037807 */ /* 0x002fe40000000000 */
[----:B------:R-:W-:Y:S02]  /*155d0*/  SEL R19, R19, RZ, P0 ;  /* 0x000000ff13137207 */ /* 0x000fe40000000000 */
[----:B--2---:R-:W-:-:S07]  /*155e0*/  LOP3.LUT R28, R28, R3, RZ, 0x3c, !PT ;  /* 0x000000031c1c7212 */ /* 0x004fce00078e3cff */
.L_x_465:
[----:B------:R-:W-:-:S13]  /*155f0*/  LOP3.LUT P0, RZ, R22, 0x2, RZ, 0xc0, !PT ;  /* 0x0000000216ff7812 */ /* 0x000fda000780c0ff */
[----:B------:R-:W-:Y:S05]  /*15600*/  @!P0 BRA `(.L_x_517) ;  /* 0x0000000000248947 */ /* 0x000fea0003800000 */
[----:B------:R-:W-:Y:S05]  /*15610*/  WARPSYNC.ALL ;  /* 0x0000000000007948 */ /* 0x000fea0003800000 */
[----:B------:R-:W2:Y:S08]  /*15620*/  S2UR UR5, SR_CgaCtaId ;  /* 0x00000000000579c3 */ /* 0x000eb00000008800 */
[----:B------:R-:W-:Y:S06]  /*15630*/  BAR.SYNC.DEFER_BLOCKING 0x5, 0x200 ;  /* 0x0148000000007b1d */ /* 0x000fec0000010000 */
[----:B------:R-:W-:-:S02]  /*15640*/  UMOV UR4, 0x400 ;  /* 0x0000040000047882 */ /* 0x000fc40000000000 */
[----:B--2---:R-:W-:-:S06]  /*15650*/  ULEA UR4, UR5, UR4, 0x18 ;  /* 0x0000000405047291 */ /* 0x004fcc000f8ec03f */
[----:B------:R-:W-:-:S05]  /*15660*/  IMAD.U32 R18, RZ, RZ, UR4 ;  /* 0x00000004ff127e24 */ /* 0x000fca000f8e00ff */
[----:B------:R2:W3:Y:S01]  /*15670*/  LDS.128 R24, [R18+0x132d0] ;  /* 0x0132d00012187984 */ /* 0x0004e20000000c00 */
[----:B------:R-:W-:Y:S06]  /*15680*/  BAR.ARV 0x4, 0x200 ;  /* 0x0108000000007b1d */ /* 0x000fec0000002000 */
[----:B------:R-:W-:Y:S05]  /*15690*/  BRA `(.L_x_518) ;  /* 0x0000000800d07947 */ /* 0x000fea0003800000 */
.L_x_517:
[----:B------:R-:W0:Y:S01]  /*156a0*/  S2R R0, SR_TID.X ;  /* 0x0000000000007919 */ /* 0x000e220000002100 */
[----:B------:R-:W-:Y:S01]  /*156b0*/  UMOV UR4, 0xffffffff ;  /* 0xffffffff00047882 */ /* 0x000fe20000000000 */
[----:B0-----:R-:W-:-:S04]  /*156c0*/  LOP3.LUT R10, R0, 0x1f, RZ, 0xc0, !PT ;  /* 0x0000001f000a7812 */ /* 0x001fc800078ec0ff */
[----:B------:R-:W-:Y:S01]  /*156d0*/  ISETP.NE.AND P0, PT, R10, 0x1f, PT ;  /* 0x0000001f0a00780c */ /* 0x000fe20003f05270 */
[----:B------:R-:W-:-:S12]  /*156e0*/  BRA.DIV UR4, `(.L_x_519) ;  /* 0x00000026041c7947 */ /* 0x000fd8000b800000 */
[----:B------:R-:W-:Y:S01]  /*156f0*/  IMAD.IADD R9, R27, 0x1, R10 ;  /* 0x000000011b097824 */ /* 0x000fe200078e020a */
[----:B------:R-:W-:-:S04]  /*15700*/  ULDC UR4, c[0x0][0xc3c] ;  /* 0x00030f0000047ab9 */ /* 0x000fc80000000800 */
[----:B------:R-:W-:-:S13]  /*15710*/  ISETP.GE.OR P1, PT, R9, UR4, !P0 ;  /* 0x0000000409007c0c */ /* 0x000fda000c726670 */
[----:B------:R-:W0:Y:S08]  /*15720*/  @!P1 LDC.64 R2, c[0x0][0xc80] ;  /* 0x00032000ff029b82 */ /* 0x000e300000000a00 */
[----:B------:R-:W2:Y:S01]  /*15730*/  @!P1 LDC.64 R4, c[0x0][0xc78] ;  /* 0x00031e00ff049b82 */ /* 0x000ea20000000a00 */
[----:B0-----:R-:W-:-:S05]  /*15740*/  @!P1 IMAD.WIDE R2, R9, 0x4, R2 ;  /* 0x0000000409029825 */ /* 0x001fca00078e0202 */
[----:B------:R2:W3:Y:S02]  /*15750*/  @!P1 LDG.E R7, desc[UR40][R2.64] ;  /* 0x0000002802079981 */ /* 0x0004e4000c1e1900 */
[----:B--2---:R-:W-:-:S05]  /*15760*/  @!P1 IMAD.WIDE R2, R9, 0x4, R4 ;  /* 0x0000000409029825 */ /* 0x004fca00078e0204 */
[----:B------:R-:W2:Y:S01]  /*15770*/  @!P1 LDG.E R5, desc[UR40][R2.64] ;  /* 0x0000002802059981 */ /* 0x000ea2000c1e1900 */
[----:B------:R-:W-:Y:S01]  /*15780*/  IMAD.MOV.U32 R4, RZ, RZ, RZ ;  /* 0x000000ffff047224 */ /* 0x000fe200078e00ff */
[C---:B------:R-:W-:Y:S02]  /*15790*/  ISETP.GE.U32.AND P2, PT, R10.reuse, 0x2, PT ;  /* 0x000000020a00780c */ /* 0x040fe40003f46070 */
[C---:B------:R-:W-:Y:S01]  /*157a0*/  ISETP.GE.U32.AND P3, PT, R10.reuse, 0x4, PT ;  /* 0x000000040a00780c */ /* 0x040fe20003f66070 */
[----:B------:R-:W-:Y:S01]  /*157b0*/  SHFL.IDX PT, R0, R24, RZ, 0x1f ;  /* 0x00001fff18007589 */ /* 0x000fe200000e0000 */
[C---:B------:R-:W-:Y:S02]  /*157c0*/  ISETP.GE.U32.AND P4, PT, R10.reuse, 0x8, PT ;  /* 0x000000080a00780c */ /* 0x040fe40003f86070 */
[----:B------:R-:W-:Y:S01]  /*157d0*/  ISETP.GE.U32.AND P5, PT, R10, 0x10, PT ;  /* 0x000000100a00780c */ /* 0x000fe20003fa6070 */
[----:B------:R0:W-:Y:S02]  /*157e0*/  SHFL.IDX PT, R6, R24, 0x1, 0x1f ;  /* 0x00201f0018067f89 */ /* 0x0001e400000e0000 */
[----:B0-----:R-:W-:-:S02]  /*157f0*/  IMAD.MOV.U32 R24, RZ, RZ, RZ ;  /* 0x000000ffff187224 */ /* 0x001fc400078e00ff */
[----:B---3--:R-:W-:Y:S02]  /*15800*/  @!P1 IMAD.MOV.U32 R4, RZ, RZ, R7 ;  /* 0x000000ffff049224 */ /* 0x008fe400078e0007 */
[----:B------:R-:W-:Y:S02]  /*15810*/  IMAD.MOV.U32 R7, RZ, RZ, RZ ;  /* 0x000000ffff077224 */ /* 0x000fe400078e00ff */
[----:B--2---:R-:W-:Y:S01]  /*15820*/  @!P1 IMAD.MOV.U32 R7, RZ, RZ, R5 ;  /* 0x000000ffff079224 */ /* 0x004fe200078e0005 */
[----:B------:R-:W-:-:S03]  /*15830*/  ISETP.NE.AND P1, PT, R10, RZ, PT ;  /* 0x000000ff0a00720c */ /* 0x000fc60003f25270 */
[----:B------:R-:W-:-:S05]  /*15840*/  IMAD R2, R7, R4, RZ ;  /* 0x0000000407027224 */ /* 0x000fca00078e02ff */
        /* <DEDUP_REMOVED lines=15> */
[----:B------:R0:W2:Y:S02]  /*15940*/  SHFL.IDX PT, R14, R2, 0x1f, 0x1f ;  /* 0x03e01f00020e7f89 */ /* 0x0000a400000e0000 */
.L_x_608:
[----:B------:R-:W-:Y:S02]  /*15950*/  ULDC UR4, c[0x0][0xc38] ;  /* 0x00030e0000047ab9 */ /* 0x000fe40000000800 */
[----:B------:R-:W-:-:S04]  /*15960*/  IMAD.U32 R3, RZ, RZ, UR4 ;  /* 0x00000004ff037e24 */ /* 0x000fc8000f8e00ff */
[----:B--2---:R-:W-:-:S04]  /*15970*/  IMAD R8, R14, R3, RZ ;  /* 0x000000030e087224 */ /* 0x004fc800078e02ff */
[----:B------:R-:W-:-:S05]  /*15980*/  IMAD.IADD R6, R6, 0x1, R8 ;  /* 0x0000000106067824 */ /* 0x000fca00078e0208 */
[----:B------:R-:W-:-:S13]  /*15990*/  ISETP.GT.AND P6, PT, R6, R0, PT ;  /* 0x000000000600720c */ /* 0x000fda0003fc4270 */
[----:B------:R-:W-:Y:S05]  /*159a0*/  @P6 BRA `(.L_x_520) ;  /* 0x0000000000a46947 */ /* 0x000fea0003800000 */
.L_x_523:
[----:B0-----:R-:W0:Y:S01]  /*159b0*/  LDC R2, c[0x0][0xc3c] ;  /* 0x00030f00ff027b82 */ /* 0x001e220000000800 */
[----:B------:R-:W-:-:S05]  /*159c0*/  VIADD R27, R27, 0x1f ;  /* 0x0000001f1b1b7836 */ /* 0x000fca0000000000 */
[----:B0-----:R-:W-:-:S13]  /*159d0*/  ISETP.GE.AND P6, PT, R27, R2, PT ;  /* 0x000000021b00720c */ /* 0x001fda0003fc6270 */
[----:B------:R-:W-:Y:S05]  /*159e0*/  @P6 BRA `(.L_x_521) ;  /* 0x0000000400b86947 */ /* 0x000fea0003800000 */
[----:B------:R-:W0:Y:S01]  /*159f0*/  S2R R3, SR_TID.X ;  /* 0x0000000000037919 */ /* 0x000e220000002100 */
[----:B------:R-:W-:Y:S01]  /*15a00*/  IMAD.MOV.U32 R4, RZ, RZ, RZ ;  /* 0x000000ffff047224 */ /* 0x000fe200078e00ff */
[----:B0-----:R-:W-:-:S05]  /*15a10*/  LOP3.LUT R3, R3, 0x1f, RZ, 0xc0, !PT ;  /* 0x0000001f03037812 */ /* 0x001fca00078ec0ff */
[----:B------:R-:W-:-:S05]  /*15a20*/  IMAD.IADD R5, R27, 0x1, R3 ;  /* 0x000000011b057824 */ /* 0x000fca00078e0203 */
[----:B------:R-:W-:-:S13]  /*15a30*/  ISETP.GE.OR P6, PT, R5, R2, !P0 ;  /* 0x000000020500720c */ /* 0x000fda00047c6670 */
[----:B------:R-:W0:Y:S02]  /*15a40*/  @!P6 LDC.64 R2, c[0x0][0xc80] ;  /* 0x00032000ff02eb82 */ /* 0x000e240000000a00 */
[----:B0-----:R-:W-:-:S05]  /*15a50*/  @!P6 IMAD.WIDE R2, R5, 0x4, R2 ;  /* 0x000000040502e825 */ /* 0x001fca00078e0202 */
[----:B------:R0:W2:Y:S01]  /*15a60*/  @!P6 LDG.E R4, desc[UR40][R2.64] ;  /* 0x000000280204e981 */ /* 0x0000a2000c1e1900 */
[----:B------:R-:W-:Y:S01]  /*15a70*/  IMAD.MOV.U32 R7, RZ, RZ, RZ ;  /* 0x000000ffff077224 */ /* 0x000fe200078e00ff */
[----:B0-----:R-:W0:Y:S02]  /*15a80*/  @!P6 LDC.64 R2, c[0x0][0xc78] ;  /* 0x00031e00ff02eb82 */ /* 0x001e240000000a00 */
[----:B0-----:R-:W-:-:S05]  /*15a90*/  @!P6 IMAD.WIDE R2, R5, 0x4, R2 ;  /* 0x000000040502e825 */ /* 0x001fca00078e0202 */
[----:B------:R-:W2:Y:S01]  /*15aa0*/  @!P6 LDG.E R7, desc[UR40][R2.64] ;  /* 0x000000280207e981 */ /* 0x000ea2000c1e1900 */
[----:B------:R-:W-:Y:S01]  /*15ab0*/  UMOV UR4, 0xffffffff ;  /* 0xffffffff00047882 */ /* 0x000fe20000000000 */
[----:B--2---:R-:W-:Y:S02]  /*15ac0*/  IMAD R2, R7, R4, RZ ;  /* 0x0000000407027224 */ /* 0x004fe400078e02ff */
[----:B------:R-:W-:Y:S05]  /*15ad0*/  BRA.DIV UR4, `(.L_x_522) ;  /* 0x0000002604607947 */ /* 0x000fea000b800000 */
        /* <DEDUP_REMOVED lines=16> */
.L_x_616:
[----:B------:R-:W-:Y:S02]  /*15be0*/  ULDC UR4, c[0x0][0xc38] ;  /* 0x00030e0000047ab9 */ /* 0x000fe40000000800 */
[----:B------:R-:W-:-:S04]  /*15bf0*/  IMAD.U32 R3, RZ, RZ, UR4 ;  /* 0x00000004ff037e24 */ /* 0x000fc8000f8e00ff */
[----:B--2---:R-:W-:-:S04]  /*15c00*/  IMAD R8, R14, R3, RZ ;  /* 0x000000030e087224 */ /* 0x004fc800078e02ff */
[----:B------:R-:W-:-:S05]  /*15c10*/  IMAD.IADD R6, R8, 0x1, R6 ;  /* 0x0000000108067824 */ /* 0x000fca00078e0206 */
[----:B------:R-:W-:-:S13]  /*15c20*/  ISETP.GT.AND P6, PT, R6, R0, PT ;  /* 0x000000000600720c */ /* 0x000fda0003fc4270 */
[----:B------:R-:W-:Y:S05]  /*15c30*/  @!P6 BRA `(.L_x_523) ;  /* 0xfffffffc005ce947 */ /* 0x000fea000383ffff */
.L_x_520:
[----:B------:R-:W-:Y:S01]  /*15c40*/  IMAD.IADD R8, R6, 0x1, -R8 ;  /* 0x0000000106087824 */ /* 0x000fe200078e0a08 */
[----:B------:R-:W-:-:S03]  /*15c50*/  UMOV UR4, 0xffffffff ;  /* 0xffffffff00047882 */ /* 0x000fc60000000000 */
[----:B------:R-:W-:-:S05]  /*15c60*/  IMAD R5, R2, R3, R8 ;  /* 0x0000000302057224 */ /* 0x000fca00078e0208 */
[----:B------:R-:W-:Y:S01]  /*15c70*/  ISETP.GT.AND P6, PT, R5, R0, PT ;  /* 0x000000000500720c */ /* 0x000fe20003fc4270 */
[----:B------:R-:W-:-:S12]  /*15c80*/  BRA.DIV UR4, `(.L_x_524) ;  /* 0x0000002604b47947 */ /* 0x000fd8000b800000 */
[----:B------:R-:W-:-:S04]  /*15c90*/  VOTE.ANY R6, PT, !P6 ;  /* 0x0000000000067806 */ /* 0x000fc800070e0100 */
[----:B------:R-:W2:Y:S02]  /*15ca0*/  POPC R5, R6 ;  /* 0x0000000600057309 */ /* 0x000ea40000000000 */
[----:B--2---:R2:W3:Y:S04]  /*15cb0*/  SHFL.IDX PT, R4, R4, R5, 0x1f ;  /* 0x00001f0504047589 */ /* 0x0044e800000e0000 */
[----:B------:R2:W4:Y:S02]  /*15cc0*/  SHFL.IDX PT, R7, R7, R5, 0x1f ;  /* 0x00001f0507077589 */ /* 0x00052400000e0000 */
.L_x_621:
[----:B------:R-:W-:-:S13]  /*15cd0*/  ISETP.NE.AND P0, PT, R6, RZ, PT ;  /* 0x000000ff0600720c */ /* 0x000fda0003f05270 */
[----:B------:R-:W-:Y:S05]  /*15ce0*/  @!P0 BRA `(.L_x_525) ;  /* 0x0000000000108947 */ /* 0x000fea0003800000 */
[----:B------:R-:W-:Y:S01]  /*15cf0*/  UMOV UR4, 0xffffffff ;  /* 0xffffffff00047882 */ /* 0x000fe20000000000 */
[----:B------:R-:W-:Y:S02]  /*15d00*/  VIADD R12, R5, 0xffffffff ;  /* 0xffffffff050c7836 */ /* 0x000fe40000000000 */
[----:B------:R-:W-:Y:S05]  /*15d10*/  BRA.DIV UR4, `(.L_x_526) ;  /* 0x0000002604ec7947 */ /* 0x000fea000b800000 */
[----:B------:R0:W0:Y:S02]  /*15d20*/  SHFL.IDX PT, R24, R2, R12, 0x1f ;  /* 0x00001f0c02187589 */ /* 0x00002400000e0000 */
.L_x_525:
[----:B0-----:R-:W-:Y:S01]  /*15d30*/  IMAD R24, R24, R3, R8 ;  /* 0x0000000318187224 */ /* 0x001fe200078e0208 */
[----:B---3--:R-:W-:Y:S01]  /*15d40*/  IABS R8, R4 ;  /* 0x0000000400087213 */ /* 0x008fe20000000000 */
[----:B------:R-:W-:Y:S02]  /*15d50*/  IMAD.MOV.U32 R2, RZ, RZ, RZ ;  /* 0x000000ffff027224 */ /* 0x000fe400078e00ff */
[----:B------:R-:W-:Y:S01]  /*15d60*/  IMAD.IADD R25, R0, 0x1, -R24 ;  /* 0x0000000100197824 */ /* 0x000fe200078e0a18 */
[----:B------:R-:W0:Y:S01]  /*15d70*/  I2F.RP R6, R8 ;  /* 0x0000000800067306 */ /* 0x000e220000209400 */
[----:B------:R-:W-:-:S03]  /*15d80*/  IMAD.IADD R27, R5, 0x1, R27 ;  /* 0x00000001051b7824 */ /* 0x000fc600078e021b */
[----:B------:R-:W-:-:S04]  /*15d90*/  IABS R0, R25 ;  /* 0x0000001900007213 */ /* 0x000fc80000000000 */
[----:B0-----:R-:W0:Y:S02]  /*15da0*/  MUFU.RCP R6, R6 ;  /* 0x0000000600067308 */ /* 0x001e240000001000 */
[----:B0-----:R-:W-:-:S06]  /*15db0*/  VIADD R9, R6, 0xffffffe ;  /* 0x0ffffffe06097836 */ /* 0x001fcc0000000000 */
[----:B------:R-:W1:Y:S02]  /*15dc0*/  F2I.FTZ.U32.TRUNC.NTZ R3, R9 ;  /* 0x0000000900037305 */ /* 0x000e64000021f000 */
[----:B-1----:R-:W-:-:S04]  /*15dd0*/  IMAD.MOV R11, RZ, RZ, -R3 ;  /* 0x000000ffff0b7224 */ /* 0x002fc800078e0a03 */
[----:B------:R-:W-:-:S04]  /*15de0*/  IMAD R11, R11, R8, RZ ;  /* 0x000000080b0b7224 */ /* 0x000fc800078e02ff */
[----:B------:R-:W-:Y:S01]  /*15df0*/  IMAD.HI.U32 R2, R3, R11, R2 ;  /* 0x0000000b03027227 */ /* 0x000fe200078e0002 */
[----:B------:R-:W-:-:S05]  /*15e00*/  IABS R3, R4 ;  /* 0x0000000400037213 */ /* 0x000fca0000000000 */
[----:B------:R-:W-:Y:S02]  /*15e10*/  IMAD.MOV R3, RZ, RZ, -R3 ;  /* 0x000000ffff037224 */ /* 0x000fe400078e0a03 */
[----:B------:R-:W-:-:S04]  /*15e20*/  IMAD.HI.U32 R6, R2, R0, RZ ;  /* 0x0000000002067227 */ /* 0x000fc800078e00ff */
[----:B------:R-:W-:Y:S01]  /*15e30*/  IMAD R3, R6, R3, R0 ;  /* 0x0000000306037224 */ /* 0x000fe200078e0200 */
[----:B----4-:R-:W-:-:S04]  /*15e40*/  IABS R0, R7 ;  /* 0x0000000700007213 */ /* 0x010fc80000000000 */
[----:B------:R-:W0:Y:S01]  /*15e50*/  I2F.RP R9, R0 ;  /* 0x0000000000097306 */ /* 0x000e220000209400 */
[----:B------:R-:W-:-:S13]  /*15e60*/  ISETP.GT.U32.AND P1, PT, R8, R3, PT ;  /* 0x000000030800720c */ /* 0x000fda0003f24070 */
[----:B------:R-:W-:Y:S01]  /*15e70*/  @!P1 IMAD.IADD R3, R3, 0x1, -R8 ;  /* 0x0000000103039824 */ /* 0x000fe200078e0a08 */
[----:B0-----:R-:W0:Y:S01]  /*15e80*/  MUFU.RCP R9, R9 ;  /* 0x0000000900097308 */ /* 0x001e220000001000 */
[----:B------:R-:W-:Y:S01]  /*15e90*/  @!P1 VIADD R6, R6, 0x1 ;  /* 0x0000000106069836 */ /* 0x000fe20000000000 */
[----:B------:R-:W-:Y:S02]  /*15ea0*/  ISETP.NE.AND P1, PT, R4, RZ, PT ;  /* 0x000000ff0400720c */ /* 0x000fe40003f25270 */
[----:B------:R-:W-:Y:S01]  /*15eb0*/  ISETP.GE.U32.AND P0, PT, R3, R8, PT ;  /* 0x000000080300720c */ /* 0x000fe20003f06070 */
[----:B0-----:R-:W-:-:S12]  /*15ec0*/  VIADD R10, R9, 0xffffffe ;  /* 0x0ffffffe090a7836 */ /* 0x001fd80000000000 */
[----:B------:R-:W-:Y:S01]  /*15ed0*/  @P0 VIADD R6, R6, 0x1 ;  /* 0x0000000106060836 */ /* 0x000fe20000000000 */
[----:B------:R-:W0:Y:S02]  /*15ee0*/  F2I.FTZ.U32.TRUNC.NTZ R3, R10 ;  /* 0x0000000a00037305 */ /* 0x000e24000021f000 */
[----:B0-----:R-:W-:-:S04]  /*15ef0*/  IMAD.MOV R2, RZ, RZ, -R3 ;  /* 0x000000ffff027224 */ /* 0x001fc800078e0a03 */
[----:B------:R-:W-:Y:S02]  /*15f00*/  IMAD R8, R2, R0, RZ ;  /* 0x0000000002087224 */ /* 0x000fe400078e02ff */
[----:B------:R-:W-:-:S04]  /*15f10*/  IMAD.MOV.U32 R2, RZ, RZ, RZ ;  /* 0x000000ffff027224 */ /* 0x000fc800078e00ff */
[----:B------:R-:W-:Y:S01]  /*15f20*/  IMAD.HI.U32 R2, R3, R8, R2 ;  /* 0x0000000803027227 */ /* 0x000fe200078e0002 */
[----:B------:R-:W-:Y:S02]  /*15f30*/  LOP3.LUT R3, R25, R4, RZ, 0x3c, !PT ;  /* 0x0000000419037212 */ /* 0x000fe400078e3cff */
[----:B------:R-:W-:Y:S02]  /*15f40*/  IABS R8, R7 ;  /* 0x0000000700087213 */ /* 0x000fe40000000000 */
[----:B------:R-:W-:-:S03]  /*15f50*/  ISETP.GE.AND P2, PT, R3, RZ, PT ;  /* 0x000000ff0300720c */ /* 0x000fc60003f46270 */
[----:B------:R-:W-:-:S10]  /*15f60*/  IMAD.MOV R8, RZ, RZ, -R8 ;  /* 0x000000ffff087224 */ /* 0x000fd400078e0a08 */
[----:B------:R-:W-:Y:S01]  /*15f70*/  @!P2 IMAD.MOV R6, RZ, RZ, -R6 ;  /* 0x000000ffff06a224 */ /* 0x000fe200078e0a06 */
[----:B------:R-:W-:-:S04]  /*15f80*/  @!P1 LOP3.LUT R6, RZ, R4, RZ, 0x33, !PT ;  /* 0x00000004ff069212 */ /* 0x000fc800078e33ff */
[-C--:B------:R-:W-:Y:S01]  /*15f90*/  IABS R3, R6.reuse ;  /* 0x0000000600037213 */ /* 0x080fe20000000000 */
[----:B------:R-:W-:-:S04]  /*15fa0*/  IMAD R4, R4, R6, RZ ;  /* 0x0000000604047224 */ /* 0x000fc800078e02ff */
[----:B------:R-:W-:-:S04]  /*15fb0*/  IMAD.HI.U32 R2, R2, R3, RZ ;  /* 0x0000000302027227 */ /* 0x000fc800078e00ff */
[----:B------:R-:W-:Y:S02]  /*15fc0*/  IMAD R3, R2, R8, R3 ;  /* 0x0000000802037224 */ /* 0x000fe400078e0203 */
[----:B------:R-:W-:-:S03]  /*15fd0*/  IMAD.IADD R25, R25, 0x1, -R4 ;  /* 0x0000000119197824 */ /* 0x000fc600078e0a04 */
[----:B------:R-:W-:-:S13]  /*15fe0*/  ISETP.GT.U32.AND P1, PT, R0, R3, PT ;  /* 0x000000030000720c */ /* 0x000fda0003f24070 */
[----:B------:R-:W-:Y:S02]  /*15ff0*/  @!P1 IMAD.IADD R3, R3, 0x1, -R0 ;  /* 0x0000000103039824 */ /* 0x000fe400078e0a00 */
[----:B------:R-:W-:Y:S01]  /*16000*/  @!P1 VIADD R2, R2, 0x1 ;  /* 0x0000000102029836 */ /* 0x000fe20000000000 */
[----:B------:R-:W-:Y:S02]  /*16010*/  ISETP.NE.AND P1, PT, R7, RZ, PT ;  /* 0x000000ff0700720c */ /* 0x000fe40003f25270 */
[----:B------:R-:W-:Y:S02]  /*16020*/  ISETP.GE.U32.AND P0, PT, R3, R0, PT ;  /* 0x000000000300720c */ /* 0x000fe40003f06070 */
[----:B------:R-:W-:-:S04]  /*16030*/  LOP3.LUT R0, R6, R7, RZ, 0x3c, !PT ;  /* 0x0000000706007212 */ /* 0x000fc800078e3cff */
[----:B------:R-:W-:-:S07]  /*16040*/  ISETP.GE.AND P2, PT, R0, RZ, PT ;  /* 0x000000ff0000720c */ /* 0x000fce0003f46270 */
[----:B------:R-:W-:-:S06]  /*16050*/  @P0 VIADD R2, R2, 0x1 ;  /* 0x0000000102020836 */ /* 0x000fcc0000000000 */
[----:B------:R-:W-:Y:S01]  /*16060*/  @!P2 IMAD.MOV R2, RZ, RZ, -R2 ;  /* 0x000000ffff02a224 */ /* 0x000fe200078e0a02 */
[----:B------:R-:W-:-:S05]  /*16070*/  @!P1 LOP3.LUT R2, RZ, R7, RZ, 0x33, !PT ;  /* 0x00000007ff029212 */ /* 0x000fca00078e33ff */
[----:B------:R-:W-:-:S04]  /*16080*/  IMAD.MOV R0, RZ, RZ, -R2 ;  /* 0x000000ffff007224 */ /* 0x000fc800078e0a02 */
[C---:B------:R-:W-:Y:S02]  /*16090*/  IMAD R6, R7.reuse, R0, R6 ;  /* 0x0000000007067224 */ /* 0x040fe400078e0206 */
[----:B------:R-:W-:-:S04]  /*160a0*/  IMAD R7, R7, 0x1000000, R2 ;  /* 0x0100000007077824 */ /* 0x000fc800078e0202 */
[----:B------:R-:W-:Y:S01]  /*160b0*/  IMAD R26, R6, 0x10000, R7 ;  /* 0x00010000061a7824 */ /* 0x000fe200078e0207 */
[----:B------:R-:W-:Y:S06]  /*160c0*/  BRA `(.L_x_527) ;  /* 0x00000000001c7947 */ /* 0x000fec0003800000 */
.L_x_521:
[----:B------:R-:W-:Y:S01]  /*160d0*/  UMOV UR4, URZ ;  /* 0x0000003f00047c82 */ /* 0x000fe20008000000 */
[----:B------:R-:W-:Y:S01]  /*160e0*/  UMOV UR5, URZ ;  /* 0x0000003f00057c82 */ /* 0x000fe20008000000 */
[----:B------:R-:W-:Y:S01]  /*160f0*/  ULDC UR6, c[0x0][0xc3c] ;  /* 0x00030f0000067ab9 */ /* 0x000fe20000000800 */
[----:B------:R-:W-:Y:S02]  /*16100*/  IMAD.MOV.U32 R24, RZ, RZ, R0 ;  /* 0x000000ffff187224 */ /* 0x000fe400078e0000 */
[----:B------:R-:W-:Y:S02]  /*16110*/  IMAD.U32 R25, RZ, RZ, UR4 ;  /* 0x00000004ff197e24 */ /* 0x000fe4000f8e00ff */
[----:B------:R-:W-:Y:S02]  /*16120*/  IMAD.U32 R26, RZ, RZ, UR5 ;  /* 0x00000005ff1a7e24 */ /* 0x000fe4000f8e00ff */
[----:B------:R-:W-:-:S07]  /*16130*/  IMAD.U32 R27, RZ, RZ, UR6 ;  /* 0x00000006ff1b7e24 */ /* 0x000fce000f8e00ff */
.L_x_527:
[----:B------:R-:W0:Y:S01]  /*16140*/  S2R R0, SR_TID.X ;  /* 0x0000000000007919 */ /* 0x000e220000002100 */
[----:B------:R-:W-:Y:S05]  /*16150*/  WARPSYNC.ALL ;  /* 0x0000000000007948 */ /* 0x000fea0003800000 */
        /* <DEDUP_REMOVED lines=8> */
.L_x_518:
[----:B------:R-:W-:Y:S02]  /*161e0*/  ULDC UR4, c[0x0][0xc3c] ;  /* 0x00030f0000047ab9 */ /* 0x000fe40000000800 */
[----:B---3--:R-:W-:-:S13]  /*161f0*/  ISETP.GE.AND P0, PT, R27, UR4, PT ;  /* 0x000000041b007c0c */ /* 0x008fda000bf06270 */
[----:B------:R-:W-:Y:S05]  /*16200*/  @!P0 BRA `(.L_x_528) ;  /* 0xffffffb000408947 */ /* 0x000fea000383ffff */
[----:B------:R-:W-:Y:S05]  /*16210*/  BSYNC B7 ;  /* 0x0000000000077941 */ /* 0x000fea0003800000 */
.L_x_424:
[----:B-1----:R-:W3:Y:S01]  /*16220*/  LDL.LU R0, [R1+0x40] ;  /* 0x0000400001007983 */ /* 0x002ee20000300800 */
[----:B------:R-:W-:Y:S01]  /*16230*/  BSSY B0, `(.L_x_529) ;  /* 0x000000b000007945 */ /* 0x000fe20003800000 */
[----:B--2---:R-:W1:Y:S01]  /*16240*/  S2R R5, SR_CgaCtaId ;  /* 0x0000000000057919 */ /* 0x004e620000008800 */
[----:B---3--:R-:W-:-:S05]  /*16250*/  VIADD R0, R0, 0x1 ;  /* 0x0000000100007836 */ /* 0x008fca0000000000 */
[----:B0-----:R-:W-:-:S04]  /*16260*/  LEA.HI R2, R0, R0, RZ, 0x1 ;  /* 0x0000000000027211 */ /* 0x001fc800078f08ff */
[----:B------:R-:W-:Y:S02]  /*16270*/  LOP3.LUT R3, R2, 0xfffffffe, RZ, 0xc0, !PT ;  /* 0xfffffffe02037812 */ /* 0x000fe400078ec0ff */
[----:B------:R-:W-:-:S03]  /*16280*/  MOV R2, 0x400 ;  /* 0x0000040000027802 */ /* 0x000fc60000000f00 */
[----:B------:R-:W-:Y:S01]  /*16290*/  IMAD.IADD R0, R0, 0x1, -R3 ;  /* 0x0000000100007824 */ /* 0x000fe200078e0a03 */
[----:B-1----:R-:W-:-:S04]  /*162a0*/  LEA R6, R5, R2, 0x18 ;  /* 0x0000000205067211 */ /* 0x002fc800078ec0ff */
[----:B------:R-:W-:-:S04]  /*162b0*/  SHF.L.U32 R0, R0, 0x1f, RZ ;  /* 0x0000001f00007819 */ /* 0x000fc800000006ff */
[----:B------:R-:W0:Y:S02]  /*162c0*/  SYNCS.PHASECHK.TRANS64.TRYWAIT P0, [R6+URZ+0x13220], R0 ;  /* 0x01322000060075a7 */ /* 0x000e24000800017f */
[----:B0-----:R-:W-:Y:S05]  /*162d0*/  @!P0 BRA `(.L_x_530) ;  /* 0x0000002000a48947 */ /* 0x001fea0003800000 */
.L_x_624:
[----:B------:R-:W-:Y:S05]  /*162e0*/  BSYNC B0 ;  /* 0x0000000000007941 */ /* 0x000fea0003800000 */
.L_x_529:
[----:B------:R-:W-:-:S03]  /*162f0*/  UMOV UR4, 0xffffffff ;  /* 0xffffffff00047882 */ /* 0x000fc60000000000 */
[----:B------:R-:W-:Y:S05]  /*16300*/  BRA.DIV UR4, `(.L_x_531) ;  /* 0x0000002204ac7947 */ /* 0x000fea000b800000 */
[----:B0-----:R-:W0:Y:S02]  /*16310*/  S2R R0, SR_TID.X ;  /* 0x0000000000007919 */ /* 0x001e240000002100 */
[----:B0-----:R-:W-:-:S04]  /*16320*/  SHF.R.U32.HI R0, RZ, 0x5, R0 ;  /* 0x00000005ff007819 */ /* 0x001fc80000011600 */
[----:B------:R-:W-:-:S05]  /*16330*/  LOP3.LUT R0, R0, 0x3, RZ, 0xc0, !PT ;  /* 0x0000000300007812 */ /* 0x000fca00078ec0ff */
[----:B------:R0:W1:Y:S02]  /*16340*/  SHFL.IDX PT, R14, R0, RZ, 0x1f ;  /* 0x00001fff000e7589 */ /* 0x00006400000e0000 */
.L_x_627:
[----:B-1----:R-:W-:-:S13]  /*16350*/  ISETP.NE.AND P0, PT, R14, RZ, PT ;  /* 0x000000ff0e00720c */ /* 0x002fda0003f05270 */
[----:B------:R-:W-:Y:S05]  /*16360*/  @P0 BRA `(.L_x_312) ;  /* 0x0000000000a40947 */ /* 0x000fea0003800000 */
[----:B------:R-:W-:-:S03]  /*16370*/  UMOV UR4, 0xffffffff ;  /* 0xffffffff00047882 */ /* 0x000fc60000000000 */
[----:B------:R-:W-:Y:S05]  /*16380*/  BRA.DIV UR4, `(.L_x_532) ;  /* 0x0000002204c07947 */ /* 0x000fea000b800000 */
[----:B------:R-:W-:-:S13]  /*16390*/  ELECT P6, URZ, PT ;  /* 0x00000000003f782f */ /* 0x000fda00038c0000 */
.L_x_630:
[----:B------:R-:W-:Y:S05]  /*163a0*/  @!P6 BRA `(.L_x_312) ;  /* 0x000000000094e947 */ /* 0x000fea0003800000 */
[----:B0-----:R-:W2:Y:S02]  /*163b0*/  LDL.LU R0, [R1+0x38] ;  /* 0x0000380001007983 */ /* 0x001ea40000300800 */
[----:B--2---:R-:W-:-:S04]  /*163c0*/  LOP3.LUT R0, R0, 0x2, RZ, 0xfc, !PT ;  /* 0x0000000200007812 */ /* 0x004fc800078efcff */
[----:B------:R-:W-:-:S13]  /*163d0*/  ISETP.NE.AND P0, PT, R0, 0x3, PT ;  /* 0x000000030000780c */ /* 0x000fda0003f05270 */
[----:B------:R-:W-:Y:S05]  /*163e0*/  @!P0 BRA `(.L_x_533) ;  /* 0x0000000000048947 */ /* 0x000fea0003800000 */
[----:B------:R-:W-:Y:S01]  /*163f0*/  BPT.TRAP 0x1 ;  /* 0x000000040000795c */ /* 0x000fe20000300000 */
.L_x_533:
        /* <DEDUP_REMOVED lines=12> */
.L_x_631:
[----:B------:R-:W1:Y:S02]  /*164c0*/  SYNCS.PHASECHK.TRANS64.TRYWAIT P1, [R9+URZ], R0 ;  /* 0x00000000090075a7 */ /* 0x000e64000802017f */
[----:B-1----:R-:W-:Y:S05]  /*164d0*/  @!P1 BRA `(.L_x_535) ;  /* 0x0000002000a09947 */ /* 0x002fea0003800000 */
.L_x_632:
[----:B------:R-:W-:Y:S05]  /*164e0*/  @!P0 BRA `(.L_x_536) ;  /* 0x0000000000048947 */ /* 0x000fea0003800000 */
[----:B------:R-:W-:Y:S01]  /*164f0*/  BPT.TRAP 0x1 ;  /* 0x000000040000795c */ /* 0x000fe20000300000 */
.L_x_536:
[----:B------:R-:W-:-:S04]  /*16500*/  IMAD R19, R19, 0x8, R6 ;  /* 0x0000000813137824 */ /* 0x000fc800078e0206 */
[----:B------:R-:W2:Y:S02]  /*16510*/  SYNCS.PHASECHK.TRANS64.TRYWAIT P1, [R19+URZ+0x13260], R4 ;  /* 0x01326004130075a7 */ /* 0x000ea4000802017f */
[----:B--2---:R-:W-:Y:S05]  /*16520*/  @!P1 BRA `(.L_x_537) ;  /* 0x0000002000a09947 */ /* 0x004fea0003800000 */
.L_x_633:
[----:B------:R-:W-:Y:S05]  /*16530*/  @!P0 BRA `(.L_x_538) ;  /* 0x0000000000048947 */ /* 0x000fea0003800000 */
[----:B------:R-:W-:Y:S01]  /*16540*/  BPT.TRAP 0x1 ;  /* 0x000000040000795c */ /* 0x000fe20000300000 */
.L_x_538:
[----:B------:R-:W-:-:S04]  /*16550*/  IMAD R7, R7, 0x8, R6 ;  /* 0x0000000807077824 */ /* 0x000fc800078e0206 */
[----:B------:R-:W3:Y:S02]  /*16560*/  SYNCS.PHASECHK.TRANS64.TRYWAIT P1, [R7+URZ+0x13260], R0 ;  /* 0x01326000070075a7 */ /* 0x000ee4000802017f */
[----:B---3--:R-:W-:Y:S05]  /*16570*/  @!P1 BRA `(.L_x_539) ;  /* 0x0000002000a09947 */ /* 0x008fea0003800000 */
.L_x_634:
[----:B------:R-:W-:Y:S05]  /*16580*/  @!P0 BRA `(.L_x_540) ;  /* 0x0000000000048947 */ /* 0x000fea0003800000 */
[----:B------:R-:W-:Y:S01]  /*16590*/  BPT.TRAP 0x1 ;  /* 0x000000040000795c */ /* 0x000fe20000300000 */
.L_x_540:
[----:B------:R-:W5:Y:S02]  /*165a0*/  SYNCS.PHASECHK.TRANS64.TRYWAIT P0, [R19+URZ+0x13280], R4 ;  /* 0x01328004130075a7 */ /* 0x000f64000800017f */
[----:B-----5:R-:W-:Y:S05]  /*165b0*/  @!P0 BRA `(.L_x_541) ;  /* 0x0000002000a48947 */ /* 0x020fea0003800000 */
.L_x_542:
[----:B------:R0:W0:Y:S02]  /*165c0*/  SYNCS.PHASECHK.TRANS64.TRYWAIT P0, [R7+URZ+0x13280], R0 ;  /* 0x01328000070075a7 */ /* 0x000024000800017f */
[----:B0-----:R-:W-:Y:S05]  /*165d0*/  @!P0 NANOSLEEP.SYNCS 0x989680 ;  /* 0x009896800000895d */ /* 0x001fea0003900000 */
[----:B------:R-:W0:Y:S02]  /*165e0*/  @!P0 SYNCS.PHASECHK.TRANS64 P0, [R7+URZ+0x13280], R0 ;  /* 0x01328000070085a7 */ /* 0x000e24000800007f */
[----:B0-----:R-:W-:Y:S05]  /*165f0*/  @!P0 BRA `(.L_x_542) ;  /* 0xfffffffc00f08947 */ /* 0x001fea000383ffff */
.L_x_312:
[----:B------:R-:W-:Y:S05]  /*16600*/  BSYNC B8 ;  /* 0x0000000000087941 */ /* 0x000fea0003800000 */
.L_x_309:
[----:B------:R-:W-:Y:S05]  /*16610*/  EXIT ;  /* 0x000000000000794d */ /* 0x000fea0003800000 */
.L_x_330:
[----:B0-----:R0:W1:Y:S02]  /*16620*/  SYNCS.PHASECHK.TRANS64.TRYWAIT P5, [R75+URZ+0x13290], R76 ;  /* 0x0132904c4b0075a7 */ /* 0x00106400080a017f */
[----:B-1----:R-:W-:Y:S05]  /*16630*/  @!P5 NANOSLEEP.SYNCS 0x989680 ;  /* 0x009896800000d95d */ /* 0x002fea0003900000 */
[----:B------:R-:W1:Y:S02]  /*16640*/  @!P5 SYNCS.PHASECHK.TRANS64 P5, [R75+URZ+0x13290], R76 ;  /* 0x0132904c4b00d5a7 */ /* 0x000e6400080a007f */
[----:B-1----:R-:W-:Y:S05]  /*16650*/  @!P5 BRA `(.L_x_330) ;  /* 0xfffffffc00f0d947 */ /* 0x002fea000383ffff */
[----:B------:R-:W-:Y:S05]  /*16660*/  BRA `(.L_x_543) ;  /* 0xfffffec000a47947 */ /* 0x000fea000383ffff */
.L_x_340:
[----:B0-----:R0:W1:Y:S02]  /*16670*/  SYNCS.PHASECHK.TRANS64.TRYWAIT P5, [R75+URZ+0x13290], R76 ;  /* 0x0132904c4b0075a7 */ /* 0x00106400080a017f */
[----:B-1----:R-:W-:Y:S05]  /*16680*/  @!P5 NANOSLEEP.SYNCS 0x989680 ;  /* 0x009896800000d95d */ /* 0x002fea0003900000 */
[----:B------:R-:W1:Y:S02]  /*16690*/  @!P5 SYNCS.PHASECHK.TRANS64 P5, [R75+URZ+0x13290], R76 ;  /* 0x0132904c4b00d5a7 */ /* 0x000e6400080a007f */
[----:B-1----:R-:W-:Y:S05]  /*166a0*/  @!P5 BRA `(.L_x_340) ;  /* 0xfffffffc00f0d947 */ /* 0x002fea000383ffff */
[----:B------:R-:W-:Y:S05]  /*166b0*/  BRA `(.L_x_544) ;  /* 0xfffffed000b87947 */ /* 0x000fea000383ffff */
.L_x_345:
[----:B0-----:R0:W1:Y:S02]  /*166c0*/  SYNCS.PHASECHK.TRANS64.TRYWAIT P1, [R75+URZ+0x13290], R76 ;  /* 0x0132904c4b0075a7 */ /* 0x001064000802017f */
[----:B-1----:R-:W-:Y:S05]  /*166d0*/  @!P1 NANOSLEEP.SYNCS 0x989680 ;  /* 0x009896800000995d */ /* 0x002fea0003900000 */
[----:B------:R-:W1:Y:S02]  /*166e0*/  @!P1 SYNCS.PHASECHK.TRANS64 P1, [R75+URZ+0x13290], R76 ;  /* 0x0132904c4b0095a7 */ /* 0x000e64000802007f */
[----:B-1----:R-:W-:Y:S05]  /*166f0*/  @!P1 BRA `(.L_x_345) ;  /* 0xfffffffc00f09947 */ /* 0x002fea000383ffff */
[----:B------:R-:W-:Y:S05]  /*16700*/  BRA `(.L_x_545) ;  /* 0xfffffee000c47947 */ /* 0x000fea000383ffff */
.L_x_349:
[----:B--2---:R2:W0:Y:S02]  /*16710*/  SYNCS.PHASECHK.TRANS64.TRYWAIT P0, [R75+URZ+0x132b0], R76 ;  /* 0x0132b04c4b0075a7 */ /* 0x004424000800017f */
[----:B0-----:R-:W-:Y:S05]  /*16720*/  @!P0 NANOSLEEP.SYNCS 0x989680 ;  /* 0x009896800000895d */ /* 0x001fea0003900000 */
[----:B------:R-:W0:Y:S02]  /*16730*/  @!P0 SYNCS.PHASECHK.TRANS64 P0, [R75+URZ+0x132b0], R76 ;  /* 0x0132b04c4b0085a7 */ /* 0x000e24000800007f */
[----:B0-----:R-:W-:Y:S05]  /*16740*/  @!P0 BRA `(.L_x_349) ;  /* 0xfffffffc00f08947 */ /* 0x001fea000383ffff */
[----:B------:R-:W-:Y:S05]  /*16750*/  BRA `(.L_x_546) ;  /* 0xfffffee400247947 */ /* 0x000fea000383ffff */
.L_x_369:
[----:B------:R-:W-:Y:S01]  /*16760*/  BSSY B1, `(.L_x_547) ;  /* 0x0000008000017945 */ /* 0x000fe20003800000 */
[----:B------:R-:W-:Y:S02]  /*16770*/  IMAD.MOV.U32 R13, RZ, RZ, R30 ;  /* 0x000000ffff0d7224 */ /* 0x000fe400078e001e */
[----:B------:R-:W-:Y:S02]  /*16780*/  IMAD.MOV.U32 R12, RZ, RZ, RZ ;  /* 0x000000ffff0c7224 */ /* 0x000fe400078e00ff */
[----:B------:R-:W-:Y:S02]  /*16790*/  IMAD.MOV.U32 R11, RZ, RZ, 0x1e1f ;  /* 0x00001e1fff0b7424 */ /* 0x000fe400078e00ff */
[----:B------:R-:W-:-:S07]  /*167a0*/  IMAD.MOV.U32 R15, RZ, RZ, -0x1 ;  /* 0xffffffffff0f7424 */ /* 0x000fce00078e00ff */
[----:B------:R-:W-:Y:S05]  /*167b0*/  WARPSYNC.COLLECTIVE R15, `(.L_x_548) ;  /* 0x000000000f087348 */ /* 0x000fea0003c00000 */
[----:B------:R0:W1:Y:S02]  /*167c0*/  SHFL.IDX P6, R14, R13, R12, R11 ;  /* 0x0000000c0d0e7389 */ /* 0x00006400000c000b */
[----:B01----:R-:W-:Y:S01]  /*167d0*/  ENDCOLLECTIVE ;  /* 0x000000000000791b */ /* 0x003fe20003800000 */
.L_x_548:
[----:B------:R-:W-:Y:S05]  /*167e0*/  BSYNC B1 ;  /* 0x0000000000017941 */ /* 0x000fea0003800000 */
.L_x_547:
[----:B------:R-:W-:Y:S02]  /*167f0*/  IMAD.MOV.U32 R13, RZ, RZ, R28 ;  /* 0x000000ffff0d7224 */ /* 0x000fe400078e001c */
[----:B------:R-:W-:Y:S02]  /*16800*/  IMAD.MOV.U32 R12, RZ, RZ, RZ ;  /* 0x000000ffff0c7224 */ /* 0x000fe400078e00ff */
[----:B------:R-:W-:Y:S02]  /*16810*/  IMAD.MOV.U32 R11, RZ, RZ, 0x1e1f ;  /* 0x00001e1fff0b7424 */ /* 0x000fe400078e00ff */
[----:B------:R-:W-:Y:S02]  /*16820*/  IMAD.MOV.U32 R15, RZ, RZ, -0x1 ;  /* 0xffffffffff0f7424 */ /* 0x000fe400078e00ff */
[----:B------:R-:W-:-:S07]  /*16830*/  IMAD.MOV.U32 R0, RZ, RZ, R14 ;  /* 0x000000ffff007224 */ /* 0x000fce00078e000e */
[----:B------:R-:W-:Y:S05]  /*16840*/  WARPSYNC.COLLECTIVE R15, `(.L_x_549) ;  /* 0x000000000f087348 */ /* 0x000fea0003c00000 */
[----:B------:R0:W1:Y:S02]  /*16850*/  SHFL.IDX P6, R14, R13, R12, R11 ;  /* 0x0000000c0d0e7389 */ /* 0x00006400000c000b */
[----:B01----:R-:W-:Y:S01]  /*16860*/  ENDCOLLECTIVE ;  /* 0x000000000000791b */ /* 0x003fe20003800000 */
.L_x_549:
[----:B------:R-:W-:Y:S02]  /*16870*/  IMAD.MOV.U32 R13, RZ, RZ, R31 ;  /* 0x000000ffff0d7224 */ /* 0x000fe400078e001f */
[----:B------:R-:W-:-:S07]  /*16880*/  IMAD.MOV.U32 R29, RZ, RZ, R14 ;  /* 0x000000ffff1d7224 */ /* 0x000fce00078e000e */
[----:B------:R-:W-:Y:S05]  /*16890*/  WARPSYNC.COLLECTIVE R15, `(.L_x_550) ;  /* 0x000000000f087348 */ /* 0x000fea0003c00000 */
[----:B------:R0:W1:Y:S02]  /*168a0*/  SHFL.IDX P6, R14, R13, R12, R11 ;  /* 0x0000000c0d0e7389 */ /* 0x00006400000c000b */
[----:B01----:R-:W-:Y:S01]  /*168b0*/  ENDCOLLECTIVE ;  /* 0x000000000000791b */ /* 0x003fe20003800000 */
.L_x_550:
[----:B------:R-:W-:Y:S02]  /*168c0*/  IMAD.MOV.U32 R13, RZ, RZ, R26 ;  /* 0x000000ffff0d7224 */ /* 0x000fe400078e001a */
[----:B------:R-:W-:-:S07]  /*168d0*/  IMAD.MOV.U32 R3, RZ, RZ, R14 ;  /* 0x000000ffff037224 */ /* 0x000fce00078e000e */
[----:B------:R-:W-:Y:S05]  /*168e0*/  WARPSYNC.COLLECTIVE R15, `(.L_x_551) ;  /* 0x000000000f087348 */ /* 0x000fea0003c00000 */
[----:B------:R0:W1:Y:S02]  /*168f0*/  SHFL.IDX P6, R14, R13, R12, R11 ;  /* 0x0000000c0d0e7389 */ /* 0x00006400000c000b */
[----:B01----:R-:W-:Y:S01]  /*16900*/  ENDCOLLECTIVE ;  /* 0x000000000000791b */ /* 0x003fe20003800000 */
.L_x_551:
[----:B------:R-:W-:Y:S05]  /*16910*/  BRA `(.L_x_552) ;  /* 0xfffffef000707947 */ /* 0x000fea000383ffff */
.L_x_373:
[----:B-1----:R1:W3:Y:S02]  /*16920*/  SYNCS.PHASECHK.TRANS64.TRYWAIT P0, [R16+URZ+0x13200], R27 ;  /* 0x0132001b100075a7 */ /* 0x0022e4000800017f */
[----:B---3--:R-:W-:Y:S05]  /*16930*/  @!P0 NANOSLEEP.SYNCS 0x989680 ;  /* 0x009896800000895d */ /* 0x008fea0003900000 */
[----:B------:R-:W3:Y:S02]  /*16940*/  @!P0 SYNCS.PHASECHK.TRANS64 P0, [R16+URZ+0x13200], R27 ;  /* 0x0132001b100085a7 */ /* 0x000ee4000800007f */
[----:B---3--:R-:W-:Y:S05]  /*16950*/  @!P0 BRA `(.L_x_373) ;  /* 0xfffffffc00f08947 */ /* 0x008fea000383ffff */
[----:B------:R-:W-:Y:S05]  /*16960*/  BRA `(.L_x_553) ;  /* 0xfffffef400087947 */ /* 0x000fea000383ffff */
.L_x_377:
        /* <DEDUP_REMOVED lines=8> */
.L_x_555:
[----:B------:R-:W-:Y:S05]  /*169f0*/  BSYNC B1 ;  /* 0x0000000000017941 */ /* 0x000fea0003800000 */
.L_x_554:
        /* <DEDUP_REMOVED lines=8> */
.L_x_556:
[----:B------:R-:W-:Y:S02]  /*16a80*/  IMAD.MOV.U32 R13, RZ, RZ, R31 ;  /* 0x000000ffff0d7224 */ /* 0x000fe400078e001f */
[----:B------:R-:W-:-:S07]  /*16a90*/  IMAD.MOV.U32 R29, RZ, RZ, R14 ;  /* 0x000000ffff1d7224 */ /* 0x000fce00078e000e */
[----:B------:R-:W-:Y:S05]  /*16aa0*/  WARPSYNC.COLLECTIVE R15, `(.L_x_557) ;  /* 0x000000000f087348 */ /* 0x000fea0003c00000 */
[----:B------:R0:W1:Y:S02]  /*16ab0*/  SHFL.IDX P6, R14, R13, R12, R11 ;  /* 0x0000000c0d0e7389 */ /* 0x00006400000c000b */
[----:B01----:R-:W-:Y:S01]  /*16ac0*/  ENDCOLLECTIVE ;  /* 0x000000000000791b */ /* 0x003fe20003800000 */
.L_x_557:
[----:B------:R-:W-:Y:S02]  /*16ad0*/  IMAD.MOV.U32 R13, RZ, RZ, R26 ;  /* 0x000000ffff0d7224 */ /* 0x000fe400078e001a */
[----:B------:R-:W-:-:S07]  /*16ae0*/  IMAD.MOV.U32 R3, RZ, RZ, R14 ;  /* 0x000000ffff037224 */ /* 0x000fce00078e000e */
[----:B------:R-:W-:Y:S05]  /*16af0*/  WARPSYNC.COLLECTIVE R15, `(.L_x_558) ;  /* 0x000000000f087348 */ /* 0x000fea0003c00000 */
[----:B------:R0:W1:Y:S02]  /*16b00*/  SHFL.IDX P6, R14, R13, R12, R11 ;  /* 0x0000000c0d0e7389 */ /* 0x00006400000c000b */
[----:B01----:R-:W-:Y:S01]  /*16b10*/  ENDCOLLECTIVE ;  /* 0x000000000000791b */ /* 0x003fe20003800000 */
.L_x_558:
[----:B------:R-:W-:Y:S05]  /*16b20*/  BRA `(.L_x_559) ;  /* 0xffffff0000b87947 */ /* 0x000fea000383ffff */
.L_x_381:
[----:B-1----:R1:W3:Y:S02]  /*16b30*/  SYNCS.PHASECHK.TRANS64.TRYWAIT P1, [R16+URZ+0x13200], R21 ;  /* 0x01320015100075a7 */ /* 0x0022e4000802017f */
[----:B---3--:R-:W-:Y:S05]  /*16b40*/  @!P1 NANOSLEEP.SYNCS 0x989680 ;  /* 0x009896800000995d */ /* 0x008fea0003900000 */
[----:B------:R-:W3:Y:S02]  /*16b50*/  @!P1 SYNCS.PHASECHK.TRANS64 P1, [R16+URZ+0x13200], R21 ;  /* 0x01320015100095a7 */ /* 0x000ee4000802007f */
[----:B---3--:R-:W-:Y:S05]  /*16b60*/  @!P1 BRA `(.L_x_381) ;  /* 0xfffffffc00f09947 */ /* 0x008fea000383ffff */
[----:B------:R-:W-:Y:S05]  /*16b70*/  BRA `(.L_x_560) ;  /* 0xffffff04002c7947 */ /* 0x000fea000383ffff */
.L_x_385:
[----:B-1----:R1:W4:Y:S02]  /*16b80*/  SYNCS.PHASECHK.TRANS64.TRYWAIT P1, [R3+URZ+0x13230], R6 ;  /* 0x01323006030075a7 */ /* 0x002324000802017f */
[----:B----4-:R-:W-:Y:S05]  /*16b90*/  @!P1 NANOSLEEP.SYNCS 0x989680 ;  /* 0x009896800000995d */ /* 0x010fea0003900000 */
[----:B------:R-:W4:Y:S02]  /*16ba0*/  @!P1 SYNCS.PHASECHK.TRANS64 P1, [R3+URZ+0x13230], R6 ;  /* 0x01323006030095a7 */ /* 0x000f24000802007f */
[----:B----4-:R-:W-:Y:S05]  /*16bb0*/  @!P1 BRA `(.L_x_385) ;  /* 0xfffffffc00f09947 */ /* 0x010fea000383ffff */
[----:B------:R-:W-:Y:S05]  /*16bc0*/  BRA `(.L_x_384) ;  /* 0xffffff1400887947 */ /* 0x000fea000383ffff */
.L_x_392:
[----:B0-----:R0:W1:Y:S02]  /*16bd0*/  SYNCS.PHASECHK.TRANS64.TRYWAIT P1, [R11+URZ+0x13230], R0 ;  /* 0x013230000b0075a7 */ /* 0x001064000802017f */
[----:B-1----:R-:W-:Y:S05]  /*16be0*/  @!P1 NANOSLEEP.SYNCS 0x989680 ;  /* 0x009896800000995d */ /* 0x002fea0003900000 */
[----:B------:R-:W1:Y:S02]  /*16bf0*/  @!P1 SYNCS.PHASECHK.TRANS64 P1, [R11+URZ+0x13230], R0 ;  /* 0x013230000b0095a7 */ /* 0x000e64000802007f */
[----:B-1----:R-:W-:Y:S05]  /*16c00*/  @!P1 BRA `(.L_x_392) ;  /* 0xfffffffc00f09947 */ /* 0x002fea000383ffff */
[----:B------:R-:W-:Y:S05]  /*16c10*/  BRA `(.L_x_391) ;  /* 0xffffff4000307947 */ /* 0x000fea000383ffff */
.L_x_397:
[----:B-1----:R1:W2:Y:S02]  /*16c20*/  SYNCS.PHASECHK.TRANS64.TRYWAIT P1, [R14+URZ+0x13250], R0 ;  /* 0x013250000e0075a7 */ /* 0x0022a4000802017f */
[----:B--2---:R-:W-:Y:S05]  /*16c30*/  @!P1 NANOSLEEP.SYNCS 0x989680 ;  /* 0x009896800000995d */ /* 0x004fea0003900000 */
[----:B------:R-:W2:Y:S02]  /*16c40*/  @!P1 SYNCS.PHASECHK.TRANS64 P1, [R14+URZ+0x13250], R0 ;  /* 0x013250000e0095a7 */ /* 0x000ea4000802007f */
[----:B--2---:R-:W-:Y:S05]  /*16c50*/  @!P1 BRA `(.L_x_397) ;  /* 0xfffffffc00f09947 */ /* 0x004fea000383ffff */
[----:B------:R-:W-:Y:S05]  /*16c60*/  BRA `(.L_x_396) ;  /* 0xffffff4400a07947 */ /* 0x000fea000383ffff */
.L_x_404:
[----:B-1----:R1:W2:Y:S02]  /*16c70*/  SYNCS.PHASECHK.TRANS64.TRYWAIT P1, [R3+URZ+0x13250], R4 ;  /* 0x01325004030075a7 */ /* 0x0022a4000802017f */
[----:B--2---:R-:W-:Y:S05]  /*16c80*/  @!P1 NANOSLEEP.SYNCS 0x989680 ;  /* 0x009896800000995d */ /* 0x004fea0003900000 */
[----:B------:R-:W2:Y:S02]  /*16c90*/  @!P1 SYNCS.PHASECHK.TRANS64 P1, [R3+URZ+0x13250], R4 ;  /* 0x01325004030095a7 */ /* 0x000ea4000802007f */
[----:B--2---:R-:W-:Y:S05]  /*16ca0*/  @!P1 BRA `(.L_x_404) ;  /* 0xfffffffc00f09947 */ /* 0x004fea000383ffff */
[----:B------:R-:W-:Y:S05]  /*16cb0*/  BRA `(.L_x_403) ;  /* 0xffffff6400207947 */ /* 0x000fea000383ffff */
.L_x_432:
[----:B------:R-:W0:Y:S01]  /*16cc0*/  S2R R9, SR_TID.X ;  /* 0x0000000000097919 */ /* 0x000e220000002100 */
[----:B------:R-:W-:Y:S01]  /*16cd0*/  BSSY B1, `(.L_x_561) ;  /* 0x000000a000017945 */ /* 0x000fe20003800000 */
[----:B------:R-:W-:Y:S02]  /*16ce0*/  IMAD.MOV.U32 R12, RZ, RZ, RZ ;  /* 0x000000ffff0c7224 */ /* 0x000fe400078e00ff */
[----:B-1----:R-:W-:Y:S02]  /*16cf0*/  IMAD.MOV.U32 R11, RZ, RZ, 0x1f ;  /* 0x0000001fff0b7424 */ /* 0x002fe400078e00ff */
[----:B------:R-:W-:Y:S01]  /*16d00*/  IMAD.MOV.U32 R15, RZ, RZ, -0x1 ;  /* 0xffffffffff0f7424 */ /* 0x000fe200078e00ff */
[----:B0-----:R-:W-:-:S04]  /*16d10*/  SHF.R.U32.HI R9, RZ, 0x5, R9 ;  /* 0x00000005ff097819 */ /* 0x001fc80000011609 */
[----:B------:R-:W-:-:S05]  /*16d20*/  LOP3.LUT R9, R9, 0x3, RZ, 0xc0, !PT ;  /* 0x0000000309097812 */ /* 0x000fca00078ec0ff */
[----:B------:R-:W-:-:S07]  /*16d30*/  IMAD.MOV.U32 R13, RZ, RZ, R9 ;  /* 0x000000ffff0d7224 */ /* 0x000fce00078e0009 */
[----:B------:R-:W-:Y:S05]  /*16d40*/  WARPSYNC.COLLECTIVE R15, `(.L_x_562) ;  /* 0x000000000f087348 */ /* 0x000fea0003c00000 */
[----:B------:R0:W1:Y:S02]  /*16d50*/  SHFL.IDX P6, R14, R13, R12, R11 ;  /* 0x0000000c0d0e7389 */ /* 0x00006400000c000b */
[----:B01----:R-:W-:Y:S01]  /*16d60*/  ENDCOLLECTIVE ;  /* 0x000000000000791b */ /* 0x003fe20003800000 */
.L_x_562:
[----:B------:R-:W-:Y:S05]  /*16d70*/  BSYNC B1 ;  /* 0x0000000000017941 */ /* 0x000fea0003800000 */
.L_x_561:
[----:B------:R-:W-:Y:S05]  /*16d80*/  BRA `(.L_x_563) ;  /* 0xffffffac00c47947 */ /* 0x000fea000383ffff */
.L_x_434:
[----:B------:R-:W-:Y:S01]  /*16d90*/  BSSY B1, `(.L_x_564) ;  /* 0x0000006000017945 */ /* 0x000fe20003800000 */
[----:B------:R-:W-:-:S07]  /*16da0*/  IMAD.MOV.U32 R15, RZ, RZ, -0x1 ;  /* 0xffffffffff0f7424 */ /* 0x000fce00078e00ff */
[----:B01----:R-:W-:Y:S05]  /*16db0*/  WARPSYNC.COLLECTIVE R15, `(.L_x_565) ;  /* 0x000000000f0c7348 */ /* 0x003fea0003c00000 */
[----:B------:R-:W-:Y:S02]  /*16dc0*/  ELECT P6, UR62, PT ;  /* 0x00000000003e782f */ /* 0x000fe400038c0000 */
[----:B------:R-:W-:Y:S01]  /*16dd0*/  MOV R14, UR62 ;  /* 0x0000003e000e7c02 */ /* 0x000fe20008000f00 */
[----:B01----:R-:W-:Y:S10]  /*16de0*/  ENDCOLLECTIVE ;  /* 0x000000000000791b */ /* 0x003ff40003800000 */
.L_x_565:
[----:B------:R-:W-:Y:S05]  /*16df0*/  BSYNC B1 ;  /* 0x0000000000017941 */ /* 0x000fea0003800000 */
.L_x_564:
[----:B------:R-:W-:Y:S05]  /*16e00*/  BRA `(.L_x_433) ;  /* 0xffffffac00bc7947 */ /* 0x000fea000383ffff */
.L_x_436:
[----:B0-----:R0:W2:Y:S02]  /*16e10*/  SYNCS.PHASECHK.TRANS64.TRYWAIT P0, [R18+URZ+0x13220], R7 ;  /* 0x01322007120075a7 */ /* 0x0010a4000800017f */
[----:B--2---:R-:W-:Y:S05]  /*16e20*/  @!P0 NANOSLEEP.SYNCS 0x989680 ;  /* 0x009896800000895d */ /* 0x004fea0003900000 */
[----:B------:R-:W2:Y:S02]  /*16e30*/  @!P0 SYNCS.PHASECHK.TRANS64 P0, [R18+URZ+0x13220], R7 ;  /* 0x01322007120085a7 */ /* 0x000ea4000800007f */
[----:B--2---:R-:W-:Y:S05]  /*16e40*/  @!P0 BRA `(.L_x_436) ;  /* 0xfffffffc00f08947 */ /* 0x004fea000383ffff */
[----:B------:R-:W-:Y:S05]  /*16e50*/  BRA `(.L_x_566) ;  /* 0xffffffac00cc7947 */ /* 0x000fea000383ffff */
.L_x_440:
[----:B0-----:R0:W1:Y:S02]  /*16e60*/  SYNCS.PHASECHK.TRANS64.TRYWAIT P0, [R7+URZ+0x132a0], R11 ;  /* 0x0132a00b070075a7 */ /* 0x001064000800017f */
[----:B-1----:R-:W-:Y:S05]  /*16e70*/  @!P0 NANOSLEEP.SYNCS 0x989680 ;  /* 0x009896800000895d */ /* 0x002fea0003900000 */
[----:B------:R-:W1:Y:S02]  /*16e80*/  @!P0 SYNCS.PHASECHK.TRANS64 P0, [R7+URZ+0x132a0], R11 ;  /* 0x0132a00b070085a7 */ /* 0x000e64000800007f */
[----:B-1----:R-:W-:Y:S05]  /*16e90*/  @!P0 BRA `(.L_x_440) ;  /* 0xfffffffc00f08947 */ /* 0x002fea000383ffff */
[----:B------:R-:W-:Y:S05]  /*16ea0*/  BRA `(.L_x_567) ;  /* 0xffffffac00e47947 */ /* 0x000fea000383ffff */
.L_x_445:
[----:B-1----:R1:W2:Y:S02]  /*16eb0*/  SYNCS.PHASECHK.TRANS64.TRYWAIT P0, [R7+URZ+0x132c0], R11 ;  /* 0x0132c00b070075a7 */ /* 0x0022a4000800017f */
[----:B--2---:R-:W-:Y:S05]  /*16ec0*/  @!P0 NANOSLEEP.SYNCS 0x989680 ;  /* 0x009896800000895d */ /* 0x004fea0003900000 */
[----:B------:R-:W2:Y:S02]  /*16ed0*/  @!P0 SYNCS.PHASECHK.TRANS64 P0, [R7+URZ+0x132c0], R11 ;  /* 0x0132c00b070085a7 */ /* 0x000ea4000800007f */
[----:B--2---:R-:W-:Y:S05]  /*16ee0*/  @!P0 BRA `(.L_x_445) ;  /* 0xfffffffc00f08947 */ /* 0x004fea000383ffff */
[----:B------:R-:W-:Y:S05]  /*16ef0*/  BRA `(.L_x_568) ;  /* 0xffffffb000607947 */ /* 0x000fea000383ffff */
.L_x_452:
[----:B0-----:R0:W2:Y:S02]  /*16f00*/  SYNCS.PHASECHK.TRANS64.TRYWAIT P2, [R7+URZ+0x132a0], R8 ;  /* 0x0132a008070075a7 */ /* 0x0010a4000804017f */
[----:B--2---:R-:W-:Y:S05]  /*16f10*/  @!P2 NANOSLEEP.SYNCS 0x989680 ;  /* 0x009896800000a95d */ /* 0x004fea0003900000 */
[----:B------:R-:W2:Y:S02]  /*16f20*/  @!P2 SYNCS.PHASECHK.TRANS64 P2, [R7+URZ+0x132a0], R8 ;  /* 0x0132a0080700a5a7 */ /* 0x000ea4000804007f */
[----:B--2---:R-:W-:Y:S05]  /*16f30*/  @!P2 BRA `(.L_x_452) ;  /* 0xfffffffc00f0a947 */ /* 0x004fea000383ffff */
[----:B------:R-:W-:Y:S05]  /*16f40*/  BRA `(.L_x_569) ;  /* 0xffffffb4001c7947 */ /* 0x000fea000383ffff */
.L_x_457:
[----:B-1----:R1:W2:Y:S02]  /*16f50*/  SYNCS.PHASECHK.TRANS64.TRYWAIT P2, [R7+URZ+0x132c0], R8 ;  /* 0x0132c008070075a7 */ /* 0x0022a4000804017f */
[----:B--2---:R-:W-:Y:S05]  /*16f60*/  @!P2 NANOSLEEP.SYNCS 0x989680 ;  /* 0x009896800000a95d */ /* 0x004fea0003900000 */
[----:B------:R-:W2:Y:S02]  /*16f70*/  @!P2 SYNCS.PHASECHK.TRANS64 P2, [R7+URZ+0x132c0], R8 ;  /* 0x0132c0080700a5a7 */ /* 0x000ea4000804007f */
[----:B--2---:R-:W-:Y:S05]  /*16f80*/  @!P2 BRA `(.L_x_457) ;  /* 0xfffffffc00f0a947 */ /* 0x004fea000383ffff */
[----:B------:R-:W-:Y:S05]  /*16f90*/  BRA `(.L_x_570) ;  /* 0xffffffb400947947 */ /* 0x000fea000383ffff */
.L_x_474:
[----:B------:R-:W2:Y:S01]  /*16fa0*/  S2R R20, SR_TID.X ;  /* 0x0000000000147919 */ /* 0x000ea20000002100 */
[----:B------:R-:W-:Y:S01]  /*16fb0*/  BSSY B0, `(.L_x_571) ;  /* 0x000000a000007945 */ /* 0x000fe20003800000 */
[----:B------:R-:W-:Y:S02]  /*16fc0*/  IMAD.MOV.U32 R12, RZ, RZ, RZ ;  /* 0x000000ffff0c7224 */ /* 0x000fe400078e00ff */
[----:B-1----:R-:W-:Y:S02]  /*16fd0*/  IMAD.MOV.U32 R11, RZ, RZ, 0x1f ;  /* 0x0000001fff0b7424 */ /* 0x002fe400078e00ff */
[----:B------:R-:W-:Y:S01]  /*16fe0*/  IMAD.MOV.U32 R15, RZ, RZ, -0x1 ;  /* 0xffffffffff0f7424 */ /* 0x000fe200078e00ff */
[----:B--2---:R-:W-:-:S04]  /*16ff0*/  SHF.R.U32.HI R20, RZ, 0x5, R20 ;  /* 0x00000005ff147819 */ /* 0x004fc80000011614 */
[----:B------:R-:W-:-:S05]  /*17000*/  LOP3.LUT R20, R20, 0x3, RZ, 0xc0, !PT ;  /* 0x0000000314147812 */ /* 0x000fca00078ec0ff */
[----:B------:R-:W-:-:S07]  /*17010*/  IMAD.MOV.U32 R13, RZ, RZ, R20 ;  /* 0x000000ffff0d7224 */ /* 0x000fce00078e0014 */
[----:B0-----:R-:W-:Y:S05]  /*17020*/  WARPSYNC.COLLECTIVE R15, `(.L_x_572) ;  /* 0x000000000f087348 */ /* 0x001fea0003c00000 */
[----:B------:R1:W2:Y:S02]  /*17030*/  SHFL.IDX P6, R14, R13, R12, R11 ;  /* 0x0000000c0d0e7389 */ /* 0x0002a400000c000b */
[----:B012---:R-:W-:Y:S01]  /*17040*/  ENDCOLLECTIVE ;  /* 0x000000000000791b */ /* 0x007fe20003800000 */
.L_x_572:
[----:B------:R-:W-:Y:S05]  /*17050*/  BSYNC B0 ;  /* 0x0000000000007941 */ /* 0x000fea0003800000 */
.L_x_571:
[----:B------:R-:W-:Y:S05]  /*17060*/  BRA `(.L_x_573) ;  /* 0xffffffc0008c7947 */ /* 0x000fea000383ffff */
.L_x_476:
[----:B------:R-:W-:Y:S01]  /*17070*/  BSSY B0, `(.L_x_574) ;  /* 0x0000006000007945 */ /* 0x000fe20003800000 */
[----:B------:R-:W-:-:S07]  /*17080*/  IMAD.MOV.U32 R15, RZ, RZ, -0x1 ;  /* 0xffffffffff0f7424 */ /* 0x000fce00078e00ff */
[----:B012---:R-:W-:Y:S05]  /*17090*/  WARPSYNC.COLLECTIVE R15, `(.L_x_575) ;  /* 0x000000000f0c7348 */ /* 0x007fea0003c00000 */
[----:B------:R-:W-:Y:S02]  /*170a0*/  ELECT P6, UR62, PT ;  /* 0x00000000003e782f */ /* 0x000fe400038c0000 */
[----:B------:R-:W-:Y:S01]  /*170b0*/  MOV R14, UR62 ;  /* 0x0000003e000e7c02 */ /* 0x000fe20008000f00 */
[----:B012---:R-:W-:Y:S10]  /*170c0*/  ENDCOLLECTIVE ;  /* 0x000000000000791b */ /* 0x007ff40003800000 */
.L_x_575:
[----:B------:R-:W-:Y:S05]  /*170d0*/  BSYNC B0 ;  /* 0x0000000000007941 */ /* 0x000fea0003800000 */
.L_x_574:
[----:B------:R-:W-:Y:S05]  /*170e0*/  BRA `(.L_x_576) ;  /* 0xffffffc0008c7947 */ /* 0x000fea000383ffff */
.L_x_478:
[----:B--2---:R2:W3:Y:S02]  /*170f0*/  SYNCS.PHASECHK.TRANS64.TRYWAIT P0, [R4+URZ+0x13280], R3 ;  /* 0x01328003040075a7 */ /* 0x0044e4000800017f */
[----:B---3--:R-:W-:Y:S05]  /*17100*/  @!P0 NANOSLEEP.SYNCS 0x989680 ;  /* 0x009896800000895d */ /* 0x008fea0003900000 */
[----:B------:R-:W3:Y:S02]  /*17110*/  @!P0 SYNCS.PHASECHK.TRANS64 P0, [R4+URZ+0x13280], R3 ;  /* 0x01328003040085a7 */ /* 0x000ee4000800007f */
[----:B---3--:R-:W-:Y:S05]  /*17120*/  @!P0 BRA `(.L_x_478) ;  /* 0xfffffffc00f08947 */ /* 0x008fea000383ffff */
[----:B------:R-:W-:Y:S05]  /*17130*/  BRA `(.L_x_577) ;  /* 0xffffffc000f07947 */ /* 0x000fea000383ffff */
.L_x_480:
[----:B---3--:R3:W4:Y:S02]  /*17140*/  SYNCS.PHASECHK.TRANS64.TRYWAIT P0, [R4+URZ+0x13240], R3 ;  /* 0x01324003040075a7 */ /* 0x008724000800017f */
[----:B----4-:R-:W-:Y:S05]  /*17150*/  @!P0 NANOSLEEP.SYNCS 0x989680 ;  /* 0x009896800000895d */ /* 0x010fea0003900000 */
[----:B------:R-:W4:Y:S02]  /*17160*/  @!P0 SYNCS.PHASECHK.TRANS64 P0, [R4+URZ+0x13240], R3 ;  /* 0x01324003040085a7 */ /* 0x000f24000800007f */
[----:B----4-:R-:W-:Y:S05]  /*17170*/  @!P0 BRA `(.L_x_480) ;  /* 0xfffffffc00f08947 */ /* 0x010fea000383ffff */
[----:B------:R-:W-:Y:S05]  /*17180*/  BRA `(.L_x_578) ;  /* 0xffffffc400447947 */ /* 0x000fea000383ffff */
.L_x_484:
[----:B-1----:R-:W2:Y:S01]  /*17190*/  LDL.LU R11, [R1+0x3c] ;  /* 0x00003c00010b7983 */ /* 0x002ea20000300800 */
[----:B------:R-:W-:Y:S02]  /*171a0*/  IMAD.MOV.U32 R13, RZ, RZ, R4 ;  /* 0x000000ffff0d7224 */ /* 0x000fe400078e0004 */
[----:B------:R-:W-:Y:S02]  /*171b0*/  IMAD.MOV.U32 R12, RZ, RZ, RZ ;  /* 0x000000ffff0c7224 */ /* 0x000fe400078e00ff */
[----:B------:R-:W-:Y:S02]  /*171c0*/  IMAD.MOV.U32 R15, RZ, RZ, -0x1 ;  /* 0xffffffffff0f7424 */ /* 0x000fe400078e00ff */
[----:B------:R-:W-:-:S04]  /*171d0*/  IMAD R25, R25, 0xc0, R21 ;  /* 0x000000c019197824 */ /* 0x000fc800078e0215 */
[----:B------:R-:W-:Y:S02]  /*171e0*/  VIADD R8, R25, 0x20 ;  /* 0x0000002019087836 */ /* 0x000fe40000000000 */
[----:B--2---:R-:W-:Y:S02]  /*171f0*/  IMAD R5, R11, R9, RZ ;  /* 0x000000090b057224 */ /* 0x004fe400078e02ff */
[----:B------:R-:W-:-:S03]  /*17200*/  IMAD.MOV.U32 R11, RZ, RZ, 0x1c1f ;  /* 0x00001c1fff0b7424 */ /* 0x000fc600078e00ff */
[----:B------:R-:W-:-:S13]  /*17210*/  ISETP.GE.AND P1, PT, R25, R5, PT ;  /* 0x000000051900720c */ /* 0x000fda0003f26270 */
[----:B-----5:R-:W-:Y:S05]  /*17220*/  WARPSYNC.COLLECTIVE R15, `(.L_x_579) ;  /* 0x000000000f087348 */ /* 0x020fea0003c00000 */
[----:B------:R0:W1:Y:S02]  /*17230*/  SHFL.IDX P6, R14, R13, R12, R11 ;  /* 0x0000000c0d0e7389 */ /* 0x00006400000c000b */
[----:B01---5:R-:W-:Y:S01]  /*17240*/  ENDCOLLECTIVE ;  /* 0x000000000000791b */ /* 0x023fe20003800000 */
.L_x_579:
[----:B------:R-:W-:Y:S02]  /*17250*/  IMAD.MOV.U32 R13, RZ, RZ, R0 ;  /* 0x000000ffff0d7224 */ /* 0x000fe400078e0000 */
[----:B------:R-:W-:-:S07]  /*17260*/  IMAD.MOV.U32 R6, RZ, RZ, R14 ;  /* 0x000000ffff067224 */ /* 0x000fce00078e000e */
[----:B------:R-:W-:Y:S05]  /*17270*/  WARPSYNC.COLLECTIVE R15, `(.L_x_580) ;  /* 0x000000000f087348 */ /* 0x000fea0003c00000 */
[----:B------:R0:W1:Y:S02]  /*17280*/  SHFL.IDX P6, R14, R13, R12, R11 ;  /* 0x0000000c0d0e7389 */ /* 0x00006400000c000b */
[----:B01----:R-:W-:Y:S01]  /*17290*/  ENDCOLLECTIVE ;  /* 0x000000000000791b */ /* 0x003fe20003800000 */
.L_x_580:
[----:B------:R-:W-:Y:S02]  /*172a0*/  IMAD.MOV.U32 R13, RZ, RZ, R4 ;  /* 0x000000ffff0d7224 */ /* 0x000fe400078e0004 */
[----:B------:R-:W-:Y:S02]  /*172b0*/  IMAD.MOV.U32 R12, RZ, RZ, 0x1 ;  /* 0x00000001ff0c7424 */ /* 0x000fe400078e00ff */
[----:B------:R-:W-:-:S07]  /*172c0*/  IMAD.MOV.U32 R7, RZ, RZ, R14 ;  /* 0x000000ffff077224 */ /* 0x000fce00078e000e */
[----:B------:R-:W-:Y:S05]  /*172d0*/  WARPSYNC.COLLECTIVE R15, `(.L_x_581) ;  /* 0x000000000f087348 */ /* 0x000fea0003c00000 */
[----:B------:R0:W1:Y:S02]  /*172e0*/  SHFL.IDX P6, R14, R13, R12, R11 ;  /* 0x0000000c0d0e7389 */ /* 0x00006400000c000b */
[----:B01----:R-:W-:Y:S01]  /*172f0*/  ENDCOLLECTIVE ;  /* 0x000000000000791b */ /* 0x003fe20003800000 */
.L_x_581:
[----:B------:R-:W-:-:S05]  /*17300*/  @!P1 IADD3 R7, P2, R20, R7, RZ ;  /* 0x0000000714079210 */ /* 0x000fca0007f5e0ff */
[----:B------:R-:W-:-:S05]  /*17310*/  @!P1 IMAD.X R6, RZ, RZ, R6, P2 ;  /* 0x000000ffff069224 */ /* 0x000fca00010e0606 */
[----:B------:R-:W-:Y:S01]  /*17320*/  @!P1 LOP3.LUT R7, R7, R6, RZ, 0x3c, !PT ;  /* 0x0000000607079212 */ /* 0x000fe200078e3cff */
[----:B------:R-:W-:-:S03]  /*17330*/  IMAD.MOV.U32 R13, RZ, RZ, R0 ;  /* 0x000000ffff0d7224 */ /* 0x000fc600078e0000 */
[----:B------:R-:W-:-:S04]  /*17340*/  @!P1 LOP3.LUT R6, R7, R6, RZ, 0x3c, !PT ;  /* 0x0000000607069212 */ /* 0x000fc800078e3cff */
[----:B------:R-:W-:-:S05]  /*17350*/  @!P1 LOP3.LUT R7, R7, R6, RZ, 0x3c, !PT ;  /* 0x0000000607079212 */ /* 0x000fca00078e3cff */
[----:B------:R-:W-:Y:S01]  /*17360*/  @!PT LDS RZ, [RZ] ;  /* 0x00000000fffff984 */ /* 0x000fe20000000800 */
[----:B------:R-:W-:Y:S01]  /*17370*/  @!PT LDS RZ, [RZ] ;  /* 0x00000000fffff984 */ /* 0x000fe20000000800 */
[----:B------:R-:W-:Y:S01]  /*17380*/  @!PT LDS RZ, [RZ] ;  /* 0x00000000fffff984 */ /* 0x000fe20000000800 */
[----:B------:R0:W-:Y:S01]  /*17390*/  @!P1 LDGSTS.E.BYPASS.LTC128B.128 [R10+0xb000], desc[UR40][R6.64], !P0 ;  /* 0x0b000000060a9fae */ /* 0x0001e2000c101d68 */
[----:B------:R-:W-:Y:S01]  /*173a0*/  ISETP.GE.AND P1, PT, R8, R5, PT ;  /* 0x000000050800720c */ /* 0x000fe20003f26270 */
[----:B0-----:R-:W-:-:S12]  /*173b0*/  IMAD.MOV.U32 R6, RZ, RZ, R14 ;  /* 0x000000ffff067224 */ /* 0x001fd800078e000e */
[----:B------:R-:W-:Y:S05]  /*173c0*/  WARPSYNC.COLLECTIVE R15, `(.L_x_582) ;  /* 0x000000000f087348 */ /* 0x000fea0003c00000 */
[----:B------:R0:W1:Y:S02]  /*173d0*/  SHFL.IDX P6, R14, R13, R12, R11 ;  /* 0x0000000c0d0e7389 */ /* 0x00006400000c000b */
[----:B01----:R-:W-:Y:S01]  /*173e0*/  ENDCOLLECTIVE ;  /* 0x000000000000791b */ /* 0x003fe20003800000 */
.L_x_582:
[----:B------:R-:W-:Y:S02]  /*173f0*/  IMAD.MOV.U32 R13, RZ, RZ, R4 ;  /* 0x000000ffff0d7224 */ /* 0x000fe400078e0004 */
[----:B------:R-:W-:Y:S02]  /*17400*/  IMAD.MOV.U32 R12, RZ, RZ, 0x2 ;  /* 0x00000002ff0c7424 */ /* 0x000fe400078e00ff */
[----:B------:R-:W-:-:S07]  /*17410*/  IMAD.MOV.U32 R7, RZ, RZ, R14 ;  /* 0x000000ffff077224 */ /* 0x000fce00078e000e */
[----:B------:R-:W-:Y:S05]  /*17420*/  WARPSYNC.COLLECTIVE R15, `(.L_x_583) ;  /* 0x000000000f087348 */ /* 0x000fea0003c00000 */
[----:B------:R0:W1:Y:S02]  /*17430*/  SHFL.IDX P6, R14, R13, R12, R11 ;  /* 0x0000000c0d0e7389 */ /* 0x00006400000c000b */
[----:B01----:R-:W-:Y:S01]  /*17440*/  ENDCOLLECTIVE ;  /* 0x000000000000791b */ /* 0x003fe20003800000 */
.L_x_583:
        /* <DEDUP_REMOVED lines=9> */
[----:B------:R0:W-:Y:S02]  /*174e0*/  @!P1 LDGSTS.E.BYPASS.LTC128B.128 [R10+0xb800], desc[UR40][R6.64], !P0 ;  /* 0x0b800000060a9fae */ /* 0x0001e4000c101d68 */
[----:B0-----:R-:W-:-:S05]  /*174f0*/  VIADD R6, R25, 0x40 ;  /* 0x0000004019067836 */ /* 0x001fca0000000000 */
[----:B------:R-:W-:Y:S01]  /*17500*/  ISETP.GE.AND P1, PT, R6, R5, PT ;  /* 0x000000050600720c */ /* 0x000fe20003f26270 */
[----:B------:R-:W-:-:S12]  /*17510*/  IMAD.MOV.U32 R6, RZ, RZ, R14 ;  /* 0x000000ffff067224 */ /* 0x000fd800078e000e */
[----:B------:R-:W-:Y:S05]  /*17520*/  WARPSYNC.COLLECTIVE R15, `(.L_x_584) ;  /* 0x000000000f087348 */ /* 0x000fea0003c00000 */
[----:B------:R0:W1:Y:S02]  /*17530*/  SHFL.IDX P6, R14, R13, R12, R11 ;  /* 0x0000000c0d0e7389 */ /* 0x00006400000c000b */
[----:B01----:R-:W-:Y:S01]  /*17540*/  ENDCOLLECTIVE ;  /* 0x000000000000791b */ /* 0x003fe20003800000 */
.L_x_584:
[----:B------:R-:W-:Y:S02]  /*17550*/  IMAD.MOV.U32 R13, RZ, RZ, R4 ;  /* 0x000000ffff0d7224 */ /* 0x000fe400078e0004 */
[----:B------:R-:W-:Y:S02]  /*17560*/  IMAD.MOV.U32 R12, RZ, RZ, 0x3 ;  /* 0x00000003ff0c7424 */ /* 0x000fe400078e00ff */
[----:B------:R-:W-:-:S07]  /*17570*/  IMAD.MOV.U32 R7, RZ, RZ, R14 ;  /* 0x000000ffff077224 */ /* 0x000fce00078e000e */
[----:B------:R-:W-:Y:S05]  /*17580*/  WARPSYNC.COLLECTIVE R15, `(.L_x_585) ;  /* 0x000000000f087348 */ /* 0x000fea0003c00000 */
[----:B------:R0:W1:Y:S02]  /*17590*/  SHFL.IDX P6, R14, R13, R12, R11 ;  /* 0x0000000c0d0e7389 */ /* 0x00006400000c000b */
[----:B01----:R-:W-:Y:S01]  /*175a0*/  ENDCOLLECTIVE ;  /* 0x000000000000791b */ /* 0x003fe20003800000 */
.L_x_585:
[----:B------:R-:W-:-:S05]  /*175b0*/  @!P1 IADD3 R7, P2, R20, R7, RZ ;  /* 0x0000000714079210 */ /* 0x000fca0007f5e0ff */
[----:B------:R-:W-:-:S05]  /*175c0*/  @!P1 IMAD.X R6, RZ, RZ, R6, P2 ;  /* 0x000000ffff069224 */ /* 0x000fca00010e0606 */
[-C--:B------:R-:W-:Y:S01]  /*175d0*/  @!P1 LOP3.LUT R7, R7, R6.reuse, RZ, 0x3c, !PT ;  /* 0x0000000607079212 */ /* 0x080fe200078e3cff */
[----:B------:R-:W-:Y:S02]  /*175e0*/  IMAD.MOV.U32 R13, RZ, RZ, R0 ;  /* 0x000000ffff0d7224 */ /* 0x000fe400078e0000 */
[----:B------:R-:W-:Y:S01]  /*175f0*/  VIADD R0, R25, 0x60 ;  /* 0x0000006019007836 */ /* 0x000fe20000000000 */
[----:B------:R-:W-:-:S04]  /*17600*/  @!P1 LOP3.LUT R6, R7, R6, RZ, 0x3c, !PT ;  /* 0x0000000607069212 */ /* 0x000fc800078e3cff */
[----:B------:R-:W-:Y:S01]  /*17610*/  @!P1 LOP3.LUT R7, R7, R6, RZ, 0x3c, !PT ;  /* 0x0000000607079212 */ /* 0x000fe200078e3cff */
[----:B------:R-:W-:-:S07]  /*17620*/  IMAD.MOV.U32 R4, RZ, RZ, R14 ;  /* 0x000000ffff047224 */ /* 0x000fce00078e000e */
[----:B------:R-:W-:Y:S05]  /*17630*/  WARPSYNC.COLLECTIVE R15, `(.L_x_586) ;  /* 0x000000000f087348 */ /* 0x000fea0003c00000 */
[----:B------:R0:W1:Y:S02]  /*17640*/  SHFL.IDX P6, R14, R13, R12, R11 ;  /* 0x0000000c0d0e7389 */ /* 0x00006400000c000b */
[----:B01----:R-:W-:Y:S01]  /*17650*/  ENDCOLLECTIVE ;  /* 0x000000000000791b */ /* 0x003fe20003800000 */
.L_x_586:
[----:B------:R-:W-:Y:S01]  /*17660*/  @!PT LDS RZ, [RZ] ;  /* 0x00000000fffff984 */ /* 0x000fe20000000800 */
[----:B------:R-:W-:Y:S01]  /*17670*/  @!PT LDS RZ, [RZ] ;  /* 0x00000000fffff984 */ /* 0x000fe20000000800 */
[----:B------:R-:W-:Y:S01]  /*17680*/  @!PT LDS RZ, [RZ] ;  /* 0x00000000fffff984 */ /* 0x000fe20000000800 */
[----:B------:R0:W-:Y:S01]  /*17690*/  @!P1 LDGSTS.E.BYPASS.LTC128B.128 [R10+0xc000], desc[UR40][R6.64], !P0 ;  /* 0x0c000000060a9fae */ /* 0x0001e2000c101d68 */
[----:B------:R-:W-:Y:S01]  /*176a0*/  ISETP.GE.AND P1, PT, R0, R5, PT ;  /* 0x000000050000720c */ /* 0x000fe20003f26270 */
[----:B------:R-:W-:Y:S02]  /*176b0*/  IMAD.MOV.U32 R13, RZ, RZ, R3 ;  /* 0x000000ffff0d7224 */ /* 0x000fe400078e0003 */
[----:B------:R-:W-:Y:S02]  /*176c0*/  IMAD.MOV.U32 R12, RZ, RZ, RZ ;  /* 0x000000ffff0c7224 */ /* 0x000fe400078e00ff */
[----:B0-----:R-:W-:-:S08]  /*176d0*/  IMAD.MOV.U32 R6, RZ, RZ, R14 ;  /* 0x000000ffff067224 */ /* 0x001fd000078e000e */
[----:B------:R-:W-:Y:S05]  /*176e0*/  WARPSYNC.COLLECTIVE R15, `(.L_x_587) ;  /* 0x000000000f087348 */ /* 0x000fea0003c00000 */
[----:B------:R0:W1:Y:S02]  /*176f0*/  SHFL.IDX P6, R14, R13, R12, R11 ;  /* 0x0000000c0d0e7389 */ /* 0x00006400000c000b */
[----:B01----:R-:W-:Y:S01]  /*17700*/  ENDCOLLECTIVE ;  /* 0x000000000000791b */ /* 0x003fe20003800000 */
.L_x_587:
[----:B------:R-:W-:-:S05]  /*17710*/  @!P1 IADD3 R6, P3, R20, R6, RZ ;  /* 0x0000000614069210 */ /* 0x000fca0007f7e0ff */
[----:B------:R-:W-:-:S04]  /*17720*/  @!P1 IMAD.X R4, RZ, RZ, R4, P3 ;  /* 0x000000ffff049224 */ /* 0x000fc800018e0604 */
[----:B------:R-:W-:Y:S02]  /*17730*/  @!P1 IMAD.MOV.U32 R7, RZ, RZ, R4 ;  /* 0x000000ffff079224 */ /* 0x000fe400078e0004 */
[----:B------:R-:W-:Y:S02]  /*17740*/  IMAD.MOV.U32 R13, RZ, RZ, R2 ;  /* 0x000000ffff0d7224 */ /* 0x000fe400078e0002 */
[----:B------:R-:W-:Y:S01]  /*17750*/  VIADD R4, R25, 0x80 ;  /* 0x0000008019047836 */ /* 0x000fe20000000000 */
[----:B------:R-:W-:Y:S01]  /*17760*/  @!PT LDS RZ, [RZ] ;  /* 0x00000000fffff984 */ /* 0x000fe20000000800 */
[----:B------:R-:W-:Y:S01]  /*17770*/  @!PT LDS RZ, [RZ] ;  /* 0x00000000fffff984 */ /* 0x000fe20000000800 */
[----:B------:R-:W-:Y:S01]  /*17780*/  @!PT LDS RZ, [RZ] ;  /* 0x00000000fffff984 */ /* 0x000fe20000000800 */
[----:B------:R0:W-:Y:S04]  /*17790*/  @!P1 LDGSTS.E.BYPASS.LTC128B.128 [R10+0xc800], desc[UR40][R6.64], !P0 ;  /* 0x0c800000060a9fae */ /* 0x0001e8000c101d68 */
[----:B------:R-:W-:Y:S01]  /*177a0*/  ISETP.GE.AND P2, PT, R4, R5, PT ;  /* 0x000000050400720c */ /* 0x000fe20003f46270 */
[----:B------:R-:W-:-:S12]  /*177b0*/  IMAD.MOV.U32 R0, RZ, RZ, R14 ;  /* 0x000000ffff007224 */ /* 0x000fd800078e000e */
[----:B0-----:R-:W-:Y:S05]  /*177c0*/  WARPSYNC.COLLECTIVE R15, `(.L_x_588) ;  /* 0x000000000f087348 */ /* 0x001fea0003c00000 */
[----:B------:R1:W2:Y:S02]  /*177d0*/  SHFL.IDX P6, R14, R13, R12, R11 ;  /* 0x0000000c0d0e7389 */ /* 0x0002a400000c000b */
[----:B012---:R-:W-:Y:S01]  /*177e0*/  ENDCOLLECTIVE ;  /* 0x000000000000791b */ /* 0x007fe20003800000 */
.L_x_588:
[----:B------:R-:W-:Y:S02]  /*177f0*/  IMAD.MOV.U32 R13, RZ, RZ, R3 ;  /* 0x000000ffff0d7224 */ /* 0x000fe400078e0003 */
[----:B------:R-:W-:Y:S02]  /*17800*/  IMAD.MOV.U32 R12, RZ, RZ, 0x1 ;  /* 0x00000001ff0c7424 */ /* 0x000fe400078e00ff */
[----:B------:R-:W-:-:S07]  /*17810*/  IMAD.MOV.U32 R8, RZ, RZ, R14 ;  /* 0x000000ffff087224 */ /* 0x000fce00078e000e */
[----:B------:R-:W-:Y:S05]  /*17820*/  WARPSYNC.COLLECTIVE R15, `(.L_x_589) ;  /* 0x000000000f087348 */ /* 0x000fea0003c00000 */
[----:B------:R0:W1:Y:S02]  /*17830*/  SHFL.IDX P6, R14, R13, R12, R11 ;  /* 0x0000000c0d0e7389 */ /* 0x00006400000c000b */
[----:B01----:R-:W-:Y:S01]  /*17840*/  ENDCOLLECTIVE ;  /* 0x000000000000791b */ /* 0x003fe20003800000 */
.L_x_589:
[----:B------:R-:W-:-:S05]  /*17850*/  @!P2 IADD3 R6, P1, R20, R8, RZ ;  /* 0x000000081406a210 */ /* 0x000fca0007f3e0ff */
[----:B------:R-:W-:-:S04]  /*17860*/  @!P2 IMAD.X R0, RZ, RZ, R0, P1 ;  /* 0x000000ffff00a224 */ /* 0x000fc800008e0600 */
[----:B------:R-:W-:Y:S02]  /*17870*/  @!P2 IMAD.MOV.U32 R7, RZ, RZ, R0 ;  /* 0x000000ffff07a224 */ /* 0x000fe400078e0000 */
[----:B------:R-:W-:-:S03]  /*17880*/  IMAD.MOV.U32 R13, RZ, RZ, R2 ;  /* 0x000000ffff0d7224 */ /* 0x000fc600078e0002 */
[----:B------:R-:W-:Y:S01]  /*17890*/  @!PT LDS RZ, [RZ] ;  /* 0x00000000fffff984 */ /* 0x000fe20000000800 */
[----:B------:R-:W-:Y:S01]  /*178a0*/  @!PT LDS RZ, [RZ] ;  /* 0x00000000fffff984 */ /* 0x000fe20000000800 */
[----:B------:R-:W-:Y:S01]  /*178b0*/  @!PT LDS RZ, [RZ] ;  /* 0x00000000fffff984 */ /* 0x000fe20000000800 */
[----:B------:R0:W-:Y:S01]  /*178c0*/  @!P2 LDGSTS.E.BYPASS.LTC128B.128 [R10+0xd000], desc[UR40][R6.64], !P0 ;  /* 0x0d000000060aafae */ /* 0x0001e2000c101d68 */
[----:B------:R-:W-:-:S07]  /*178d0*/  IMAD.MOV.U32 R3, RZ, RZ, R14 ;  /* 0x000000ffff037224 */ /* 0x000fce00078e000e */
[----:B0-----:R-:W-:Y:S05]  /*178e0*/  WARPSYNC.COLLECTIVE R15, `(.L_x_590) ;  /* 0x000000000f087348 */ /* 0x001fea0003c00000 */
[----:B------:R1:W2:Y:S02]  /*178f0*/  SHFL.IDX P6, R14, R13, R12, R11 ;  /* 0x0000000c0d0e7389 */ /* 0x0002a400000c000b */
[----:B012---:R-:W-:Y:S01]  /*17900*/  ENDCOLLECTIVE ;  /* 0x000000000000791b */ /* 0x007fe20003800000 */
.L_x_590:
[----:B------:R-:W-:Y:S01]  /*17910*/  IMAD.MOV.U32 R2, RZ, RZ, R14 ;  /* 0x000000ffff027224 */ /* 0x000fe200078e000e */
[----:B------:R-:W-:Y:S06]  /*17920*/  BRA `(.L_x_591) ;  /* 0xffffffc800487947 */ /* 0x000fec000383ffff */
.L_x_487:
[----:B--2---:R2:W3:Y:S02]  /*17930*/  SYNCS.PHASECHK.TRANS64.TRYWAIT P0, [R18+URZ+0x13220], R3 ;  /* 0x01322003120075a7 */ /* 0x0044e4000800017f */
[----:B---3--:R-:W-:Y:S05]  /*17940*/  @!P0 NANOSLEEP.SYNCS 0x989680 ;  /* 0x009896800000895d */ /* 0x008fea0003900000 */
[----:B------:R-:W3:Y:S02]  /*17950*/  @!P0 SYNCS.PHASECHK.TRANS64 P0, [R18+URZ+0x13220], R3 ;  /* 0x01322003120085a7 */ /* 0x000ee4000800007f */
[----:B---3--:R-:W-:Y:S05]  /*17960*/  @!P0 BRA `(.L_x_487) ;  /* 0xfffffffc00f08947 */ /* 0x008fea000383ffff */
[----:B------:R-:W-:Y:S05]  /*17970*/  BRA `(.L_x_592) ;  /* 0xffffffc800a47947 */ /* 0x000fea000383ffff */
.L_x_493:
[----:B0-----:R0:W2:Y:S02]  /*17980*/  SYNCS.PHASECHK.TRANS64.TRYWAIT P0, [R4+URZ+0x13280], R3 ;  /* 0x01328003040075a7 */ /* 0x0010a4000800017f */
[----:B--2---:R-:W-:Y:S05]  /*17990*/  @!P0 NANOSLEEP.SYNCS 0x989680 ;  /* 0x009896800000895d */ /* 0x004fea0003900000 */
[----:B------:R-:W2:Y:S02]  /*179a0*/  @!P0 SYNCS.PHASECHK.TRANS64 P0, [R4+URZ+0x13280], R3 ;  /* 0x01328003040085a7 */ /* 0x000ea4000800007f */
[----:B--2---:R-:W-:Y:S05]  /*179b0*/  @!P0 BRA `(.L_x_493) ;  /* 0xfffffffc00f08947 */ /* 0x004fea000383ffff */
[----:B------:R-:W-:Y:S05]  /*179c0*/  BRA `(.L_x_593) ;  /* 0xffffffcc00507947 */ /* 0x000fea000383ffff */
.L_x_498:
[----:B--2---:R2:W3:Y:S02]  /*179d0*/  SYNCS.PHASECHK.TRANS64.TRYWAIT P0, [R4+URZ+0x13240], R3 ;  /* 0x01324003040075a7 */ /* 0x0044e4000800017f */
[----:B---3--:R-:W-:Y:S05]  /*179e0*/  @!P0 NANOSLEEP.SYNCS 0x989680 ;  /* 0x009896800000895d */ /* 0x008fea0003900000 */
[----:B------:R-:W3:Y:S02]  /*179f0*/  @!P0 SYNCS.PHASECHK.TRANS64 P0, [R4+URZ+0x13240], R3 ;  /* 0x01324003040085a7 */ /* 0x000ee4000800007f */
[----:B---3--:R-:W-:Y:S05]  /*17a00*/  @!P0 BRA `(.L_x_498) ;  /* 0xfffffffc00f08947 */ /* 0x008fea000383ffff */
[----:B------:R-:W-:Y:S05]  /*17a10*/  BRA `(.L_x_594) ;  /* 0xffffffcc00cc7947 */ /* 0x000fea000383ffff */
.L_x_504:
[----:B0-----:R0:W2:Y:S02]  /*17a20*/  SYNCS.PHASECHK.TRANS64.TRYWAIT P0, [R3+URZ+0x13270], R2 ;  /* 0x01327002030075a7 */ /* 0x0010a4000800017f */
[----:B--2---:R-:W-:Y:S05]  /*17a30*/  @!P0 NANOSLEEP.SYNCS 0x989680 ;  /* 0x009896800000895d */ /* 0x004fea0003900000 */
[----:B------:R-:W2:Y:S02]  /*17a40*/  @!P0 SYNCS.PHASECHK.TRANS64 P0, [R3+URZ+0x13270], R2 ;  /* 0x01327002030085a7 */ /* 0x000ea4000800007f */
[----:B--2---:R-:W-:Y:S05]  /*17a50*/  @!P0 BRA `(.L_x_504) ;  /* 0xfffffffc00f08947 */ /* 0x004fea000383ffff */
[----:B------:R-:W-:Y:S05]  /*17a60*/  BRA `(.L_x_595) ;  /* 0xffffffd000687947 */ /* 0x000fea000383ffff */
.L_x_506:
[----:B0-----:R0:W2:Y:S02]  /*17a70*/  SYNCS.PHASECHK.TRANS64.TRYWAIT P0, [R3+URZ+0x13260], R2 ;  /* 0x01326002030075a7 */ /* 0x0010a4000800017f */
[----:B--2---:R-:W-:Y:S05]  /*17a80*/  @!P0 NANOSLEEP.SYNCS 0x989680 ;  /* 0x009896800000895d */ /* 0x004fea0003900000 */
[----:B------:R-:W2:Y:S02]  /*17a90*/  @!P0 SYNCS.PHASECHK.TRANS64 P0, [R3+URZ+0x13260], R2 ;  /* 0x01326002030085a7 */ /* 0x000ea4000800007f */
[----:B--2---:R-:W-:Y:S05]  /*17aa0*/  @!P0 BRA `(.L_x_506) ;  /* 0xfffffffc00f08947 */ /* 0x004fea000383ffff */
[----:B------:R-:W-:Y:S05]  /*17ab0*/  BRA `(.L_x_596) ;  /* 0xffffffd000707947 */ /* 0x000fea000383ffff */
.L_x_513:
[----:B--2---:R2:W3:Y:S02]  /*17ac0*/  SYNCS.PHASECHK.TRANS64.TRYWAIT P1, [R3+URZ+0x13270], R0 ;  /* 0x01327000030075a7 */ /* 0x0044e4000802017f */
[----:B---3--:R-:W-:Y:S05]  /*17ad0*/  @!P1 NANOSLEEP.SYNCS 0x989680 ;  /* 0x009896800000995d */ /* 0x008fea0003900000 */
[----:B------:R-:W3:Y:S02]  /*17ae0*/  @!P1 SYNCS.PHASECHK.TRANS64 P1, [R3+URZ+0x13270], R0 ;  /* 0x01327000030095a7 */ /* 0x000ee4000802007f */
[----:B---3--:R-:W-:Y:S05]  /*17af0*/  @!P1 BRA `(.L_x_513) ;  /* 0xfffffffc00f09947 */ /* 0x008fea000383ffff */
[----:B------:R-:W-:Y:S05]  /*17b00*/  BRA `(.L_x_597) ;  /* 0xffffffd400c07947 */ /* 0x000fea000383ffff */
.L_x_515:
[----:B--2---:R2:W3:Y:S02]  /*17b10*/  SYNCS.PHASECHK.TRANS64.TRYWAIT P1, [R3+URZ+0x13260], R0 ;  /* 0x01326000030075a7 */ /* 0x0044e4000802017f */
[----:B---3--:R-:W-:Y:S05]  /*17b20*/  @!P1 NANOSLEEP.SYNCS 0x989680 ;  /* 0x009896800000995d */ /* 0x008fea0003900000 */
[----:B------:R-:W3:Y:S02]  /*17b30*/  @!P1 SYNCS.PHASECHK.TRANS64 P1, [R3+URZ+0x13260], R0 ;  /* 0x01326000030095a7 */ /* 0x000ee4000802007f */
[----:B---3--:R-:W-:Y:S05]  /*17b40*/  @!P1 BRA `(.L_x_515) ;  /* 0xfffffffc00f09947 */ /* 0x008fea000383ffff */
[----:B------:R-:W-:Y:S05]  /*17b50*/  BRA `(.L_x_598) ;  /* 0xffffffd400c47947 */ /* 0x000fea000383ffff */
.L_x_519:
[----:B------:R-:W-:Y:S01]  /*17b60*/  BSSY B0, `(.L_x_599) ;  /* 0x0000008000007945 */ /* 0x000fe20003800000 */
[----:B------:R-:W-:Y:S02]  /*17b70*/  IMAD.MOV.U32 R13, RZ, RZ, R24 ;  /* 0x000000ffff0d7224 */ /* 0x000fe400078e0018 */
[----:B------:R-:W-:Y:S02]  /*17b80*/  IMAD.MOV.U32 R12, RZ, RZ, RZ ;  /* 0x000000ffff0c7224 */ /* 0x000fe400078e00ff */
[----:B-1----:R-:W-:Y:S02]  /*17b90*/  IMAD.MOV.U32 R11, RZ, RZ, 0x1f ;  /* 0x0000001fff0b7424 */ /* 0x002fe400078e00ff */
[----:B------:R-:W-:-:S07]  /*17ba0*/  IMAD.MOV.U32 R15, RZ, RZ, -0x1 ;  /* 0xffffffffff0f7424 */ /* 0x000fce00078e00ff */
[----:B------:R-:W-:Y:S05]  /*17bb0*/  WARPSYNC.COLLECTIVE R15, `(.L_x_600) ;  /* 0x000000000f087348 */ /* 0x000fea0003c00000 */
[----:B------:R0:W1:Y:S02]  /*17bc0*/  SHFL.IDX P6, R14, R13, R12, R11 ;  /* 0x0000000c0d0e7389 */ /* 0x00006400000c000b */
[----:B01----:R-:W-:Y:S01]  /*17bd0*/  ENDCOLLECTIVE ;  /* 0x000000000000791b */ /* 0x003fe20003800000 */
.L_x_600:
[----:B------:R-:W-:Y:S05]  /*17be0*/  BSYNC B0 ;  /* 0x0000000000007941 */ /* 0x000fea0003800000 */
.L_x_599:
[----:B------:R-:W-:Y:S02]  /*17bf0*/  IMAD.MOV.U32 R13, RZ, RZ, R24 ;  /* 0x000000ffff0d7224 */ /* 0x000fe400078e0018 */
[----:B------:R-:W-:Y:S02]  /*17c00*/  IMAD.MOV.U32 R12, RZ, RZ, 0x1 ;  /* 0x00000001ff0c7424 */ /* 0x000fe400078e00ff */
[----:B------:R-:W-:Y:S02]  /*17c10*/  IMAD.MOV.U32 R11, RZ, RZ, 0x1f ;  /* 0x0000001fff0b7424 */ /* 0x000fe400078e00ff */
[----:B------:R-:W-:Y:S02]  /*17c20*/  IMAD.MOV.U32 R15, RZ, RZ, -0x1 ;  /* 0xffffffffff0f7424 */ /* 0x000fe400078e00ff */
[----:B------:R-:W-:Y:S02]  /*17c30*/  IMAD.IADD R8, R27, 0x1, R10 ;  /* 0x000000011b087824 */ /* 0x000fe400078e020a */
[----:B------:R-:W-:-:S07]  /*17c40*/  IMAD.MOV.U32 R0, RZ, RZ, R14 ;  /* 0x000000ffff007224 */ /* 0x000fce00078e000e */
[----:B------:R-:W-:Y:S05]  /*17c50*/  WARPSYNC.COLLECTIVE R15, `(.L_x_601) ;  /* 0x000000000f087348 */ /* 0x000fea0003c00000 */
[----:B------:R0:W1:Y:S02]  /*17c60*/  SHFL.IDX P6, R14, R13, R12, R11 ;  /* 0x0000000c0d0e7389 */ /* 0x00006400000c000b */
[----:B01----:R-:W-:Y:S01]  /*17c70*/  ENDCOLLECTIVE ;  /* 0x000000000000791b */ /* 0x003fe20003800000 */
.L_x_601:
[----:B------:R-:W-:Y:S02]  /*17c80*/  ULDC UR4, c[0x0][0xc3c] ;  /* 0x00030f0000047ab9 */ /* 0x000fe40000000800 */
[----:B------:R-:W-:-:S13]  /*17c90*/  ISETP.GE.OR P1, PT, R8, UR4, !P0 ;  /* 0x0000000408007c0c */ /* 0x000fda000c726670 */
[----:B------:R-:W0:Y:S08]  /*17ca0*/  @!P1 LDC.64 R2, c[0x0][0xc80] ;  /* 0x00032000ff029b82 */ /* 0x000e300000000a00 */
[----:B------:R-:W1:Y:S01]  /*17cb0*/  @!P1 LDC.64 R4, c[0x0][0xc78] ;  /* 0x00031e00ff049b82 */ /* 0x000e620000000a00 */
[----:B------:R-:W-:Y:S02]  /*17cc0*/  IMAD.MOV.U32 R11, RZ, RZ, RZ ;  /* 0x000000ffff0b7224 */ /* 0x000fe400078e00ff */
[----:B------:R-:W-:-:S02]  /*17cd0*/  IMAD.MOV.U32 R6, RZ, RZ, R14 ;  /* 0x000000ffff067224 */ /* 0x000fc400078e000e */
[----:B0-----:R-:W-:-:S05]  /*17ce0*/  @!P1 IMAD.WIDE R2, R8, 0x4, R2 ;  /* 0x0000000408029825 */ /* 0x001fca00078e0202 */
[----:B------:R1:W2:Y:S02]  /*17cf0*/  @!P1 LDG.E R7, desc[UR40][R2.64] ;  /* 0x0000002802079981 */ /* 0x0002a4000c1e1900 */
[----:B-1----:R-:W-:-:S05]  /*17d00*/  @!P1 IMAD.WIDE R2, R8, 0x4, R4 ;  /* 0x0000000408029825 */ /* 0x002fca00078e0204 */
[----:B------:R-:W3:Y:S01]  /*17d10*/  @!P1 LDG.E R5, desc[UR40][R2.64] ;  /* 0x0000002802059981 */ /* 0x000ee2000c1e1900 */
[----:B------:R-:W-:Y:S01]  /*17d20*/  IMAD.MOV.U32 R4, RZ, RZ, RZ ;  /* 0x000000ffff047224 */ /* 0x000fe200078e00ff */
[C---:B------:R-:W-:Y:S01]  /*17d30*/  ISETP.GE.U32.AND P2, PT, R10.reuse, 0x2, PT ;  /* 0x000000020a00780c */ /* 0x040fe20003f46070 */
[----:B------:R-:W-:Y:S01]  /*17d40*/  IMAD.MOV.U32 R24, RZ, RZ, RZ ;  /* 0x000000ffff187224 */ /* 0x000fe200078e00ff */
[C---:B------:R-:W-:Y:S02]  /*17d50*/  ISETP.GE.U32.AND P3, PT, R10.reuse, 0x4, PT ;  /* 0x000000040a00780c */ /* 0x040fe40003f66070 */
[C---:B------:R-:W-:Y:S02]  /*17d60*/  ISETP.GE.U32.AND P4, PT, R10.reuse, 0x8, PT ;  /* 0x000000080a00780c */ /* 0x040fe40003f86070 */
[----:B------:R-:W-:Y:S01]  /*17d70*/  ISETP.GE.U32.AND P5, PT, R10, 0x10, PT ;  /* 0x000000100a00780c */ /* 0x000fe20003fa6070 */
[----:B--2---:R-:W-:Y:S02]  /*17d80*/  @!P1 IMAD.MOV.U32 R4, RZ, RZ, R7 ;  /* 0x000000ffff049224 */ /* 0x004fe400078e0007 */
[----:B------:R-:W-:-:S02]  /*17d90*/  IMAD.MOV.U32 R7, RZ, RZ, RZ ;  /* 0x000000ffff077224 */ /* 0x000fc400078e00ff */
[----:B---3--:R-:W-:Y:S01]  /*17da0*/  @!P1 IMAD.MOV.U32 R7, RZ, RZ, R5 ;  /* 0x000000ffff079224 */ /* 0x008fe200078e0005 */
[----:B------:R-:W-:-:S03]  /*17db0*/  ISETP.NE.AND P1, PT, R10, RZ, PT ;  /* 0x000000ff0a00720c */ /* 0x000fc60003f25270 */
[----:B------:R-:W-:-:S04]  /*17dc0*/  IMAD R2, R7, R4, RZ ;  /* 0x0000000407027224 */ /* 0x000fc800078e02ff */
[----:B------:R-:W-:-:S07]  /*17dd0*/  IMAD.MOV.U32 R13, RZ, RZ, R2 ;  /* 0x000000ffff0d7224 */ /* 0x000fce00078e0002 */
[----:B------:R-:W-:Y:S05]  /*17de0*/  WARPSYNC.COLLECTIVE R15, `(.L_x_602) ;  /* 0x000000000f087348 */ /* 0x000fea0003c00000 */
[----:B------:R0:W1:Y:S02]  /*17df0*/  SHFL.UP P6, R14, R13, R12, R11 ;  /* 0x0400000c0d0e7389 */ /* 0x00006400000c000b */
[----:B01----:R-:W-:Y:S01]  /*17e00*/  ENDCOLLECTIVE ;  /* 0x000000000000791b */ /* 0x003fe20003800000 */
.L_x_602:
[----:B------:R-:W-:Y:S01]  /*17e10*/  IMAD.MOV.U32 R12, RZ, RZ, 0x2 ;  /* 0x00000002ff0c7424 */ /* 0x000fe200078e00ff */
[----:B------:R-:W-:-:S05]  /*17e20*/  SEL R3, R14, RZ, P1 ;  /* 0x000000ff0e037207 */ /* 0x000fca0000800000 */
[----:B------:R-:W-:-:S04]  /*17e30*/  IMAD.IADD R2, R2, 0x1, R3 ;  /* 0x0000000102027824 */ /* 0x000fc800078e0203 */
[----:B------:R-:W-:-:S07]  /*17e40*/  IMAD.MOV.U32 R13, RZ, RZ, R2 ;  /* 0x000000ffff0d7224 */ /* 0x000fce00078e0002 */
[----:B------:R-:W-:Y:S05]  /*17e50*/  WARPSYNC.COLLECTIVE R15, `(.L_x_603) ;  /* 0x000000000f087348 */ /* 0x000fea0003c00000 */
[----:B------:R0:W1:Y:S02]  /*17e60*/  SHFL.UP P6, R14, R13, R12, R11 ;  /* 0x0400000c0d0e7389 */ /* 0x00006400000c000b */
[----:B01----:R-:W-:Y:S01]  /*17e70*/  ENDCOLLECTIVE ;  /* 0x000000000000791b */ /* 0x003fe20003800000 */
.L_x_603:
[----:B------:R-:W-:Y:S01]  /*17e80*/  IMAD.MOV.U32 R12, RZ, RZ, 0x4 ;  /* 0x00000004ff0c7424 */ /* 0x000fe200078e00ff */
[----:B------:R-:W-:-:S05]  /*17e90*/  SEL R3, R14, RZ, P2 ;  /* 0x000000ff0e037207 */ /* 0x000fca0001000000 */
[----:B------:R-:W-:-:S04]  /*17ea0*/  IMAD.IADD R2, R2, 0x1, R3 ;  /* 0x0000000102027824 */ /* 0x000fc800078e0203 */
[----:B------:R-:W-:-:S07]  /*17eb0*/  IMAD.MOV.U32 R13, RZ, RZ, R2 ;  /* 0x000000ffff0d7224 */ /* 0x000fce00078e0002 */
[----:B------:R-:W-:Y:S05]  /*17ec0*/  WARPSYNC.COLLECTIVE R15, `(.L_x_604) ;  /* 0x000000000f087348 */ /* 0x000fea0003c00000 */
[----:B------:R0:W1:Y:S02]  /*17ed0*/  SHFL.UP P6, R14, R13, R12, R11 ;  /* 0x0400000c0d0e7389 */ /* 0x00006400000c000b */
[----:B01----:R-:W-:Y:S01]  /*17ee0*/  ENDCOLLECTIVE ;  /* 0x000000000000791b */ /* 0x003fe20003800000 */
.L_x_604:
[----:B------:R-:W-:Y:S01]  /*17ef0*/  IMAD.MOV.U32 R12, RZ, RZ, 0x8 ;  /* 0x00000008ff0c7424 */ /* 0x000fe200078e00ff */
[----:B------:R-:W-:-:S05]  /*17f00*/  SEL R3, R14, RZ, P3 ;  /* 0x000000ff0e037207 */ /* 0x000fca0001800000 */
[----:B------:R-:W-:-:S04]  /*17f10*/  IMAD.IADD R2, R2, 0x1, R3 ;  /* 0x0000000102027824 */ /* 0x000fc800078e0203 */
[----:B------:R-:W-:-:S07]  /*17f20*/  IMAD.MOV.U32 R13, RZ, RZ, R2 ;  /* 0x000000ffff0d7224 */ /* 0x000fce00078e0002 */
[----:B------:R-:W-:Y:S05]  /*17f30*/  WARPSYNC.COLLECTIVE R15, `(.L_x_605) ;  /* 0x000000000f087348 */ /* 0x000fea0003c00000 */
[----:B------:R0:W1:Y:S02]  /*17f40*/  SHFL.UP P6, R14, R13, R12, R11 ;  /* 0x0400000c0d0e7389 */ /* 0x00006400000c000b */
[----:B01----:R-:W-:Y:S01]  /*17f50*/  ENDCOLLECTIVE ;  /* 0x000000000000791b */ /* 0x003fe20003800000 */
.L_x_605:
[----:B------:R-:W-:Y:S01]  /*17f60*/  IMAD.MOV.U32 R12, RZ, RZ, 0x10 ;  /* 0x00000010ff0c7424 */ /* 0x000fe200078e00ff */
[----:B------:R-:W-:-:S05]  /*17f70*/  SEL R3, R14, RZ, P4 ;  /* 0x000000ff0e037207 */ /* 0x000fca0002000000 */
[----:B------:R-:W-:-:S04]  /*17f80*/  IMAD.IADD R2, R2, 0x1, R3 ;  /* 0x0000000102027824 */ /* 0x000fc800078e0203 */
[----:B------:R-:W-:-:S07]  /*17f90*/  IMAD.MOV.U32 R13, RZ, RZ, R2 ;  /* 0x000000ffff0d7224 */ /* 0x000fce00078e0002 */
[----:B------:R-:W-:Y:S05]  /*17fa0*/  WARPSYNC.COLLECTIVE R15, `(.L_x_606) ;  /* 0x000000000f087348 */ /* 0x000fea0003c00000 */
[----:B------:R0:W1:Y:S02]  /*17fb0*/  SHFL.UP P6, R14, R13, R12, R11 ;  /* 0x0400000c0d0e7389 */ /* 0x00006400000c000b */
[----:B01----:R-:W-:Y:S01]  /*17fc0*/  ENDCOLLECTIVE ;  /* 0x000000000000791b */ /* 0x003fe20003800000 */
.L_x_606:
[----:B------:R-:W-:Y:S02]  /*17fd0*/  IMAD.MOV.U32 R12, RZ, RZ, 0x1f ;  /* 0x0000001fff0c7424 */ /* 0x000fe400078e00ff */
[----:B------:R-:W-:Y:S01]  /*17fe0*/  IMAD.MOV.U32 R11, RZ, RZ, 0x1f ;  /* 0x0000001fff0b7424 */ /* 0x000fe200078e00ff */
[----:B------:R-:W-:-:S05]  /*17ff0*/  SEL R3, R14, RZ, P5 ;  /* 0x000000ff0e037207 */ /* 0x000fca0002800000 */
[----:B------:R-:W-:-:S04]  /*18000*/  IMAD.IADD R2, R2, 0x1, R3 ;  /* 0x0000000102027824 */ /* 0x000fc800078e0203 */
[----:B------:R-:W-:-:S07]  /*18010*/  IMAD.MOV.U32 R13, RZ, RZ, R2 ;  /* 0x000000ffff0d7224 */ /* 0x000fce00078e0002 */
[----:B------:R-:W-:Y:S05]  /*18020*/  WARPSYNC.COLLECTIVE R15, `(.L_x_607) ;  /* 0x000000000f087348 */ /* 0x000fea0003c00000 */
[----:B------:R0:W1:Y:S02]  /*18030*/  SHFL.IDX P6, R14, R13, R12, R11 ;  /* 0x0000000c0d0e7389 */ /* 0x00006400000c000b */
[----:B01----:R-:W-:Y:S01]  /*18040*/  ENDCOLLECTIVE ;  /* 0x000000000000791b */ /* 0x003fe20003800000 */
.L_x_607:
[----:B------:R-:W-:Y:S05]  /*18050*/  BRA `(.L_x_608) ;  /* 0xffffffd8003c7947 */ /* 0x000fea000383ffff */
.L_x_522:
[----:B------:R-:W-:Y:S01]  /*18060*/  BSSY B0, `(.L_x_609) ;  /* 0x0000008000007945 */ /* 0x000fe20003800000 */
[----:B------:R-:W-:Y:S02]  /*18070*/  IMAD.MOV.U32 R13, RZ, RZ, R2 ;  /* 0x000000ffff0d7224 */ /* 0x000fe400078e0002 */
[----:B------:R-:W-:Y:S02]  /*18080*/  IMAD.MOV.U32 R12, RZ, RZ, 0x1 ;  /* 0x00000001ff0c7424 */ /* 0x000fe400078e00ff */
[----:B-1----:R-:W-:Y:S02]  /*18090*/  IMAD.MOV.U32 R11, RZ, RZ, RZ ;  /* 0x000000ffff0b7224 */ /* 0x002fe400078e00ff */
[----:B------:R-:W-:-:S07]  /*180a0*/  IMAD.MOV.U32 R15, RZ, RZ, -0x1 ;  /* 0xffffffffff0f7424 */ /* 0x000fce00078e00ff */
[----:B------:R-:W-:Y:S05]  /*180b0*/  WARPSYNC.COLLECTIVE R15, `(.L_x_610) ;  /* 0x000000000f087348 */ /* 0x000fea0003c00000 */
[----:B------:R0:W1:Y:S02]  /*180c0*/  SHFL.UP P6, R14, R13, R12, R11 ;  /* 0x0400000c0d0e7389 */ /* 0x00006400000c000b */
[----:B01----:R-:W-:Y:S01]  /*180d0*/  ENDCOLLECTIVE ;  /* 0x000000000000791b */ /* 0x003fe20003800000 */
.L_x_610:
[----:B------:R-:W-:Y:S05]  /*180e0*/  BSYNC B0 ;  /* 0x0000000000007941 */ /* 0x000fea0003800000 */
.L_x_609:
[----:B------:R-:W-:Y:S01]  /*180f0*/  SEL R3, R14, RZ, P1 ;  /* 0x000000ff0e037207 */ /* 0x000fe20000800000 */
[----:B------:R-:W-:Y:S02]  /*18100*/  IMAD.MOV.U32 R12, RZ, RZ, 0x2 ;  /* 0x00000002ff0c7424 */ /* 0x000fe400078e00ff */
[----:B------:R-:W-:Y:S02]  /*18110*/  IMAD.MOV.U32 R11, RZ, RZ, RZ ;  /* 0x000000ffff0b7224 */ /* 0x000fe400078e00ff */
[----:B------:R-:W-:Y:S02]  /*18120*/  IMAD.IADD R2, R2, 0x1, R3 ;  /* 0x0000000102027824 */ /* 0x000fe400078e0203 */
[----:B------:R-:W-:Y:S02]  /*18130*/  IMAD.MOV.U32 R15, RZ, RZ, -0x1 ;  /* 0xffffffffff0f7424 */ /* 0x000fe400078e00ff */
[----:B------:R-:W-:-:S07]  /*18140*/  IMAD.MOV.U32 R13, RZ, RZ, R2 ;  /* 0x000000ffff0d7224 */ /* 0x000fce00078e0002 */
[----:B------:R-:W-:Y:S05]  /*18150*/  WARPSYNC.COLLECTIVE R15, `(.L_x_611) ;  /* 0x000000000f087348 */ /* 0x000fea0003c00000 */
[----:B------:R0:W1:Y:S02]  /*18160*/  SHFL.UP P6, R14, R13, R12, R11 ;  /* 0x0400000c0d0e7389 */ /* 0x00006400000c000b */
[----:B01----:R-:W-:Y:S01]  /*18170*/  ENDCOLLECTIVE ;  /* 0x000000000000791b */ /* 0x003fe20003800000 */
.L_x_611:
[----:B------:R-:W-:Y:S01]  /*18180*/  IMAD.MOV.U32 R12, RZ, RZ, 0x4 ;  /* 0x00000004ff0c7424 */ /* 0x000fe200078e00ff */
[----:B------:R-:W-:-:S05]  /*18190*/  SEL R3, R14, RZ, P2 ;  /* 0x000000ff0e037207 */ /* 0x000fca0001000000 */
[----:B------:R-:W-:-:S04]  /*181a0*/  IMAD.IADD R2, R2, 0x1, R3 ;  /* 0x0000000102027824 */ /* 0x000fc800078e0203 */
[----:B------:R-:W-:-:S07]  /*181b0*/  IMAD.MOV.U32 R13, RZ, RZ, R2 ;  /* 0x000000ffff0d7224 */ /* 0x000fce00078e0002 */
[----:B------:R-:W-:Y:S05]  /*181c0*/  WARPSYNC.COLLECTIVE R15, `(.L_x_612) ;  /* 0x000000000f087348 */ /* 0x000fea0003c00000 */
[----:B------:R0:W1:Y:S02]  /*181d0*/  SHFL.UP P6, R14, R13, R12, R11 ;  /* 0x0400000c0d0e7389 */ /* 0x00006400000c000b */
[----:B01----:R-:W-:Y:S01]  /*181e0*/  ENDCOLLECTIVE ;  /* 0x000000000000791b */ /* 0x003fe20003800000 */
.L_x_612:
[----:B------:R-:W-:Y:S01]  /*181f0*/  IMAD.MOV.U32 R12, RZ, RZ, 0x8 ;  /* 0x00000008ff0c7424 */ /* 0x000fe200078e00ff */
[----:B------:R-:W-:-:S05]  /*18200*/  SEL R3, R14, RZ, P3 ;  /* 0x000000ff0e037207 */ /* 0x000fca0001800000 */
[----:B------:R-:W-:-:S04]  /*18210*/  IMAD.IADD R2, R2, 0x1, R3 ;  /* 0x0000000102027824 */ /* 0x000fc800078e0203 */
[----:B------:R-:W-:-:S07]  /*18220*/  IMAD.MOV.U32 R13, RZ, RZ, R2 ;  /* 0x000000ffff0d7224 */ /* 0x000fce00078e0002 */
[----:B------:R-:W-:Y:S05]  /*18230*/  WARPSYNC.COLLECTIVE R15, `(.L_x_613) ;  /* 0x000000000f087348 */ /* 0x000fea0003c00000 */
[----:B------:R0:W1:Y:S02]  /*18240*/  SHFL.UP P6, R14, R13, R12, R11 ;  /* 0x0400000c0d0e7389 */ /* 0x00006400000c000b */
[----:B01----:R-:W-:Y:S01]  /*18250*/  ENDCOLLECTIVE ;  /* 0x000000000000791b */ /* 0x003fe20003800000 */
.L_x_613:
[----:B------:R-:W-:Y:S01]  /*18260*/  IMAD.MOV.U32 R12, RZ, RZ, 0x10 ;  /* 0x00000010ff0c7424 */ /* 0x000fe200078e00ff */
[----:B------:R-:W-:-:S05]  /*18270*/  SEL R3, R14, RZ, P4 ;  /* 0x000000ff0e037207 */ /* 0x000fca0002000000 */
[----:B------:R-:W-:-:S04]  /*18280*/  IMAD.IADD R2, R2, 0x1, R3 ;  /* 0x0000000102027824 */ /* 0x000fc800078e0203 */
[----:B------:R-:W-:-:S07]  /*18290*/  IMAD.MOV.U32 R13, RZ, RZ, R2 ;  /* 0x000000ffff0d7224 */ /* 0x000fce00078e0002 */
[----:B------:R-:W-:Y:S05]  /*182a0*/  WARPSYNC.COLLECTIVE R15, `(.L_x_614) ;  /* 0x000000000f087348 */ /* 0x000fea0003c00000 */
[----:B------:R0:W1:Y:S02]  /*182b0*/  SHFL.UP P6, R14, R13, R12, R11 ;  /* 0x0400000c0d0e7389 */ /* 0x00006400000c000b */
[----:B01----:R-:W-:Y:S01]  /*182c0*/  ENDCOLLECTIVE ;  /* 0x000000000000791b */ /* 0x003fe20003800000 */
.L_x_614:
        /* <DEDUP_REMOVED lines=8> */
.L_x_615:
[----:B------:R-:W-:Y:S05]  /*18350*/  BRA `(.L_x_616) ;  /* 0xffffffd800207947 */ /* 0x000fea000383ffff */
.L_x_524:
[----:B------:R-:W-:Y:S01]  /*18360*/  BSSY B0, `(.L_x_617) ;  /* 0x0000006000007945 */ /* 0x000fe20003800000 */
[----:B------:R-:W-:Y:S01]  /*18370*/  PLOP3.LUT P6, PT, P6, PT, PT, 0x8, 0x0 ;  /* 0x000000000000781c */ /* 0x000fe200037ce170 */
[----:B------:R-:W-:-:S12]  /*18380*/  IMAD.MOV.U32 R15, RZ, RZ, -0x1 ;  /* 0xffffffffff0f7424 */ /* 0x000fd800078e00ff */
[----:B01----:R-:W-:Y:S05]  /*18390*/  WARPSYNC.COLLECTIVE R15, `(.L_x_618) ;  /* 0x000000000f087348 */ /* 0x003fea0003c00000 */
[----:B------:R-:W-:Y:S01]  /*183a0*/  VOTE.ANY R14, PT, P6 ;  /* 0x00000000000e7806 */ /* 0x000fe200030e0100 */
[----:B01----:R-:W-:Y:S06]  /*183b0*/  ENDCOLLECTIVE ;  /* 0x000000000000791b */ /* 0x003fec0003800000 */
.L_x_618:
[----:B------:R-:W-:Y:S05]  /*183c0*/  BSYNC B0 ;  /* 0x0000000000007941 */ /* 0x000fea0003800000 */
.L_x_617:
[----:B------:R-:W-:Y:S02]  /*183d0*/  IMAD.MOV.U32 R6, RZ, RZ, R14 ;  /* 0x000000ffff067224 */ /* 0x000fe400078e000e */
[----:B------:R-:W-:Y:S02]  /*183e0*/  IMAD.MOV.U32 R13, RZ, RZ, R4 ;  /* 0x000000ffff0d7224 */ /* 0x000fe400078e0004 */
[----:B------:R-:W0:Y:S01]  /*183f0*/  POPC R5, R6 ;  /* 0x0000000600057309 */ /* 0x000e220000000000 */
[----:B------:R-:W-:Y:S02]  /*18400*/  IMAD.MOV.U32 R11, RZ, RZ, 0x1f ;  /* 0x0000001fff0b7424 */ /* 0x000fe400078e00ff */
[----:B------:R-:W-:Y:S02]  /*18410*/  IMAD.MOV.U32 R15, RZ, RZ, -0x1 ;  /* 0xffffffffff0f7424 */ /* 0x000fe400078e00ff */
[----:B0-----:R-:W-:-:S07]  /*18420*/  IMAD.MOV.U32 R12, RZ, RZ, R5 ;  /* 0x000000ffff0c7224 */ /* 0x001fce00078e0005 */
[----:B------:R-:W-:Y:S05]  /*18430*/  WARPSYNC.COLLECTIVE R15, `(.L_x_619) ;  /* 0x000000000f087348 */ /* 0x000fea0003c00000 */
[----:B------:R0:W1:Y:S02]  /*18440*/  SHFL.IDX P6, R14, R13, R12, R11 ;  /* 0x0000000c0d0e7389 */ /* 0x00006400000c000b */
[----:B01----:R-:W-:Y:S01]  /*18450*/  ENDCOLLECTIVE ;  /* 0x000000000000791b */ /* 0x003fe20003800000 */
.L_x_619:
[----:B------:R-:W-:Y:S02]  /*18460*/  IMAD.MOV.U32 R13, RZ, RZ, R7 ;  /* 0x000000ffff0d7224 */ /* 0x000fe400078e0007 */
[----:B------:R-:W-:-:S07]  /*18470*/  IMAD.MOV.U32 R4, RZ, RZ, R14 ;  /* 0x000000ffff047224 */ /* 0x000fce00078e000e */
[----:B------:R-:W-:Y:S05]  /*18480*/  WARPSYNC.COLLECTIVE R15, `(.L_x_620) ;  /* 0x000000000f087348 */ /* 0x000fea0003c00000 */
[----:B------:R0:W1:Y:S02]  /*18490*/  SHFL.IDX P6, R14, R13, R12, R11 ;  /* 0x0000000c0d0e7389 */ /* 0x00006400000c000b */
[----:B01----:R-:W-:Y:S01]  /*184a0*/  ENDCOLLECTIVE ;  /* 0x000000000000791b */ /* 0x003fe20003800000 */
.L_x_620:
[----:B------:R-:W-:Y:S01]  /*184b0*/  IMAD.MOV.U32 R7, RZ, RZ, R14 ;  /* 0x000000ffff077224 */ /* 0x000fe200078e000e */
[----:B------:R-:W-:Y:S06]  /*184c0*/  BRA `(.L_x_621) ;  /* 0xffffffd800007947 */ /* 0x000fec000383ffff */
.L_x_526:
[----:B------:R-:W-:Y:S01]  /*184d0*/  BSSY B0, `(.L_x_622) ;  /* 0x0000007000007945 */ /* 0x000fe20003800000 */
[----:B------:R-:W-:Y:S02]  /*184e0*/  IMAD.MOV.U32 R13, RZ, RZ, R2 ;  /* 0x000000ffff0d7224 */ /* 0x000fe400078e0002 */
[----:B-1----:R-:W-:Y:S02]  /*184f0*/  IMAD.MOV.U32 R11, RZ, RZ, 0x1f ;  /* 0x0000001fff0b7424 */ /* 0x002fe400078e00ff */
[----:B------:R-:W-:-:S07]  /*18500*/  IMAD.MOV.U32 R15, RZ, RZ, -0x1 ;  /* 0xffffffffff0f7424 */ /* 0x000fce00078e00ff */
[----:B0-234-:R-:W-:Y:S05]  /*18510*/  WARPSYNC.COLLECTIVE R15, `(.L_x_623) ;  /* 0x000000000f087348 */ /* 0x01dfea0003c00000 */
[----:B------:R1:W0:Y:S02]  /*18520*/  SHFL.IDX P6, R14, R13, R12, R11 ;  /* 0x0000000c0d0e7389 */ /* 0x00022400000c000b */
[----:B01234-:R-:W-:Y:S01]  /*18530*/  ENDCOLLECTIVE ;  /* 0x000000000000791b */ /* 0x01ffe20003800000 */
.L_x_623:
[----:B------:R-:W-:Y:S05]  /*18540*/  BSYNC B0 ;  /* 0x0000000000007941 */ /* 0x000fea0003800000 */
.L_x_622:
[----:B------:R-:W-:Y:S01]  /*18550*/  IMAD.MOV.U32 R24, RZ, RZ, R14 ;  /* 0x000000ffff187224 */ /* 0x000fe200078e000e */
[----:B------:R-:W-:Y:S06]  /*18560*/  BRA `(.L_x_525) ;  /* 0xffffffd400f07947 */ /* 0x000fec000383ffff */
.L_x_530:
[----:B0-----:R0:W1:Y:S02]  /*18570*/  SYNCS.PHASECHK.TRANS64.TRYWAIT P0, [R6+URZ+0x13220], R0 ;  /* 0x01322000060075a7 */ /* 0x001064000800017f */
[----:B-1----:R-:W-:Y:S05]  /*18580*/  @!P0 NANOSLEEP.SYNCS 0x989680 ;  /* 0x009896800000895d */ /* 0x002fea0003900000 */
[----:B------:R-:W1:Y:S02]  /*18590*/  @!P0 SYNCS.PHASECHK.TRANS64 P0, [R6+URZ+0x13220], R0 ;  /* 0x01322000060085a7 */ /* 0x000e64000800007f */
[----:B-1----:R-:W-:Y:S05]  /*185a0*/  @!P0 BRA `(.L_x_530) ;  /* 0xfffffffc00f08947 */ /* 0x002fea000383ffff */
[----:B------:R-:W-:Y:S05]  /*185b0*/  BRA `(.L_x_624) ;  /* 0xffffffdc00487947 */ /* 0x000fea000383ffff */
.L_x_531:
[----:B------:R-:W1:Y:S01]  /*185c0*/  S2R R2, SR_TID.X ;  /* 0x0000000000027919 */ /* 0x000e620000002100 */
[----:B------:R-:W-:Y:S01]  /*185d0*/  BSSY B0, `(.L_x_625) ;  /* 0x000000a000007945 */ /* 0x000fe20003800000 */
[----:B------:R-:W-:Y:S02]  /*185e0*/  IMAD.MOV.U32 R12, RZ, RZ, RZ ;  /* 0x000000ffff0c7224 */ /* 0x000fe400078e00ff */
[----:B------:R-:W-:Y:S02]  /*185f0*/  IMAD.MOV.U32 R11, RZ, RZ, 0x1f ;  /* 0x0000001fff0b7424 */ /* 0x000fe400078e00ff */
[----:B------:R-:W-:Y:S01]  /*18600*/  IMAD.MOV.U32 R15, RZ, RZ, -0x1 ;  /* 0xffffffffff0f7424 */ /* 0x000fe200078e00ff */
[----:B-1----:R-:W-:-:S04]  /*18610*/  SHF.R.U32.HI R2, RZ, 0x5, R2 ;  /* 0x00000005ff027819 */ /* 0x002fc80000011602 */
[----:B------:R-:W-:-:S05]  /*18620*/  LOP3.LUT R2, R2, 0x3, RZ, 0xc0, !PT ;  /* 0x0000000302027812 */ /* 0x000fca00078ec0ff */
[----:B------:R-:W-:-:S07]  /*18630*/  IMAD.MOV.U32 R13, RZ, RZ, R2 ;  /* 0x000000ffff0d7224 */ /* 0x000fce00078e0002 */
[----:B0---4-:R-:W-:Y:S05]  /*18640*/  WARPSYNC.COLLECTIVE R15, `(.L_x_626) ;  /* 0x000000000f087348 */ /* 0x011fea0003c00000 */
[----:B------:R1:W2:Y:S02]  /*18650*/  SHFL.IDX P6, R14, R13, R12, R11 ;  /* 0x0000000c0d0e7389 */ /* 0x0002a400000c000b */
[----:B012-4-:R-:W-:Y:S01]  /*18660*/  ENDCOLLECTIVE ;  /* 0x000000000000791b */ /* 0x017fe20003800000 */
.L_x_626:
[----:B------:R-:W-:Y:S05]  /*18670*/  BSYNC B0 ;  /* 0x0000000000007941 */ /* 0x000fea0003800000 */
.L_x_625:
[----:B------:R-:W-:Y:S05]  /*18680*/  BRA `(.L_x_627) ;  /* 0xffffffdc00307947 */ /* 0x000fea000383ffff */
.L_x_532:
[----:B------:R-:W-:Y:S01]  /*18690*/  BSSY B0, `(.L_x_628) ;  /* 0x0000006000007945 */ /* 0x000fe20003800000 */
[----:B------:R-:W-:-:S07]  /*186a0*/  IMAD.MOV.U32 R15, RZ, RZ, -0x1 ;  /* 0xffffffffff0f7424 */ /* 0x000fce00078e00ff */
[----:B0---4-:R-:W-:Y:S05]  /*186b0*/  WARPSYNC.COLLECTIVE R15, `(.L_x_629) ;  /* 0x000000000f0c7348 */ /* 0x011fea0003c00000 */
[----:B------:R-:W-:Y:S02]  /*186c0*/  ELECT P6, UR62, PT ;  /* 0x00000000003e782f */ /* 0x000fe400038c0000 */
[----:B------:R-:W-:Y:S01]  /*186d0*/  MOV R14, UR62 ;  /* 0x0000003e000e7c02 */ /* 0x000fe20008000f00 */
[----:B0---4-:R-:W-:Y:S10]  /*186e0*/  ENDCOLLECTIVE ;  /* 0x000000000000791b */ /* 0x011ff40003800000 */
.L_x_629:
[----:B------:R-:W-:Y:S05]  /*186f0*/  BSYNC B0 ;  /* 0x0000000000007941 */ /* 0x000fea0003800000 */
.L_x_628:
[----:B------:R-:W-:Y:S05]  /*18700*/  BRA `(.L_x_630) ;  /* 0xffffffdc00247947 */ /* 0x000fea000383ffff */
.L_x_534:
[----:B0-----:R0:W1:Y:S02]  /*18710*/  SYNCS.PHASECHK.TRANS64.TRYWAIT P1, [R5+URZ], R4 ;  /* 0x00000004050075a7 */ /* 0x001064000802017f */
[----:B-1----:R-:W-:Y:S05]  /*18720*/  @!P1 NANOSLEEP.SYNCS 0x989680 ;  /* 0x009896800000995d */ /* 0x002fea0003900000 */
[----:B------:R-:W1:Y:S02]  /*18730*/  @!P1 SYNCS.PHASECHK.TRANS64 P1, [R5+URZ], R4 ;  /* 0x00000004050095a7 */ /* 0x000e64000802007f */
[----:B-1----:R-:W-:Y:S05]  /*18740*/  @!P1 BRA `(.L_x_534) ;  /* 0xfffffffc00f09947 */ /* 0x002fea000383ffff */
[----:B------:R-:W-:Y:S05]  /*18750*/  BRA `(.L_x_631) ;  /* 0xffffffdc00587947 */ /* 0x000fea000383ffff */
.L_x_535:
[----:B-1----:R1:W2:Y:S02]  /*18760*/  SYNCS.PHASECHK.TRANS64.TRYWAIT P1, [R9+URZ], R0 ;  /* 0x00000000090075a7 */ /* 0x0022a4000802017f */
[----:B--2---:R-:W-:Y:S05]  /*18770*/  @!P1 NANOSLEEP.SYNCS 0x989680 ;  /* 0x009896800000995d */ /* 0x004fea0003900000 */
[----:B------:R-:W2:Y:S02]  /*18780*/  @!P1 SYNCS.PHASECHK.TRANS64 P1, [R9+URZ], R0 ;  /* 0x00000000090095a7 */ /* 0x000ea4000802007f */
[----:B--2---:R-:W-:Y:S05]  /*18790*/  @!P1 BRA `(.L_x_535) ;  /* 0xfffffffc00f09947 */ /* 0x004fea000383ffff */
[----:B------:R-:W-:Y:S05]  /*187a0*/  BRA `(.L_x_632) ;  /* 0xffffffdc004c7947 */ /* 0x000fea000383ffff */
.L_x_537:
[----:B--2---:R2:W3:Y:S02]  /*187b0*/  SYNCS.PHASECHK.TRANS64.TRYWAIT P1, [R19+URZ+0x13260], R4 ;  /* 0x01326004130075a7 */ /* 0x0044e4000802017f */
[----:B---3--:R-:W-:Y:S05]  /*187c0*/  @!P1 NANOSLEEP.SYNCS 0x989680 ;  /* 0x009896800000995d */ /* 0x008fea0003900000 */
[----:B------:R-:W3:Y:S02]  /*187d0*/  @!P1 SYNCS.PHASECHK.TRANS64 P1, [R19+URZ+0x13260], R4 ;  /* 0x01326004130095a7 */ /* 0x000ee4000802007f */
[----:B---3--:R-:W-:Y:S05]  /*187e0*/  @!P1 BRA `(.L_x_537) ;  /* 0xfffffffc00f09947 */ /* 0x008fea000383ffff */
[----:B------:R-:W-:Y:S05]  /*187f0*/  BRA `(.L_x_633) ;  /* 0xffffffdc004c7947 */ /* 0x000fea000383ffff */
.L_x_539:
[----:B---3--:R3:W0:Y:S02]  /*18800*/  SYNCS.PHASECHK.TRANS64.TRYWAIT P1, [R7+URZ+0x13260], R0 ;  /* 0x01326000070075a7 */ /* 0x008624000802017f */
[----:B0-----:R-:W-:Y:S05]  /*18810*/  @!P1 NANOSLEEP.SYNCS 0x989680 ;  /* 0x009896800000995d */ /* 0x001fea0003900000 */
[----:B------:R-:W0:Y:S02]  /*18820*/  @!P1 SYNCS.PHASECHK.TRANS64 P1, [R7+URZ+0x13260], R0 ;  /* 0x01326000070095a7 */ /* 0x000e24000802007f */
[----:B0-----:R-:W-:Y:S05]  /*18830*/  @!P1 BRA `(.L_x_539) ;  /* 0xfffffffc00f09947 */ /* 0x001fea000383ffff */
[----:B------:R-:W-:Y:S05]  /*18840*/  BRA `(.L_x_634) ;  /* 0xffffffdc004c7947 */ /* 0x000fea000383ffff */
.L_x_541:
[----:B------:R0:W0:Y:S02]  /*18850*/  SYNCS.PHASECHK.TRANS64.TRYWAIT P0, [R19+URZ+0x13280], R4 ;  /* 0x01328004130075a7 */ /* 0x000024000800017f */
[----:B0-----:R-:W-:Y:S05]  /*18860*/  @!P0 NANOSLEEP.SYNCS 0x989680 ;  /* 0x009896800000895d */ /* 0x001fea0003900000 */
[----:B------:R-:W0:Y:S02]  /*18870*/  @!P0 SYNCS.PHASECHK.TRANS64 P0, [R19+URZ+0x13280], R4 ;  /* 0x01328004130085a7 */ /* 0x000e24000800007f */
[----:B0-----:R-:W-:Y:S05]  /*18880*/  @!P0 BRA `(.L_x_541) ;  /* 0xfffffffc00f08947 */ /* 0x001fea000383ffff */
[----:B------:R-:W-:Y:S05]  /*18890*/  BRA `(.L_x_542) ;  /* 0xffffffdc00487947 */ /* 0x000fea000383ffff */
.L_x_635:
        /* <DEDUP_REMOVED lines=14> */
.L_x_2189:


//--------------------- .text._ZN7cutlass13device_kernelIN5flash11enable_sm90INS1_16FlashAttnFwdSm90INS1_25CollectiveMainloopFwdSm90ILi2EN4cute5tupleIJNS5_1CILi1EEES8_S8_EEENS6_IJNS7_ILi192EEENS7_ILi160EEENS7_ILi64EEEEEELi64ENS_12float_e4m3_tEfNS_4arch4Sm90ELb0ELb1ELb0ELb0ELb0ELb0ELb0ELb1ELb1ELb1ELb1ELb0EEENS1_21CollectiveEpilogueFwdINS6_IJSA_SC_SB_EEES9_NS_10bfloat16_tESG_Li384ELb0ELb1ELb1ELb1EEENS1_19SingleTileSchedulerILb0ELb1ELb1ELi192EEEEEEEEEvNT_6ParamsE --------------------------
	.section	.text._ZN7cutlass13device_kernelIN5flash11enable_sm90INS1_16FlashAttnFwdSm90INS1_25CollectiveMainloopFwdSm90ILi2EN4cute5tupleIJNS5_1CILi1EEES8_S8_EEENS6_IJNS7_ILi192EEENS7_ILi160EEENS7_ILi64EEEEEELi64ENS_12float_e4m3_tEfNS_4arch4Sm90ELb0ELb1ELb0ELb0ELb0ELb0ELb0ELb1ELb1ELb1ELb1ELb0EEENS1_21CollectiveEpilogueFwdINS6_IJSA_SC_SB_EEES9_NS_10bfloat16_tESG_Li384ELb0ELb1ELb1ELb1EEENS1_19SingleTileSchedulerILb0ELb1ELb1ELi192EEEEEEEEEvNT_6ParamsE,"ax",@progbits
	.align	128
.text._ZN7cutlass13device_kernelIN5flash11enable_sm90INS1_16FlashAttnFwdSm90INS1_25CollectiveMainloopFwdSm90ILi2EN4cute5tupleIJNS5_1CILi1EEES8_S8_EEENS6_IJNS7_ILi192EEENS7_ILi160EEENS7_ILi64EEEEEELi64ENS_12float_e4m3_tEfNS_4arch4Sm90ELb0ELb1ELb0ELb0ELb0ELb0ELb0ELb1ELb1ELb1ELb1ELb0EEENS1_21CollectiveEpilogueFwdINS6_IJSA_SC_SB_EEES9_NS_10bfloat16_tESG_Li384ELb0ELb1ELb1ELb1EEENS1_19SingleTileSchedulerILb0ELb1ELb1ELi192EEEEEEEEEvNT_6ParamsE:
        .type           _ZN7cutlass13device_kernelIN5flash11enable_sm90INS1_16FlashAttnFwdSm90INS1_25CollectiveMainloopFwdSm90ILi2EN4cute5tupleIJNS5_1CILi1EEES8_S8_EEENS6_IJNS7_ILi192EEENS7_ILi160EEENS7_ILi64EEEEEELi64ENS_12float_e4m3_tEfNS_4arch4Sm90ELb0ELb1ELb0ELb0ELb0ELb0ELb0ELb1ELb1ELb1ELb1ELb0EEENS1_21CollectiveEpilogueFwdINS6_IJSA_SC_SB_EEES9_NS_10bfloat16_tESG_Li384ELb0ELb1ELb1ELb1EEENS1_19SingleTileSchedulerILb0ELb1ELb1ELi192EEEEEEEEEvNT_6ParamsE,@function
        .size           _ZN7cutlass13device_kernelIN5flash11enable_sm90INS1_16FlashAttnFwdSm90INS1_25CollectiveMainloopFwdSm90ILi2EN4cute5tupleIJNS5_1CILi1EEES8_S8_EEENS6_IJNS7_ILi192EEENS7_ILi160EEENS7_ILi64EEEEEELi64ENS_12float_e4m3_tEfNS_4arch4Sm90ELb0ELb1ELb0ELb0ELb0ELb0ELb0ELb1ELb1ELb1ELb1ELb0EEENS1_21CollectiveEpilogueFwdINS6_IJSA_SC_SB_EEES9_NS_10bfloat16_tESG_Li384ELb0ELb1ELb1ELb1EEENS1_19SingleTileSchedulerILb0ELb1ELb1ELi192EEEEEEEEEvNT_6ParamsE,(.L_x_2190 - _ZN7cutlass13device_kernelIN5flash11enable_sm90INS1_16FlashAttnFwdSm90INS1_25CollectiveMainloopFwdSm90ILi2EN4cute5tupleIJNS5_1CILi1EEES8_S8_EEENS6_IJNS7_ILi192EEENS7_ILi160EEENS7_ILi64EEEEEELi64ENS_12float_e4m3_tEfNS_4arch4Sm90ELb0ELb1ELb0ELb0ELb0ELb0ELb0ELb1ELb1ELb1ELb1ELb0EEENS1_21CollectiveEpilogueFwdINS6_IJSA_SC_SB_EEES9_NS_10bfloat16_tESG_Li384ELb0ELb1ELb1ELb1EEENS1_19SingleTileSchedulerILb0ELb1ELb1ELi192EEEEEEEEEvNT_6ParamsE)
        .other          _ZN7cutlass13device_kernelIN5flash11enable_sm90INS1_16FlashAttnFwdSm90INS1_25CollectiveMainloopFwdSm90ILi2EN4cute5tupleIJNS5_1CILi1EEES8_S8_EEENS6_IJNS7_ILi192EEENS7_ILi160EEENS7_ILi64EEEEEELi64ENS_12float_e4m3_tEfNS_4arch4Sm90ELb0ELb1ELb0ELb0ELb0ELb0ELb0ELb1ELb1ELb1ELb1ELb0EEENS1_21CollectiveEpilogueFwdINS6_IJSA_SC_SB_EEES9_NS_10bfloat16_tESG_Li384ELb0ELb1ELb1ELb1EEENS1_19SingleTileSchedulerILb0ELb1ELb1ELi192EEEEEEEEEvNT_6ParamsE,@"STO_CUDA_ENTRY STV_DEFAULT"
_ZN7cutlass13device_kernelIN5flash11enable_sm90INS1_16FlashAttnFwdSm90INS1_25CollectiveMainloopFwdSm90ILi2EN4cute5tupleIJNS5_1CILi1EEES8_S8_EEENS6_IJNS7_ILi192EEENS7_ILi160EEENS7_ILi64EEEEEELi64ENS_12float_e4m3_tEfNS_4arch4Sm90ELb0ELb1ELb0ELb0ELb0ELb0ELb0ELb1ELb1ELb1ELb1ELb0EEENS1_21CollectiveEpilogueFwdINS6_IJSA_SC_SB_EEES9_NS_10bfloat16_tESG_Li384ELb0ELb1ELb1ELb1EEENS1_19SingleTileSchedulerILb0ELb1ELb1ELi192EEEEEEEEEvNT_6ParamsE:
        /* <DEDUP_REMOVED lines=17> */
.L_x_637:
[----:B------:R-:W-:Y:S05]  /*0110*/  BSYNC B0 ;  /* 0x0000000000007941 */ /* 0x000fea0003800000 */
.L_x_636:
        /* <DEDUP_REMOVED lines=41> */
.L_x_638:
        /* <DEDUP_REMOVED lines=22> */
.L_x_639:
        /* <DEDUP_REMOVED lines=18> */
.L_x_640:
        /* <DEDUP_REMOVED lines=22> */
.L_x_641:
        /* <DEDUP_REMOVED lines=22> */
.L_x_642:
        /* <DEDUP_REMOVED lines=9> */
.L_x_645:
        /* <DEDUP_REMOVED lines=24> */
[----:B------:R-:W-:Y:S01]  /*0b00*/  UISETP.NE.AND.EX UP0, UPT, UR7, URZ, UPT, UP0 ;  /* 0x0000003f0700728c */ /* 0x000fe2000bf05300 */
[----:B------:R-:W0:Y:S01]  /*0b10*/  LDC.64 R8, c[0x0][0x418] ;  /* 0x00010600ff087b82 */ /* 0x000e220000000a00 */
[----:B------:R-:W-:Y:S02]  /*0b20*/  UISETP.NE.AND.EX UP1, UPT, UR9, URZ, UPT, UP1 ;  /* 0x0000003f0900728c */ /* 0x000fe4000bf25310 */
[----:B------:R-:W-:-:S02]  /*0b30*/  USHF.R.S32.HI UR5, URZ, 0x1f, UR41 ;  /* 0x0000001f3f057899 */ /* 0x000fc40008011429 */
[----:B------:R-:W-:Y:S02]  /*0b40*/  PLOP3.LUT P0, PT, PT, PT, UP0, 0x80, 0x0 ;  /* 0x000000000000781c */ /* 0x000fe40003f0f008 */
[----:B------:R-:W-:Y:S01]  /*0b50*/  PLOP3.LUT P1, PT, PT, PT, UP1, 0x80, 0x0 ;  /* 0x000000000000781c */ /* 0x000fe20003f2f018 */
[----:B------:R-:W1:Y:S02]  /*0b60*/  LDC R19, c[0x0][0x288] ;  /* 0x0000a200ff137b82 */ /* 0x000e640000000800 */
[----:B------:R-:W-:Y:S02]  /*0b70*/  @UP0 ULDC.64 UR12, c[0x0][0x9a8] ;  /* 0x00026a00000c0ab9 */ /* 0x000fe40000000a00 */
[----:B------:R-:W-:Y:S01]  /*0b80*/  @UP1 ULDC.64 UR16, c[0x0][0x9b8] ;  /* 0x00026e0000101ab9 */ /* 0x000fe20000000a00 */
[----:B------:R-:W-:Y:S02]  /*0b90*/  @UP0 UIMAD.WIDE.U32 UR10, UR41, UR12, URZ ;  /* 0x0000000c290a02a5 */ /* 0x000fe4000f8e003f */
[----:B------:R-:W-:Y:S01]  /*0ba0*/  @UP0 UIMAD UR12, UR5, UR12, URZ ;  /* 0x0000000c050c02a4 */ /* 0x000fe2000f8e023f */
[----:B------:R-:W2:Y:S01]  /*0bb0*/  LDC R18, c[0x0][0x424] ;  /* 0x00010900ff127b82 */ /* 0x000ea20000000800 */
[----:B------:R-:W-:-:S02]  /*0bc0*/  @UP1 UIMAD UR5, UR5, UR16, URZ ;  /* 0x00000010050512a4 */ /* 0x000fc4000f8e023f */
[----:B------:R-:W-:Y:S02]  /*0bd0*/  @UP0 UIMAD UR14, UR41, UR13, UR12 ;  /* 0x0000000d290e02a4 */ /* 0x000fe4000f8e020c */
[----:B------:R-:W-:Y:S02]  /*0be0*/  @UP1 UIMAD UR15, UR41, UR17, UR5 ;  /* 0x00000011290f12a4 */ /* 0x000fe4000f8e0205 */
[----:B------:R-:W-:Y:S01]  /*0bf0*/  @UP0 USHF.R.S32.HI UR5, URZ, 0x1f, UR44 ;  /* 0x0000001f3f050899 */ /* 0x000fe2000801142c */
[----:B------:R-:W3:Y:S01]  /*0c00*/  LDC R11, c[0x0][0x2f0] ;  /* 0x0000bc00ff0b7b82 */ /* 0x000ee20000000800 */
[----:B------:R-:W-:Y:S02]  /*0c10*/  @UP1 UIMAD.WIDE.U32 UR12, UR41, UR16, URZ ;  /* 0x00000010290c12a5 */ /* 0x000fe4000f8e003f */
[----:B------:R-:W-:Y:S01]  /*0c20*/  @UP1 USHF.R.S32.HI UR20, URZ, 0x1f, UR44 ;  /* 0x0000001f3f141899 */ /* 0x000fe2000801142c */
[----:B------:R-:W-:Y:S01]  /*0c30*/  @UP0 ULDC.64 UR16, c[0x0][0x9b0] ;  /* 0x00026c0000100ab9 */ /* 0x000fe20000000a00 */
[----:B------:R-:W-:Y:S01]  /*0c40*/  @UP1 ULDC.64 UR18, c[0x0][0x9c0] ;  /* 0x0002700000121ab9 */ /* 0x000fe20000000a00 */
[----:B------:R-:W-:-:S02]  /*0c50*/  @UP0 UIMAD UR5, UR5, UR16, URZ ;  /* 0x00000010050502a4 */ /* 0x000fc4000f8e023f */
[----:B------:R-:W-:Y:S02]  /*0c60*/  @UP0 UIADD3 UR11, UR11, UR14, URZ ;  /* 0x0000000e0b0b0290 */ /* 0x000fe4000fffe03f */
[----:B------:R-:W-:Y:S02]  /*0c70*/  @UP1 UIMAD UR14, UR20, UR18, URZ ;  /* 0x00000012140e12a4 */ /* 0x000fe4000f8e023f */
[----:B------:R-:W-:Y:S02]  /*0c80*/  @UP1 UIADD3 UR13, UR13, UR15, URZ ;  /* 0x0000000f0d0d1290 */ /* 0x000fe4000fffe03f */
[----:B------:R-:W-:Y:S02]  /*0c90*/  @UP0 UIMAD UR5, UR44, UR17, UR5 ;  /* 0x000000112c0502a4 */ /* 0x000fe4000f8e0205 */
[----:B------:R-:W-:Y:S02]  /*0ca0*/  @UP0 UIMAD.WIDE.U32 UR10, UR44, UR16, UR10 ;  /* 0x000000102c0a02a5 */ /* 0x000fe4000f8e000a */
[----:B------:R-:W-:-:S02]  /*0cb0*/  @UP1 UIMAD UR14, UR44, UR19, UR14 ;  /* 0x000000132c0e12a4 */ /* 0x000fc4000f8e020e */
[----:B------:R-:W-:Y:S02]  /*0cc0*/  @UP1 UIMAD.WIDE.U32 UR12, UR44, UR18, UR12 ;  /* 0x000000122c0c12a5 */ /* 0x000fe4000f8e000c */
[----:B------:R-:W-:Y:S02]  /*0cd0*/  @UP0 UIADD3 UR11, UR11, UR5, URZ ;  /* 0x000000050b0b0290 */ /* 0x000fe4000fffe03f */
[----:B------:R-:W-:Y:S02]  /*0ce0*/  @UP0 ULEA UR6, UP2, UR10, UR6, 0x2 ;  /* 0x000000060a060291 */ /* 0x000fe4000f84103f */
[----:B------:R-:W-:Y:S02]  /*0cf0*/  @UP1 UIADD3 UR5, UR13, UR14, URZ ;  /* 0x0000000e0d051290 */ /* 0x000fe4000fffe03f */
[----:B------:R-:W-:Y:S02]  /*0d00*/  @UP1 ULEA UR8, UP3, UR12, UR8, 0x2 ;  /* 0x000000080c081291 */ /* 0x000fe4000f86103f */
[----:B------:R-:W-:Y:S01]  /*0d10*/  @UP0 ULEA.HI.X UR7, UR10, UR7, UR11, 0x2, UP2 ;  /* 0x000000070a070291 */ /* 0x000fe200090f140b */
[----:B------:R-:W-:Y:S01]  /*0d20*/  IMAD.U32 R4, RZ, RZ, UR6 ;  /* 0x00000006ff047e24 */ /* 0x000fe2000f8e00ff */
[----:B------:R-:W-:-:S02]  /*0d30*/  @UP1 ULEA.HI.X UR9, UR12, UR9, UR5, 0x2, UP3 ;  /* 0x000000090c091291 */ /* 0x000fc400098f1405 */
[----:B------:R-:W-:Y:S01]  /*0d40*/  IMAD.U32 R6, RZ, RZ, UR8 ;  /* 0x00000008ff067e24 */ /* 0x000fe2000f8e00ff */
[----:B------:R-:W4:Y:S01]  /*0d50*/  S2UR UR38, SR_CTAID.X ;  /* 0x00000000002679c3 */ /* 0x000f220000002500 */
[----:B------:R-:W-:Y:S01]  /*0d60*/  IMAD.U32 R5, RZ, RZ, UR7 ;  /* 0x00000007ff057e24 */ /* 0x000fe2000f8e00ff */
[----:B------:R-:W-:Y:S01]  /*0d70*/  ULDC UR5, c[0x0][0x448] ;  /* 0x0001120000057ab9 */ /* 0x000fe20000000800 */
[----:B------:R-:W-:Y:S01]  /*0d80*/  IMAD.U32 R7, RZ, RZ, UR9 ;  /* 0x00000009ff077e24 */ /* 0x000fe2000f8e00ff */
[----:B------:R-:W-:Y:S01]  /*0d90*/  ULDC.64 UR6, c[0x0][0x9e0] ;  /* 0x0002780000067ab9 */ /* 0x000fe20000000a00 */
[----:B------:R-:W-:Y:S01]  /*0da0*/  ULDC UR11, c[0x0][0x988] ;  /* 0x00026200000b7ab9 */ /* 0x000fe20000000800 */
[----:B------:R1:W5:Y:S04]  /*0db0*/  @P0 LDG.E R3, desc[UR42][R4.64] ;  /* 0x0000002a04030981 */ /* 0x000368000c1e1900 */
[----:B------:R-:W5:Y:S01]  /*0dc0*/  @P1 LDG.E R0, desc[UR42][R6.64] ;  /* 0x0000002a06001981 */ /* 0x000f62000c1e1900 */
[----:B0-----:R-:W-:Y:S01]  /*0dd0*/  ISETP.NE.U32.AND P0, PT, R8, RZ, PT ;  /* 0x000000ff0800720c */ /* 0x001fe20003f05070 */
[----:B------:R-:W-:Y:S01]  /*0de0*/  UISETP.NE.AND UP1, UPT, UR5, 0x1, UPT ;  /* 0x000000010500788c */ /* 0x000fe2000bf25270 */
[----:B------:R-:W-:Y:S01]  /*0df0*/  VIADD R23, R25, 0xffffff80 ;  /* 0xffffff8019177836 */ /* 0x000fe20000000000 */
[----:B------:R-:W-:Y:S01]  /*0e00*/  UISETP.GE.AND UP0, UPT, UR7, 0x1, UPT ;  /* 0x000000010700788c */ /* 0x000fe2000bf06270 */
[----:B------:R-:W-:-:S02]  /*0e10*/  ISETP.NE.AND.EX P0, PT, R9, RZ, PT, P0 ;  /* 0x000000ff0900720c */ /* 0x000fc40003f05300 */
[----:B-1----:R-:W-:Y:S02]  /*0e20*/  IADD3 R5, -R19, 0x1, RZ ;  /* 0x0000000113057810 */ /* 0x002fe40007ffe1ff */
[----:B--2---:R-:W-:Y:S02]  /*0e30*/  SEL R18, R18, 0x1, P0 ;  /* 0x0000000112127807 */ /* 0x004fe40000000000 */
[----:B------:R-:W-:Y:S02]  /*0e40*/  PLOP3.LUT P1, PT, PT, PT, UP0, 0x80, 0x0 ;  /* 0x000000000000781c */ /* 0x000fe40003f2f008 */
[----:B------:R-:W-:Y:S01]  /*0e50*/  @UP1 ULDC UR9, c[0x0][0x44c] ;  /* 0x0001130000091ab9 */ /* 0x000fe20000000800 */
[CC--:B---3--:R-:W-:Y:S01]  /*0e60*/  IMAD R5, R18.reuse, R11.reuse, R5 ;  /* 0x0000000b12057224 */ /* 0x0c8fe200078e0205 */
[----:B----4-:R-:W-:Y:S01]  /*0e70*/  UIMAD UR38, UR38, 0xc0, URZ ;  /* 0x000000c0262678a4 */ /* 0x010fe2000f8e023f */
[----:B------:R-:W-:Y:S01]  /*0e80*/  IMAD R17, R18, R11, RZ ;  /* 0x0000000b12117224 */ /* 0x000fe200078e02ff */
[----:B------:R-:W-:-:S02]  /*0e90*/  @UP1 ULDC UR12, c[0x0][0x450] ;  /* 0x00011400000c1ab9 */ /* 0x000fc40000000800 */
[----:B------:R-:W-:Y:S01]  /*0ea0*/  R2UR UR10, R5 ;  /* 0x00000000050a72ca */ /* 0x000fe200000e0000 */
[----:B------:R-:W-:Y:S02]  /*0eb0*/  @UP1 UIADD3 UR8, UR38, 0xbf, URZ ;  /* 0x000000bf26081890 */ /* 0x000fe4000fffe03f */
[----:B------:R-:W-:Y:S02]  /*0ec0*/  UIADD3 UR5, UR38, 0xbf, URZ ;  /* 0x000000bf26057890 */ /* 0x000fe4000fffe03f */
[----:B------:R-:W-:-:S04]  /*0ed0*/  UIMAD.WIDE.U32 UR8, UR8, UR9, URZ ;  /* 0x00000009080872a5 */ /* 0x000fc8000f8e003f */
[----:B------:R-:W-:-:S04]  /*0ee0*/  @UP1 USHF.R.U32.HI UR5, URZ, UR12, UR9 ;  /* 0x0000000c3f051299 */ /* 0x000fc80008011609 */
[----:B------:R-:W-:-:S04]  /*0ef0*/  UIADD3 UR8, UR10, UR5, URZ ;  /* 0x000000050a087290 */ /* 0x000fc8000fffe03f */
[----:B------:R-:W-:Y:S01]  /*0f00*/  UIADD3 UR6, UR8, UR6, URZ ;  /* 0x0000000608067290 */ /* 0x000fe2000fffe03f */
[----:B-----5:R-:W-:-:S04]  /*0f10*/  FMUL.FTZ R0, R3, R0 ;  /* 0x0000000003007220 */ /* 0x020fc80000410000 */
[----:B------:R-:W-:-:S05]  /*0f20*/  FMUL.FTZ R0, R0, UR11 ;  /* 0x0000000b00007c20 */ /* 0x000fca0008410000 */
[----:B------:R-:W-:Y:S01]  /*0f30*/  R2UR UR45, R0 ;  /* 0x00000000002d72ca */ /* 0x000fe200000e0000 */
[----:B------:R-:W-:Y:S01]  /*0f40*/  IMAD.U32 R0, RZ, RZ, UR6 ;  /* 0x00000006ff007e24 */ /* 0x000fe2000f8e00ff */
[----:B------:R-:W-:-:S13]  /*0f50*/  @!P1 BRA `(.L_x_647) ;  /* 0x0000000000409947 */ /* 0x000fda0003800000 */
[----:B------:R-:W-:Y:S01]  /*0f60*/  ISETP.LT.AND P0, PT, RZ, UR8, PT ;  /* 0x00000008ff007c0c */ /* 0x000fe2000bf01270 */
[----:B------:R-:W-:-:S12]  /*0f70*/  UIADD3 UR5, UR8, -0x1, URZ ;  /* 0xffffffff08057890 */ /* 0x000fd8000fffe03f */
[----:B------:R-:W-:Y:S05]  /*0f80*/  @P0 BRA `(.L_x_648) ;  /* 0x00000000001c0947 */ /* 0x000fea0003800000 */
[----:B------:R-:W-:Y:S02]  /*0f90*/  UISETP.NE.AND UP0, UPT, UR7, 0x1, UPT ;  /* 0x000000010700788c */ /* 0x000fe4000bf05270 */
[----:B------:R-:W-:-:S09]  /*0fa0*/  UIADD3 UR5, -UR8, URZ, URZ ;  /* 0x0000003f08057290 */ /* 0x000fd2000fffe13f */
[----:B------:R-:W-:Y:S02]  /*0fb0*/  @UP0 ULDC.64 UR10, c[0x0][0x9e8] ;  /* 0x00027a00000a0ab9 */ /* 0x000fe40000000a00 */
[----:B------:R-:W-:-:S04]  /*0fc0*/  UIMAD.WIDE.U32 UR8, UR5, UR10, URZ ;  /* 0x0000000a050872a5 */ /* 0x000fc8000f8e003f */
[----:B------:R-:W-:-:S04]  /*0fd0*/  @UP0 USHF.R.U32.HI UR5, URZ, UR11, UR9 ;  /* 0x0000000b3f050299 */ /* 0x000fc80008011609 */
[----:B------:R-:W-:Y:S01]  /*0fe0*/  ULOP3.LUT UR5, URZ, UR5, URZ, 0x33, !UPT ;  /* 0x000000053f057292 */ /* 0x000fe2000f8e333f */
[----:B------:R-:W-:Y:S11]  /*0ff0*/  BRA `(.L_x_649) ;  /* 0x0000000000107947 */ /* 0x000ff60003800000 */
.L_x_648:
[----:B------:R-:W-:-:S11]  /*1000*/  UISETP.NE.AND UP0, UPT, UR7, 0x1, UPT ;  /* 0x000000010700788c */ /* 0x000fd6000bf05270 */
[----:B------:R-:W-:Y:S02]  /*1010*/  @UP0 ULDC.64 UR10, c[0x0][0x9e8] ;  /* 0x00027a00000a0ab9 */ /* 0x000fe40000000a00 */
[----:B------:R-:W-:-:S04]  /*1020*/  UIMAD.WIDE.U32 UR8, UR5, UR10, URZ ;  /* 0x0000000a050872a5 */ /* 0x000fc8000f8e003f */
[----:B------:R-:W-:-:S12]  /*1030*/  @UP0 USHF.R.U32.HI UR5, URZ, UR11, UR9 ;  /* 0x0000000b3f050299 */ /* 0x000fd80008011609 */
.L_x_649:
[----:B------:R-:W-:-:S06]  /*1040*/  UIMAD UR5, UR5, UR7, UR7 ;  /* 0x00000007050572a4 */ /* 0x000fcc000f8e0207 */
[----:B------:R-:W-:-:S07]  /*1050*/  VIMNMX R0, R0, UR5, PT ;  /* 0x0000000500007c48 */ /* 0x000fce000bfe0100 */
.L_x_647:
[-C--:B------:R-:W-:Y:S01]  /*1060*/  IMAD R19, R18, R11.reuse, -R19 ;  /* 0x0000000b12137224 */ /* 0x080fe200078e0a13 */
[----:B------:R-:W-:Y:S01]  /*1070*/  @UP1 ULDC UR8, c[0x0][0x44c] ;  /* 0x0001130000081ab9 */ /* 0x000fe20000000800 */
[----:B------:R-:W-:Y:S01]  /*1080*/  VIADD R3, R0, 0x9f ;  /* 0x0000009f00037836 */ /* 0x000fe20000000000 */
[----:B------:R-:W-:Y:S01]  /*1090*/  UIMAD.WIDE.U32 UR8, UR38, UR8, URZ ;  /* 0x00000008260872a5 */ /* 0x000fe2000f8e003f */
[----:B------:R-:W-:Y:S01]  /*10a0*/  IMAD R0, R18, R11, 0x9f ;  /* 0x0000009f12007424 */ /* 0x000fe200078e020b */
[----:B------:R-:W-:Y:S01]  /*10b0*/  R2UR UR6, R19 ;  /* 0x00000000130672ca */ /* 0x000fe200000e0000 */
[----:B------:R-:W-:Y:S01]  /*10c0*/  @UP1 ULDC UR10, c[0x0][0x450] ;  /* 0x00011400000a1ab9 */ /* 0x000fe20000000800 */
[----:B------:R-:W-:Y:S01]  /*10d0*/  IMAD.HI R4, R3, 0x66666667, RZ ;  /* 0x6666666703047827 */ /* 0x000fe200078e02ff */
[----:B------:R-:W-:Y:S01]  /*10e0*/  UMOV UR5, UR38 ;  /* 0x0000002600057c82 */ /* 0x000fe20008000000 */
[----:B------:R-:W-:Y:S02]  /*10f0*/  @UP1 USHF.R.U32.HI UR5, URZ, UR10, UR9 ;  /* 0x0000000a3f051299 */ /* 0x000fe40008011609 */
[----:B------:R-:W-:Y:S01]  /*1100*/  IMAD.HI R0, R0, 0x66666667, RZ ;  /* 0x6666666700007827 */ /* 0x000fe200078e02ff */
[----:B------:R-:W-:-:S04]  /*1110*/  SHF.R.U32.HI R5, RZ, 0x1f, R4 ;  /* 0x0000001fff057819 */ /* 0x000fc80000011604 */
[----:B------:R-:W-:Y:S02]  /*1120*/  SHF.R.U32.HI R3, RZ, 0x1f, R0 ;  /* 0x0000001fff037819 */ /* 0x000fe40000011600 */
[----:B------:R-:W-:Y:S01]  /*1130*/  UIADD3 UR5, UR6, UR5, URZ ;  /* 0x0000000506057290 */ /* 0x000fe2000fffe03f */
[----:B------:R-:W-:Y:S02]  /*1140*/  LEA.HI.SX32 R4, R4, R5, 0x1a ;  /* 0x0000000504047211 */ /* 0x000fe400078fd2ff */
[----:B------:R-:W-:Y:S01]  /*1150*/  ULDC UR6, c[0x0][0x9dc] ;  /* 0x0002770000067ab9 */ /* 0x000fe20000000800 */
[----:B------:R-:W-:Y:S01]  /*1160*/  LEA.HI.SX32 R3, R0, R3, 0x1a ;  /* 0x0000000300037211 */ /* 0x000fe200078fd2ff */
[----:B------:R-:W-:-:S03]  /*1170*/  UIADD3 UR6, UR5, -UR6, URZ ;  /* 0x8000000605067290 */ /* 0x000fc6000fffe03f */
[----:B------:R-:W-:Y:S01]  /*1180*/  VIMNMX R22, R3, R4, PT ;  /* 0x0000000403167248 */ /* 0x000fe20003fe0100 */
[----:B------:R-:W-:Y:S08]  /*1190*/  @!P1 BRA `(.L_x_650) ;  /* 0x0000000000449947 */ /* 0x000ff00003800000 */
[----:B------:R-:W-:-:S06]  /*11a0*/  UISETP.GT.AND UP0, UPT, UR5, -0x1, UPT ;  /* 0xffffffff0500788c */ /* 0x000fcc000bf04270 */
[----:B------:R-:W-:-:S13]  /*11b0*/  PLOP3.LUT P0, PT, PT, PT, UP0, 0x80, 0x0 ;  /* 0x000000000000781c */ /* 0x000fda0003f0f008 */
[----:B------:R-:W-:Y:S05]  /*11c0*/  @P0 BRA `(.L_x_651) ;  /* 0x00000000001c0947 */ /* 0x000fea0003800000 */
[----:B------:R-:W-:Y:S02]  /*11d0*/  UISETP.NE.AND UP0, UPT, UR7, 0x1, UPT ;  /* 0x000000010700788c */ /* 0x000fe4000bf05270 */
[----:B------:R-:W-:-:S09]  /*11e0*/  ULOP3.LUT UR5, URZ, UR5, URZ, 0x33, !UPT ;  /* 0x000000053f057292 */ /* 0x000fd2000f8e333f */
[----:B------:R-:W-:Y:S02]  /*11f0*/  @UP0 ULDC.64 UR10, c[0x0][0x9e8] ;  /* 0x00027a00000a0ab9 */ /* 0x000fe40000000a00 */
[----:B------:R-:W-:-:S04]  /*1200*/  UIMAD.WIDE.U32 UR8, UR5, UR10, URZ ;  /* 0x0000000a050872a5 */ /* 0x000fc8000f8e003f */
[----:B------:R-:W-:-:S04]  /*1210*/  @UP0 USHF.R.U32.HI UR5, URZ, UR11, UR9 ;  /* 0x0000000b3f050299 */ /* 0x000fc80008011609 */
[----:B------:R-:W-:Y:S01]  /*1220*/  ULOP3.LUT UR5, URZ, UR5, URZ, 0x33, !UPT ;  /* 0x000000053f057292 */ /* 0x000fe2000f8e333f */
[----:B------:R-:W-:Y:S11]  /*1230*/  BRA `(.L_x_652) ;  /* 0x0000000000107947 */ /* 0x000ff60003800000 */
.L_x_651:
[----:B------:R-:W-:-:S11]  /*1240*/  UISETP.NE.AND UP0, UPT, UR7, 0x1, UPT ;  /* 0x000000010700788c */ /* 0x000fd6000bf05270 */
[----:B------:R-:W-:Y:S02]  /*1250*/  @UP0 ULDC.64 UR10, c[0x0][0x9e8] ;  /* 0x00027a00000a0ab9 */ /* 0x000fe40000000a00 */
[----:B------:R-:W-:-:S04]  /*1260*/  UIMAD.WIDE.U32 UR8, UR5, UR10, URZ ;  /* 0x0000000a050872a5 */ /* 0x000fc8000f8e003f */
[----:B------:R-:W-:-:S12]  /*1270*/  @UP0 USHF.R.U32.HI UR5, URZ, UR11, UR9 ;  /* 0x0000000b3f050299 */ /* 0x000fd80008011609 */
.L_x_652:
[----:B------:R-:W-:-:S04]  /*1280*/  UIMAD UR5, UR5, UR7, URZ ;  /* 0x00000007050572a4 */ /* 0x000fc8000f8e023f */
[----:B------:R-:W-:-:S04]  /*1290*/  UISETP.LT.AND UP0, UPT, UR6, UR5, UPT ;  /* 0x000000050600728c */ /* 0x000fc8000bf01270 */
[----:B------:R-:W-:-:S12]  /*12a0*/  USEL UR6, UR6, UR5, !UP0 ;  /* 0x0000000506067287 */ /* 0x000fd8000c000000 */
.L_x_650:
[----:B------:R-:W-:Y:S02]  /*12b0*/  UIMAD.WIDE UR6, UR6, 0x66666667, URZ ;  /* 0x66666667060678a5 */ /* 0x000fe4000f8e023f */
[----:B------:R-:W-:Y:S02]  /*12c0*/  USHF.R.U32.HI UR10, URZ, 0x10, UR4 ;  /* 0x000000103f0a7899 */ /* 0x000fe40008011604 */
[----:B------:R-:W-:Y:S02]  /*12d0*/  USHF.R.U32.HI UR5, URZ, 0x1f, UR7 ;  /* 0x0000001f3f057899 */ /* 0x000fe40008011607 */
[----:B------:R-:W-:Y:S02]  /*12e0*/  ULOP3.LUT UR46, UR4, 0xffff, URZ, 0xc0, !UPT ;  /* 0x0000ffff042e7892 */ /* 0x000fe4000f8ec03f */
[----:B------:R-:W-:Y:S01]  /*12f0*/  ULEA.HI.SX32 UR5, UR7, UR5, 0x1a ;  /* 0x0000000507057291 */ /* 0x000fe2000f8fd23f */
[----:B------:R-:W-:-:S03]  /*1300*/  UMOV UR4, URZ ;  /* 0x0000003f00047c82 */ /* 0x000fc60008000000 */
[----:B------:R-:W-:-:S04]  /*1310*/  UISETP.LT.AND UP0, UPT, URZ, UR5, UPT ;  /* 0x000000053f00728c */ /* 0x000fc8000bf01270 */
[----:B------:R-:W-:Y:S02]  /*1320*/  USEL UR9, URZ, UR5, !UP0 ;  /* 0x000000053f097287 */ /* 0x000fe4000c000000 */
[----:B------:R-:W-:-:S04]  /*1330*/  UISETP.NE.AND UP0, UPT, UR10, URZ, UPT ;  /* 0x0000003f0a00728c */ /* 0x000fc8000bf05270 */
[----:B------:R-:W-:-:S07]  /*1340*/  ISETP.GT.AND P0, PT, R22, UR9, PT ;  /* 0x0000000916007c0c */ /* 0x000fce000bf04270 */
[----:B------:R-:W-:-:S06]  /*1350*/  @!UP0 ULDC UR10, c[0x0][0x9f0] ;  /* 0x00027c00000a8ab9 */ /* 0x000fcc0000000800 */
[----:B------:R-:W-:Y:S05]  /*1360*/  @!P0 BRA `(.L_x_653) ;  /* 0x00000000008c8947 */ /* 0x000fea0003800000 */
[----:B------:R-:W-:Y:S01]  /*1370*/  IMAD.U32 R5, RZ, RZ, UR10 ;  /* 0x0000000aff057e24 */ /* 0x000fe2000f8e00ff */
[----:B------:R-:W-:-:S04]  /*1380*/  UMOV UR4, URZ ;  /* 0x0000003f00047c82 */ /* 0x000fc80008000000 */
[----:B------:R-:W-:-:S04]  /*1390*/  IABS R0, R5 ;  /* 0x0000000500007213 */ /* 0x000fc80000000000 */
[----:B------:R-:W-:Y:S02]  /*13a0*/  R2UR UR11, R0 ;  /* 0x00000000000b72ca */ /* 0x000fe400000e0000 */
[----:B------:R-:W-:Y:S02]  /*13b0*/  IADD3 R0, R5, -0x1, R22 ;  /* 0xffffffff05007810 */ /* 0x000fe40007ffe016 */
[----:B------:R-:W-:Y:S02]  /*13c0*/  IABS R5, R5 ;  /* 0x0000000500057213 */ /* 0x000fe40000000000 */
[----:B------:R-:W-:-:S03]  /*13d0*/  R2UR UR6, R0 ;  /* 0x00000000000672ca */ /* 0x000fc600000e0000 */
[----:B------:R-:W-:-:S04]  /*13e0*/  IMAD.MOV R5, RZ, RZ, -R5 ;  /* 0x000000ffff057224 */ /* 0x000fc800078e0a05 */
[----:B------:R-:W0:Y:S06]  /*13f0*/  I2F.RP R3, UR11 ;  /* 0x0000000b00037d06 */ /* 0x000e2c0008209400 */
[----:B------:R-:W-:-:S06]  /*1400*/  UIADD3 UR6, -UR9, UR6, URZ ;  /* 0x0000000609067290 */ /* 0x000fcc000fffe13f */
[----:B------:R-:W-:Y:S01]  /*1410*/  IMAD.U32 R0, RZ, RZ, UR6 ;  /* 0x00000006ff007e24 */ /* 0x000fe2000f8e00ff */
[----:B------:R-:W-:Y:S01]  /*1420*/  ULOP3.LUT UR6, UR6, UR10, URZ, 0x3c, !UPT ;  /* 0x0000000a06067292 */ /* 0x000fe2000f8e3c3f */
[----:B0-----:R-:W0:Y:S03]  /*1430*/  MUFU.RCP R3, R3 ;  /* 0x0000000300037308 */ /* 0x001e260000001000 */
[----:B------:R-:W-:-:S04]  /*1440*/  IABS R0, R0 ;  /* 0x0000000000007213 */ /* 0x000fc80000000000 */
[----:B------:R-:W-:Y:S01]  /*1450*/  R2UR UR8, R0 ;  /* 0x00000000000872ca */ /* 0x000fe200000e0000 */
[----:B------:R-:W-:Y:S02]  /*1460*/  IMAD.MOV.U32 R0, RZ, RZ, R5 ;  /* 0x000000ffff007224 */ /* 0x000fe400078e0005 */
[----:B0-----:R-:W-:-:S06]  /*1470*/  VIADD R4, R3, 0xffffffe ;  /* 0x0ffffffe03047836 */ /* 0x001fcc0000000000 */
        /* <DEDUP_REMOVED lines=18> */
.L_x_653:
[----:B------:R-:W-:Y:S02]  /*15a0*/  UIMAD UR46, UR46, UR4, UR9 ;  /* 0x000000042e2e72a4 */ /* 0x000fe4000f8e0209 */
[----:B------:R-:W-:Y:S01]  /*15b0*/  IMAD.U32 R3, RZ, RZ, UR4 ;  /* 0x00000004ff037e24 */ /* 0x000fe2000f8e00ff */
[----:B------:R-:W-:Y:S02]  /*15c0*/  PLOP3.LUT P0, PT, PT, PT, PT, 0x80, 0x0 ;  /* 0x000000000000781c */ /* 0x000fe40003f0f070 */
[----:B------:R-:W-:Y:S01]  /*15d0*/  CS2R R28, SRZ ;  /* 0x00000000001c7805 */ /* 0x000fe2000001ff00 */
[----:B------:R-:W-:Y:S01]  /*15e0*/  IMAD.MOV.U32 R0, RZ, RZ, RZ ;  /* 0x000000ffff007224 */ /* 0x000fe200078e00ff */
[----:B------:R-:W-:Y:S02]  /*15f0*/  CS2R R24, SRZ ;  /* 0x0000000000187805 */ /* 0x000fe4000001ff00 */
[----:B------:R-:W-:Y:S01]  /*1600*/  VIADDMNMX R22, R3, UR46, R22, PT ;  /* 0x0000002e03167c46 */ /* 0x000fe2000b800116 */
[----:B------:R-:W-:Y:S01]  /*1610*/  IMAD.MOV.U32 R3, RZ, RZ, RZ ;  /* 0x000000ffff037224 */ /* 0x000fe200078e00ff */
[----:B------:R-:W-:-:S02]  /*1620*/  CS2R R30, SRZ ;  /* 0x00000000001e7805 */ /* 0x000fc4000001ff00 */
[----:B------:R-:W-:Y:S02]  /*1630*/  CS2R R26, SRZ ;  /* 0x00000000001a7805 */ /* 0x000fe4000001ff00 */
[----:B------:R-:W-:Y:S02]  /*1640*/  ISETP.GT.AND P1, PT, R22, UR46, PT ;  /* 0x0000002e16007c0c */ /* 0x000fe4000bf24270 */
        /* <DEDUP_REMOVED lines=12> */
[----:B------:R-:W-:Y:S06]  /*1710*/  @!P1 BRA `(.L_x_654) ;  /* 0x000000ec00c89947 */ /* 0x000fec0003800000 */
[----:B------:R-:W-:Y:S01]  /*1720*/  SHF.R.S32.HI R104, RZ, 0x1f, R23 ;  /* 0x0000001fff687819 */ /* 0x000fe20000011417 */
[----:B------:R-:W0:Y:S01]  /*1730*/  S2UR UR7, SR_CgaCtaId ;  /* 0x00000000000779c3 */ /* 0x000e220000008800 */
[----:B------:R-:W-:Y:S01]  /*1740*/  UMOV UR47, 0x400 ;  /* 0x00000400002f7882 */ /* 0x000fe20000000000 */
[----:B------:R-:W-:Y:S01]  /*1750*/  UMOV UR37, 0x80000020 ;  /* 0x8000002000257882 */ /* 0x000fe20000000000 */
[----:B------:R-:W-:-:S04]  /*1760*/  LEA.HI R105, R104, R23, RZ, 0x7 ;  /* 0x0000001768697211 */ /* 0x000fc800078f38ff */
[----:B------:R-:W-:-:S05]  /*1770*/  SHF.R.S32.HI R106, RZ, 0x7, R105 ;  /* 0x00000007ff6a7819 */ /* 0x000fca0000011469 */
        /* <DEDUP_REMOVED lines=8> */
[----:B------:R-:W-:Y:S01]  /*1800*/  ULEA UR5, UR5, UR4, 0xc ;  /* 0x0000000405057291 */ /* 0x000fe2000f8e603f */
[----:B------:R-:W-:-:S03]  /*1810*/  PLOP3.LUT P0, PT, PT, PT, UP0, 0x80, 0x0 ;  /* 0x000000000000781c */ /* 0x000fc60003f0f008 */
[----:B------:R-:W-:-:S04]  /*1820*/  USHF.R.U32.HI UR5, URZ, 0x4, UR5 ;  /* 0x000000043f057899 */ /* 0x000fc80008011605 */
[----:B------:R-:W-:-:S04]  /*1830*/  ULOP3.LUT UR5, UR5, 0x3fff, URZ, 0xc0, !UPT ;  /* 0x00003fff05057892 */ /* 0x000fc8000f8ec03f */
[----:B------:R-:W-:Y:S02]  /*1840*/  ULOP3.LUT UR36, UR5, 0x10000, URZ, 0xfc, !UPT ;  /* 0x0001000005247892 */ /* 0x000fe4000f8efc3f */
[----:B------:R-:W-:Y:S10]  /*1850*/  @!P0 BRA `(.L_x_655) ;  /* 0x0000000000408947 */ /* 0x000ff40003800000 */
        /* <DEDUP_REMOVED lines=16> */
.L_x_655:
[----:B------:R-:W-:-:S04]  /*1960*/  SHF.L.U32 R0, RZ, 0x1f, RZ ;  /* 0x0000001fff007819 */ /* 0x000fc800000006ff */
[----:B------:R-:W0:Y:S02]  /*1970*/  SYNCS.PHASECHK.TRANS64.TRYWAIT P0, [UR47+0x12400], R0 ;  /* 0x01240000ff0075a7 */ /* 0x000e24000800016f */
[----:B0-----:R-:W-:Y:S05]  /*1980*/  @!P0 BRA `(.L_x_656) ;  /* 0x0000013800548947 */ /* 0x001fea0003800000 */
.L_x_793:
[----:B------:R-:W-:-:S06]  /*1990*/  ULOP3.LUT UR4, UR40, 0x1, URZ, 0xfc, !UPT ;  /* 0x0000000128047892 */ /* 0x000fcc000f8efc3f */
[----:B0-----:R-:W-:-:S05]  /*19a0*/  IMAD.U32 R3, RZ, RZ, UR4 ;  /* 0x00000004ff037e24 */ /* 0x001fca000f8e00ff */
[----:B------:R-:W-:-:S13]  /*19b0*/  ISETP.NE.AND P0, PT, R3, 0x3, PT ;  /* 0x000000030300780c */ /* 0x000fda0003f05270 */
[----:B------:R-:W-:Y:S05]  /*19c0*/  @!P0 BRA `(.L_x_657) ;  /* 0x0000000000048947 */ /* 0x000fea0003800000 */
[----:B------:R-:W-:Y:S01]  /*19d0*/  BPT.TRAP 0x1 ;  /* 0x000000040000795c */ /* 0x000fe20000300000 */
.L_x_657:
[----:B------:R0:W1:Y:S01]  /*19e0*/  SYNCS.PHASECHK.TRANS64.TRYWAIT P1, [UR47+0x12430], R0 ;  /* 0x01243000ff0075a7 */ /* 0x000062000802016f */
[----:B------:R-:W-:Y:S05]  /*19f0*/  @!P0 BRA `(.L_x_658) ;  /* 0x0000000000048947 */ /* 0x000fea0003800000 */
[----:B------:R-:W-:Y:S01]  /*1a00*/  BPT.TRAP 0x1 ;  /* 0x000000040000795c */ /* 0x000fe20000300000 */
.L_x_658:
[----:B------:R-:W-:Y:S02]  /*1a10*/  ISETP.NE.AND P2, PT, R2, RZ, PT ;  /* 0x000000ff0200720c */ /* 0x000fe40003f45270 */
[----:B------:R-:W-:-:S11]  /*1a20*/  LOP3.LUT R16, R16, 0xfdffffff, RZ, 0xc0, !PT ;  /* 0xfdffffff10107812 */ /* 0x000fd600078ec0ff */
[----:B------:R-:W-:Y:S01]  /*1a30*/  @P2 LOP3.LUT R16, R16, 0x2000000, RZ, 0xfc, !PT ;  /* 0x0200000010102812 */ /* 0x000fe200078efcff */
[----:B-1----:R-:W-:Y:S06]  /*1a40*/  @P1 BRA `(.L_x_659) ;  /* 0x0000000000081947 */ /* 0x002fec0003800000 */
[----:B------:R-:W1:Y:S02]  /*1a50*/  SYNCS.PHASECHK.TRANS64.TRYWAIT P1, [UR47+0x12430], R0 ;  /* 0x01243000ff0075a7 */ /* 0x000e64000802016f */
[----:B-1----:R-:W-:Y:S05]  /*1a60*/  @!P1 BRA `(.L_x_660) ;  /* 0x0000013800349947 */ /* 0x002fea0003800000 */
.L_x_659:
[----:B------:R-:W-:Y:S05]  /*1a70*/  WARPSYNC.ALL ;  /* 0x0000000000007948 */ /* 0x000fea0003800000 */
[----:B------:R-:W-:Y:S01]  /*1a80*/  UIADD3 UR4, UR47, 0xd200, URZ ;  /* 0x0000d2002f047890 */ /* 0x000fe2000fffe03f */
[----:B------:R-:W-:Y:S01]  /*1a90*/  WARPGROUP.ARRIVE ;  /* 0x00000000000079c5 */ /* 0x000fe20000000000 */
[----:B------:R-:W-:Y:S01]  /*1aa0*/  UMOV UR5, UR37 ;  /* 0x0000002500057c82 */ /* 0x000fe20008000000 */
[----:B------:R-:W-:Y:S01]  /*1ab0*/  UMOV UR7, 0x80000020 ;  /* 0x8000002000077882 */ /* 0x000fe20000000000 */
[----:B------:R-:W-:Y:S01]  /*1ac0*/  USHF.R.U32.HI UR4, URZ, 0x4, UR4 ;  /* 0x000000043f047899 */ /* 0x000fe20008011604 */
[----:B01----:R-:W-:Y:S01]  /*1ad0*/  LOP3.LUT R0, R105, 0xffffff80, RZ, 0xc0, !PT ;  /* 0xffffff8069007812 */ /* 0x003fe200078ec0ff */
[----:B------:R-:W-:Y:S01]  /*1ae0*/  UMOV UR8, UR36 ;  /* 0x0000002400087c82 */ /* 0x000fe20008000000 */
[----:B------:R-:W-:Y:S01]  /*1af0*/  UMOV UR9, UR37 ;  /* 0x0000002500097c82 */ /* 0x000fe20008000000 */
[----:B------:R-:W-:Y:S01]  /*1b00*/  ULOP3.LUT UR4, UR4, 0x3fff, URZ, 0xc0, !UPT ;  /* 0x00003fff04047892 */ /* 0x000fe2000f8ec03f */
[----:B------:R-:W-:Y:S01]  /*1b10*/  IMAD.HI R3, R106, 0x55555556, RZ ;  /* 0x555555566a037827 */ /* 0x000fe200078e02ff */
[----:B------:R-:W-:Y:S01]  /*1b20*/  UMOV UR11, 0x80000020 ;  /* 0x80000020000b7882 */ /* 0x000fe20000000000 */
[----:B------:R-:W-:Y:S01]  /*1b30*/  UMOV UR15, 0x80000020 ;  /* 0x80000020000f7882 */ /* 0x000fe20000000000 */
[----:B------:R-:W-:Y:S01]  /*1b40*/  ULOP3.LUT UR6, UR4, 0x10000, URZ, 0xfc, !UPT ;  /* 0x0001000004067892 */ /* 0x000fe2000f8efc3f */
[----:B------:R-:W-:Y:S01]  /*1b50*/  IMAD.IADD R5, R23, 0x1, -R0 ;  /* 0x0000000117057824 */ /* 0x000fe200078e0a00 */
[----:B------:R-:W-:Y:S01]  /*1b60*/  UMOV UR19, 0x80000020 ;  /* 0x8000002000137882 */ /* 0x000fe20000000000 */
[----:B------:R-:W-:Y:S01]  /*1b70*/  UMOV UR4, UR36 ;  /* 0x0000002400047c82 */ /* 0x000fe20008000000 */
[----:B------:R-:W-:Y:S01]  /*1b80*/  UIADD3 UR10, UR6, 0x80, URZ ;  /* 0x00000080060a7890 */ /* 0x000fe2000fffe03f */
[----:B------:R-:W-:Y:S01]  /*1b90*/  LEA.HI R104, R104, R23, RZ, 0x2 ;  /* 0x0000001768687211 */ /* 0x000fe200078f10ff */
[----:B------:R-:W-:Y:S01]  /*1ba0*/  UIADD3 UR14, UR6, 0x82, URZ ;  /* 0x00000082060e7890 */ /* 0x000fe2000fffe03f */
[----:B------:R-:W-:Y:S01]  /*1bb0*/  SHF.R.S32.HI R0, RZ, 0x1f, R5 ;  /* 0x0000001fff007819 */ /* 0x000fe20000011405 */
[----:B------:R-:W-:-:S02]  /*1bc0*/  UIADD3 UR18, UR6, 0x102, URZ ;  /* 0x0000010206127890 */ /* 0x000fc4000fffe03f */
[----:B------:R-:W-:Y:S01]  /*1bd0*/  QGMMA.64x32x32.F32.E4M3.E4M3 R88, gdesc[UR4], RZ, !UPT, gsb0 ;  /* 0x00600000045879f3 */ /* 0x000fe2000c0008ff */
[----:B------:R-:W-:Y:S01]  /*1be0*/  UIADD3 UR4, UR6, 0x100, URZ ;  /* 0x0000010006047890 */ /* 0x000fe2000fffe03f */
[----:B------:R-:W-:Y:S01]  /*1bf0*/  LEA.HI R4, R0, R5, RZ, 0x2 ;  /* 0x0000000500047211 */ /* 0x000fe200078f10ff */
[----:B------:R-:W-:Y:S01]  /*1c00*/  UIADD3 UR5, UR6, 0x180, URZ ;  /* 0x0000018006057890 */ /* 0x000fe2000fffe03f */
[----:B------:R-:W-:Y:S01]  /*1c10*/  LEA.HI R9, R3, R3, RZ, 0x1 ;  /* 0x0000000303097211 */ /* 0x000fe200078f08ff */
[----:B------:R-:W-:Y:S01]  /*1c20*/  UIADD3 UR22, UR6, 0x182, URZ ;  /* 0x0000018206167890 */ /* 0x000fe2000fffe03f */
[----:B------:R-:W-:Y:S01]  /*1c30*/  LOP3.LUT R104, R104, 0xfffffffc, RZ, 0xc0, !PT ;  /* 0xfffffffc68687812 */ /* 0x000fe200078ec0ff */
[----:B------:R-:W-:Y:S01]  /*1c40*/  UMOV UR23, 0x80000020 ;  /* 0x8000002000177882 */ /* 0x000fe20000000000 */
[----:B------:R-:W-:Y:S01]  /*1c50*/  UIADD3 UR26, UR6, 0x202, URZ ;  /* 0x00000202061a7890 */ /* 0x000fe2000fffe03f */
[----:B------:R-:W-:Y:S01]  /*1c60*/  LEA.HI R3, R0, R5, RZ, 0x5 ;  /* 0x0000000500037211 */ /* 0x000fe200078f28ff */
[----:B------:R-:W-:Y:S01]  /*1c70*/  UMOV UR27, 0x80000020 ;  /* 0x80000020001b7882 */ /* 0x000fe20000000000 */
[----:B------:R-:W-:Y:S01]  /*1c80*/  SHF.R.S32.HI R0, RZ, 0x2, R4 ;  /* 0x00000002ff007819 */ /* 0x000fe20000011404 */
[----:B------:R-:W-:Y:S01]  /*1c90*/  IMAD.IADD R104, R23, 0x1, -R104 ;  /* 0x0000000117687824 */ /* 0x000fe200078e0a68 */
[----:B------:R-:W-:Y:S01]  /*1ca0*/  SHF.R.S32.HI R7, RZ, 0x1f, R4 ;  /* 0x0000001fff077819 */ /* 0x000fe20000011404 */
[----:B------:R-:W-:Y:S01]  /*1cb0*/  IMAD R9, R9, -0x3, R106 ;  /* 0xfffffffd09097824 */ /* 0x000fe200078e026a */
[----:B------:R-:W-:-:S02]  /*1cc0*/  SHF.R.S32.HI R3, RZ, 0x5, R3 ;  /* 0x00000005ff037819 */ /* 0x000fc40000011403 */
[----:B------:R-:W-:Y:S02]  /*1cd0*/  LEA.HI R7, R7, R0, RZ, 0x3 ;  /* 0x0000000007077211 */ /* 0x000fe400078f18ff */
[----:B------:R-:W-:Y:S02]  /*1ce0*/  LEA R3, R3, UR38, 0x4 ;  /* 0x0000002603037c11 */ /* 0x000fe4000f8e20ff */
[----:B------:R-:W-:Y:S02]  /*1cf0*/  LOP3.LUT R7, R7, 0xfffffff8, RZ, 0xc0, !PT ;  /* 0xfffffff807077812 */ /* 0x000fe400078ec0ff */
[----:B------:R-:W-:Y:S02]  /*1d00*/  LEA.HI R6, R104, R104, RZ, 0x1 ;  /* 0x0000006868067211 */ /* 0x000fe400078f08ff */
[----:B------:R-:W-:Y:S01]  /*1d10*/  IADD3 R8, R3, R0, -R7 ;  /* 0x0000000003087210 */ /* 0x000fe20007ffe807 */
[----:B------:R-:W-:Y:S01]  /*1d20*/  IMAD.MOV.U32 R7, RZ, RZ, -0xa0 ;  /* 0xffffff60ff077424 */ /* 0x000fe200078e00ff */
[----:B------:R-:W-:-:S02]  /*1d30*/  LOP3.LUT R3, R6, 0x1ffffffe, RZ, 0xc0, !PT ;  /* 0x1ffffffe06037812 */ /* 0x000fc400078ec0ff */
[----:B------:R-:W-:Y:S01]  /*1d40*/  ISETP.NE.AND P3, PT, R2, RZ, PT ;  /* 0x000000ff0200720c */ /* 0x000fe20003f65270 */
[----:B------:R-:W-:Y:S02]  /*1d50*/  IMAD R9, R9, 0x40, R8 ;  /* 0x0000004009097824 */ /* 0x000fe400078e0208 */
[----:B------:R-:W-:Y:S02]  /*1d60*/  IMAD.IADD R0, R104, 0x1, -R3 ;  /* 0x0000000168007824 */ /* 0x000fe400078e0a03 */
[----:B------:R-:W-:Y:S02]  /*1d70*/  IMAD.U32 R3, RZ, RZ, UR47 ;  /* 0x0000002fff037e24 */ /* 0x000fe4000f8e00ff */
[----:B------:R-:W-:-:S04]  /*1d80*/  IMAD R0, R0, 0x8, R9 ;  /* 0x0000000800007824 */ /* 0x000fc800078e0209 */
[----:B------:R-:W-:Y:S02]  /*1d90*/  IMAD.MOV.U32 R9, RZ, RZ, R0 ;  /* 0x000000ffff097224 */ /* 0x000fe400078e0000 */
[----:B------:R-:W-:Y:S01]  /*1da0*/  @!P3 VIADD R3, R3, 0x12440 ;  /* 0x000124400303b836 */ /* 0x000fe20000000000 */
[----:B------:R-:W-:Y:S02]  /*1db0*/  WARPGROUP.DEPBAR.LE gsb0, 0x0 ;  /* 0x00008000000079c5 */ /* 0x000fe40000010000 */
[----:B------:R-:W-:-:S06]  /*1dc0*/  WARPGROUP.ARRIVE ;  /* 0x00000000000079c5 */ /* 0x000fcc0000000000 */
[----:B------:R-:W-:Y:S01]  /*1dd0*/  QGMMA.64x32x32.F32.E4M3.E4M3 R72, gdesc[UR8], RZ, !UPT, gsb0 ;  /* 0x00600000084879f3 */ /* 0x000fe2000c0008ff */
[----:B------:R-:W-:Y:S01]  /*1de0*/  UMOV UR8, UR36 ;  /* 0x0000002400087c82 */ /* 0x000fe20008000000 */
[----:B------:R-:W-:Y:S01]  /*1df0*/  UMOV UR9, UR37 ;  /* 0x0000002500097c82 */ /* 0x000fe20008000000 */
[----:B------:R-:W-:Y:S01]  /*1e00*/  UMOV UR10, UR4 ;  /* 0x00000004000a7c82 */ /* 0x000fe20008000000 */
[----:B------:R-:W-:Y:S01]  /*1e10*/  UMOV UR11, 0x80000020 ;  /* 0x80000020000b7882 */ /* 0x000fe20000000000 */
[----:B------:R-:W-:Y:S01]  /*1e20*/  UIADD3 UR4, UR6, 0x200, URZ ;  /* 0x0000020006047890 */ /* 0x000fe2000fffe03f */
[----:B------:R-:W-:Y:S02]  /*1e30*/  WARPGROUP.DEPBAR.LE gsb0, 0x0 ;  /* 0x00008000000079c5 */ /* 0x000fe40000010000 */
[----:B------:R-:W-:-:S06]  /*1e40*/  WARPGROUP.ARRIVE ;  /* 0x00000000000079c5 */ /* 0x000fcc0000000000 */
[----:B------:R-:W-:Y:S01]  /*1e50*/  QGMMA.64x32x32.F32.E4M3.E4M3 R56, gdesc[UR8], RZ, !UPT, gsb0 ;  /* 0x00600000083879f3 */ /* 0x000fe2000c0008ff */
[----:B------:R-:W-:Y:S01]  /*1e60*/  UMOV UR8, UR36 ;  /* 0x0000002400087c82 */ /* 0x000fe20008000000 */
[----:B------:R-:W-:Y:S01]  /*1e70*/  UMOV UR9, UR37 ;  /* 0x0000002500097c82 */ /* 0x000fe20008000000 */
[----:B------:R-:W-:Y:S01]  /*1e80*/  UMOV UR10, UR5 ;  /* 0x00000005000a7c82 */ /* 0x000fe20008000000 */
[----:B------:R-:W-:Y:S01]  /*1e90*/  UMOV UR11, 0x80000020 ;  /* 0x80000020000b7882 */ /* 0x000fe20000000000 */
[----:B------:R-:W-:Y:S02]  /*1ea0*/  WARPGROUP.DEPBAR.LE gsb0, 0x0 ;  /* 0x00008000000079c5 */ /* 0x000fe40000010000 */
[----:B------:R-:W-:-:S06]  /*1eb0*/  WARPGROUP.ARRIVE ;  /* 0x00000000000079c5 */ /* 0x000fcc0000000000 */
[----:B------:R-:W-:Y:S01]  /*1ec0*/  QGMMA.64x32x32.F32.E4M3.E4M3 R40, gdesc[UR8], RZ, !UPT, gsb0 ;  /* 0x00600000082879f3 */ /* 0x000fe2000c0008ff */
[----:B------:R-:W-:Y:S01]  /*1ed0*/  UMOV UR8, UR36 ;  /* 0x0000002400087c82 */ /* 0x000fe20008000000 */
[----:B------:R-:W-:Y:S01]  /*1ee0*/  UMOV UR9, UR37 ;  /* 0x0000002500097c82 */ /* 0x000fe20008000000 */
[----:B------:R-:W-:Y:S01]  /*1ef0*/  UMOV UR10, UR4 ;  /* 0x00000004000a7c82 */ /* 0x000fe20008000000 */
[----:B------:R-:W-:Y:S01]  /*1f00*/  UMOV UR11, 0x80000020 ;  /* 0x80000020000b7882 */ /* 0x000fe20000000000 */
[----:B------:R-:W-:Y:S02]  /*1f10*/  ULDC UR4, c[0x0][0x448] ;  /* 0x0001120000047ab9 */ /* 0x000fe40000000800 */
[----:B------:R-:W-:-:S06]  /*1f20*/  UISETP.NE.AND UP0, UPT, UR4, 0x1, UPT ;  /* 0x000000010400788c */ /* 0x000fcc000bf05270 */
[----:B------:R-:W-:Y:S02]  /*1f30*/  PLOP3.LUT P1, PT, PT, PT, UP0, 0x80, 0x0 ;  /* 0x000000000000781c */ /* 0x000fe40003f2f008 */
[----:B------:R-:W-:-:S03]  /*1f40*/  PLOP3.LUT P2, PT, PT, PT, UP0, 0x80, 0x0 ;  /* 0x000000000000781c */ /* 0x000fc60003f4f008 */
[----:B------:R-:W-:-:S08]  /*1f50*/  @UP0 ULDC UR4, c[0x0][0x44c] ;  /* 0x0001130000040ab9 */ /* 0x000fd00000000800 */
[----:B------:R-:W-:Y:S01]  /*1f60*/  @P1 IMAD.HI.U32 R6, R0, UR4, RZ ;  /* 0x0000000400061c27 */ /* 0x000fe2000f8e00ff */
[----:B------:R-:W-:-:S04]  /*1f70*/  @UP0 ULDC UR4, c[0x0][0x450] ;  /* 0x0001140000040ab9 */ /* 0x000fc80000000800 */
[----:B------:R-:W-:Y:S01]  /*1f80*/  @P2 SHF.R.U32.HI R9, RZ, UR4, R6 ;  /* 0x00000004ff092c19 */ /* 0x000fe20008011606 */
[----:B------:R-:W-:Y:S01]  /*1f90*/  ULDC.64 UR4, c[0x0][0x9e0] ;  /* 0x0002780000047ab9 */ /* 0x000fe20000000a00 */
[----:B------:R-:W-:Y:S01]  /*1fa0*/  LOP3.LUT R6, R4, 0x7ffffffc, RZ, 0xc0, !PT ;  /* 0x7ffffffc04067812 */ /* 0x000fe200078ec0ff */
[----:B------:R-:W-:Y:S01]  /*1fb0*/  UISETP.GE.AND UP1, UPT, UR5, 0x1, UPT ;  /* 0x000000010500788c */ /* 0x000fe2000bf26270 */
[----:B------:R-:W-:Y:S01]  /*1fc0*/  @!P3 PRMT R4, RZ, 0x654, R3 ;  /* 0x00000654ff04b816 */ /* 0x000fe20000000003 */
[----:B------:R-:W0:Y:S02]  /*1fd0*/  SHFL.IDX PT, R14, R9, RZ, 0x1c1f ;  /* 0x001c1fff090e7589 */ /* 0x000e2400000e0000 */
[----:B------:R-:W-:Y:S02]  /*1fe0*/  IMAD.IADD R3, R5, 0x1, -R6 ;  /* 0x0000000105037824 */ /* 0x000fe400078e0a06 */
[----:B------:R-:W-:Y:S01]  /*1ff0*/  IMAD R6, R22, R7, 0xa1 ;  /* 0x000000a116067424 */ /* 0x000fe200078e0207 */
[----:B------:R-:W-:-:S03]  /*2000*/  PLOP3.LUT P1, PT, PT, PT, UP1, 0x40, 0x0 ;  /* 0x000000000000781c */ /* 0x000fc60003f2e818 */
[----:B------:R-:W-:Y:S02]  /*2010*/  IMAD R8, R3, -0x2, R6 ;  /* 0xfffffffe03087824 */ /* 0x000fe400078e0206 */
[----:B------:R-:W-:Y:S02]  /*2020*/  VIADD R12, R6, 0xffffffff ;  /* 0xffffffff060c7836 */ /* 0x000fe40000000000 */
[----:B------:R-:W-:Y:S01]  /*2030*/  VIADD R13, R8, 0xffffffff ;  /* 0xffffffff080d7836 */ /* 0x000fe20000000000 */
[----:B------:R-:W-:Y:S02]  /*2040*/  WARPGROUP.DEPBAR.LE gsb0, 0x0 ;  /* 0x00008000000079c5 */ /* 0x000fe40000010000 */
[----:B------:R-:W-:-:S06]  /*2050*/  WARPGROUP.ARRIVE ;  /* 0x00000000000079c5 */ /* 0x000fcc0000000000 */
[----:B------:R-:W-:Y:S01]  /*2060*/  QGMMA.64x32x32.F32.E4M3.E4M3 R24, gdesc[UR8], RZ, !UPT, gsb0 ;  /* 0x00600000081879f3 */ /* 0x000fe2000c0008ff */
[----:B------:R-:W-:Y:S02]  /*2070*/  UIADD3 UR8, UR36, 0x2, URZ ;  /* 0x0000000224087890 */ /* 0x000fe4000fffe03f */
[----:B------:R-:W-:Y:S01]  /*2080*/  UIADD3 UR10, UR6, 0x2, URZ ;  /* 0x00000002060a7890 */ /* 0x000fe2000fffe03f */
[----:B------:R-:W-:Y:S01]  /*2090*/  UMOV UR9, 0x80000020 ;  /* 0x8000002000097882 */ /* 0x000fe20000000000 */
[----:B------:R-:W-:Y:S01]  /*20a0*/  UMOV UR11, 0x80000020 ;  /* 0x80000020000b7882 */ /* 0x000fe20000000000 */
[----:B------:R-:W-:Y:S02]  /*20b0*/  UMOV UR13, UR9 ;  /* 0x00000009000d7c82 */ /* 0x000fe40008000000 */
[----:B------:R-:W-:Y:S01]  /*20c0*/  UMOV UR12, UR8 ;  /* 0x00000008000c7c82 */ /* 0x000fe20008000000 */
[----:B------:R-:W-:Y:S01]  /*20d0*/  UMOV UR16, UR8 ;  /* 0x0000000800107c82 */ /* 0x000fe20008000000 */
[----:B------:R-:W-:Y:S01]  /*20e0*/  UMOV UR17, UR9 ;  /* 0x0000000900117c82 */ /* 0x000fe20008000000 */
[----:B------:R-:W-:Y:S01]  /*20f0*/  UMOV UR20, UR8 ;  /* 0x0000000800147c82 */ /* 0x000fe20008000000 */
[----:B------:R-:W-:Y:S01]  /*2100*/  UMOV UR21, UR9 ;  /* 0x0000000900157c82 */ /* 0x000fe20008000000 */
[----:B------:R-:W-:Y:S01]  /*2110*/  UMOV UR24, UR8 ;  /* 0x0000000800187c82 */ /* 0x000fe20008000000 */
[----:B------:R-:W-:Y:S01]  /*2120*/  UMOV UR25, UR9 ;  /* 0x0000000900197c82 */ /* 0x000fe20008000000 */
[----:B------:R-:W-:-:S02]  /*2130*/  WARPGROUP.DEPBAR.LE gsb0, 0x0 ;  /* 0x00008000000079c5 */ /* 0x000fc40000010000 */
        /* <DEDUP_REMOVED lines=8> */
[----:B------:R-:W-:Y:S02]  /*21c0*/  ULDC UR17, c[0x0][0x288] ;  /* 0x0000a20000117ab9 */ /* 0x000fe40000000800 */
[----:B------:R-:W-:-:S05]  /*21d0*/  IADD3 R5, R8, -UR17, R17 ;  /* 0x8000001108057c10 */ /* 0x000fca000fffe011 */
[----:B------:R-:W-:Y:S01]  /*21e0*/  VIADD R11, R5, UR4 ;  /* 0x00000004050b7c36 */ /* 0x000fe20008000000 */
[----:B------:R-:W-:Y:S02]  /*21f0*/  WARPGROUP.DEPBAR.LE gsb0, 0x0 ;  /* 0x00008000000079c5 */ /* 0x000fe40000010000 */
[----:B------:R-:W-:-:S06]  /*2200*/  WARPGROUP.ARRIVE ;  /* 0x00000000000079c5 */ /* 0x000fcc0000000000 */
[----:B------:R-:W-:Y:S01]  /*2210*/  QGMMA.64x32x32.F32.E4M3.E4M3 R40, gdesc[UR20], R40, gsb0 ;  /* 0x00600000142879f3 */ /* 0x000fe20008000828 */
[----:B------:R-:W-:Y:S02]  /*2220*/  ULDC UR20, c[0x0][0x9dc] ;  /* 0x0002770000147ab9 */ /* 0x000fe40000000800 */
[----:B------:R-:W-:-:S06]  /*2230*/  ULOP3.LUT UR20, URZ, UR20, URZ, 0x33, !UPT ;  /* 0x000000143f147292 */ /* 0x000fcc000f8e333f */
[----:B------:R-:W-:-:S04]  /*2240*/  VIADD R23, R5, UR20 ;  /* 0x0000001405177c36 */ /* 0x000fc80008000000 */
[----:B0-----:R-:W-:Y:S01]  /*2250*/  IMAD.IADD R6, R23, 0x1, R14 ;  /* 0x0000000117067824 */ /* 0x001fe200078e020e */
[----:B------:R-:W-:Y:S02]  /*2260*/  WARPGROUP.DEPBAR.LE gsb0, 0x0 ;  /* 0x00008000000079c5 */ /* 0x000fe40000010000 */
[----:B------:R-:W-:-:S06]  /*2270*/  WARPGROUP.ARRIVE ;  /* 0x00000000000079c5 */ /* 0x000fcc0000000000 */
[----:B------:R-:W-:Y:S03]  /*2280*/  QGMMA.64x32x32.F32.E4M3.E4M3 R24, gdesc[UR24], R24, gsb0 ;  /* 0x00600000181879f3 */ /* 0x000fe60008000818 */
[----:B------:R-:W-:Y:S02]  /*2290*/  WARPGROUP.DEPBAR.LE gsb0, 0x0 ;  /* 0x00008000000079c5 */ /* 0x000fe40000010000 */
[----:B------:R0:W-:Y:S02]  /*22a0*/  @!P3 SYNCS.ARRIVE.TRANS64.RED.A1T0 RZ, [R4+URZ], RZ ;  /* 0x000000ff04ffb9a7 */ /* 0x0001e4000810043f */
[----:B0-----:R-:W-:-:S04]  /*22b0*/  IMAD R4, R22, -0xa0, R17 ;  /* 0xffffff6016047824 */ /* 0x001fc800078e0211 */
[----:B------:R-:W-:-:S04]  /*22c0*/  VIADD R4, R4, 0xa0 ;  /* 0x000000a004047836 */ /* 0x000fc80000000000 */
[----:B------:R-:W-:-:S05]  /*22d0*/  IMAD R10, R3, -0x2, R4 ;  /* 0xfffffffe030a7824 */ /* 0x000fca00078e0204 */
[----:B------:R-:W-:Y:S01]  /*22e0*/  VIADDMNMX R5, R14, R11, R10, PT ;  /* 0x0000000b0e057246 */ /* 0x000fe2000380010a */
[----:B------:R-:W-:Y:S06]  /*22f0*/  @P1 BRA `(.L_x_661) ;  /* 0x0000000000541947 */ /* 0x000fec0003800000 */
[----:B------:R-:W-:Y:S01]  /*2300*/  IADD3 R4, R17, -UR17, R14 ;  /* 0x8000001111047c10 */ /* 0x000fe2000fffe00e */
[----:B------:R-:W-:Y:S03]  /*2310*/  BSSY B0, `(.L_x_662) ;  /* 0x0000010000007945 */ /* 0x000fe60003800000 */
[----:B------:R-:W-:-:S13]  /*2320*/  ISETP.GT.AND P1, PT, R4, -0x1, PT ;  /* 0xffffffff0400780c */ /* 0x000fda0003f24270 */
[----:B------:R-:W-:Y:S05]  /*2330*/  @P1 BRA `(.L_x_663) ;  /* 0x0000000000201947 */ /* 0x000fea0003800000 */
[----:B------:R-:W-:Y:S01]  /*2340*/  UISETP.NE.AND UP2, UPT, UR5, 0x1, UPT ;  /* 0x000000010500788c */ /* 0x000fe2000bf45270 */
[----:B------:R-:W-:-:S05]  /*2350*/  LOP3.LUT R4, RZ, R4, RZ, 0x33, !PT ;  /* 0x00000004ff047212 */ /* 0x000fca00078e33ff */
[----:B------:R-:W-:-:S05]  /*2360*/  PLOP3.LUT P1, PT, PT, PT, UP2, 0x80, 0x0 ;  /* 0x000000000000781c */ /* 0x000fca0003f2f028 */
[----:B------:R-:W-:-:S08]  /*2370*/  @UP2 ULDC.64 UR10, c[0x0][0x9e8] ;  /* 0x00027a00000a2ab9 */ /* 0x000fd00000000a00 */
[----:B------:R-:W-:-:S05]  /*2380*/  @P1 IMAD.HI.U32 R7, R4, UR10, RZ ;  /* 0x0000000a04071c27 */ /* 0x000fca000f8e00ff */
[----:B------:R-:W-:-:S04]  /*2390*/  @P1 SHF.R.U32.HI R4, RZ, UR11, R7 ;  /* 0x0000000bff041c19 */ /* 0x000fc80008011607 */
[----:B------:R-:W-:Y:S01]  /*23a0*/  LOP3.LUT R4, RZ, R4, RZ, 0x33, !PT ;  /* 0x00000004ff047212 */ /* 0x000fe200078e33ff */
[----:B------:R-:W-:Y:S06]  /*23b0*/  BRA `(.L_x_664) ;  /* 0x0000000000147947 */ /* 0x000fec0003800000 */
.L_x_663:
[----:B------:R-:W-:-:S06]  /*23c0*/  UISETP.NE.AND UP2, UPT, UR5, 0x1, UPT ;  /* 0x000000010500788c */ /* 0x000fcc000bf45270 */
[----:B------:R-:W-:-:S05]  /*23d0*/  PLOP3.LUT P1, PT, PT, PT, UP2, 0x80, 0x0 ;  /* 0x000000000000781c */ /* 0x000fca0003f2f028 */
[----:B------:R-:W-:-:S08]  /*23e0*/  @UP2 ULDC.64 UR10, c[0x0][0x9e8] ;  /* 0x00027a00000a2ab9 */ /* 0x000fd00000000a00 */
[----:B------:R-:W-:-:S05]  /*23f0*/  @P1 IMAD.HI.U32 R7, R4, UR10, RZ ;  /* 0x0000000a04071c27 */ /* 0x000fca000f8e00ff */
[----:B------:R-:W-:-:S07]  /*2400*/  @P1 SHF.R.U32.HI R4, RZ, UR11, R7 ;  /* 0x0000000bff041c19 */ /* 0x000fce0008011607 */
.L_x_664:
[----:B------:R-:W-:Y:S05]  /*2410*/  BSYNC B0 ;  /* 0x0000000000007941 */ /* 0x000fea0003800000 */
.L_x_662:
[----:B------:R-:W-:-:S05]  /*2420*/  IMAD R4, R4, UR5, R13 ;  /* 0x0000000504047c24 */ /* 0x000fca000f8e020d */
[----:B------:R-:W-:Y:S02]  /*2430*/  VIMNMX R6, R6, R4, !PT ;  /* 0x0000000406067248 */ /* 0x000fe40007fe0100 */
[----:B------:R-:W-:-:S07]  /*2440*/  VIADDMNMX R5, R4, UR5, R5, PT ;  /* 0x0000000504057c46 */ /* 0x000fce000b800105 */
.L_x_661:
[C---:B------:R-:W-:Y:S02]  /*2450*/  ISETP.GE.AND P1, PT, R12.reuse, 0x2, PT ;  /* 0x000000020c00780c */ /* 0x040fe40003f26270 */
[----:B------:R-:W-:Y:S02]  /*2460*/  ISETP.GE.AND P2, PT, R12, 0x9, PT ;  /* 0x000000090c00780c */ /* 0x000fe40003f46270 */
[----:B------:R-:W-:Y:S02]  /*2470*/  LOP3.LUT R16, R16, 0xdfffffff, RZ, 0xc0, !PT ;  /* 0xdfffffff10107812 */ /* 0x000fe400078ec0ff */
[----:B------:R-:W-:Y:S02]  /*2480*/  ISETP.GE.AND P3, PT, R12, 0xa, PT ;  /* 0x0000000a0c00780c */ /* 0x000fe40003f66270 */
[----:B------:R-:W-:Y:S02]  /*2490*/  LOP3.LUT R4, R4, 0xfffffffe, RZ, 0xc0, !PT ;  /* 0xfffffffe04047812 */ /* 0x000fe400078ec0ff */
[----:B------:R-:W-:-:S03]  /*24a0*/  ISETP.GE.AND P6, PT, R12, 0x1, PT ;  /* 0x000000010c00780c */ /* 0x000fc60003fc6270 */
[----:B------:R-:W-:Y:S02]  /*24b0*/  @P1 LOP3.LUT R16, R16, 0x20000000, RZ, 0xfc, !PT ;  /* 0x2000000010101812 */ /* 0x000fe400078efcff */
[----:B------:R-:W-:Y:S02]  /*24c0*/  ISETP.GT.AND P1, PT, R6, 0x1, !P1 ;  /* 0x000000010600780c */ /* 0x000fe40004f24270 */
[----:B------:R-:W-:Y:S02]  /*24d0*/  LOP3.LUT R16, R16, 0xbfffffff, RZ, 0xc0, !PT ;  /* 0xbfffffff10107812 */ /* 0x000fe400078ec0ff */
[----:B------:R-:W-:Y:S02]  /*24e0*/  ISETP.LT.OR P1, PT, R5, 0x2, P1 ;  /* 0x000000020500780c */ /* 0x000fe40000f21670 */
[----:B------:R-:W-:Y:S02]  /*24f0*/  @P2 LOP3.LUT R16, R16, 0x40000000, RZ, 0xfc, !PT ;  /* 0x4000000010102812 */ /* 0x000fe400078efcff */
[----:B------:R-:W-:-:S02]  /*2500*/  FSEL R89, R89, -INF , !P1 ;  /* 0xff80000059597808 */ /* 0x000fc40004800000 */
[----:B------:R-:W-:Y:S02]  /*2510*/  LOP3.LUT R16, R16, 0x7fffffff, RZ, 0xc0, !PT ;  /* 0x7fffffff10107812 */ /* 0x000fe400078ec0ff */
[----:B------:R-:W-:Y:S02]  /*2520*/  ISETP.GT.AND P2, PT, R6, 0x8, !P2 ;  /* 0x000000080600780c */ /* 0x000fe40005744270 */
[----:B------:R-:W-:Y:S02]  /*2530*/  @P3 LOP3.LUT R16, R16, 0x80000000, RZ, 0xfc, !PT ;  /* 0x8000000010103812 */ /* 0x000fe400078efcff */
[----:B------:R-:W-:Y:S02]  /*2540*/  ISETP.GT.AND P1, PT, R6, 0x9, !P3 ;  /* 0x000000090600780c */ /* 0x000fe40005f24270 */
[----:B------:R-:W-:Y:S02]  /*2550*/  ISETP.GE.AND P3, PT, R12, 0x11, PT ;  /* 0x000000110c00780c */ /* 0x000fe40003f66270 */
[----:B------:R-:W-:-:S02]  /*2560*/  ISETP.LT.OR P2, PT, R5, 0x9, P2 ;  /* 0x000000090500780c */ /* 0x000fc40001741670 */
[----:B------:R-:W-:Y:S02]  /*2570*/  ISETP.LT.OR P1, PT, R5, 0xa, P1 ;  /* 0x0000000a0500780c */ /* 0x000fe40000f21670 */
[----:B------:R-:W-:Y:S02]  /*2580*/  FSEL R92, R92, -INF , !P2 ;  /* 0xff8000005c5c7808 */ /* 0x000fe40005000000 */
[----:B------:R-:W-:Y:S02]  /*2590*/  ISETP.GE.AND P2, PT, R12, 0x12, PT ;  /* 0x000000120c00780c */ /* 0x000fe40003f46270 */
[----:B------:R-:W-:Y:S02]  /*25a0*/  FSEL R93, R93, -INF , !P1 ;  /* 0xff8000005d5d7808 */ /* 0x000fe40004800000 */
[----:B------:R-:W-:Y:S02]  /*25b0*/  ISETP.GT.AND P1, PT, R6, 0x10, !P3 ;  /* 0x000000100600780c */ /* 0x000fe40005f24270 */
[----:B------:R-:W-:-:S02]  /*25c0*/  @P3 LOP3.LUT R4, R4, 0x1, RZ, 0xfc, !PT ;  /* 0x0000000104043812 */ /* 0x000fc400078efcff */
[----:B------:R-:W-:Y:S02]  /*25d0*/  ISETP.LT.OR P1, PT, R5, 0x11, P1 ;  /* 0x000000110500780c */ /* 0x000fe40000f21670 */
[----:B------:R-:W-:Y:S02]  /*25e0*/  LOP3.LUT R4, R4, 0xfffffff7, RZ, 0xc0, !PT ;  /* 0xfffffff704047812 */ /* 0x000fe400078ec0ff */
[----:B------:R-:W-:Y:S02]  /*25f0*/  FSEL R96, R96, -INF , !P1 ;  /* 0xff80000060607808 */ /* 0x000fe40004800000 */
[----:B------:R-:W-:Y:S02]  /*2600*/  @P2 LOP3.LUT R4, R4, 0x8, RZ, 0xfc, !PT ;  /* 0x0000000804042812 */ /* 0x000fe400078efcff */
[----:B------:R-:W-:Y:S02]  /*2610*/  ISETP.GT.AND P1, PT, R6, 0x11, !P2 ;  /* 0x000000110600780c */ /* 0x000fe40005724270 */
[----:B------:R-:W-:-:S02]  /*2620*/  ISETP.GE.AND P2, PT, R12, 0x19, PT ;  /* 0x000000190c00780c */ /* 0x000fc40003f46270 */
[----:B------:R-:W-:Y:S02]  /*2630*/  ISETP.LT.OR P1, PT, R5, 0x12, P1 ;  /* 0x000000120500780c */ /* 0x000fe40000f21670 */
[----:B------:R-:W-:Y:S02]  /*2640*/  LOP3.LUT R4, R4, 0xfffffffb, RZ, 0xc0, !PT ;  /* 0xfffffffb04047812 */ /* 0x000fe400078ec0ff */
[----:B------:R-:W-:Y:S02]  /*2650*/  FSEL R97, R97, -INF , !P1 ;  /* 0xff80000061617808 */ /* 0x000fe40004800000 */
[----:B------:R-:W-:Y:S02]  /*2660*/  ISETP.GT.AND P1, PT, R6, 0x18, !P2 ;  /* 0x000000180600780c */ /* 0x000fe40005724270 */
[----:B------:R-:W-:Y:S02]  /*2670*/  ISETP.GE.AND P3, PT, R12, 0x22, PT ;  /* 0x000000220c00780c */ /* 0x000fe40003f66270 */
[----:B------:R-:W-:-:S02]  /*2680*/  ISETP.LT.OR P1, PT, R5, 0x19, P1 ;  /* 0x000000190500780c */ /* 0x000fc40000f21670 */
[----:B------:R-:W-:Y:S02]  /*2690*/  @P2 LOP3.LUT R4, R4, 0x4, RZ, 0xfc, !PT ;  /* 0x0000000404042812 */ /* 0x000fe400078efcff */
[----:B------:R-:W-:Y:S02]  /*26a0*/  ISETP.GE.AND P2, PT, R12, 0x1a, PT ;  /* 0x0000001a0c00780c */ /* 0x000fe40003f46270 */
[----:B------:R-:W-:Y:S02]  /*26b0*/  FSEL R100, R100, -INF , !P1 ;  /* 0xff80000064647808 */ /* 0x000fe40004800000 */
[----:B------:R-:W-:Y:S02]  /*26c0*/  ISETP.GT.AND P1, PT, R6, 0x19, !P2 ;  /* 0x000000190600780c */ /* 0x000fe40005724270 */
[----:B------:R-:W-:Y:S02]  /*26d0*/  LOP3.LUT R4, R4, 0xfffffffd, RZ, 0xc0, !PT ;  /* 0xfffffffd04047812 */ /* 0x000fe400078ec0ff */
[----:B------:R-:W-:-:S02]  /*26e0*/  ISETP.LT.OR P1, PT, R5, 0x1a, P1 ;  /* 0x0000001a0500780c */ /* 0x000fc40000f21670 */
[----:B------:R-:W-:Y:S02]  /*26f0*/  LOP3.LUT R16, R16, 0xfffffffe, RZ, 0xc0, !PT ;  /* 0xfffffffe10107812 */ /* 0x000fe400078ec0ff */
[----:B------:R-:W-:Y:S02]  /*2700*/  FSEL R101, R101, -INF , !P1 ;  /* 0xff80000065657808 */ /* 0x000fe40004800000 */
[----:B------:R-:W-:Y:S02]  /*2710*/  ISETP.GE.AND P1, PT, R12, 0x21, PT ;  /* 0x000000210c00780c */ /* 0x000fe40003f26270 */
[----:B------:R-:W-:Y:S02]  /*2720*/  @P2 LOP3.LUT R4, R4, 0x2, RZ, 0xfc, !PT ;  /* 0x0000000204042812 */ /* 0x000fe400078efcff */
[----:B------:R-:W-:Y:S02]  /*2730*/  ISETP.GT.AND P2, PT, R6, 0x20, !P1 ;  /* 0x000000200600780c */ /* 0x000fe40004f44270 */
[----:B------:R-:W-:-:S02]  /*2740*/  @P3 LOP3.LUT R16, R16, 0x1, RZ, 0xfc, !PT ;  /* 0x0000000110103812 */ /* 0x000fc400078efcff */
[C---:B------:R-:W-:Y:S02]  /*2750*/  ISETP.LT.OR P2, PT, R5.reuse, 0x21, P2 ;  /* 0x000000210500780c */ /* 0x040fe40001741670 */
[----:B------:R-:W-:Y:S02]  /*2760*/  LOP3.LUT R16, R16, 0xfffffffd, RZ, 0xc0, !PT ;  /* 0xfffffffd10107812 */ /* 0x000fe400078ec0ff */
[----:B------:R-:W-:Y:S02]  /*2770*/  FSEL R72, R72, -INF , !P2 ;  /* 0xff80000048487808 */ /* 0x000fe40005000000 */
[----:B------:R-:W-:Y:S02]  /*2780*/  ISETP.GT.AND P2, PT, R6, 0x21, !P3 ;  /* 0x000000210600780c */ /* 0x000fe40005f44270 */
[----:B------:R-:W-:Y:S02]  /*2790*/  ISETP.GE.AND P3, PT, R12, 0x29, PT ;  /* 0x000000290c00780c */ /* 0x000fe40003f66270 */
[----:B------:R-:W-:-:S04]  /*27a0*/  ISETP.LT.OR P2, PT, R5, 0x22, P2 ;  /* 0x000000220500780c */ /* 0x000fc80001741670 */
[----:B------:R-:W-:Y:S02]  /*27b0*/  FSEL R73, R73, -INF , !P2 ;  /* 0xff80000049497808 */ /* 0x000fe40005000000 */
[----:B------:R-:W-:-:S04]  /*27c0*/  ISETP.GT.AND P2, PT, R6, 0x28, !P3 ;  /* 0x000000280600780c */ /* 0x000fc80005f44270 */
[----:B------:R-:W-:Y:S02]  /*27d0*/  ISETP.LT.OR P2, PT, R5, 0x29, P2 ;  /* 0x000000290500780c */ /* 0x000fe40001741670 */
[----:B------:R-:W-:Y:S02]  /*27e0*/  @P3 LOP3.LUT R16, R16, 0x2, RZ, 0xfc, !PT ;  /* 0x0000000210103812 */ /* 0x000fe400078efcff */
[----:B------:R-:W-:Y:S02]  /*27f0*/  ISETP.GE.AND P3, PT, R12, 0x2a, PT ;  /* 0x0000002a0c00780c */ /* 0x000fe40003f66270 */
[----:B------:R-:W-:Y:S02]  /*2800*/  LOP3.LUT R16, R16, 0xfffffffb, RZ, 0xc0, !PT ;  /* 0xfffffffb10107812 */ /* 0x000fe400078ec0ff */
[----:B------:R-:W-:Y:S02]  /*2810*/  FSEL R76, R76, -INF , !P2 ;  /* 0xff8000004c4c7808 */ /* 0x000fe40005000000 */
[----:B------:R-:W-:-:S04]  /*2820*/  ISETP.GT.AND P2, PT, R6, 0x29, !P3 ;  /* 0x000000290600780c */ /* 0x000fc80005f44270 */
[----:B------:R-:W-:-:S03]  /*2830*/  ISETP.LT.OR P2, PT, R5, 0x2a, P2 ;  /* 0x0000002a0500780c */ /* 0x000fc60001741670 */
        /* <DEDUP_REMOVED lines=134> */
[----:B------:R-:W-:Y:S02]  /*30a0*/  FSEL R25, R25, -INF , !P2 ;  /* 0xff80000019197808 */ /* 0x000fe40005000000 */
[----:B------:R-:W-:Y:S02]  /*30b0*/  LOP3.LUT R16, R16, 0xf7ffffff, RZ, 0xc0, !PT ;  /* 0xf7ffffff10107812 */ /* 0x000fe400078ec0ff */
[----:B------:R-:W-:-:S04]  /*30c0*/  ISETP.GT.AND P2, PT, R6, 0x88, !P3 ;  /* 0x000000880600780c */ /* 0x000fc80005f44270 */
[----:B------:R-:W-:-:S03]  /*30d0*/  ISETP.LT.OR P2, PT, R5, 0x89, P2 ;  /* 0x000000890500780c */ /* 0x000fc60001741670 */
[----:B------:R-:W-:Y:S02]  /*30e0*/  @P3 LOP3.LUT R16, R16, 0x8000000, RZ, 0xfc, !PT ;  /* 0x0800000010103812 */ /* 0x000fe400078efcff */
[----:B------:R-:W-:Y:S02]  /*30f0*/  ISETP.GE.AND P3, PT, R12, 0x8a, PT ;  /* 0x0000008a0c00780c */ /* 0x000fe40003f66270 */
[----:B------:R-:W-:Y:S02]  /*3100*/  FSEL R28, R28, -INF , !P2 ;  /* 0xff8000001c1c7808 */ /* 0x000fe40005000000 */
[----:B------:R-:W-:Y:S02]  /*3110*/  ISETP.GT.AND P2, PT, R6, 0x89, !P3 ;  /* 0x000000890600780c */ /* 0x000fe40005f44270 */
[----:B------:R-:W-:Y:S02]  /*3120*/  LOP3.LUT R16, R16, 0xff7fffff, RZ, 0xc0, !PT ;  /* 0xff7fffff10107812 */ /* 0x000fe400078ec0ff */
[----:B------:R-:W-:-:S04]  /*3130*/  ISETP.LT.OR P2, PT, R5, 0x8a, P2 ;  /* 0x0000008a0500780c */ /* 0x000fc80001741670 */
[----:B------:R-:W-:Y:S02]  /*3140*/  FSEL R29, R29, -INF , !P2 ;  /* 0xff8000001d1d7808 */ /* 0x000fe40005000000 */
[----:B------:R-:W-:Y:S02]  /*3150*/  ISETP.GE.AND P2, PT, R12, 0x91, PT ;  /* 0x000000910c00780c */ /* 0x000fe40003f46270 */
[----:B------:R-:W-:Y:S02]  /*3160*/  @P3 LOP3.LUT R16, R16, 0x800000, RZ, 0xfc, !PT ;  /* 0x0080000010103812 */ /* 0x000fe400078efcff */
[----:B------:R-:W-:Y:S02]  /*3170*/  ISETP.GT.AND P3, PT, R6, 0x90, !P2 ;  /* 0x000000900600780c */ /* 0x000fe40005764270 */
[----:B------:R-:W-:Y:S02]  /*3180*/  LOP3.LUT R16, R16, 0xefffffff, RZ, 0xc0, !PT ;  /* 0xefffffff10107812 */ /* 0x000fe400078ec0ff */
[----:B------:R-:W-:-:S04]  /*3190*/  ISETP.LT.OR P3, PT, R5, 0x91, P3 ;  /* 0x000000910500780c */ /* 0x000fc80001f61670 */
[----:B------:R-:W-:Y:S02]  /*31a0*/  FSEL R32, R32, -INF , !P3 ;  /* 0xff80000020207808 */ /* 0x000fe40005800000 */
[----:B------:R-:W-:-:S04]  /*31b0*/  ISETP.GE.AND P3, PT, R12, 0x92, PT ;  /* 0x000000920c00780c */ /* 0x000fc80003f66270 */
[----:B------:R-:W-:-:S04]  /*31c0*/  ISETP.GT.AND P4, PT, R6, 0x91, !P3 ;  /* 0x000000910600780c */ /* 0x000fc80005f84270 */
[----:B------:R-:W-:-:S04]  /*31d0*/  ISETP.LT.OR P4, PT, R5, 0x92, P4 ;  /* 0x000000920500780c */ /* 0x000fc80002781670 */
[----:B------:R-:W-:Y:S02]  /*31e0*/  FSEL R33, R33, -INF , !P4 ;  /* 0xff80000021217808 */ /* 0x000fe40006000000 */
[----:B------:R-:W-:-:S04]  /*31f0*/  ISETP.GE.AND P4, PT, R12, 0x99, PT ;  /* 0x000000990c00780c */ /* 0x000fc80003f86270 */
[----:B------:R-:W-:-:S04]  /*3200*/  ISETP.GT.AND P5, PT, R6, 0x98, !P4 ;  /* 0x000000980600780c */ /* 0x000fc800067a4270 */
[----:B------:R-:W-:-:S04]  /*3210*/  ISETP.LT.OR P5, PT, R5, 0x99, P5 ;  /* 0x000000990500780c */ /* 0x000fc80002fa1670 */
[----:B------:R-:W-:Y:S02]  /*3220*/  FSEL R36, R36, -INF , !P5 ;  /* 0xff80000024247808 */ /* 0x000fe40006800000 */
[----:B------:R-:W-:-:S04]  /*3230*/  ISETP.GT.AND P5, PT, R6, RZ, !P6 ;  /* 0x000000ff0600720c */ /* 0x000fc800077a4270 */
[----:B------:R-:W-:-:S04]  /*3240*/  ISETP.LT.OR P5, PT, R5, 0x1, P5 ;  /* 0x000000010500780c */ /* 0x000fc80002fa1670 */
[----:B------:R-:W-:Y:S02]  /*3250*/  FSEL R7, R88, -INF , !P5 ;  /* 0xff80000058077808 */ /* 0x000fe40006800000 */
[----:B------:R-:W-:-:S13]  /*3260*/  ISETP.GE.AND P5, PT, R12, 0x9a, PT ;  /* 0x0000009a0c00780c */ /* 0x000fda0003fa6270 */
[----:B------:R-:W-:Y:S02]  /*3270*/  @P5 LOP3.LUT R16, R16, 0x10000000, RZ, 0xfc, !PT ;  /* 0x1000000010105812 */ /* 0x000fe400078efcff */
[----:B------:R-:W-:Y:S02]  /*3280*/  ISETP.GT.AND P5, PT, R6, 0x99, !P5 ;  /* 0x000000990600780c */ /* 0x000fe40006fa4270 */
[----:B------:R-:W0:Y:S02]  /*3290*/  SHFL.IDX PT, R6, R9, 0x1, 0x1c1f ;  /* 0x003c1f0009067f89 */ /* 0x000e2400000e0000 */
[----:B------:R-:W-:-:S04]  /*32a0*/  ISETP.LT.OR P5, PT, R5, 0x9a, P5 ;  /* 0x0000009a0500780c */ /* 0x000fc80002fa1670 */
[----:B------:R-:W-:Y:S02]  /*32b0*/  FSEL R37, R37, -INF , !P5 ;  /* 0xff80000025257808 */ /* 0x000fe40006800000 */
[----:B------:R-:W-:Y:S02]  /*32c0*/  PLOP3.LUT P5, PT, PT, PT, UP1, 0x40, 0x0 ;  /* 0x000000000000781c */ /* 0x000fe40003fae818 */
[----:B0-----:R-:W-:Y:S01]  /*32d0*/  VIADDMNMX R8, R6, R11, R10, PT ;  /* 0x0000000b06087246 */ /* 0x001fe2000380010a */
[----:B------:R-:W-:-:S10]  /*32e0*/  IMAD.IADD R23, R23, 0x1, R6 ;  /* 0x0000000117177824 */ /* 0x000fd400078e0206 */
[----:B------:R-:W-:Y:S05]  /*32f0*/  @P5 BRA `(.L_x_665) ;  /* 0x00000000005c5947 */ /* 0x000fea0003800000 */
        /* <DEDUP_REMOVED lines=8> */
[----:B------:R-:W-:Y:S01]  /*3380*/  @P5 IMAD.HI.U32 R6, R5, UR10, RZ ;  /* 0x0000000a05065c27 */ /* 0x000fe2000f8e00ff */
[----:B------:R-:W-:-:S13]  /*3390*/  PLOP3.LUT P5, PT, PT, PT, UP2, 0x80, 0x0 ;  /* 0x000000000000781c */ /* 0x000fda0003faf028 */
[----:B------:R-:W-:-:S04]  /*33a0*/  @P5 SHF.R.U32.HI R5, RZ, UR11, R6 ;  /* 0x0000000bff055c19 */ /* 0x000fc80008011606 */
[----:B------:R-:W-:Y:S01]  /*33b0*/  LOP3.LUT R5, RZ, R5, RZ, 0x33, !PT ;  /* 0x00000005ff057212 */ /* 0x000fe200078e33ff */
[----:B------:R-:W-:Y:S06]  /*33c0*/  BRA `(.L_x_668) ;  /* 0x0000000000187947 */ /* 0x000fec0003800000 */
.L_x_667:
[----:B------:R-:W-:-:S06]  /*33d0*/  UISETP.NE.AND UP2, UPT, UR5, 0x1, UPT ;  /* 0x000000010500788c */ /* 0x000fcc000bf45270 */
[----:B------:R-:W-:-:S05]  /*33e0*/  PLOP3.LUT P5, PT, PT, PT, UP2, 0x80, 0x0 ;  /* 0x000000000000781c */ /* 0x000fca0003faf028 */
[----:B------:R-:W-:-:S08]  /*33f0*/  @UP2 ULDC.64 UR10, c[0x0][0x9e8] ;  /* 0x00027a00000a2ab9 */ /* 0x000fd00000000a00 */
[----:B------:R-:W-:Y:S01]  /*3400*/  @P5 IMAD.HI.U32 R6, R5, UR10, RZ ;  /* 0x0000000a05065c27 */ /* 0x000fe2000f8e00ff */
[----:B------:R-:W-:-:S13]  /*3410*/  PLOP3.LUT P5, PT, PT, PT, UP2, 0x80, 0x0 ;  /* 0x000000000000781c */ /* 0x000fda0003faf028 */
[----:B------:R-:W-:-:S07]  /*3420*/  @P5 SHF.R.U32.HI R5, RZ, UR11, R6 ;  /* 0x0000000bff055c19 */ /* 0x000fce0008011606 */
.L_x_668:
[----:B------:R-:W-:Y:S05]  /*3430*/  BSYNC B0 ;  /* 0x0000000000007941 */ /* 0x000fea0003800000 */
.L_x_666:
[----:B------:R-:W-:-:S05]  /*3440*/  IMAD R5, R5, UR5, R13 ;  /* 0x0000000505057c24 */ /* 0x000fca000f8e020d */
[----:B------:R-:W-:Y:S02]  /*3450*/  VIMNMX R23, R23, R5, !PT ;  /* 0x0000000517177248 */ /* 0x000fe40007fe0100 */
[----:B------:R-:W-:-:S07]  /*3460*/  VIADDMNMX R8, R5, UR5, R8, PT ;  /* 0x0000000505087c46 */ /* 0x000fce000b800108 */
.L_x_665:
[----:B------:R-:W-:Y:S01]  /*3470*/  ISETP.GT.AND P1, PT, R23, 0x20, !P1 ;  /* 0x000000201700780c */ /* 0x000fe20004f24270 */
[----:B------:R-:W-:Y:S01]  /*3480*/  IMAD.U32 R88, RZ, RZ, UR45 ;  /* 0x0000002dff587e24 */ /* 0x000fe2000f8e00ff */
[----:B------:R-:W-:Y:S01]  /*3490*/  LOP3.LUT P5, RZ, R16, 0x8000, RZ, 0xc0, !PT ;  /* 0x0000800010ff7812 */ /* 0x000fe200078ac0ff */
[----:B------:R-:W-:Y:S01]  /*34a0*/  @UP0 ULDC UR10, c[0x0][0x44c] ;  /* 0x00011300000a0ab9 */ /* 0x000fe20000000800 */
[----:B------:R-:W-:Y:S01]  /*34b0*/  ISETP.LT.OR P1, PT, R8, 0x21, P1 ;  /* 0x000000210800780c */ /* 0x000fe20000f21670 */
[----:B------:R-:W-:Y:S01]  /*34c0*/  UIMAD.WIDE.U32 UR10, UR38, UR10, URZ ;  /* 0x0000000a260a72a5 */ /* 0x000fe2000f8e003f */
[----:B------:R-:W-:Y:S01]  /*34d0*/  FMNMX.FTZ R5, R7, R89, !PT ;  /* 0x0000005907057209 */ /* 0x000fe20007810000 */
[----:B------:R-:W-:Y:S01]  /*34e0*/  @UP0 ULDC UR12, c[0x0][0x450] ;  /* 0x00011400000c0ab9 */ /* 0x000fe20000000800 */
[----:B------:R-:W-:Y:S01]  /*34f0*/  FSEL R74, R74, -INF , !P1 ;  /* 0xff8000004a4a7808 */ /* 0x000fe20004800000 */
[----:B------:R-:W-:Y:S01]  /*3500*/  @UP0 USHF.R.U32.HI UR38, URZ, UR12, UR11 ;  /* 0x0000000c3f260299 */ /* 0x000fe2000801160b */
[----:B------:R-:W-:-:S02]  /*3510*/  LOP3.LUT P1, RZ, R16, 0x1, RZ, 0xc0, !PT ;  /* 0x0000000110ff7812 */ /* 0x000fc4000782c0ff */
[----:B------:R-:W-:Y:S02]  /*3520*/  FMNMX.FTZ R6, R92, R5, !PT ;  /* 0x000000055c067209 */ /* 0x000fe40007810000 */
[----:B------:R-:W-:Y:S02]  /*3530*/  ISETP.GT.AND P1, PT, R23, 0x21, !P1 ;  /* 0x000000211700780c */ /* 0x000fe40004f24270 */
[----:B------:R-:W-:Y:S02]  /*3540*/  FMNMX.FTZ R5, R93, R6, !PT ;  /* 0x000000065d057209 */ /* 0x000fe40007810000 */
[----:B------:R-:W-:Y:S02]  /*3550*/  ISETP.LT.OR P1, PT, R8, 0x22, P1 ;  /* 0x000000220800780c */ /* 0x000fe40000f21670 */
[----:B------:R-:W-:Y:S02]  /*3560*/  FMNMX.FTZ R6, R96, R5, !PT ;  /* 0x0000000560067209 */ /* 0x000fe40007810000 */
[----:B------:R-:W-:-:S02]  /*3570*/  FSEL R75, R75, -INF , !P1 ;  /* 0xff8000004b4b7808 */ /* 0x000fc40004800000 */
[----:B------:R-:W-:Y:S02]  /*3580*/  LOP3.LUT P1, RZ, R16, 0x2, RZ, 0xc0, !PT ;  /* 0x0000000210ff7812 */ /* 0x000fe4000782c0ff */
[----:B------:R-:W-:Y:S02]  /*3590*/  FMNMX.FTZ R5, R97, R6, !PT ;  /* 0x0000000661057209 */ /* 0x000fe40007810000 */
[----:B------:R-:W-:Y:S02]  /*35a0*/  ISETP.GT.AND P1, PT, R23, 0x28, !P1 ;  /* 0x000000281700780c */ /* 0x000fe40004f24270 */
[----:B------:R-:W-:Y:S02]  /*35b0*/  FMNMX.FTZ R6, R100, R5, !PT ;  /* 0x0000000564067209 */ /* 0x000fe40007810000 */
[----:B------:R-:W-:Y:S02]  /*35c0*/  ISETP.LT.OR P1, PT, R8, 0x29, P1 ;  /* 0x000000290800780c */ /* 0x000fe40000f21670 */
[----:B------:R-:W-:-:S02]  /*35d0*/  FMNMX.FTZ R5, R101, R6, !PT ;  /* 0x0000000665057209 */ /* 0x000fc40007810000 */
[----:B------:R-:W-:Y:S02]  /*35e0*/  FSEL R78, R78, -INF , !P1 ;  /* 0xff8000004e4e7808 */ /* 0x000fe40004800000 */
[----:B------:R-:W-:Y:S02]  /*35f0*/  LOP3.LUT P1, RZ, R16, 0x4, RZ, 0xc0, !PT ;  /* 0x0000000410ff7812 */ /* 0x000fe4000782c0ff */
[----:B------:R-:W-:Y:S02]  /*3600*/  FMNMX.FTZ R6, R72, R5, !PT ;  /* 0x0000000548067209 */ /* 0x000fe40007810000 */
[----:B------:R-:W-:Y:S02]  /*3610*/  ISETP.GT.AND P1, PT, R23, 0x29, !P1 ;  /* 0x000000291700780c */ /* 0x000fe40004f24270 */
[----:B------:R-:W-:Y:S02]  /*3620*/  FMNMX.FTZ R5, R73, R6, !PT ;  /* 0x0000000649057209 */ /* 0x000fe40007810000 */
[----:B------:R-:W-:-:S02]  /*3630*/  ISETP.LT.OR P1, PT, R8, 0x2a, P1 ;  /* 0x0000002a0800780c */ /* 0x000fc40000f21670 */
[----:B------:R-:W-:Y:S02]  /*3640*/  FMNMX.FTZ R6, R76, R5, !PT ;  /* 0x000000054c067209 */ /* 0x000fe40007810000 */
[----:B------:R-:W-:Y:S02]  /*3650*/  FSEL R79, R79, -INF , !P1 ;  /* 0xff8000004f4f7808 */ /* 0x000fe40004800000 */
[----:B------:R-:W-:Y:S02]  /*3660*/  LOP3.LUT P1, RZ, R16, 0x400000, RZ, 0xc0, !PT ;  /* 0x0040000010ff7812 */ /* 0x000fe4000782c0ff */
[----:B------:R-:W-:Y:S02]  /*3670*/  FMNMX.FTZ R5, R77, R6, !PT ;  /* 0x000000064d057209 */ /* 0x000fe40007810000 */
[----:B------:R-:W-:Y:S02]  /*3680*/  ISETP.GT.AND P1, PT, R23, 0x30, !P1 ;  /* 0x000000301700780c */ /* 0x000fe40004f24270 */
[----:B------:R-:W-:-:S02]  /*3690*/  FMNMX.FTZ R6, R80, R5, !PT ;  /* 0x0000000550067209 */ /* 0x000fc40007810000 */
[----:B------:R-:W-:Y:S02]  /*36a0*/  ISETP.LT.OR P1, PT, R8, 0x31, P1 ;  /* 0x000000310800780c */ /* 0x000fe40000f21670 */
[----:B------:R-:W-:Y:S02]  /*36b0*/  FMNMX.FTZ R5, R81, R6, !PT ;  /* 0x0000000651057209 */ /* 0x000fe40007810000 */
[----:B------:R-:W-:Y:S02]  /*36c0*/  FSEL R82, R82, -INF , !P1 ;  /* 0xff80000052527808 */ /* 0x000fe40004800000 */
[----:B------:R-:W-:Y:S02]  /*36d0*/  LOP3.LUT P1, RZ, R16, 0x200000, RZ, 0xc0, !PT ;  /* 0x0020000010ff7812 */ /* 0x000fe4000782c0ff */
[----:B------:R-:W-:Y:S02]  /*36e0*/  FMNMX.FTZ R6, R84, R5, !PT ;  /* 0x0000000554067209 */ /* 0x000fe40007810000 */
[----:B------:R-:W-:-:S02]  /*36f0*/  ISETP.GT.AND P1, PT, R23, 0x31, !P1 ;  /* 0x000000311700780c */ /* 0x000fc40004f24270 */
[----:B------:R-:W-:Y:S02]  /*3700*/  FMNMX.FTZ R5, R85, R6, !PT ;  /* 0x0000000655057209 */ /* 0x000fe40007810000 */
[----:B------:R-:W-:Y:S02]  /*3710*/  ISETP.LT.OR P1, PT, R8, 0x32, P1 ;  /* 0x000000320800780c */ /* 0x000fe40000f21670 */
[----:B------:R-:W-:Y:S02]  /*3720*/  FMNMX.FTZ R6, R56, R5, !PT ;  /* 0x0000000538067209 */ /* 0x000fe40007810000 */
[----:B------:R-:W-:Y:S02]  /*3730*/  FSEL R83, R83, -INF , !P1 ;  /* 0xff80000053537808 */ /* 0x000fe40004800000 */
[----:B------:R-:W-:Y:S02]  /*3740*/  LOP3.LUT P1, RZ, R16, 0x100000, RZ, 0xc0, !PT ;  /* 0x0010000010ff7812 */ /* 0x000fe4000782c0ff */
[----:B------:R-:W-:-:S02]  /*3750*/  FMNMX.FTZ R5, R57, R6, !PT ;  /* 0x0000000639057209 */ /* 0x000fc40007810000 */
[----:B------:R-:W-:Y:S02]  /*3760*/  ISETP.GT.AND P1, PT, R23, 0x38, !P1 ;  /* 0x000000381700780c */ /* 0x000fe40004f24270 */
[----:B------:R-:W-:Y:S02]  /*3770*/  FMNMX.FTZ R6, R60, R5, !PT ;  /* 0x000000053c067209 */ /* 0x000fe40007810000 */
[----:B------:R-:W-:Y:S02]  /*3780*/  ISETP.LT.OR P1, PT, R8, 0x39, P1 ;  /* 0x000000390800780c */ /* 0x000fe40000f21670 */
[----:B------:R-:W-:Y:S02]  /*3790*/  FMNMX.FTZ R5, R61, R6, !PT ;  /* 0x000000063d057209 */ /* 0x000fe40007810000 */
[----:B------:R-:W-:Y:S02]  /*37a0*/  FSEL R86, R86, -INF , !P1 ;  /* 0xff80000056567808 */ /* 0x000fe40004800000 */
        /* <DEDUP_REMOVED lines=28> */
[----:B------:R-:W-:Y:S02]  /*3970*/  ISETP.GT.AND P1, PT, R23, 0x49, !P5 ;  /* 0x000000491700780c */ /* 0x000fe40006f24270 */
[----:B------:R-:W-:Y:S02]  /*3980*/  LOP3.LUT P5, RZ, R16, 0x10, RZ, 0xc0, !PT ;  /* 0x0000001010ff7812 */ /* 0x000fe400078ac0ff */
        /* <DEDUP_REMOVED lines=19> */
[C---:B------:R-:W-:Y:S02]  /*3ac0*/  ISETP.GT.AND P1, PT, R23.reuse, 0x58, !P1 ;  /* 0x000000581700780c */ /* 0x040fe40004f24270 */
[----:B------:R-:W-:Y:S01]  /*3ad0*/  ISETP.GT.AND P6, PT, R23, RZ, !P6 ;  /* 0x000000ff1700720c */ /* 0x000fe200077c4270 */
[----:B------:R-:W0:Y:S01]  /*3ae0*/  SHFL.BFLY PT, R5, R6, 0x2, 0x1f ;  /* 0x0c401f0006057f89 */ /* 0x000e2200000e0000 */
[C---:B------:R-:W-:Y:S02]  /*3af0*/  ISETP.LT.OR P1, PT, R8.reuse, 0x59, P1 ;  /* 0x000000590800780c */ /* 0x040fe40000f21670 */
[----:B------:R-:W-:Y:S02]  /*3b00*/  ISETP.LT.OR P6, PT, R8, 0x1, P6 ;  /* 0x000000010800780c */ /* 0x000fe400037c1670 */
[----:B------:R-:W-:Y:S02]  /*3b10*/  FSEL R70, R70, -INF , !P1 ;  /* 0xff80000046467808 */ /* 0x000fe40004800000 */
[----:B------:R-:W-:-:S02]  /*3b20*/  LOP3.LUT P1, RZ, R16, 0x800, RZ, 0xc0, !PT ;  /* 0x0000080010ff7812 */ /* 0x000fc4000782c0ff */
[----:B------:R-:W-:Y:S02]  /*3b30*/  FSEL R90, R90, -INF , !P6 ;  /* 0xff8000005a5a7808 */ /* 0x000fe40007000000 */
[C---:B------:R-:W-:Y:S02]  /*3b40*/  ISETP.GT.AND P1, PT, R23.reuse, 0x59, !P1 ;  /* 0x000000591700780c */ /* 0x040fe40004f24270 */
[----:B------:R-:W-:Y:S02]  /*3b50*/  LOP3.LUT P6, RZ, R16, 0x800000, RZ, 0xc0, !PT ;  /* 0x0080000010ff7812 */ /* 0x000fe400078cc0ff */
[----:B------:R-:W-:Y:S02]  /*3b60*/  ISETP.LT.OR P1, PT, R8, 0x5a, P1 ;  /* 0x0000005a0800780c */ /* 0x000fe40000f21670 */
[----:B------:R-:W-:Y:S02]  /*3b70*/  ISETP.GT.AND P2, PT, R23, 0x90, !P2 ;  /* 0x000000901700780c */ /* 0x000fe40005744270 */
[----:B------:R-:W-:-:S02]  /*3b80*/  FSEL R71, R71, -INF , !P1 ;  /* 0xff80000047477808 */ /* 0x000fc40004800000 */
[----:B------:R-:W-:Y:S02]  /*3b90*/  LOP3.LUT P1, RZ, R16, 0x400, RZ, 0xc0, !PT ;  /* 0x0000040010ff7812 */ /* 0x000fe4000782c0ff */
[C---:B------:R-:W-:Y:S02]  /*3ba0*/  ISETP.GT.AND P3, PT, R23.reuse, 0x91, !P3 ;  /* 0x000000911700780c */ /* 0x040fe40005f64270 */
[----:B------:R-:W-:Y:S02]  /*3bb0*/  ISETP.GT.AND P1, PT, R23, 0x60, !P1 ;  /* 0x000000601700780c */ /* 0x000fe40004f24270 */
[----:B0-----:R-:W-:Y:S02]  /*3bc0*/  FMNMX.FTZ R9, R6, R5, !PT ;  /* 0x0000000506097209 */ /* 0x001fe40007810000 */
[C---:B------:R-:W-:Y:S02]  /*3bd0*/  ISETP.LT.OR P1, PT, R8.reuse, 0x61, P1 ;  /* 0x000000610800780c */ /* 0x040fe40000f21670 */
[----:B------:R-:W-:Y:S01]  /*3be0*/  ISETP.LT.OR P2, PT, R8, 0x91, P2 ;  /* 0x000000910800780c */ /* 0x000fe20001741670 */
[----:B------:R-:W0:Y:S01]  /*3bf0*/  SHFL.BFLY PT, R10, R9, 0x1, 0x1f ;  /* 0x0c201f00090a7f89 */ /* 0x000e2200000e0000 */
[----:B------:R-:W-:-:S02]  /*3c00*/  FSEL R42, R42, -INF , !P1 ;  /* 0xff8000002a2a7808 */ /* 0x000fc40004800000 */
[----:B------:R-:W-:Y:S02]  /*3c10*/  LOP3.LUT P1, RZ, R16, 0x200, RZ, 0xc0, !PT ;  /* 0x0000020010ff7812 */ /* 0x000fe4000782c0ff */
[C---:B------:R-:W-:Y:S02]  /*3c20*/  ISETP.GT.AND P4, PT, R23.reuse, 0x98, !P4 ;  /* 0x000000981700780c */ /* 0x040fe40006784270 */
[----:B------:R-:W-:Y:S02]  /*3c30*/  ISETP.GT.AND P1, PT, R23, 0x61, !P1 ;  /* 0x000000611700780c */ /* 0x000fe40004f24270 */
[C---:B------:R-:W-:Y:S02]  /*3c40*/  ISETP.LT.OR P3, PT, R8.reuse, 0x92, P3 ;  /* 0x000000920800780c */ /* 0x040fe40001f61670 */
[----:B------:R-:W-:Y:S02]  /*3c50*/  ISETP.LT.OR P1, PT, R8, 0x62, P1 ;  /* 0x000000620800780c */ /* 0x000fe40000f21670 */
[----:B------:R-:W-:-:S02]  /*3c60*/  FSEL R34, R34, -INF , !P2 ;  /* 0xff80000022227808 */ /* 0x000fc40005000000 */
[----:B------:R-:W-:Y:S02]  /*3c70*/  FSEL R43, R43, -INF , !P1 ;  /* 0xff8000002b2b7808 */ /* 0x000fe40004800000 */
[----:B------:R-:W-:Y:S02]  /*3c80*/  LOP3.LUT P1, RZ, R16, 0x100, RZ, 0xc0, !PT ;  /* 0x0000010010ff7812 */ /* 0x000fe4000782c0ff */
[C---:B------:R-:W-:Y:S02]  /*3c90*/  ISETP.LT.OR P4, PT, R8.reuse, 0x99, P4 ;  /* 0x000000990800780c */ /* 0x040fe40002781670 */
[----:B------:R-:W-:Y:S02]  /*3ca0*/  ISETP.GT.AND P1, PT, R23, 0x68, !P1 ;  /* 0x000000681700780c */ /* 0x000fe40004f24270 */
[----:B------:R-:W-:Y:S02]  /*3cb0*/  FSEL R35, R35, -INF , !P3 ;  /* 0xff80000023237808 */ /* 0x000fe40005800000 */
[----:B------:R-:W-:-:S02]  /*3cc0*/  ISETP.LT.OR P1, PT, R8, 0x69, P1 ;  /* 0x000000690800780c */ /* 0x000fc40000f21670 */
[----:B0-----:R-:W-:Y:S02]  /*3cd0*/  FMNMX.FTZ R5, R9, R10, !PT ;  /* 0x0000000a09057209 */ /* 0x001fe40007810000 */
[----:B------:R-:W-:Y:S02]  /*3ce0*/  FSEL R46, R46, -INF , !P1 ;  /* 0xff8000002e2e7808 */ /* 0x000fe40004800000 */
[----:B------:R-:W-:Y:S01]  /*3cf0*/  LOP3.LUT P1, RZ, R16, 0x80, RZ, 0xc0, !PT ;  /* 0x0000008010ff7812 */ /* 0x000fe2000782c0ff */
[----:B------:R-:W-:Y:S01]  /*3d00*/  FFMA.FTZ R88, R5, R88, -8 ;  /* 0xc100000005587423 */ /* 0x000fe20000010058 */
[----:B------:R-:W-:Y:S02]  /*3d10*/  FSEL R38, R38, -INF , !P4 ;  /* 0xff80000026267808 */ /* 0x000fe40006000000 */
[----:B------:R-:W-:Y:S02]  /*3d20*/  ISETP.GT.AND P1, PT, R23, 0x69, !P1 ;  /* 0x000000691700780c */ /* 0x000fe40004f24270 */
[----:B------:R-:W-:-:S02]  /*3d30*/  R2UR UR7, R19 ;  /* 0x00000000130772ca */ /* 0x000fc400000e0000 */
[----:B------:R-:W-:-:S04]  /*3d40*/  ISETP.LT.OR P1, PT, R8, 0x6a, P1 ;  /* 0x0000006a0800780c */ /* 0x000fc80000f21670 */
[----:B------:R-:W-:Y:S02]  /*3d50*/  FSEL R47, R47, -INF , !P1 ;  /* 0xff8000002f2f7808 */ /* 0x000fe40004800000 */
[----:B------:R-:W-:-:S04]  /*3d60*/  LOP3.LUT P1, RZ, R16, 0x40, RZ, 0xc0, !PT ;  /* 0x0000004010ff7812 */ /* 0x000fc8000782c0ff */
[----:B------:R-:W-:Y:S01]  /*3d70*/  ISETP.GT.AND P1, PT, R23, 0x70, !P1 ;  /* 0x000000701700780c */ /* 0x000fe20004f24270 */
[----:B------:R-:W-:-:S03]  /*3d80*/  UIADD3 UR38, UR7, UR38, URZ ;  /* 0x0000002607267290 */ /* 0x000fc6000fffe03f */
[----:B------:R-:W-:Y:S01]  /*3d90*/  ISETP.LT.OR P1, PT, R8, 0x71, P1 ;  /* 0x000000710800780c */ /* 0x000fe20000f21670 */
[----:B------:R-:W-:-:S03]  /*3da0*/  UIADD3 UR4, UR38, UR4, URZ ;  /* 0x0000000426047290 */ /* 0x000fc6000fffe03f */
[----:B------:R-:W-:Y:S02]  /*3db0*/  FSEL R50, R50, -INF , !P1 ;  /* 0xff80000032327808 */ /* 0x000fe40004800000 */
[----:B------:R-:W-:-:S04]  /*3dc0*/  LOP3.LUT P1, RZ, R16, 0x20, RZ, 0xc0, !PT ;  /* 0x0000002010ff7812 */ /* 0x000fc8000782c0ff */
[----:B------:R-:W-:-:S04]  /*3dd0*/  ISETP.GT.AND P1, PT, R23, 0x71, !P1 ;  /* 0x000000711700780c */ /* 0x000fc80004f24270 */
[----:B------:R-:W-:-:S04]  /*3de0*/  ISETP.LT.OR P1, PT, R8, 0x72, P1 ;  /* 0x000000720800780c */ /* 0x000fc80000f21670 */
[----:B------:R-:W-:Y:S02]  /*3df0*/  FSEL R51, R51, -INF , !P1 ;  /* 0xff80000033337808 */ /* 0x000fe40004800000 */
[----:B------:R-:W-:Y:S02]  /*3e00*/  ISETP.GT.AND P1, PT, R23, 0x78, !P5 ;  /* 0x000000781700780c */ /* 0x000fe40006f24270 */
[----:B------:R-:W-:Y:S02]  /*3e10*/  LOP3.LUT P5, RZ, R16, 0x1000000, RZ, 0xc0, !PT ;  /* 0x0100000010ff7812 */ /* 0x000fe400078ac0ff */
[----:B------:R-:W-:-:S04]  /*3e20*/  ISETP.LT.OR P1, PT, R8, 0x79, P1 ;  /* 0x000000790800780c */ /* 0x000fc80000f21670 */
[----:B------:R-:W-:Y:S02]  /*3e30*/  FSEL R54, R54, -INF , !P1 ;  /* 0xff80000036367808 */ /* 0x000fe40004800000 */
[----:B------:R-:W-:-:S04]  /*3e40*/  LOP3.LUT P1, RZ, R16, 0x8, RZ, 0xc0, !PT ;  /* 0x0000000810ff7812 */ /* 0x000fc8000782c0ff */
[----:B------:R-:W-:-:S04]  /*3e50*/  ISETP.GT.AND P1, PT, R23, 0x79, !P1 ;  /* 0x000000791700780c */ /* 0x000fc80004f24270 */
[----:B------:R-:W-:-:S04]  /*3e60*/  ISETP.LT.OR P1, PT, R8, 0x7a, P1 ;  /* 0x0000007a0800780c */ /* 0x000fc80000f21670 */
[----:B------:R-:W-:Y:S02]  /*3e70*/  FSEL R55, R55, -INF , !P1 ;  /* 0xff80000037377808 */ /* 0x000fe40004800000 */
[----:B------:R-:W-:-:S04]  /*3e80*/  LOP3.LUT P1, RZ, R16, 0x20000000, RZ, 0xc0, !PT ;  /* 0x2000000010ff7812 */ /* 0x000fc8000782c0ff */
[----:B------:R-:W-:-:S04]  /*3e90*/  ISETP.GT.AND P1, PT, R23, 0x1, !P1 ;  /* 0x000000011700780c */ /* 0x000fc80004f24270 */
[----:B------:R-:W-:-:S04]  /*3ea0*/  ISETP.LT.OR P1, PT, R8, 0x2, P1 ;  /* 0x000000020800780c */ /* 0x000fc80000f21670 */
[----:B------:R-:W-:Y:S02]  /*3eb0*/  FSEL R91, R91, -INF , !P1 ;  /* 0xff8000005b5b7808 */ /* 0x000fe40004800000 */
[----:B------:R-:W-:Y:S02]  /*3ec0*/  LOP3.LUT P1, RZ, R16, 0x40000000, RZ, 0xc0, !PT ;  /* 0x4000000010ff7812 */ /* 0x000fe4000782c0ff */
[----:B------:R-:W-:Y:S02]  /*3ed0*/  FMNMX.FTZ R15, R90, R91, !PT ;  /* 0x0000005b5a0f7209 */ /* 0x000fe40007810000 */
        /* <DEDUP_REMOVED lines=33> */
[----:B------:R-:W-:-:S04]  /*40f0*/  FSETP.NEU.FTZ.AND P1, PT, R5, -INF , PT ;  /* 0xff8000000500780b */ /* 0x000fc80003f3d000 */
[----:B------:R-:W-:Y:S02]  /*4100*/  FSEL R88, R88, RZ, P1 ;  /* 0x000000ff58587208 */ /* 0x000fe40000800000 */
[----:B------:R-:W-:Y:S02]  /*4110*/  ISETP.GT.AND P1, PT, R23, 0x88, !P5 ;  /* 0x000000881700780c */ /* 0x000fe40006f24270 */
[----:B------:R-:W-:Y:S01]  /*4120*/  LOP3.LUT P5, RZ, R16, 0x10000000, RZ, 0xc0, !PT ;  /* 0x1000000010ff7812 */ /* 0x000fe200078ac0ff */
        /* <DEDUP_REMOVED lines=8> */
[----:B------:R0:W-:Y:S01]  /*41b0*/  MUFU.EX2 R15, R89 ;  /* 0x00000059000f7308 */ /* 0x0001e20000000800 */
[--C-:B------:R-:W-:Y:S01]  /*41c0*/  FFMA.FTZ R9, R92, UR45, -R88.reuse ;  /* 0x0000002d5c097c23 */ /* 0x100fe20008010858 */
[--C-:B------:R-:W-:Y:S01]  /*41d0*/  FFMA.FTZ R92, R84, UR45, -R88.reuse ;  /* 0x0000002d545c7c23 */ /* 0x100fe20008010858 */
[----:B------:R-:W-:Y:S01]  /*41e0*/  FMNMX.FTZ R72, R102, R21, !PT ;  /* 0x0000001566487209 */ /* 0x000fe20007810000 */
[--C-:B------:R-:W-:Y:S01]  /*41f0*/  FFMA.FTZ R10, R93, UR45, -R88.reuse ;  /* 0x0000002d5d0a7c23 */ /* 0x100fe20008010858 */
[----:B------:R-:W-:Y:S01]  /*4200*/  ISETP.LT.OR P1, PT, R8, 0x89, P1 ;  /* 0x000000890800780c */ /* 0x000fe20000f21670 */
[--C-:B------:R-:W-:Y:S01]  /*4210*/  FFMA.FTZ R11, R96, UR45, -R88.reuse ;  /* 0x0000002d600b7c23 */ /* 0x100fe20008010858 */
[----:B------:R-:W-:Y:S01]  /*4220*/  FMNMX.FTZ R21, R103, R72, !PT ;  /* 0x0000004867157209 */ /* 0x000fe20007810000 */
[----:B------:R-:W-:Y:S01]  /*4230*/  MUFU.EX2 R6, R6 ;  /* 0x0000000600067308 */ /* 0x000fe20000000800 */
[--C-:B0-----:R-:W-:Y:S01]  /*4240*/  FFMA.FTZ R89, R80, UR45, -R88.reuse ;  /* 0x0000002d50597c23 */ /* 0x101fe20008010858 */
[----:B------:R-:W-:Y:S01]  /*4250*/  FSEL R30, R30, -INF , !P1 ;  /* 0xff8000001e1e7808 */ /* 0x000fe20004800000 */
[--C-:B------:R-:W-:Y:S01]  /*4260*/  FFMA.FTZ R12, R97, UR45, -R88.reuse ;  /* 0x0000002d610c7c23 */ /* 0x100fe20008010858 */
[----:B------:R-:W-:Y:S01]  /*4270*/  FMNMX.FTZ R72, R74, R21, !PT ;  /* 0x000000154a487209 */ /* 0x000fe20007810000 */
[--C-:B------:R-:W-:Y:S01]  /*4280*/  FFMA.FTZ R13, R100, UR45, -R88.reuse ;  /* 0x0000002d640d7c23 */ /* 0x100fe20008010858 */
[----:B------:R-:W-:Y:S01]  /*4290*/  ISETP.GT.AND P1, PT, R23, 0x89, !P6 ;  /* 0x000000891700780c */ /* 0x000fe20007724270 */
[--C-:B------:R-:W-:Y:S01]  /*42a0*/  FFMA.FTZ R14, R101, UR45, -R88.reuse ;  /* 0x0000002d650e7c23 */ /* 0x100fe20008010858 */
[----:B------:R-:W-:Y:S01]  /*42b0*/  FMNMX.FTZ R21, R75, R72, !PT ;  /* 0x000000484b157209 */ /* 0x000fe20007810000 */
[----:B------:R-:W-:Y:S01]  /*42c0*/  MUFU.EX2 R7, R7 ;  /* 0x0000000700077308 */ /* 0x000fe20000000800 */
[----:B------:R-:W-:Y:S01]  /*42d0*/  ISETP.LT.OR P1, PT, R8, 0x8a, P1 ;  /* 0x0000008a0800780c */ /* 0x000fe20000f21670 */
[--C-:B------:R-:W-:Y:S01]  /*42e0*/  FFMA.FTZ R56, R56, UR45, -R88.reuse ;  /* 0x0000002d38387c23 */ /* 0x100fe20008010858 */
[----:B------:R-:W-:Y:S01]  /*42f0*/  FMNMX.FTZ R72, R78, R21, !PT ;  /* 0x000000154e487209 */ /* 0x000fe20007810000 */
[--C-:B------:R-:W-:Y:S01]  /*4300*/  FFMA.FTZ R57, R57, UR45, -R88.reuse ;  /* 0x0000002d39397c23 */ /* 0x100fe20008010858 */
[----:B------:R-:W-:Y:S01]  /*4310*/  FSEL R31, R31, -INF , !P1 ;  /* 0xff8000001f1f7808 */ /* 0x000fe20004800000 */
[--C-:B------:R-:W-:Y:S01]  /*4320*/  FFMA.FTZ R60, R60, UR45, -R88.reuse ;  /* 0x0000002d3c3c7c23 */ /* 0x100fe20008010858 */
[----:B------:R-:W-:Y:S01]  /*4330*/  FMNMX.FTZ R77, R79, R72, !PT ;  /* 0x000000484f4d7209 */ /* 0x000fe20007810000 */
[--C-:B------:R-:W-:Y:S01]  /*4340*/  FFMA.FTZ R72, R81, UR45, -R88.reuse ;  /* 0x0000002d51487c23 */ /* 0x100fe20008010858 */
[----:B------:R-:W-:Y:S01]  /*4350*/  ISETP.GT.AND P5, PT, R23, 0x99, !P5 ;  /* 0x000000991700780c */ /* 0x000fe20006fa4270 */
[----:B------:R-:W-:Y:S01]  /*4360*/  MUFU.EX2 R9, R9 ;  /* 0x0000000900097308 */ /* 0x000fe20000000800 */
[----:B------:R-:W-:Y:S01]  /*4370*/  FMNMX.FTZ R80, R82, R77, !PT ;  /* 0x0000004d52507209 */ /* 0x000fe20007810000 */
[--C-:B------:R-:W-:Y:S01]  /*4380*/  FFMA.FTZ R61, R61, UR45, -R88.reuse ;  /* 0x0000002d3d3d7c23 */ /* 0x100fe20008010858 */
[----:B------:R-:W-:Y:S01]  /*4390*/  ISETP.LT.OR P5, PT, R8, 0x9a, P5 ;  /* 0x0000009a0800780c */ /* 0x000fe20002fa1670 */
[--C-:B------:R-:W-:Y:S01]  /*43a0*/  FFMA.FTZ R64, R64, UR45, -R88.reuse ;  /* 0x0000002d40407c23 */ /* 0x100fe20008010858 */
[----:B------:R-:W-:Y:S01]  /*43b0*/  FMNMX.FTZ R77, R83, R80, !PT ;  /* 0x00000050534d7209 */ /* 0x000fe20007810000 */
[--C-:B------:R-:W-:Y:S01]  /*43c0*/  FFMA.FTZ R65, R65, UR45, -R88.reuse ;  /* 0x0000002d41417c23 */ /* 0x100fe20008010858 */
[----:B------:R-:W-:Y:S01]  /*43d0*/  FSEL R39, R39, -INF , !P5 ;  /* 0xff80000027277808 */ /* 0x000fe20006800000 */
[----:B------:R-:W0:Y:S01]  /*43e0*/  MUFU.EX2 R10, R10 ;  /* 0x0000000a000a7308 */ /* 0x000e220000000800 */
[----:B------:R-:W-:Y:S01]  /*43f0*/  FMNMX.FTZ R80, R86, R77, !PT ;  /* 0x0000004d56507209 */ /* 0x000fe20007810000 */
[--C-:B------:R-:W-:Y:S01]  /*4400*/  FFMA.FTZ R68, R68, UR45, -R88.reuse ;  /* 0x0000002d44447c23 */ /* 0x100fe20008010858 */
[--C-:B------:R-:W-:Y:S01]  /*4410*/  FFMA.FTZ R40, R40, UR45, -R88.reuse ;  /* 0x0000002d28287c23 */ /* 0x100fe20008010858 */
[--C-:B------:R-:W-:Y:S01]  /*4420*/  FFMA.FTZ R41, R41, UR45, -R88.reuse ;  /* 0x0000002d29297c23 */ /* 0x100fe20008010858 */
[----:B------:R-:W-:Y:S01]  /*4430*/  FMNMX.FTZ R81, R87, R80, !PT ;  /* 0x0000005057517209 */ /* 0x000fe20007810000 */
[--C-:B------:R-:W-:Y:S01]  /*4440*/  FFMA.FTZ R80, R85, UR45, -R88.reuse ;  /* 0x0000002d55507c23 */ /* 0x100fe20008010858 */
[--C-:B------:R-:W-:Y:S01]  /*4450*/  FFMA.FTZ R85, R69, UR45, -R88.reuse ;  /* 0x0000002d45557c23 */ /* 0x100fe20008010858 */
[----:B------:R-:W-:Y:S01]  /*4460*/  MUFU.EX2 R11, R11 ;  /* 0x0000000b000b7308 */ /* 0x000fe20000000800 */
        /* <DEDUP_REMOVED lines=19> */
[----:B------:R-:W-:Y:S01]  /*45a0*/  FFMA.FTZ R36, R36, UR45, -R88 ;  /* 0x0000002d24247c23 */ /* 0x000fe20008010858 */
[----:B------:R-:W-:-:S02]  /*45b0*/  FMNMX.FTZ R81, R67, R84, !PT ;  /* 0x0000005443517209 */ /* 0x000fc40007810000 */
[----:B0-----:R-:W-:Y:S01]  /*45c0*/  F2FP.SATFINITE.E4M3.F32.PACK_AB_MERGE_C R152, R10, R9, RZ ;  /* 0x000000090a98723e */ /* 0x001fe200048070ff */
[----:B------:R-:W-:Y:S01]  /*45d0*/  MUFU.EX2 R13, R13 ;  /* 0x0000000d000d7308 */ /* 0x000fe20000000800 */
[----:B------:R-:W-:Y:S02]  /*45e0*/  FMNMX.FTZ R84, R70, R81, !PT ;  /* 0x0000005146547209 */ /* 0x000fe40007810000 */
[----:B------:R-:W-:Y:S02]  /*45f0*/  F2FP.SATFINITE.E4M3.F32.PACK_AB_MERGE_C R152, R7, R6, R152 ;  /* 0x000000060798723e */ /* 0x000fe40004807098 */
        /* <DEDUP_REMOVED lines=11> */
[----:B------:R-:W-:Y:S02]  /*46b0*/  FMNMX.FTZ R84, R54, R81, !PT ;  /* 0x0000005136547209 */ /* 0x000fe40007810000 */
[----:B0-----:R-:W-:Y:S02]  /*46c0*/  F2FP.SATFINITE.E4M3.F32.PACK_AB_MERGE_C R154, R14, R13, RZ ;  /* 0x0000000d0e9a723e */ /* 0x001fe400048070ff */
[----:B------:R-:W-:Y:S02]  /*46d0*/  FMNMX.FTZ R81, R55, R84, !PT ;  /* 0x0000005437517209 */ /* 0x000fe40007810000 */
[----:B------:R-:W-:Y:S01]  /*46e0*/  F2FP.SATFINITE.E4M3.F32.PACK_AB_MERGE_C R154, R12, R11, R154 ;  /* 0x0000000b0c9a723e */ /* 0x000fe2000480709a */
[----:B------:R-:W-:Y:S01]  /*46f0*/  MUFU.EX2 R73, R73 ;  /* 0x0000004900497308 */ /* 0x000fe20000000800 */
[----:B------:R-:W-:Y:S01]  /*4700*/  FMNMX.FTZ R84, R26, R81, !PT ;  /* 0x000000511a547209 */ /* 0x000fe20007810000 */
[----:B------:R-:W-:-:S03]  /*4710*/  IMAD.U32 R81, RZ, RZ, UR45 ;  /* 0x0000002dff517e24 */ /* 0x000fc6000f8e00ff */
[----:B------:R-:W-:-:S03]  /*4720*/  FMNMX.FTZ R69, R27, R84, !PT ;  /* 0x000000541b457209 */ /* 0x000fc60007810000 */
[----:B------:R-:W0:Y:S01]  /*4730*/  MUFU.EX2 R76, R76 ;  /* 0x0000004c004c7308 */ /* 0x000e220000000800 */
[----:B------:R-:W-:-:S04]  /*4740*/  FMNMX.FTZ R84, R30, R69, !PT ;  /* 0x000000451e547209 */ /* 0x000fc80007810000 */
[----:B------:R-:W-:-:S03]  /*4750*/  FMNMX.FTZ R69, R31, R84, !PT ;  /* 0x000000541f457209 */ /* 0x000fc60007810000 */
[----:B------:R-:W-:Y:S01]  /*4760*/  MUFU.EX2 R72, R72 ;  /* 0x0000004800487308 */ /* 0x000fe20000000800 */
[----:B------:R-:W-:-:S04]  /*4770*/  FMNMX.FTZ R84, R34, R69, !PT ;  /* 0x0000004522547209 */ /* 0x000fc80007810000 */
[----:B------:R-:W-:-:S03]  /*4780*/  FMNMX.FTZ R69, R35, R84, !PT ;  /* 0x0000005423457209 */ /* 0x000fc60007810000 */
[----:B------:R-:W1:Y:S01]  /*4790*/  MUFU.EX2 R80, R80 ;  /* 0x0000005000507308 */ /* 0x000e620000000800 */
[----:B------:R-:W-:Y:S02]  /*47a0*/  FMNMX.FTZ R8, R38, R69, !PT ;  /* 0x0000004526087209 */ /* 0x000fe40007810000 */
[----:B0-----:R-:W-:Y:S02]  /*47b0*/  F2FP.SATFINITE.E4M3.F32.PACK_AB_MERGE_C R148, R76, R73, RZ ;  /* 0x000000494c94723e */ /* 0x001fe400048070ff */
[----:B------:R-:W-:Y:S02]  /*47c0*/  FMNMX.FTZ R8, R39, R8, !PT ;  /* 0x0000000827087209 */ /* 0x000fe40007810000 */
[----:B------:R-:W-:Y:S01]  /*47d0*/  F2FP.SATFINITE.E4M3.F32.PACK_AB_MERGE_C R148, R20, R15, R148 ;  /* 0x0000000f1494723e */ /* 0x000fe20004807094 */
[----:B------:R-:W-:Y:S02]  /*47e0*/  MUFU.EX2 R56, R56 ;  /* 0x0000003800387308 */ /* 0x000fe40000000800 */
[----:B------:R-:W0:Y:S06]  /*47f0*/  SHFL.BFLY PT, R69, R8, 0x2, 0x1f ;  /* 0x0c401f0008457f89 */ /* 0x000e2c00000e0000 */
[----:B------:R-:W-:Y:S01]  /*4800*/  MUFU.EX2 R57, R57 ;  /* 0x0000003900397308 */ /* 0x000fe20000000800 */
[----:B-1----:R-:W-:-:S04]  /*4810*/  F2FP.SATFINITE.E4M3.F32.PACK_AB_MERGE_C R150, R80, R77, RZ ;  /* 0x0000004d5096723e */ /* 0x002fc800048070ff */
[----:B------:R-:W-:-:S03]  /*4820*/  F2FP.SATFINITE.E4M3.F32.PACK_AB_MERGE_C R150, R72, R21, R150 ;  /* 0x000000154896723e */ /* 0x000fc60004807096 */
[----:B------:R-:W-:Y:S08]  /*4830*/  MUFU.EX2 R60, R60 ;  /* 0x0000003c003c7308 */ /* 0x000ff00000000800 */
[----:B------:R-:W1:Y:S01]  /*4840*/  MUFU.EX2 R61, R61 ;  /* 0x0000003d003d7308 */ /* 0x000e620000000800 */
[----:B0-----:R-:W-:-:S05]  /*4850*/  FMNMX.FTZ R69, R8, R69, !PT ;  /* 0x0000004508457209 */ /* 0x001fca0007810000 */
[----:B------:R-:W0:Y:S02]  /*4860*/  SHFL.BFLY PT, R8, R69, 0x1, 0x1f ;  /* 0x0c201f0045087f89 */ /* 0x000e2400000e0000 */
[----:B------:R-:W2:Y:S08]  /*4870*/  MUFU.EX2 R68, R68 ;  /* 0x0000004400447308 */ /* 0x000eb00000000800 */
[----:B------:R-:W-:Y:S01]  /*4880*/  MUFU.EX2 R64, R64 ;  /* 0x0000004000407308 */ /* 0x000fe20000000800 */
[----:B-1----:R-:W-:-:S04]  /*4890*/  F2FP.SATFINITE.E4M3.F32.PACK_AB_MERGE_C R144, R61, R60, RZ ;  /* 0x0000003c3d90723e */ /* 0x002fc800048070ff */
[----:B------:R-:W-:-:S03]  /*48a0*/  F2FP.SATFINITE.E4M3.F32.PACK_AB_MERGE_C R144, R57, R56, R144 ;  /* 0x000000383990723e */ /* 0x000fc60004807090 */
[----:B------:R-:W1:Y:S01]  /*48b0*/  MUFU.EX2 R65, R65 ;  /* 0x0000004100417308 */ /* 0x000e620000000800 */
[----:B--2---:R-:W-:Y:S02]  /*48c0*/  F2FP.SATFINITE.E4M3.F32.PACK_AB_MERGE_C R146, R23, R68, RZ ;  /* 0x000000441792723e */ /* 0x004fe400048070ff */
[----:B0-----:R-:W-:Y:S01]  /*48d0*/  FMNMX.FTZ R8, R69, R8, !PT ;  /* 0x0000000845087209 */ /* 0x001fe20007810000 */
[----:B------:R-:W-:-:S04]  /*48e0*/  FFMA.FTZ R69, R37, UR45, -R88 ;  /* 0x0000002d25457c23 */ /* 0x000fc80008010858 */
[----:B------:R-:W-:Y:S01]  /*48f0*/  MUFU.EX2 R44, R44 ;  /* 0x0000002c002c7308 */ /* 0x000fe20000000800 */
[C---:B------:R-:W-:Y:S01]  /*4900*/  FSETP.NEU.FTZ.AND P1, PT, R8.reuse, -INF , PT ;  /* 0xff8000000800780b */ /* 0x040fe20003f3d000 */
[----:B------:R-:W-:-:S05]  /*4910*/  FFMA.FTZ R81, R8, R81, -8 ;  /* 0xc100000008517423 */ /* 0x000fca0000010051 */
[----:B------:R-:W-:Y:S01]  /*4920*/  FSEL R37, R81, RZ, P1 ;  /* 0x000000ff51257208 */ /* 0x000fe20000800000 */
[----:B------:R-:W-:Y:S01]  /*4930*/  MUFU.EX2 R45, R45 ;  /* 0x0000002d002d7308 */ /* 0x000fe20000000800 */
[----:B-1----:R-:W-:Y:S02]  /*4940*/  F2FP.SATFINITE.E4M3.F32.PACK_AB_MERGE_C R146, R65, R64, R146 ;  /* 0x000000404192723e */ /* 0x002fe40004807092 */
[----:B------:R-:W-:Y:S01]  /*4950*/  PLOP3.LUT P1, PT, PT, PT, UP1, 0x40, 0x0 ;  /* 0x000000000000781c */ /* 0x000fe20003f2e818 */
[--C-:B------:R-:W-:Y:S01]  /*4960*/  FFMA.FTZ R81, R90, UR45, -R37.reuse ;  /* 0x0000002d5a517c23 */ /* 0x100fe20008010825 */
[--C-:B------:R-:W-:Y:S01]  /*4970*/  FFMA.FTZ R84, R91, UR45, -R37.reuse ;  /* 0x0000002d5b547c23 */ /* 0x100fe20008010825 */
[--C-:B------:R-:W-:Y:S01]  /*4980*/  FFMA.FTZ R85, R94, UR45, -R37.reuse ;  /* 0x0000002d5e557c23 */ /* 0x100fe20008010825 */
[--C-:B------:R-:W-:Y:S01]  /*4990*/  FFMA.FTZ R93, R79, UR45, -R37.reuse ;  /* 0x0000002d4f5d7c23 */ /* 0x100fe20008010825 */
[----:B------:R-:W-:Y:S01]  /*49a0*/  FFMA.FTZ R79, R82, UR45, -R37 ;  /* 0x0000002d524f7c23 */ /* 0x000fe20008010825 */
[----:B------:R-:W-:Y:S01]  /*49b0*/  FADD.FTZ R94, R6, R7 ;  /* 0x00000007065e7221 */ /* 0x000fe20000010000 */
[----:B------:R-:W-:Y:S01]  /*49c0*/  MUFU.EX2 R81, R81 ;  /* 0x0000005100517308 */ /* 0x000fe20000000800 */
[--C-:B------:R-:W-:Y:S01]  /*49d0*/  FFMA.FTZ R82, R83, UR45, -R37.reuse ;  /* 0x0000002d53527c23 */ /* 0x100fe20008010825 */
[--C-:B------:R-:W-:Y:S01]  /*49e0*/  FFMA.FTZ R88, R95, UR45, -R37.reuse ;  /* 0x0000002d5f587c23 */ /* 0x100fe20008010825 */
[--C-:B------:R-:W-:Y:S01]  /*49f0*/  FFMA.FTZ R83, R86, UR45, -R37.reuse ;  /* 0x0000002d56537c23 */ /* 0x100fe20008010825 */
[--C-:B------:R-:W-:Y:S01]  /*4a00*/  FFMA.FTZ R86, R87, UR45, -R37.reuse ;  /* 0x0000002d57567c23 */ /* 0x100fe20008010825 */
[--C-:B------:R-:W-:Y:S01]  /*4a10*/  FFMA.FTZ R87, R63, UR45, -R37.reuse ;  /* 0x0000002d3f577c23 */ /* 0x100fe20008010825 */
[----:B------:R-:W-:Y:S01]  /*4a20*/  FADD.FTZ R95, R9, R94 ;  /* 0x0000005e095f7221 */ /* 0x000fe20000010000 */
[--C-:B------:R-:W-:Y:S01]  /*4a30*/  FFMA.FTZ R63, R66, UR45, -R37.reuse ;  /* 0x0000002d423f7c23 */ /* 0x100fe20008010825 */
[----:B------:R-:W0:Y:S01]  /*4a40*/  MUFU.EX2 R84, R84 ;  /* 0x0000005400547308 */ /* 0x000e220000000800 */
[--C-:B------:R-:W-:Y:S01]  /*4a50*/  FFMA.FTZ R89, R98, UR45, -R37.reuse ;  /* 0x0000002d62597c23 */ /* 0x100fe20008010825 */
[--C-:B------:R-:W-:Y:S01]  /*4a60*/  FFMA.FTZ R66, R67, UR45, -R37.reuse ;  /* 0x0000002d43427c23 */ /* 0x100fe20008010825 */
[----:B------:R-:W-:Y:S01]  /*4a70*/  FFMA.FTZ R67, R70, UR45, -R37 ;  /* 0x0000002d46437c23 */ /* 0x000fe20008010825 */
[----:B------:R-:W-:Y:S01]  /*4a80*/  FADD.FTZ R70, R10, R95 ;  /* 0x0000005f0a467221 */ /* 0x000fe20000010000 */
[--C-:B------:R-:W-:Y:S01]  /*4a90*/  FFMA.FTZ R90, R99, UR45, -R37.reuse ;  /* 0x0000002d635a7c23 */ /* 0x100fe20008010825 */
[--C-:B------:R-:W-:Y:S01]  /*4aa0*/  FFMA.FTZ R91, R102, UR45, -R37.reuse ;  /* 0x0000002d665b7c23 */ /* 0x100fe20008010825 */
[--C-:B------:R-:W-:Y:S01]  /*4ab0*/  FFMA.FTZ R92, R103, UR45, -R37.reuse ;  /* 0x0000002d675c7c23 */ /* 0x100fe20008010825 */
[----:B------:R-:W1:Y:S01]  /*4ac0*/  MUFU.EX2 R85, R85 ;  /* 0x0000005500557308 */ /* 0x000e620000000800 */
[----:B------:R-:W-:Y:S01]  /*4ad0*/  FADD.FTZ R95, R11, R70 ;  /* 0x000000460b5f7221 */ /* 0x000fe20000010000 */
[--C-:B------:R-:W-:Y:S01]  /*4ae0*/  FFMA.FTZ R70, R71, UR45, -R37.reuse ;  /* 0x0000002d47467c23 */ /* 0x100fe20008010825 */
[--C-:B------:R-:W-:Y:S01]  /*4af0*/  FFMA.FTZ R74, R74, UR45, -R37.reuse ;  /* 0x0000002d4a4a7c23 */ /* 0x100fe20008010825 */
[----:B------:R-:W-:Y:S01]  /*4b00*/  FFMA.FTZ R75, R75, UR45, -R37 ;  /* 0x0000002d4b4b7c23 */ /* 0x000fe20008010825 */
[----:B------:R-:W-:Y:S01]  /*4b10*/  FADD.FTZ R96, R12, R95 ;  /* 0x0000005f0c607221 */ /* 0x000fe20000010000 */
[--C-:B------:R-:W-:Y:S01]  /*4b20*/  FFMA.FTZ R78, R78, UR45, -R37.reuse ;  /* 0x0000002d4e4e7c23 */ /* 0x100fe20008010825 */
[--C-:B------:R-:W-:Y:S01]  /*4b30*/  FFMA.FTZ R58, R58, UR45, -R37.reuse ;  /* 0x0000002d3a3a7c23 */ /* 0x100fe20008010825 */
[----:B------:R-:W2:Y:S01]  /*4b40*/  MUFU.EX2 R88, R88 ;  /* 0x0000005800587308 */ /* 0x000ea20000000800 */
[----:B0-----:R-:W-:Y:S01]  /*4b50*/  FADD.FTZ R94, R81, R84 ;  /* 0x00000054515e7221 */ /* 0x001fe20000010000 */
[----:B------:R-:W-:Y:S01]  /*4b60*/  FADD.FTZ R95, R13, R96 ;  /* 0x000000600d5f7221 */ /* 0x000fe20000010000 */
[--C-:B------:R-:W-:Y:S01]  /*4b70*/  FFMA.FTZ R59, R59, UR45, -R37.reuse ;  /* 0x0000002d3b3b7c23 */ /* 0x100fe20008010825 */
[--C-:B------:R-:W-:Y:S01]  /*4b80*/  FFMA.FTZ R62, R62, UR45, -R37.reuse ;  /* 0x0000002d3e3e7c23 */ /* 0x100fe20008010825 */
[----:B------:R-:W-:Y:S01]  /*4b90*/  FFMA.FTZ R42, R42, UR45, -R37 ;  /* 0x0000002d2a2a7c23 */ /* 0x000fe20008010825 */
[----:B------:R-:W-:Y:S01]  /*4ba0*/  FADD.FTZ R96, R14, R95 ;  /* 0x0000005f0e607221 */ /* 0x000fe20000010000 */
[--C-:B------:R-:W-:Y:S01]  /*4bb0*/  FFMA.FTZ R43, R43, UR45, -R37.reuse ;  /* 0x0000002d2b2b7c23 */ /* 0x100fe20008010825 */
[----:B------:R-:W0:Y:S01]  /*4bc0*/  MUFU.EX2 R89, R89 ;  /* 0x0000005900597308 */ /* 0x000e220000000800 */
[----:B-1----:R-:W-:Y:S01]  /*4bd0*/  FADD.FTZ R71, R85, R94 ;  /* 0x0000005e55477221 */ /* 0x002fe20000010000 */
[--C-:B------:R-:W-:Y:S01]  /*4be0*/  FFMA.FTZ R47, R47, UR45, -R37.reuse ;  /* 0x0000002d2f2f7c23 */ /* 0x100fe20008010825 */
[--C-:B------:R-:W-:Y:S01]  /*4bf0*/  FFMA.FTZ R54, R54, UR45, -R37.reuse ;  /* 0x0000002d36367c23 */ /* 0x100fe20008010825 */
[--C-:B------:R-:W-:Y:S01]  /*4c00*/  FFMA.FTZ R55, R55, UR45, -R37.reuse ;  /* 0x0000002d37377c23 */ /* 0x100fe20008010825 */
[--C-:B------:R-:W-:Y:S01]  /*4c10*/  FFMA.FTZ R26, R26, UR45, -R37.reuse ;  /* 0x0000002d1a1a7c23 */ /* 0x100fe20008010825 */
[--C-:B------:R-:W-:Y:S01]  /*4c20*/  FFMA.FTZ R27, R27, UR45, -R37.reuse ;  /* 0x0000002d1b1b7c23 */ /* 0x100fe20008010825 */
[----:B------:R-:W-:Y:S01]  /*4c30*/  FFMA.FTZ R30, R30, UR45, -R37 ;  /* 0x0000002d1e1e7c23 */ /* 0x000fe20008010825 */
[----:B------:R-:W1:Y:S01]  /*4c40*/  MUFU.EX2 R90, R90 ;  /* 0x0000005a005a7308 */ /* 0x000e620000000800 */
[----:B--2---:R-:W-:Y:S01]  /*4c50*/  FADD.FTZ R94, R88, R71 ;  /* 0x00000047585e7221 */ /* 0x004fe20000010000 */
[----:B------:R-:W-:Y:S01]  /*4c60*/  FADD.FTZ R71, R15, R96 ;  /* 0x000000600f477221 */ /* 0x000fe20000010000 */
[--C-:B------:R-:W-:Y:S01]  /*4c70*/  FFMA.FTZ R31, R31, UR45, -R37.reuse ;  /* 0x0000002d1f1f7c23 */ /* 0x100fe20008010825 */
[--C-:B------:R-:W-:Y:S01]  /*4c80*/  FFMA.FTZ R34, R34, UR45, -R37.reuse ;  /* 0x0000002d22227c23 */ /* 0x100fe20008010825 */
[----:B------:R-:W-:Y:S01]  /*4c90*/  FFMA.FTZ R35, R35, UR45, -R37 ;  /* 0x0000002d23237c23 */ /* 0x000fe20008010825 */
[----:B------:R-:W-:Y:S01]  /*4ca0*/  FADD.FTZ R10, R20, R71 ;  /* 0x00000047140a7221 */ /* 0x000fe20000010000 */
[----:B------:R-:W-:Y:S01]  /*4cb0*/  FFMA.FTZ R38, R38, UR45, -R37 ;  /* 0x0000002d26267c23 */ /* 0x000fe20008010825 */
[----:B------:R-:W2:Y:S01]  /*4cc0*/  MUFU.EX2 R91, R91 ;  /* 0x0000005b005b7308 */ /* 0x000ea20000000800 */
[----:B0-----:R-:W-:Y:S01]  /*4cd0*/  FADD.FTZ R19, R89, R94 ;  /* 0x0000005e59137221 */ /* 0x001fe20000010000 */
[----:B------:R-:W-:-:S04]  /*4ce0*/  F2FP.SATFINITE.E4M3.F32.PACK_AB_MERGE_C R85, R88, R85, RZ ;  /* 0x000000555855723e */ /* 0x000fc800048070ff */
[----:B------:R-:W-:Y:S02]  /*4cf0*/  F2FP.SATFINITE.E4M3.F32.PACK_AB_MERGE_C R153, R84, R81, R85 ;  /* 0x000000515499723e */ /* 0x000fe40004807055 */
[----:B------:R-:W0:Y:S01]  /*4d00*/  MUFU.EX2 R92, R92 ;  /* 0x0000005c005c7308 */ /* 0x000e220000000800 */
[----:B-1----:R-:W-:Y:S01]  /*4d10*/  FADD.FTZ R14, R90, R19 ;  /* 0x000000135a0e7221 */ /* 0x002fe20000010000 */
[----:B------:R-:W-:Y:S01]  /*4d20*/  FADD.FTZ R19, R73, R10 ;  /* 0x0000000a49137221 */ /* 0x000fe20000010000 */
[----:B------:R-:W-:-:S03]  /*4d30*/  FFMA.FTZ R10, R46, UR45, -R37 ;  /* 0x0000002d2e0a7c23 */ /* 0x000fc60008010825 */
[----:B------:R-:W-:Y:S02]  /*4d40*/  FADD.FTZ R76, R76, R19 ;  /* 0x000000134c4c7221 */ /* 0x000fe40000010000 */
[----:B------:R-:W1:Y:S01]  /*4d50*/  MUFU.EX2 R74, R74 ;  /* 0x0000004a004a7308 */ /* 0x000e620000000800 */
[----:B--2---:R-:W-:Y:S01]  /*4d60*/  FADD.FTZ R13, R91, R14 ;  /* 0x0000000e5b0d7221 */ /* 0x004fe20000010000 */
[----:B------:R-:W-:-:S04]  /*4d70*/  FADD.FTZ R7, R21, R76 ;  /* 0x0000004c15077221 */ /* 0x000fc80000010000 */
[----:B------:R-:W-:Y:S02]  /*4d80*/  FADD.FTZ R12, R72, R7 ;  /* 0x00000007480c7221 */ /* 0x000fe40000010000 */
[----:B------:R-:W2:Y:S01]  /*4d90*/  MUFU.EX2 R75, R75 ;  /* 0x0000004b004b7308 */ /* 0x000ea20000000800 */
[C---:B0-----:R-:W-:Y:S01]  /*4da0*/  FADD.FTZ R13, R92.reuse, R13 ;  /* 0x0000000d5c0d7221 */ /* 0x041fe20000010000 */
[----:B------:R-:W-:-:S04]  /*4db0*/  F2FP.SATFINITE.E4M3.F32.PACK_AB_MERGE_C R91, R92, R91, RZ ;  /* 0x0000005b5c5b723e */ /* 0x000fc800048070ff */
[----:B------:R-:W-:Y:S02]  /*4dc0*/  F2FP.SATFINITE.E4M3.F32.PACK_AB_MERGE_C R155, R90, R89, R91 ;  /* 0x000000595a9b723e */ /* 0x000fe4000480705b */
[----:B------:R-:W0:Y:S01]  /*4dd0*/  MUFU.EX2 R78, R78 ;  /* 0x0000004e004e7308 */ /* 0x000e220000000800 */
[----:B-1----:R-:W-:Y:S01]  /*4de0*/  FADD.FTZ R6, R74, R13 ;  /* 0x0000000d4a067221 */ /* 0x002fe20000010000 */
[----:B------:R-:W-:-:S04]  /*4df0*/  FADD.FTZ R13, R77, R12 ;  /* 0x0000000c4d0d7221 */ /* 0x000fc80000010000 */
[----:B------:R-:W-:Y:S02]  /*4e00*/  FADD.FTZ R13, R80, R13 ;  /* 0x0000000d500d7221 */ /* 0x000fe40000010000 */
[----:B------:R-:W1:Y:S01]  /*4e10*/  MUFU.EX2 R93, R93 ;  /* 0x0000005d005d7308 */ /* 0x000e620000000800 */
[----:B--2---:R-:W-:Y:S01]  /*4e20*/  FADD.FTZ R7, R75, R6 ;  /* 0x000000064b077221 */ /* 0x004fe20000010000 */
[----:B------:R-:W-:Y:S01]  /*4e30*/  FADD.FTZ R14, R56, R13 ;  /* 0x0000000d380e7221 */ /* 0x000fe20000010000 */
[----:B------:R-:W-:-:S03]  /*4e40*/  FFMA.FTZ R6, R50, UR45, -R37 ;  /* 0x0000002d32067c23 */ /* 0x000fc60008010825 */
[----:B------:R-:W-:Y:S01]  /*4e50*/  FADD.FTZ R15, R57, R14 ;  /* 0x0000000e390f7221 */ /* 0x000fe20000010000 */
[----:B------:R-:W-:Y:S01]  /*4e60*/  F2FP.SATFINITE.E4M3.F32.PACK_AB_MERGE_C R14, R45, R44, RZ ;  /* 0x0000002c2d0e723e */ /* 0x000fe200048070ff */
[----:B------:R-:W2:Y:S01]  /*4e70*/  MUFU.EX2 R79, R79 ;  /* 0x0000004f004f7308 */ /* 0x000ea20000000800 */
[----:B0-----:R-:W-:Y:S01]  /*4e80*/  FADD.FTZ R12, R78, R7 ;  /* 0x000000074e0c7221 */ /* 0x001fe20000010000 */
[----:B------:R-:W-:Y:S01]  /*4e90*/  FADD.FTZ R60, R60, R15 ;  /* 0x0000000f3c3c7221 */ /* 0x000fe20000010000 */
[--C-:B------:R-:W-:Y:S01]  /*4ea0*/  FFMA.FTZ R7, R51, UR45, -R37.reuse ;  /* 0x0000002d33077c23 */ /* 0x100fe20008010825 */
[----:B------:R-:W-:Y:S02]  /*4eb0*/  FFMA.FTZ R37, R39, UR45, -R37 ;  /* 0x0000002d27257c23 */ /* 0x000fe40008010825 */
[----:B------:R-:W-:Y:S02]  /*4ec0*/  FADD.FTZ R61, R61, R60 ;  /* 0x0000003c3d3d7221 */ /* 0x000fe40000010000 */
[----:B------:R-:W0:Y:S01]  /*4ed0*/  MUFU.EX2 R82, R82 ;  /* 0x0000005200527308 */ /* 0x000e220000000800 */
[C---:B-1----:R-:W-:Y:S01]  /*4ee0*/  FADD.FTZ R12, R93.reuse, R12 ;  /* 0x0000000c5d0c7221 */ /* 0x042fe20000010000 */
[----:B------:R-:W-:Y:S01]  /*4ef0*/  FADD.FTZ R64, R64, R61 ;  /* 0x0000003d40407221 */ /* 0x000fe20000010000 */
[----:B------:R-:W-:-:S03]  /*4f00*/  F2FP.SATFINITE.E4M3.F32.PACK_AB_MERGE_C R78, R93, R78, RZ ;  /* 0x0000004e5d4e723e */ /* 0x000fc600048070ff */
[----:B------:R-:W-:Y:S01]  /*4f10*/  FADD.FTZ R65, R65, R64 ;  /* 0x0000004041417221 */ /* 0x000fe20000010000 */
[----:B------:R-:W-:Y:S01]  /*4f20*/  F2FP.SATFINITE.E4M3.F32.PACK_AB_MERGE_C R149, R75, R74, R78 ;  /* 0x0000004a4b95723e */ /* 0x000fe2000480704e */
[----:B------:R-:W1:Y:S01]  /*4f30*/  MUFU.EX2 R83, R83 ;  /* 0x0000005300537308 */ /* 0x000e620000000800 */
[----:B--2---:R-:W-:Y:S01]  /*4f40*/  FADD.FTZ R13, R79, R12 ;  /* 0x0000000c4f0d7221 */ /* 0x004fe20000010000 */
[----:B------:R-:W-:-:S04]  /*4f50*/  FADD.FTZ R68, R68, R65 ;  /* 0x0000004144447221 */ /* 0x000fc80000010000 */
[----:B------:R-:W-:Y:S02]  /*4f60*/  FADD.FTZ R23, R23, R68 ;  /* 0x0000004417177221 */ /* 0x000fe40000010000 */
[----:B------:R-:W2:Y:S01]  /*4f70*/  MUFU.EX2 R86, R86 ;  /* 0x0000005600567308 */ /* 0x000ea20000000800 */
[----:B0-----:R-:W-:-:S07]  /*4f80*/  FADD.FTZ R12, R82, R13 ;  /* 0x0000000d520c7221 */ /* 0x001fce0000010000 */
[----:B------:R-:W0:Y:S01]  /*4f90*/  MUFU.EX2 R58, R58 ;  /* 0x0000003a003a7308 */ /* 0x000e220000000800 */
[----:B-1----:R-:W-:-:S07]  /*4fa0*/  FADD.FTZ R13, R83, R12 ;  /* 0x0000000c530d7221 */ /* 0x002fce0000010000 */
[----:B------:R-:W1:Y:S01]  /*4fb0*/  MUFU.EX2 R59, R59 ;  /* 0x0000003b003b7308 */ /* 0x000e620000000800 */
[C---:B--2---:R-:W-:Y:S01]  /*4fc0*/  FADD.FTZ R13, R86.reuse, R13 ;  /* 0x0000000d560d7221 */ /* 0x044fe20000010000 */
[----:B------:R-:W-:-:S04]  /*4fd0*/  F2FP.SATFINITE.E4M3.F32.PACK_AB_MERGE_C R83, R86, R83, RZ ;  /* 0x000000535653723e */ /* 0x000fc800048070ff */
[----:B------:R-:W-:Y:S02]  /*4fe0*/  F2FP.SATFINITE.E4M3.F32.PACK_AB_MERGE_C R151, R82, R79, R83 ;  /* 0x0000004f5297723e */ /* 0x000fe40004807053 */
[----:B------:R-:W2:Y:S01]  /*4ff0*/  MUFU.EX2 R62, R62 ;  /* 0x0000003e003e7308 */ /* 0x000ea20000000800 */
[----:B0-----:R-:W-:-:S07]  /*5000*/  FADD.FTZ R12, R58, R13 ;  /* 0x0000000d3a0c7221 */ /* 0x001fce0000010000 */
[----:B------:R-:W0:Y:S01]  /*5010*/  MUFU.EX2 R87, R87 ;  /* 0x0000005700577308 */ /* 0x000e220000000800 */
[----:B-1----:R-:W-:-:S07]  /*5020*/  FADD.FTZ R13, R59, R12 ;  /* 0x0000000c3b0d7221 */ /* 0x002fce0000010000 */
[----:B------:R-:W1:Y:S01]  /*5030*/  MUFU.EX2 R63, R63 ;  /* 0x0000003f003f7308 */ /* 0x000e620000000800 */
[----:B--2---:R-:W-:-:S07]  /*5040*/  FADD.FTZ R12, R62, R13 ;  /* 0x0000000d3e0c7221 */ /* 0x004fce0000010000 */
[----:B------:R-:W2:Y:S01]  /*5050*/  MUFU.EX2 R66, R66 ;  /* 0x0000004200427308 */ /* 0x000ea20000000800 */
[C---:B0-----:R-:W-:Y:S01]  /*5060*/  FADD.FTZ R12, R87.reuse, R12 ;  /* 0x0000000c570c7221 */ /* 0x041fe20000010000 */
[----:B------:R-:W-:-:S04]  /*5070*/  F2FP.SATFINITE.E4M3.F32.PACK_AB_MERGE_C R62, R87, R62, RZ ;  /* 0x0000003e573e723e */ /* 0x000fc800048070ff */
[----:B------:R-:W-:Y:S02]  /*5080*/  F2FP.SATFINITE.E4M3.F32.PACK_AB_MERGE_C R145, R59, R58, R62 ;  /* 0x0000003a3b91723e */ /* 0x000fe4000480703e */
[----:B------:R-:W0:Y:S01]  /*5090*/  MUFU.EX2 R67, R67 ;  /* 0x0000004300437308 */ /* 0x000e220000000800 */
[----:B-1----:R-:W-:-:S07]  /*50a0*/  FADD.FTZ R13, R63, R12 ;  /* 0x0000000c3f0d7221 */ /* 0x002fce0000010000 */
[----:B------:R-:W1:Y:S01]  /*50b0*/  MUFU.EX2 R70, R70 ;  /* 0x0000004600467308 */ /* 0x000e620000000800 */
[----:B--2---:R-:W-:-:S07]  /*50c0*/  FADD.FTZ R12, R66, R13 ;  /* 0x0000000d420c7221 */ /* 0x004fce0000010000 */
[----:B------:R-:W-:Y:S01]  /*50d0*/  MUFU.EX2 R40, R40 ;  /* 0x0000002800287308 */ /* 0x000fe20000000800 */
[----:B0-----:R-:W-:-:S07]  /*50e0*/  FADD.FTZ R13, R67, R12 ;  /* 0x0000000c430d7221 */ /* 0x001fce0000010000 */
[----:B------:R-:W0:Y:S01]  /*50f0*/  MUFU.EX2 R41, R41 ;  /* 0x0000002900297308 */ /* 0x000e220000000800 */
[C---:B-1----:R-:W-:Y:S01]  /*5100*/  FADD.FTZ R13, R70.reuse, R13 ;  /* 0x0000000d460d7221 */ /* 0x042fe20000010000 */
[----:B------:R-:W-:-:S04]  /*5110*/  F2FP.SATFINITE.E4M3.F32.PACK_AB_MERGE_C R67, R70, R67, RZ ;  /* 0x000000434643723e */ /* 0x000fc800048070ff */
[----:B------:R-:W-:Y:S02]  /*5120*/  F2FP.SATFINITE.E4M3.F32.PACK_AB_MERGE_C R147, R66, R63, R67 ;  /* 0x0000003f4293723e */ /* 0x000fe40004807043 */
[----:B------:R-:W1:Y:S08]  /*5130*/  MUFU.EX2 R42, R42 ;  /* 0x0000002a002a7308 */ /* 0x000e700000000800 */
[----:B------:R-:W2:Y:S01]  /*5140*/  MUFU.EX2 R9, R43 ;  /* 0x0000002b00097308 */ /* 0x000ea20000000800 */
[----:B0-----:R-:W-:Y:S01]  /*5150*/  F2FP.SATFINITE.E4M3.F32.PACK_AB_MERGE_C R140, R41, R40, R14 ;  /* 0x00000028298c723e */ /* 0x001fe2000480700e */
[----:B------:R-:W-:-:S04]  /*5160*/  FADD.FTZ R40, R40, R23 ;  /* 0x0000001728287221 */ /* 0x000fc80000010000 */
[----:B------:R-:W-:Y:S02]  /*5170*/  FADD.FTZ R41, R41, R40 ;  /* 0x0000002829297221 */ /* 0x000fe40000010000 */
[----:B------:R-:W0:Y:S01]  /*5180*/  MUFU.EX2 R10, R10 ;  /* 0x0000000a000a7308 */ /* 0x000e220000000800 */
[----:B-1----:R-:W-:Y:S01]  /*5190*/  FADD.FTZ R12, R42, R13 ;  /* 0x0000000d2a0c7221 */ /* 0x002fe20000010000 */
[----:B------:R-:W-:-:S04]  /*51a0*/  FADD.FTZ R44, R44, R41 ;  /* 0x000000292c2c7221 */ /* 0x000fc80000010000 */
[----:B------:R-:W-:Y:S02]  /*51b0*/  FADD.FTZ R45, R45, R44 ;  /* 0x0000002c2d2d7221 */ /* 0x000fe40000010000 */
[----:B------:R-:W-:Y:S01]  /*51c0*/  MUFU.EX2 R52, R52 ;  /* 0x0000003400347308 */ /* 0x000fe20000000800 */
[----:B--2---:R-:W-:-:S07]  /*51d0*/  FADD.FTZ R13, R9, R12 ;  /* 0x0000000c090d7221 */ /* 0x004fce0000010000 */
[----:B------:R-:W1:Y:S01]  /*51e0*/  MUFU.EX2 R53, R53 ;  /* 0x0000003500357308 */ /* 0x000e620000000800 */
[----:B0-----:R-:W-:-:S07]  /*51f0*/  FADD.FTZ R12, R10, R13 ;  /* 0x0000000d0a0c7221 */ /* 0x001fce0000010000 */
[----:B------:R-:W0:Y:S08]  /*5200*/  MUFU.EX2 R11, R47 ;  /* 0x0000002f000b7308 */ /* 0x000e300000000800 */
[----:B------:R-:W-:Y:S01]  /*5210*/  MUFU.EX2 R48, R48 ;  /* 0x0000003000307308 */ /* 0x000fe20000000800 */
[----:B-1----:R-:W-:-:S07]  /*5220*/  F2FP.SATFINITE.E4M3.F32.PACK_AB_MERGE_C R14, R53, R52, RZ ;  /* 0x00000034350e723e */ /* 0x002fce00048070ff */
[----:B------:R-:W1:Y:S01]  /*5230*/  MUFU.EX2 R49, R49 ;  /* 0x0000003100317308 */ /* 0x000e620000000800 */
[C---:B0-----:R-:W-:Y:S01]  /*5240*/  F2FP.SATFINITE.E4M3.F32.PACK_AB_MERGE_C R13, R11.reuse, R10, RZ ;  /* 0x0000000a0b0d723e */ /* 0x041fe200048070ff */
[----:B------:R-:W-:-:S03]  /*5250*/  FADD.FTZ R11, R11, R12 ;  /* 0x0000000c0b0b7221 */ /* 0x000fc60000010000 */
[----:B------:R-:W-:-:S03]  /*5260*/  F2FP.SATFINITE.E4M3.F32.PACK_AB_MERGE_C R141, R9, R42, R13 ;  /* 0x0000002a098d723e */ /* 0x000fc6000480700d */
[----:B------:R-:W0:Y:S08]  /*5270*/  MUFU.EX2 R6, R6 ;  /* 0x0000000600067308 */ /* 0x000e300000000800 */
[----:B------:R-:W2:Y:S01]  /*5280*/  MUFU.EX2 R7, R7 ;  /* 0x0000000700077308 */ /* 0x000ea20000000800 */
[----:B-1----:R-:W-:Y:S01]  /*5290*/  F2FP.SATFINITE.E4M3.F32.PACK_AB_MERGE_C R142, R49, R48, R14 ;  /* 0x00000030318e723e */ /* 0x002fe2000480700e */
[----:B------:R-:W-:-:S04]  /*52a0*/  FADD.FTZ R48, R48, R45 ;  /* 0x0000002d30307221 */ /* 0x000fc80000010000 */
[----:B------:R-:W-:Y:S02]  /*52b0*/  FADD.FTZ R49, R49, R48 ;  /* 0x0000003031317221 */ /* 0x000fe40000010000 */
[----:B------:R-:W1:Y:S01]  /*52c0*/  MUFU.EX2 R54, R54 ;  /* 0x0000003600367308 */ /* 0x000e620000000800 */
[----:B0-----:R-:W-:Y:S01]  /*52d0*/  FADD.FTZ R10, R6, R11 ;  /* 0x0000000b060a7221 */ /* 0x001fe20000010000 */
[----:B------:R-:W-:-:S04]  /*52e0*/  FADD.FTZ R52, R52, R49 ;  /* 0x0000003134347221 */ /* 0x000fc80000010000 */
[----:B------:R-:W-:Y:S02]  /*52f0*/  FADD.FTZ R53, R53, R52 ;  /* 0x0000003435357221 */ /* 0x000fe40000010000 */
[----:B------:R-:W-:Y:S01]  /*5300*/  MUFU.EX2 R28, R28 ;  /* 0x0000001c001c7308 */ /* 0x000fe20000000800 */
[----:B--2---:R-:W-:-:S07]  /*5310*/  FADD.FTZ R11, R7, R10 ;  /* 0x0000000a070b7221 */ /* 0x004fce0000010000 */
[----:B------:R-:W0:Y:S01]  /*5320*/  MUFU.EX2 R29, R29 ;  /* 0x0000001d001d7308 */ /* 0x000e220000000800 */
[----:B-1----:R-:W-:-:S07]  /*5330*/  FADD.FTZ R10, R54, R11 ;  /* 0x0000000b360a7221 */ /* 0x002fce0000010000 */
[----:B------:R-:W1:Y:S08]  /*5340*/  MUFU.EX2 R55, R55 ;  /* 0x0000003700377308 */ /* 0x000e700000000800 */
[----:B------:R-:W-:Y:S01]  /*5350*/  MUFU.EX2 R24, R24 ;  /* 0x0000001800187308 */ /* 0x000fe20000000800 */
[----:B0-----:R-:W-:-:S07]  /*5360*/  F2FP.SATFINITE.E4M3.F32.PACK_AB_MERGE_C R12, R29, R28, RZ ;  /* 0x0000001c1d0c723e */ /* 0x001fce00048070ff */
[----:B------:R-:W0:Y:S01]  /*5370*/  MUFU.EX2 R25, R25 ;  /* 0x0000001900197308 */ /* 0x000e220000000800 */
[C---:B-1----:R-:W-:Y:S01]  /*5380*/  F2FP.SATFINITE.E4M3.F32.PACK_AB_MERGE_C R54, R55.reuse, R54, RZ ;  /* 0x000000363736723e */ /* 0x042fe200048070ff */
[----:B------:R-:W-:-:S03]  /*5390*/  FADD.FTZ R55, R55, R10 ;  /* 0x0000000a37377221 */ /* 0x000fc60000010000 */
[----:B------:R-:W-:-:S03]  /*53a0*/  F2FP.SATFINITE.E4M3.F32.PACK_AB_MERGE_C R143, R7, R6, R54 ;  /* 0x00000006078f723e */ /* 0x000fc60004807036 */
        /* <DEDUP_REMOVED lines=27> */
[----:B------:R-:W-:-:S06]  /*5560*/  FADD.FTZ R36, R36, R33 ;  /* 0x0000002124247221 */ /* 0x000fcc0000010000 */
[----:B------:R-:W0:Y:S01]  /*5570*/  MUFU.EX2 R37, R37 ;  /* 0x0000002500257308 */ /* 0x000e220000000800 */
[----:B--2---:R-:W-:-:S04]  /*5580*/  FADD.FTZ R7, R35, R6 ;  /* 0x0000000623077221 */ /* 0x004fc80000010000 */
[----:B-1----:R-:W-:Y:S01]  /*5590*/  FADD.FTZ R6, R38, R7 ;  /* 0x0000000726067221 */ /* 0x002fe20000010000 */
[----:B------:R-:W-:Y:S01]  /*55a0*/  FADD.FTZ R7, R69, R36 ;  /* 0x0000002445077221 */ /* 0x000fe20000010000 */
[C---:B0-----:R-:W-:Y:S02]  /*55b0*/  F2FP.SATFINITE.E4M3.F32.PACK_AB_MERGE_C R9, R37.reuse, R38, RZ ;  /* 0x000000262509723e */ /* 0x041fe400048070ff */
[----:B------:R-:W-:Y:S02]  /*55c0*/  FADD.FTZ R6, R37, R6 ;  /* 0x0000000625067221 */ /* 0x000fe40000010000 */
[----:B------:R-:W-:Y:S01]  /*55d0*/  F2FP.SATFINITE.E4M3.F32.PACK_AB_MERGE_C R139, R35, R34, R9 ;  /* 0x00000022238b723e */ /* 0x000fe20004807009 */
[----:B------:R-:W-:Y:S01]  /*55e0*/  VIADD R9, R22, 0xfffffffe ;  /* 0xfffffffe16097836 */ /* 0x000fe20000000000 */
[----:B------:R-:W-:Y:S06]  /*55f0*/  @P1 BRA `(.L_x_669) ;  /* 0x0000000000441947 */ /* 0x000fec0003800000 */
        /* <DEDUP_REMOVED lines=10> */
.L_x_670:
[----:B------:R-:W-:-:S11]  /*56a0*/  UISETP.NE.AND UP2, UPT, UR5, 0x1, UPT ;  /* 0x000000010500788c */ /* 0x000fd6000bf45270 */
[----:B------:R-:W-:Y:S02]  /*56b0*/  @UP2 ULDC.64 UR12, c[0x0][0x9e8] ;  /* 0x00027a00000c2ab9 */ /* 0x000fe40000000a00 */
[----:B------:R-:W-:-:S04]  /*56c0*/  UIMAD.WIDE.U32 UR10, UR7, UR12, URZ ;  /* 0x0000000c070a72a5 */ /* 0x000fc8000f8e003f */
[----:B------:R-:W-:-:S12]  /*56d0*/  @UP2 USHF.R.U32.HI UR7, URZ, UR13, UR11 ;  /* 0x0000000d3f072299 */ /* 0x000fd8000801160b */
.L_x_671:
[----:B------:R-:W-:-:S04]  /*56e0*/  UIMAD UR5, UR7, UR5, UR5 ;  /* 0x00000005070572a4 */ /* 0x000fc8000f8e0205 */
[----:B------:R-:W-:-:S04]  /*56f0*/  UISETP.LT.AND UP2, UPT, UR4, UR5, UPT ;  /* 0x000000050400728c */ /* 0x000fc8000bf41270 */
[----:B------:R-:W-:-:S12]  /*5700*/  USEL UR4, UR4, UR5, UP2 ;  /* 0x0000000504047287 */ /* 0x000fd80009000000 */
.L_x_669:
[----:B------:R-:W-:Y:S01]  /*5710*/  UIMAD.WIDE UR10, UR4, 0x66666667, URZ ;  /* 0x66666667040a78a5 */ /* 0x000fe2000f8e023f */
[----:B------:R-:W0:Y:S01]  /*5720*/  S2UR UR5, SR_CgaCtaId ;  /* 0x00000000000579c3 */ /* 0x000e220000008800 */
[----:B------:R-:W-:Y:S01]  /*5730*/  UMOV UR7, URZ ;  /* 0x0000003f00077c82 */ /* 0x000fe20008000000 */
[----:B------:R-:W-:Y:S01]  /*5740*/  CS2R R24, SRZ ;  /* 0x0000000000187805 */ /* 0x000fe2000001ff00 */
[----:B------:R-:W-:Y:S01]  /*5750*/  USHF.R.U32.HI UR4, URZ, 0x1f, UR11 ;  /* 0x0000001f3f047899 */ /* 0x000fe2000801160b */
[----:B------:R-:W-:Y:S02]  /*5760*/  CS2R R26, SRZ ;  /* 0x00000000001a7805 */ /* 0x000fe4000001ff00 */
[----:B------:R-:W-:Y:S02]  /*5770*/  CS2R R28, SRZ ;  /* 0x00000000001c7805 */ /* 0x000fe4000001ff00 */
[----:B------:R-:W-:Y:S01]  /*5780*/  CS2R R30, SRZ ;  /* 0x00000000001e7805 */ /* 0x000fe2000001ff00 */
[----:B------:R-:W-:Y:S01]  /*5790*/  ULEA.HI.SX32 UR4, UR11, UR4, 0x1a ;  /* 0x000000040b047291 */ /* 0x000fe2000f8fd23f */
[----:B------:R-:W-:-:S02]  /*57a0*/  CS2R R32, SRZ ;  /* 0x0000000000207805 */ /* 0x000fc4000001ff00 */
[----:B------:R-:W-:Y:S02]  /*57b0*/  CS2R R34, SRZ ;  /* 0x0000000000227805 */ /* 0x000fe4000001ff00 */
[----:B------:R-:W-:Y:S01]  /*57c0*/  CS2R R36, SRZ ;  /* 0x0000000000247805 */ /* 0x000fe2000001ff00 */
[----:B------:R-:W-:Y:S01]  /*57d0*/  UISETP.LT.AND UP2, UPT, UR46, UR4, UPT ;  /* 0x000000042e00728c */ /* 0x000fe2000bf41270 */
[----:B------:R-:W-:Y:S02]  /*57e0*/  CS2R R38, SRZ ;  /* 0x0000000000267805 */ /* 0x000fe4000001ff00 */
[----:B------:R-:W-:Y:S02]  /*57f0*/  CS2R R40, SRZ ;  /* 0x0000000000287805 */ /* 0x000fe4000001ff00 */
[----:B------:R-:W-:Y:S01]  /*5800*/  CS2R R42, SRZ ;  /* 0x00000000002a7805 */ /* 0x000fe2000001ff00 */
[----:B------:R-:W-:Y:S01]  /*5810*/  USEL UR22, UR46, UR4, !UP2 ;  /* 0x000000042e167287 */ /* 0x000fe2000d000000 */
[----:B------:R-:W-:-:S02]  /*5820*/  CS2R R44, SRZ ;  /* 0x00000000002c7805 */ /* 0x000fc4000001ff00 */
[----:B------:R-:W-:Y:S01]  /*5830*/  CS2R R46, SRZ ;  /* 0x00000000002e7805 */ /* 0x000fe2000001ff00 */
[----:B------:R-:W-:Y:S01]  /*5840*/  UMOV UR4, URZ ;  /* 0x0000003f00047c82 */ /* 0x000fe20008000000 */
[----:B------:R-:W-:Y:S02]  /*5850*/  CS2R R48, SRZ ;  /* 0x0000000000307805 */ /* 0x000fe4000001ff00 */
[----:B------:R-:W-:Y:S02]  /*5860*/  CS2R R50, SRZ ;  /* 0x0000000000327805 */ /* 0x000fe4000001ff00 */
[----:B------:R-:W-:Y:S02]  /*5870*/  ISETP.GE.AND P1, PT, R9, UR22, PT ;  /* 0x0000001609007c0c */ /* 0x000fe4000bf26270 */
[----:B------:R-:W-:Y:S02]  /*5880*/  CS2R R52, SRZ ;  /* 0x0000000000347805 */ /* 0x000fe4000001ff00 */
[----:B------:R-:W-:-:S09]  /*5890*/  CS2R R54, SRZ ;  /* 0x0000000000367805 */ /* 0x000fd2000001ff00 */
[----:B0-----:R-:W-:Y:S05]  /*58a0*/  @!P1 BRA `(.L_x_672) ;  /* 0x0000004000189947 */ /* 0x001fea0003800000 */
        /* <DEDUP_REMOVED lines=17> */
[----:B------:R-:W-:Y:S01]  /*59c0*/  UMOV UR23, URZ ;  /* 0x0000003f00177c82 */ /* 0x000fe20008000000 */
[----:B------:R-:W-:Y:S01]  /*59d0*/  ULDC UR16, c[0x0][0x9e4] ;  /* 0x0002790000107ab9 */ /* 0x000fe20000000800 */
[----:B------:R-:W-:Y:S01]  /*59e0*/  ULDC UR17, c[0x0][0x288] ;  /* 0x0000a20000117ab9 */ /* 0x000fe20000000800 */
[----:B------:R-:W-:Y:S01]  /*59f0*/  ULDC UR19, c[0x0][0x2f0] ;  /* 0x0000bc0000137ab9 */ /* 0x000fe20000000800 */
[----:B------:R-:W-:-:S05]  /*5a00*/  ULDC UR18, c[0x0][0x9e0] ;  /* 0x0002780000127ab9 */ /* 0x000fca0000000800 */
.L_x_690:
[----:B------:R-:W-:-:S04]  /*5a10*/  UIADD3 UR4, UR23, 0x1, URZ ;  /* 0x0000000117047890 */ /* 0x000fc8000fffe03f */
[----:B------:R-:W-:-:S04]  /*5a20*/  UISETP.NE.AND UP2, UPT, UR4, 0x2, UPT ;  /* 0x000000020400788c */ /* 0x000fc8000bf45270 */
[----:B------:R-:W-:Y:S02]  /*5a30*/  USEL UR10, URZ, 0x1, UP2 ;  /* 0x000000013f0a7887 */ /* 0x000fe40009000000 */
[----:B------:R-:W-:Y:S02]  /*5a40*/  USEL UR7, UR4, URZ, UP2 ;  /* 0x0000003f04077287 */ /* 0x000fe40009000000 */
[----:B------:R-:W-:Y:S01]  /*5a50*/  ULOP3.LUT UR4, UR24, UR10, URZ, 0x3c, !UPT ;  /* 0x0000000a18047292 */ /* 0x000fe2000f8e3c3f */
[----:B------:R-:W-:Y:S11]  /*5a60*/  @!P0 BRA `(.L_x_673) ;  /* 0x0000000000048947 */ /* 0x000ff60003800000 */
[----:B------:R-:W-:Y:S01]  /*5a70*/  BPT.TRAP 0x1 ;  /* 0x000000040000795c */ /* 0x000fe20000300000 */
.L_x_673:
[----:B------:R-:W-:Y:S01]  /*5a80*/  ULEA UR21, UR7, UR47, 0x3 ;  /* 0x0000002f07157291 */ /* 0x000fe2000f8e183f */
[----:B------:R-:W-:-:S05]  /*5a90*/  IMAD.U32 R10, RZ, RZ, UR4 ;  /* 0x00000004ff0a7e24 */ /* 0x000fca000f8e00ff */
[----:B------:R-:W-:-:S04]  /*5aa0*/  SHF.L.U32 R10, R10, 0x1f, RZ ;  /* 0x0000001f0a0a7819 */ /* 0x000fc800000006ff */
[----:B------:R0:W1:Y:S01]  /*5ab0*/  SYNCS.PHASECHK.TRANS64.TRYWAIT P1, [UR21+0x12430], R10 ;  /* 0x0124300aff0075a7 */ /* 0x0000620008020155 */
[----:B------:R-:W-:Y:S05]  /*5ac0*/  @!P0 BRA `(.L_x_674) ;  /* 0x0000000000048947 */ /* 0x000fea0003800000 */
[----:B------:R-:W-:Y:S01]  /*5ad0*/  BPT.TRAP 0x1 ;  /* 0x000000040000795c */ /* 0x000fe20000300000 */
.L_x_674:
[----:B-1----:R-:W-:Y:S05]  /*5ae0*/  @P1 BRA `(.L_x_675) ;  /* 0x0000000000081947 */ /* 0x002fea0003800000 */
[----:B------:R-:W1:Y:S02]  /*5af0*/  SYNCS.PHASECHK.TRANS64.TRYWAIT P1, [UR21+0x12430], R10 ;  /* 0x0124300aff0075a7 */ /* 0x000e640008020155 */
[----:B-1----:R-:W-:Y:S05]  /*5b00*/  @!P1 BRA `(.L_x_676) ;  /* 0x000000f800249947 */ /* 0x002fea0003800000 */
.L_x_675:
[----:B------:R-:W-:Y:S01]  /*5b10*/  UIMAD UR25, UR7, 0x280, UR6 ;  /* 0x00000280071978a4 */ /* 0x000fe2000f8e0206 */
[----:B------:R-:W-:Y:S01]  /*5b20*/  WARPGROUP.ARRIVE ;  /* 0x00000000000079c5 */ /* 0x000fe20000000000 */
[----:B------:R-:W-:Y:S01]  /*5b30*/  UMOV UR39, 0x80000020 ;  /* 0x8000002000277882 */ /* 0x000fe20000000000 */
[----:B------:R-:W-:Y:S01]  /*5b40*/  UMOV UR12, UR36 ;  /* 0x00000024000c7c82 */ /* 0x000fe20008000000 */
[----:B------:R-:W-:Y:S02]  /*5b50*/  UIADD3 UR10, UR25, 0x80, URZ ;  /* 0x00000080190a7890 */ /* 0x000fe4000fffe03f */
[----:B------:R-:W-:Y:S02]  /*5b60*/  UIADD3 UR14, UR25, 0x100, URZ ;  /* 0x00000100190e7890 */ /* 0x000fe4000fffe03f */
[----:B------:R-:W-:Y:S01]  /*5b70*/  UMOV UR38, UR25 ;  /* 0x0000001900267c82 */ /* 0x000fe20008000000 */
[----:B------:R-:W-:Y:S01]  /*5b80*/  UMOV UR13, UR37 ;  /* 0x00000025000d7c82 */ /* 0x000fe20008000000 */
[----:B------:R-:W-:Y:S01]  /*5b90*/  QGMMA.64x32x32.F32.E4M3.E4M3 R120, gdesc[UR36], RZ, !UPT, gsb0 ;  /* 0x00600000247879f3 */ /* 0x000fe2000c0008ff */
[----:B------:R-:W-:Y:S01]  /*5ba0*/  UMOV UR38, UR10 ;  /* 0x0000000a00267c82 */ /* 0x000fe20008000000 */
[----:B------:R-:W-:Y:S01]  /*5bb0*/  UMOV UR39, 0x80000020 ;  /* 0x8000002000277882 */ /* 0x000fe20000000000 */
[----:B------:R-:W-:Y:S01]  /*5bc0*/  UMOV UR15, 0x80000020 ;  /* 0x80000020000f7882 */ /* 0x000fe20000000000 */
[----:B------:R-:W-:-:S02]  /*5bd0*/  UIADD3 UR11, UR25, 0x180, URZ ;  /* 0x00000180190b7890 */ /* 0x000fc4000fffe03f */
[----:B------:R-:W-:Y:S02]  /*5be0*/  UIADD3 UR10, UR25, 0x200, URZ ;  /* 0x00000200190a7890 */ /* 0x000fe4000fffe03f */
[----:B------:R-:W-:Y:S02]  /*5bf0*/  UIADD3 UR26, UR25, 0x102, URZ ;  /* 0x00000102191a7890 */ /* 0x000fe4000fffe03f */
[----:B------:R-:W-:Y:S01]  /*5c00*/  UIADD3 UR27, UR25, 0x182, URZ ;  /* 0x00000182191b7890 */ /* 0x000fe2000fffe03f */
        /* <DEDUP_REMOVED lines=18> */
[----:B------:R-:W-:Y:S02]  /*5d30*/  UIADD3 UR10, UR25, 0x2, URZ ;  /* 0x00000002190a7890 */ /* 0x000fe4000fffe03f */
[----:B------:R-:W-:Y:S01]  /*5d40*/  UIADD3 UR25, UR25, 0x202, URZ ;  /* 0x0000020219197890 */ /* 0x000fe2000fffe03f */
        /* <DEDUP_REMOVED lines=8> */
[----:B------:R-:W-:Y:S01]  /*5dd0*/  UMOV UR14, UR26 ;  /* 0x0000001a000e7c82 */ /* 0x000fe20008000000 */
        /* <DEDUP_REMOVED lines=19> */
.L_x_677:
[----:B------:R-:W-:Y:S01]  /*5f10*/  ULEA UR13, UR23, UR47, 0x3 ;  /* 0x0000002f170d7291 */ /* 0x000fe2000f8e183f */
[----:B01----:R-:W-:-:S05]  /*5f20*/  IMAD.U32 R10, RZ, RZ, UR24 ;  /* 0x00000018ff0a7e24 */ /* 0x003fca000f8e00ff */
[----:B------:R-:W-:-:S04]  /*5f30*/  SHF.L.U32 R10, R10, 0x1f, RZ ;  /* 0x0000001f0a0a7819 */ /* 0x000fc800000006ff */
[----:B------:R0:W1:Y:S01]  /*5f40*/  SYNCS.PHASECHK.TRANS64.TRYWAIT P1, [UR13+0x12450], R10 ;  /* 0x0124500aff0075a7 */ /* 0x000062000802014d */
[----:B------:R-:W-:Y:S05]  /*5f50*/  @!P0 BRA `(.L_x_678) ;  /* 0x0000000000048947 */ /* 0x000fea0003800000 */
[----:B------:R-:W-:Y:S01]  /*5f60*/  BPT.TRAP 0x1 ;  /* 0x000000040000795c */ /* 0x000fe20000300000 */
.L_x_678:
[----:B-1----:R-:W-:Y:S05]  /*5f70*/  @P1 BRA `(.L_x_679) ;  /* 0x0000000000081947 */ /* 0x002fea0003800000 */
[----:B------:R-:W1:Y:S02]  /*5f80*/  SYNCS.PHASECHK.TRANS64.TRYWAIT P1, [UR13+0x12450], R10 ;  /* 0x0124500aff0075a7 */ /* 0x000e64000802014d */
[----:B-1----:R-:W-:Y:S05]  /*5f90*/  @!P1 BRA `(.L_x_680) ;  /* 0x000000f400189947 */ /* 0x002fea0003800000 */
.L_x_679:
[----:B------:R-:W-:Y:S01]  /*5fa0*/  UIADD3 UR10, UR47, 0x200, URZ ;  /* 0x000002002f0a7890 */ /* 0x000fe2000fffe03f */
[----:B------:R-:W-:Y:S01]  /*5fb0*/  WARPGROUP.ARRIVE ;  /* 0x00000000000079c5 */ /* 0x000fe20000000000 */
[----:B------:R-:W-:Y:S01]  /*5fc0*/  UMOV UR11, 0xc0000010 ;  /* 0xc0000010000b7882 */ /* 0x000fe20000000000 */
[----:B------:R-:W-:Y:S01]  /*5fd0*/  PLOP3.LUT P1, PT, PT, PT, UP0, 0x80, 0x0 ;  /* 0x000000000000781c */ /* 0x000fe20003f2f008 */
[----:B------:R-:W-:Y:S01]  /*5fe0*/  USHF.R.U32.HI UR10, URZ, 0x4, UR10 ;  /* 0x000000043f0a7899 */ /* 0x000fe2000801160a */
[----:B------:R-:W-:Y:S01]  /*5ff0*/  PLOP3.LUT P2, PT, PT, PT, UP0, 0x80, 0x0 ;  /* 0x000000000000781c */ /* 0x000fe20003f4f008 */
[----:B------:R-:W-:Y:S01]  /*6000*/  IMAD.MOV.U32 R15, RZ, RZ, R0 ;  /* 0x000000ffff0f7224 */ /* 0x000fe200078e0000 */
[----:B------:R-:W-:Y:S01]  /*6010*/  ISETP.NE.AND P3, PT, R2, RZ, PT ;  /* 0x000000ff0200720c */ /* 0x000fe20003f65270 */
[----:B------:R-:W-:Y:S01]  /*6020*/  ULOP3.LUT UR10, UR10, 0x3fff, URZ, 0xc0, !UPT ;  /* 0x00003fff0a0a7892 */ /* 0x000fe2000f8ec03f */
[----:B01----:R-:W-:Y:S02]  /*6030*/  IMAD.U32 R10, RZ, RZ, UR21 ;  /* 0x00000015ff0a7e24 */ /* 0x003fe4000f8e00ff */
[----:B------:R-:W-:Y:S01]  /*6040*/  IMAD R19, R9, -0xa0, RZ ;  /* 0xffffff6009137824 */ /* 0x000fe200078e02ff */
[----:B------:R-:W-:-:S03]  /*6050*/  ULOP3.LUT UR10, UR10, 0x10000, URZ, 0xfc, !UPT ;  /* 0x000100000a0a7892 */ /* 0x000fc6000f8efc3f */
[----:B------:R-:W-:Y:S01]  /*6060*/  VIADD R12, R19, 0x1 ;  /* 0x00000001130c7836 */ /* 0x000fe20000000000 */
[----:B------:R-:W-:-:S04]  /*6070*/  UIMAD UR12, UR23, 0x280, UR10 ;  /* 0x00000280170c78a4 */ /* 0x000fc8000f8e020a */
[----:B------:R-:W-:-:S03]  /*6080*/  @!P3 VIADD R10, R10, 0x12440 ;  /* 0x000124400a0ab836 */ /* 0x000fc60000000000 */
[----:B------:R-:W-:Y:S02]  /*6090*/  UMOV UR10, UR12 ;  /* 0x0000000c000a7c82 */ /* 0x000fe40008000000 */
[----:B------:R-:W-:Y:S01]  /*60a0*/  QGMMA.64x64x32.F32.E4M3.E4M3 R24, R152, gdesc[UR8], R24, gsb0 ;  /* 0x00e0000898187df3 */ /* 0x000fe20008000818 */
[----:B------:R-:W-:Y:S01]  /*60b0*/  UIADD3 UR10, UR12, 0x80, URZ ;  /* 0x000000800c0a7890 */ /* 0x000fe2000fffe03f */
[----:B------:R-:W-:Y:S01]  /*60c0*/  @!P3 PRMT R10, RZ, 0x654, R10 ;  /* 0x00000654ff0ab816 */ /* 0x000fe2000000000a */
[----:B------:R-:W-:Y:S01]  /*60d0*/  UMOV UR11, 0xc0000010 ;  /* 0xc0000010000b7882 */ /* 0x000fe20000000000 */
[----:B------:R-:W-:Y:S02]  /*60e0*/  WARPGROUP.DEPBAR.LE gsb0, 0x0 ;  /* 0x00008000000079c5 */ /* 0x000fe40000010000 */
[----:B------:R-:W-:-:S06]  /*60f0*/  WARPGROUP.ARRIVE ;  /* 0x00000000000079c5 */ /* 0x000fcc0000000000 */
[----:B------:R-:W-:Y:S01]  /*6100*/  QGMMA.64x64x32.F32.E4M3.E4M3 R24, R148, gdesc[UR8], R24, gsb0 ;  /* 0x00e0000894187df3 */ /* 0x000fe20008000818 */
[----:B------:R-:W-:Y:S01]  /*6110*/  UIADD3 UR10, UR12, 0x100, URZ ;  /* 0x000001000c0a7890 */ /* 0x000fe2000fffe03f */
        /* <DEDUP_REMOVED lines=14> */
[----:B------:R-:W-:Y:S02]  /*6200*/  @UP0 ULDC UR10, c[0x0][0x44c] ;  /* 0x00011300000a0ab9 */ /* 0x000fe40000000800 */
[----:B------:R-:W-:Y:S01]  /*6210*/  @P1 IMAD.HI.U32 R11, R0, UR10, RZ ;  /* 0x0000000a000b1c27 */ /* 0x000fe2000f8e00ff */
[----:B------:R-:W-:Y:S01]  /*6220*/  @UP0 ULDC UR10, c[0x0][0x450] ;  /* 0x00011400000a0ab9 */ /* 0x000fe20000000800 */
[----:B------:R-:W-:-:S03]  /*6230*/  PLOP3.LUT P1, PT, PT, PT, UP1, 0x40, 0x0 ;  /* 0x000000000000781c */ /* 0x000fc60003f2e818 */
[----:B------:R-:W-:Y:S01]  /*6240*/  @P2 SHF.R.U32.HI R15, RZ, UR10, R11 ;  /* 0x0000000aff0f2c19 */ /* 0x000fe2000801160b */
[----:B------:R-:W-:-:S04]  /*6250*/  IMAD R11, R3, -0x2, R12 ;  /* 0xfffffffe030b7824 */ /* 0x000fc800078e020c */
[----:B------:R-:W0:Y:S01]  /*6260*/  SHFL.IDX PT, R21, R15, RZ, 0x1c1f ;  /* 0x001c1fff0f157589 */ /* 0x000e2200000e0000 */
[----:B------:R-:W-:Y:S02]  /*6270*/  WARPGROUP.DEPBAR.LE gsb0, 0x0 ;  /* 0x00008000000079c5 */ /* 0x000fe40000010000 */
[----:B------:R1:W-:Y:S02]  /*6280*/  @!P3 SYNCS.ARRIVE.TRANS64.RED.A1T0 RZ, [R10+URZ], RZ ;  /* 0x000000ff0affb9a7 */ /* 0x0003e4000810043f */
[----:B-1----:R-:W-:-:S04]  /*6290*/  IMAD R10, R18, UR19, R11 ;  /* 0x00000013120a7c24 */ /* 0x002fc8000f8e020b */
[----:B------:R-:W-:-:S04]  /*62a0*/  VIADD R10, R10, -UR17 ;  /* 0x800000110a0a7c36 */ /* 0x000fc80008000000 */
[C---:B------:R-:W-:Y:S02]  /*62b0*/  VIADD R14, R10.reuse, UR18 ;  /* 0x000000120a0e7c36 */ /* 0x040fe40008000000 */
[----:B------:R-:W-:Y:S02]  /*62c0*/  VIADD R13, R10, UR20 ;  /* 0x000000140a0d7c36 */ /* 0x000fe40008000000 */
[----:B------:R-:W-:Y:S02]  /*62d0*/  VIADD R10, R11, 0xffffffff ;  /* 0xffffffff0b0a7836 */ /* 0x000fe40000000000 */
[--C-:B0-----:R-:W-:Y:S02]  /*62e0*/  IMAD.IADD R12, R14, 0x1, R21.reuse ;  /* 0x000000010e0c7824 */ /* 0x101fe400078e0215 */
[----:B------:R-:W-:Y:S01]  /*62f0*/  IMAD.IADD R11, R13, 0x1, R21 ;  /* 0x000000010d0b7824 */ /* 0x000fe200078e0215 */
[----:B------:R-:W-:Y:S06]  /*6300*/  @P1 BRA `(.L_x_681) ;  /* 0x0000000000581947 */ /* 0x000fec0003800000 */
[----:B------:R-:W-:Y:S01]  /*6310*/  IMAD R20, R18, UR19, R21 ;  /* 0x0000001312147c24 */ /* 0x000fe2000f8e0215 */
[----:B------:R-:W-:Y:S03]  /*6320*/  BSSY B0, `(.L_x_682) ;  /* 0x0000011000007945 */ /* 0x000fe60003800000 */
[----:B------:R-:W-:-:S05]  /*6330*/  VIADD R23, R20, -UR17 ;  /* 0x8000001114177c36 */ /* 0x000fca0008000000 */
[----:B------:R-:W-:-:S13]  /*6340*/  ISETP.GT.AND P1, PT, R23, -0x1, PT ;  /* 0xffffffff1700780c */ /* 0x000fda0003f24270 */
[----:B------:R-:W-:Y:S05]  /*6350*/  @P1 BRA `(.L_x_683) ;  /* 0x0000000000201947 */ /* 0x000fea0003800000 */
[----:B------:R-:W-:Y:S01]  /*6360*/  IMAD.U32 R22, RZ, RZ, UR16 ;  /* 0x00000010ff167e24 */ /* 0x000fe2000f8e00ff */
[----:B------:R-:W-:-:S04]  /*6370*/  LOP3.LUT R23, RZ, R23, RZ, 0x33, !PT ;  /* 0x00000017ff177212 */ /* 0x000fc800078e33ff */
[----:B------:R-:W-:-:S13]  /*6380*/  ISETP.NE.AND P1, PT, R22, 0x1, PT ;  /* 0x000000011600780c */ /* 0x000fda0003f25270 */
[----:B------:R-:W0:Y:S02]  /*6390*/  @P1 LDC.64 R20, c[0x0][0x9e8] ;  /* 0x00027a00ff141b82 */ /* 0x000e240000000a00 */
[----:B0-----:R-:W-:-:S05]  /*63a0*/  @P1 IMAD.HI.U32 R20, R23, R20, RZ ;  /* 0x0000001417141227 */ /* 0x001fca00078e00ff */
[----:B------:R-:W-:-:S04]  /*63b0*/  @P1 SHF.R.U32.HI R23, RZ, R21, R20 ;  /* 0x00000015ff171219 */ /* 0x000fc80000011614 */
[----:B------:R-:W-:Y:S01]  /*63c0*/  LOP3.LUT R23, RZ, R23, RZ, 0x33, !PT ;  /* 0x00000017ff177212 */ /* 0x000fe200078e33ff */
[----:B------:R-:W-:Y:S06]  /*63d0*/  BRA `(.L_x_684) ;  /* 0x0000000000147947 */ /* 0x000fec0003800000 */
.L_x_683:
[----:B------:R-:W-:-:S05]  /*63e0*/  IMAD.U32 R22, RZ, RZ, UR16 ;  /* 0x00000010ff167e24 */ /* 0x000fca000f8e00ff */
[----:B------:R-:W-:-:S13]  /*63f0*/  ISETP.NE.AND P1, PT, R22, 0x1, PT ;  /* 0x000000011600780c */ /* 0x000fda0003f25270 */
[----:B------:R-:W0:Y:S02]  /*6400*/  @P1 LDC.64 R20, c[0x0][0x9e8] ;  /* 0x00027a00ff141b82 */ /* 0x000e240000000a00 */
[----:B0-----:R-:W-:-:S05]  /*6410*/  @P1 IMAD.HI.U32 R20, R23, R20, RZ ;  /* 0x0000001417141227 */ /* 0x001fca00078e00ff */
[----:B------:R-:W-:-:S07]  /*6420*/  @P1 SHF.R.U32.HI R23, RZ, R21, R20 ;  /* 0x00000015ff171219 */ /* 0x000fce0000011614 */
.L_x_684:
[----:B------:R-:W-:Y:S05]  /*6430*/  BSYNC B0 ;  /* 0x0000000000007941 */ /* 0x000fea0003800000 */
.L_x_682:
[----:B------:R-:W-:-:S05]  /*6440*/  IMAD R23, R23, R22, R10 ;  /* 0x0000001617177224 */ /* 0x000fca00078e020a */
[----:B------:R-:W-:Y:S02]  /*6450*/  VIADDMNMX R12, R23, R22, R12, PT ;  /* 0x00000016170c7246 */ /* 0x000fe4000380010c */
[----:B------:R-:W-:-:S07]  /*6460*/  VIMNMX R11, R11, R23, !PT ;  /* 0x000000170b0b7248 */ /* 0x000fce0007fe0100 */
.L_x_681:
[C---:B------:R-:W-:Y:S01]  /*6470*/  ISETP.GE.AND P1, PT, R19.reuse, 0x2, PT ;  /* 0x000000021300780c */ /* 0x040fe20003f26270 */
[----:B------:R-:W0:Y:S01]  /*6480*/  SHFL.IDX PT, R15, R15, 0x1, 0x1c1f ;  /* 0x003c1f000f0f7f89 */ /* 0x000e2200000e0000 */
[C---:B------:R-:W-:Y:S02]  /*6490*/  ISETP.GE.AND P2, PT, R19.reuse, 0x9, PT ;  /* 0x000000091300780c */ /* 0x040fe40003f46270 */
[----:B------:R-:W-:Y:S02]  /*64a0*/  LOP3.LUT R16, R16, 0xdfffffff, RZ, 0xc0, !PT ;  /* 0xdfffffff10107812 */ /* 0x000fe400078ec0ff */
[----:B------:R-:W-:Y:S02]  /*64b0*/  ISETP.GE.AND P3, PT, R19, 0xa, PT ;  /* 0x0000000a1300780c */ /* 0x000fe40003f66270 */
[----:B------:R-:W-:-:S05]  /*64c0*/  LOP3.LUT R4, R4, 0xfffffffe, RZ, 0xc0, !PT ;  /* 0xfffffffe04047812 */ /* 0x000fca00078ec0ff */
[----:B------:R-:W-:Y:S02]  /*64d0*/  @P1 LOP3.LUT R16, R16, 0x20000000, RZ, 0xfc, !PT ;  /* 0x2000000010101812 */ /* 0x000fe400078efcff */
[----:B------:R-:W-:Y:S02]  /*64e0*/  ISETP.GT.AND P1, PT, R11, 0x1, !P1 ;  /* 0x000000010b00780c */ /* 0x000fe40004f24270 */
[----:B------:R-:W-:Y:S02]  /*64f0*/  LOP3.LUT R16, R16, 0xbfffffff, RZ, 0xc0, !PT ;  /* 0xbfffffff10107812 */ /* 0x000fe400078ec0ff */
[----:B------:R-:W-:Y:S02]  /*6500*/  ISETP.LT.OR P1, PT, R12, 0x2, P1 ;  /* 0x000000020c00780c */ /* 0x000fe40000f21670 */
[----:B------:R-:W-:Y:S02]  /*6510*/  @P2 LOP3.LUT R16, R16, 0x40000000, RZ, 0xfc, !PT ;  /* 0x4000000010102812 */ /* 0x000fe400078efcff */
[----:B------:R-:W-:-:S02]  /*6520*/  FSEL R121, R121, -INF , !P1 ;  /* 0xff80000079797808 */ /* 0x000fc40004800000 */
[----:B------:R-:W-:Y:S01]  /*6530*/  LOP3.LUT R16, R16, 0x7fffffff, RZ, 0xc0, !PT ;  /* 0x7fffffff10107812 */ /* 0x000fe200078ec0ff */
[----:B0-----:R-:W-:Y:S01]  /*6540*/  IMAD.IADD R14, R14, 0x1, R15 ;  /* 0x000000010e0e7824 */ /* 0x001fe200078e020f */
[C---:B------:R-:W-:Y:S02]  /*6550*/  ISETP.GT.AND P2, PT, R11.reuse, 0x8, !P2 ;  /* 0x000000080b00780c */ /* 0x040fe40005744270 */
        /* <DEDUP_REMOVED lines=34> */
[----:B------:R-:W-:Y:S02]  /*6780*/  ISETP.LT.OR P2, PT, R12, 0x21, P2 ;  /* 0x000000210c00780c */ /* 0x000fe40001741670 */
        /* <DEDUP_REMOVED lines=171> */
[----:B------:R-:W-:-:S13]  /*7240*/  ISETP.GE.AND P6, PT, R19, 0x1, PT ;  /* 0x000000011300780c */ /* 0x000fda0003fc6270 */
[----:B------:R-:W-:Y:S02]  /*7250*/  @P6 LOP3.LUT R16, R16, 0x1, RZ, 0xfc, !PT ;  /* 0x0000000110106812 */ /* 0x000fe400078efcff */
[----:B------:R-:W-:Y:S02]  /*7260*/  ISETP.GT.AND P6, PT, R11, RZ, !P6 ;  /* 0x000000ff0b00720c */ /* 0x000fe400077c4270 */
[----:B------:R-:W-:Y:S02]  /*7270*/  LOP3.LUT R16, R16, 0xefffffff, RZ, 0xc0, !PT ;  /* 0xefffffff10107812 */ /* 0x000fe400078ec0ff */
[----:B------:R-:W-:-:S04]  /*7280*/  ISETP.LT.OR P6, PT, R12, 0x1, P6 ;  /* 0x000000010c00780c */ /* 0x000fc800037c1670 */
[----:B------:R-:W-:Y:S02]  /*7290*/  FSEL R120, R120, -INF , !P6 ;  /* 0xff80000078787808 */ /* 0x000fe40007000000 */
[----:B------:R-:W-:-:S13]  /*72a0*/  ISETP.GE.AND P6, PT, R19, 0x9a, PT ;  /* 0x0000009a1300780c */ /* 0x000fda0003fc6270 */
[----:B------:R-:W-:Y:S02]  /*72b0*/  @P6 LOP3.LUT R16, R16, 0x10000000, RZ, 0xfc, !PT ;  /* 0x1000000010106812 */ /* 0x000fe400078efcff */
[----:B------:R-:W-:Y:S01]  /*72c0*/  ISETP.GT.AND P6, PT, R11, 0x99, !P6 ;  /* 0x000000990b00780c */ /* 0x000fe200077c4270 */
[----:B------:R-:W-:-:S03]  /*72d0*/  IMAD.IADD R11, R13, 0x1, R15 ;  /* 0x000000010d0b7824 */ /* 0x000fc600078e020f */
[----:B------:R-:W-:-:S04]  /*72e0*/  ISETP.LT.OR P6, PT, R12, 0x9a, P6 ;  /* 0x0000009a0c00780c */ /* 0x000fc800037c1670 */
[----:B------:R-:W-:Y:S02]  /*72f0*/  FSEL R69, R69, -INF , !P6 ;  /* 0xff80000045457808 */ /* 0x000fe40007000000 */
[----:B------:R-:W-:-:S13]  /*7300*/  PLOP3.LUT P6, PT, PT, PT, UP1, 0x40, 0x0 ;  /* 0x000000000000781c */ /* 0x000fda0003fce818 */
[----:B------:R-:W-:Y:S05]  /*7310*/  @P6 BRA `(.L_x_685) ;  /* 0x0000000000586947 */ /* 0x000fea0003800000 */
        /* <DEDUP_REMOVED lines=13> */
.L_x_687:
[----:B------:R-:W-:-:S05]  /*73f0*/  IMAD.U32 R19, RZ, RZ, UR16 ;  /* 0x00000010ff137e24 */ /* 0x000fca000f8e00ff */
[----:B------:R-:W-:-:S13]  /*7400*/  ISETP.NE.AND P6, PT, R19, 0x1, PT ;  /* 0x000000011300780c */ /* 0x000fda0003fc5270 */
[----:B------:R-:W0:Y:S02]  /*7410*/  @P6 LDC.64 R12, c[0x0][0x9e8] ;  /* 0x00027a00ff0c6b82 */ /* 0x000e240000000a00 */
[----:B0-----:R-:W-:-:S05]  /*7420*/  @P6 IMAD.HI.U32 R12, R15, R12, RZ ;  /* 0x0000000c0f0c6227 */ /* 0x001fca00078e00ff */
[----:B------:R-:W-:-:S07]  /*7430*/  @P6 SHF.R.U32.HI R15, RZ, R13, R12 ;  /* 0x0000000dff0f6219 */ /* 0x000fce000001160c */
.L_x_688:
[----:B------:R-:W-:Y:S05]  /*7440*/  BSYNC B0 ;  /* 0x0000000000007941 */ /* 0x000fea0003800000 */
.L_x_686:
[----:B------:R-:W-:-:S05]  /*7450*/  IMAD R10, R15, R19, R10 ;  /* 0x000000130f0a7224 */ /* 0x000fca00078e020a */
[----:B------:R-:W-:Y:S02]  /*7460*/  VIADDMNMX R14, R10, R19, R14, PT ;  /* 0x000000130a0e7246 */ /* 0x000fe4000380010e */
[----:B------:R-:W-:-:S07]  /*7470*/  VIMNMX R11, R11, R10, !PT ;  /* 0x0000000a0b0b7248 */ /* 0x000fce0007fe0100 */
.L_x_685:
[----:B------:R-:W-:Y:S01]  /*7480*/  ISETP.GT.AND P1, PT, R11, 0x20, !P1 ;  /* 0x000000200b00780c */ /* 0x000fe20004f24270 */
[----:B------:R-:W-:Y:S01]  /*7490*/  IMAD.U32 R15, RZ, RZ, UR45 ;  /* 0x0000002dff0f7e24 */ /* 0x000fe2000f8e00ff */
[----:B------:R-:W-:Y:S02]  /*74a0*/  LOP3.LUT P6, RZ, R16, 0x20000, RZ, 0xc0, !PT ;  /* 0x0002000010ff7812 */ /* 0x000fe400078cc0ff */
        /* <DEDUP_REMOVED lines=97> */
[----:B------:R-:W-:Y:S01]  /*7ac0*/  ISETP.GT.AND P2, PT, R11, 0x89, !P2 ;  /* 0x000000890b00780c */ /* 0x000fe20005744270 */
[----:B------:R-:W0:Y:S01]  /*7ad0*/  SHFL.BFLY PT, R13, R12, 0x2, 0x1f ;  /* 0x0c401f000c0d7f89 */ /* 0x000e2200000e0000 */
[----:B------:R-:W-:Y:S02]  /*7ae0*/  FSEL R102, R102, -INF , !P1 ;  /* 0xff80000066667808 */ /* 0x000fe40004800000 */
[----:B------:R-:W-:-:S02]  /*7af0*/  LOP3.LUT P1, RZ, R16, 0x2000, RZ, 0xc0, !PT ;  /* 0x0000200010ff7812 */ /* 0x000fc4000782c0ff */
[C---:B------:R-:W-:Y:S02]  /*7b00*/  ISETP.LT.OR P2, PT, R14.reuse, 0x8a, P2 ;  /* 0x0000008a0e00780c */ /* 0x040fe40001741670 */
[C---:B------:R-:W-:Y:S02]  /*7b10*/  ISETP.GT.AND P1, PT, R11.reuse, 0x59, !P1 ;  /* 0x000000590b00780c */ /* 0x040fe40004f24270 */
[----:B------:R-:W-:Y:S02]  /*7b20*/  ISETP.GT.AND P3, PT, R11, 0x90, !P3 ;  /* 0x000000900b00780c */ /* 0x000fe40005f64270 */
[----:B------:R-:W-:Y:S02]  /*7b30*/  ISETP.LT.OR P1, PT, R14, 0x5a, P1 ;  /* 0x0000005a0e00780c */ /* 0x000fe40000f21670 */
[----:B------:R-:W-:Y:S02]  /*7b40*/  FSEL R63, R63, -INF , !P2 ;  /* 0xff8000003f3f7808 */ /* 0x000fe40005000000 */
[----:B------:R-:W-:-:S02]  /*7b50*/  FSEL R103, R103, -INF , !P1 ;  /* 0xff80000067677808 */ /* 0x000fc40004800000 */
[----:B------:R-:W-:Y:S02]  /*7b60*/  LOP3.LUT P1, RZ, R16, 0x1000, RZ, 0xc0, !PT ;  /* 0x0000100010ff7812 */ /* 0x000fe4000782c0ff */
[C---:B------:R-:W-:Y:S02]  /*7b70*/  ISETP.GT.AND P4, PT, R11.reuse, 0x91, !P4 ;  /* 0x000000910b00780c */ /* 0x040fe40006784270 */
[----:B------:R-:W-:Y:S02]  /*7b80*/  ISETP.GT.AND P1, PT, R11, 0x60, !P1 ;  /* 0x000000600b00780c */ /* 0x000fe40004f24270 */
[C---:B------:R-:W-:Y:S02]  /*7b90*/  ISETP.LT.OR P3, PT, R14.reuse, 0x91, P3 ;  /* 0x000000910e00780c */ /* 0x040fe40001f61670 */
[----:B------:R-:W-:Y:S02]  /*7ba0*/  ISETP.LT.OR P1, PT, R14, 0x61, P1 ;  /* 0x000000610e00780c */ /* 0x000fe40000f21670 */
[----:B0-----:R-:W-:-:S02]  /*7bb0*/  FMNMX.FTZ R19, R12, R13, !PT ;  /* 0x0000000d0c137209 */ /* 0x001fc40007810000 */
[----:B------:R-:W-:Y:S02]  /*7bc0*/  FSEL R74, R74, -INF , !P1 ;  /* 0xff8000004a4a7808 */ /* 0x000fe40004800000 */
[----:B------:R-:W-:Y:S01]  /*7bd0*/  LOP3.LUT P1, RZ, R16, 0x800, RZ, 0xc0, !PT ;  /* 0x0000080010ff7812 */ /* 0x000fe2000782c0ff */
[----:B------:R-:W0:Y:S01]  /*7be0*/  SHFL.BFLY PT, R10, R19, 0x1, 0x1f ;  /* 0x0c201f00130a7f89 */ /* 0x000e2200000e0000 */
[C---:B------:R-:W-:Y:S02]  /*7bf0*/  ISETP.GT.AND P5, PT, R11.reuse, 0x98, !P5 ;  /* 0x000000980b00780c */ /* 0x040fe40006fa4270 */
[----:B------:R-:W-:Y:S02]  /*7c00*/  ISETP.GT.AND P1, PT, R11, 0x61, !P1 ;  /* 0x000000610b00780c */ /* 0x000fe40004f24270 */
[C---:B------:R-:W-:Y:S02]  /*7c10*/  ISETP.LT.OR P4, PT, R14.reuse, 0x92, P4 ;  /* 0x000000920e00780c */ /* 0x040fe40002781670 */
[----:B------:R-:W-:-:S02]  /*7c20*/  ISETP.LT.OR P1, PT, R14, 0x62, P1 ;  /* 0x000000620e00780c */ /* 0x000fc40000f21670 */
[----:B------:R-:W-:Y:S02]  /*7c30*/  FSEL R66, R66, -INF , !P3 ;  /* 0xff80000042427808 */ /* 0x000fe40005800000 */
[----:B------:R-:W-:Y:S02]  /*7c40*/  FSEL R75, R75, -INF , !P1 ;  /* 0xff8000004b4b7808 */ /* 0x000fe40004800000 */
[----:B------:R-:W-:Y:S02]  /*7c50*/  LOP3.LUT P1, RZ, R16, 0x400, RZ, 0xc0, !PT ;  /* 0x0000040010ff7812 */ /* 0x000fe4000782c0ff */
[----:B------:R-:W-:Y:S02]  /*7c60*/  ISETP.LT.OR P5, PT, R14, 0x99, P5 ;  /* 0x000000990e00780c */ /* 0x000fe40002fa1670 */
[----:B------:R-:W-:Y:S02]  /*7c70*/  ISETP.GT.AND P1, PT, R11, 0x68, !P1 ;  /* 0x000000680b00780c */ /* 0x000fe40004f24270 */
[----:B------:R-:W-:-:S02]  /*7c80*/  FSEL R70, R70, -INF , !P5 ;  /* 0xff80000046467808 */ /* 0x000fc40006800000 */
[----:B------:R-:W-:Y:S02]  /*7c90*/  ISETP.LT.OR P1, PT, R14, 0x69, P1 ;  /* 0x000000690e00780c */ /* 0x000fe40000f21670 */
[----:B0-----:R-:W-:Y:S02]  /*7ca0*/  FMNMX.FTZ R10, R19, R10, !PT ;  /* 0x0000000a130a7209 */ /* 0x001fe40007810000 */
[----:B------:R-:W-:Y:S02]  /*7cb0*/  FSEL R78, R78, -INF , !P1 ;  /* 0xff8000004e4e7808 */ /* 0x000fe40004800000 */
[----:B------:R-:W-:Y:S01]  /*7cc0*/  LOP3.LUT P1, RZ, R16, 0x200, RZ, 0xc0, !PT ;  /* 0x0000020010ff7812 */ /* 0x000fe2000782c0ff */
[----:B------:R-:W-:-:S03]  /*7cd0*/  FFMA.FTZ R15, R10, R15, -8 ;  /* 0xc10000000a0f7423 */ /* 0x000fc6000001000f */
        /* <DEDUP_REMOVED lines=59> */
[C---:B------:R-:W-:Y:S02]  /*8090*/  ISETP.GT.AND P1, PT, R11.reuse, RZ, !P6 ;  /* 0x000000ff0b00720c */ /* 0x040fe40007724270 */
[----:B------:R-:W-:Y:S02]  /*80a0*/  LOP3.LUT P6, RZ, R16, 0x10000000, RZ, 0xc0, !PT ;  /* 0x1000000010ff7812 */ /* 0x000fe400078cc0ff */
[----:B------:R-:W-:Y:S02]  /*80b0*/  ISETP.LT.OR P1, PT, R14, 0x1, P1 ;  /* 0x000000010e00780c */ /* 0x000fe40000f21670 */
[----:B------:R-:W-:Y:S02]  /*80c0*/  ISETP.GT.AND P2, PT, R11, 0x99, !P6 ;  /* 0x000000990b00780c */ /* 0x000fe40007744270 */
[----:B------:R-:W-:-:S02]  /*80d0*/  FSEL R13, R122, -INF , !P1 ;  /* 0xff8000007a0d7808 */ /* 0x000fc40004800000 */
[----:B------:R-:W-:Y:S02]  /*80e0*/  FSETP.NEU.FTZ.AND P1, PT, R10, -INF , PT ;  /* 0xff8000000a00780b */ /* 0x000fe40003f3d000 */
[----:B------:R-:W-:Y:S02]  /*80f0*/  FMNMX.FTZ R122, R13, R8, !PT ;  /* 0x000000080d7a7209 */ /* 0x000fe40007810000 */
[----:B------:R-:W-:Y:S02]  /*8100*/  FSEL R15, R15, RZ, P1 ;  /* 0x000000ff0f0f7208 */ /* 0x000fe40000800000 */
[----:B------:R-:W-:-:S03]  /*8110*/  ISETP.LT.OR P2, PT, R14, 0x9a, P2 ;  /* 0x0000009a0e00780c */ /* 0x000fc60001741670 */
[--C-:B------:R-:W-:Y:S01]  /*8120*/  FFMA.FTZ R21, R125, UR45, -R15.reuse ;  /* 0x0000002d7d157c23 */ /* 0x100fe2000801080f */
[----:B------:R-:W-:Y:S01]  /*8130*/  FMNMX.FTZ R125, R123, R122, !PT ;  /* 0x0000007a7b7d7209 */ /* 0x000fe20007810000 */
[--C-:B------:R-:W-:Y:S01]  /*8140*/  FFMA.FTZ R20, R124, UR45, -R15.reuse ;  /* 0x0000002d7c147c23 */ /* 0x100fe2000801080f */
[----:B------:R-:W-:-:S01]  /*8150*/  FFMA.FTZ R124, R76, UR45, -R15 ;  /* 0x0000002d4c7c7c23 */ /* 0x000fc2000801080f */
[----:B------:R-:W-:Y:S01]  /*8160*/  FSEL R76, R67, -INF , !P4 ;  /* 0xff800000434c7808 */ /* 0x000fe20006000000 */
[----:B------:R-:W-:-:S01]  /*8170*/  FFMA.FTZ R14, R77, UR45, -R15 ;  /* 0x0000002d4d0e7c23 */ /* 0x000fc2000801080f */
[----:B------:R-:W-:Y:S01]  /*8180*/  FMNMX.FTZ R122, R126, R125, !PT ;  /* 0x0000007d7e7a7209 */ /* 0x000fe20007810000 */
[----:B------:R-:W-:-:S01]  /*8190*/  FFMA.FTZ R77, R80, UR45, -R15 ;  /* 0x0000002d504d7c23 */ /* 0x000fc2000801080f */
[----:B------:R-:W-:Y:S01]  /*81a0*/  FSEL R71, R71, -INF , !P2 ;  /* 0xff80000047477808 */ /* 0x000fe20005000000 */
[----:B------:R-:W-:-:S01]  /*81b0*/  FFMA.FTZ R80, R81, UR45, -R15 ;  /* 0x0000002d51507c23 */ /* 0x000fc2000801080f */
[----:B------:R-:W-:Y:S01]  /*81c0*/  FMNMX.FTZ R125, R127, R122, !PT ;  /* 0x0000007a7f7d7209 */ /* 0x000fe20007810000 */
[----:B------:R-:W-:-:S01]  /*81d0*/  FFMA.FTZ R12, R120, UR45, -R15 ;  /* 0x0000002d780c7c23 */ /* 0x000fc2000801080f */
[--C-:B------:R-:W-:Y:S01]  /*81e0*/  FFMA.FTZ R19, R121, UR45, -R15.reuse ;  /* 0x0000002d79137c23 */ /* 0x100fe2000801080f */
        /* <DEDUP_REMOVED lines=42> */
[----:B------:R0:W-:Y:S01]  /*8490*/  MUFU.EX2 R67, R124 ;  /* 0x0000007c00437308 */ /* 0x0001e20000000800 */
[----:B------:R-:W-:-:S02]  /*84a0*/  FFMA.FTZ R15, R69, UR45, -R15 ;  /* 0x0000002d450f7c23 */ /* 0x000fc4000801080f */
[----:B------:R-:W-:-:S04]  /*84b0*/  FMNMX.FTZ R125, R119, R122, !PT ;  /* 0x0000007a777d7209 */ /* 0x000fc80007810000 */
[----:B------:R-:W-:Y:S01]  /*84c0*/  FMNMX.FTZ R122, R90, R125, !PT ;  /* 0x0000007d5a7a7209 */ /* 0x000fe20007810000 */
[----:B------:R-:W-:Y:S01]  /*84d0*/  MUFU.EX2 R12, R12 ;  /* 0x0000000c000c7308 */ /* 0x000fe20000000800 */
[----:B0-----:R-:W-:Y:S02]  /*84e0*/  FSEL R124, R10, RZ, P1 ;  /* 0x000000ff0a7c7208 */ /* 0x001fe40000800000 */
[----:B------:R-:W-:-:S03]  /*84f0*/  FMNMX.FTZ R125, R91, R122, !PT ;  /* 0x0000007a5b7d7209 */ /* 0x000fc60007810000 */
[----:B------:R-:W-:Y:S01]  /*8500*/  FADD.FTZ R124, -R124, R5 ;  /* 0x000000057c7c7221 */ /* 0x000fe20000010100 */
[----:B------:R-:W-:Y:S01]  /*8510*/  FMNMX.FTZ R122, R94, R125, !PT ;  /* 0x0000007d5e7a7209 */ /* 0x000fe20007810000 */
[----:B------:R-:W-:Y:S02]  /*8520*/  MUFU.EX2 R19, R19 ;  /* 0x0000001300137308 */ /* 0x000fe40000000800 */
[----:B------:R-:W-:Y:S01]  /*8530*/  FMUL.FTZ R5, R124, UR45 ;  /* 0x0000002d7c057c20 */ /* 0x000fe20008410000 */
[----:B------:R-:W-:-:S04]  /*8540*/  FMNMX.FTZ R125, R95, R122, !PT ;  /* 0x0000007a5f7d7209 */ /* 0x000fc80007810000 */
[----:B------:R-:W-:Y:S01]  /*8550*/  FMNMX.FTZ R122, R98, R125, !PT ;  /* 0x0000007d627a7209 */ /* 0x000fe20007810000 */
[----:B------:R-:W0:Y:S03]  /*8560*/  MUFU.EX2 R5, R5 ;  /* 0x0000000500057308 */ /* 0x000e260000000800 */
[----:B------:R-:W-:-:S04]  /*8570*/  FMNMX.FTZ R125, R99, R122, !PT ;  /* 0x0000007a637d7209 */ /* 0x000fc80007810000 */
[----:B------:R-:W-:Y:S01]  /*8580*/  FMNMX.FTZ R122, R102, R125, !PT ;  /* 0x0000007d667a7209 */ /* 0x000fe20007810000 */
[----:B------:R-:W1:Y:S03]  /*8590*/  MUFU.EX2 R20, R20 ;  /* 0x0000001400147308 */ /* 0x000e660000000800 */
[----:B------:R-:W-:-:S04]  /*85a0*/  FMNMX.FTZ R125, R103, R122, !PT ;  /* 0x0000007a677d7209 */ /* 0x000fc80007810000 */
[----:B------:R-:W-:Y:S01]  /*85b0*/  FMNMX.FTZ R122, R74, R125, !PT ;  /* 0x0000007d4a7a7209 */ /* 0x000fe20007810000 */
[----:B------:R-:W2:Y:S03]  /*85c0*/  MUFU.EX2 R21, R21 ;  /* 0x0000001500157308 */ /* 0x000ea60000000800 */
[----:B------:R-:W-:-:S04]  /*85d0*/  FMNMX.FTZ R125, R75, R122, !PT ;  /* 0x0000007a4b7d7209 */ /* 0x000fc80007810000 */
[----:B------:R-:W-:Y:S01]  /*85e0*/  FMNMX.FTZ R122, R78, R125, !PT ;  /* 0x0000007d4e7a7209 */ /* 0x000fe20007810000 */
[----:B------:R-:W3:Y:S03]  /*85f0*/  MUFU.EX2 R22, R22 ;  /* 0x0000001600167308 */ /* 0x000ee60000000800 */
[----:B------:R-:W-:-:S04]  /*8600*/  FMNMX.FTZ R125, R79, R122, !PT ;  /* 0x0000007a4f7d7209 */ /* 0x000fc80007810000 */
[----:B------:R-:W-:Y:S01]  /*8610*/  FMNMX.FTZ R122, R82, R125, !PT ;  /* 0x0000007d527a7209 */ /* 0x000fe20007810000 */
[----:B------:R-:W4:Y:S03]  /*8620*/  MUFU.EX2 R23, R23 ;  /* 0x0000001700177308 */ /* 0x000f260000000800 */
[----:B------:R-:W-:-:S04]  /*8630*/  FMNMX.FTZ R125, R83, R122, !PT ;  /* 0x0000007a537d7209 */ /* 0x000fc80007810000 */
[----:B------:R-:W-:Y:S01]  /*8640*/  FMNMX.FTZ R122, R86, R125, !PT ;  /* 0x0000007d567a7209 */ /* 0x000fe20007810000 */
[----:B------:R-:W5:Y:S03]  /*8650*/  MUFU.EX2 R120, R120 ;  /* 0x0000007800787308 */ /* 0x000f660000000800 */
[----:B------:R-:W-:-:S04]  /*8660*/  FMNMX.FTZ R125, R87, R122, !PT ;  /* 0x0000007a577d7209 */ /* 0x000fc80007810000 */
[----:B------:R-:W-:Y:S01]  /*8670*/  FMNMX.FTZ R122, R58, R125, !PT ;  /* 0x0000007d3a7a7209 */ /* 0x000fe20007810000 */
[----:B------:R-:W5:Y:S03]  /*8680*/  MUFU.EX2 R121, R121 ;  /* 0x0000007900797308 */ /* 0x000f660000000800 */
[----:B------:R-:W-:-:S04]  /*8690*/  FMNMX.FTZ R125, R59, R122, !PT ;  /* 0x0000007a3b7d7209 */ /* 0x000fc80007810000 */
[----:B------:R-:W-:Y:S01]  /*86a0*/  FMNMX.FTZ R122, R62, R125, !PT ;  /* 0x0000007d3e7a7209 */ /* 0x000fe20007810000 */
[----:B------:R-:W-:Y:S03]  /*86b0*/  MUFU.EX2 R104, R104 ;  /* 0x0000006800687308 */ /* 0x000fe60000000800 */
[----:B------:R-:W-:-:S04]  /*86c0*/  FMNMX.FTZ R11, R63, R122, !PT ;  /* 0x0000007a3f0b7209 */ /* 0x000fc80007810000 */
[----:B------:R-:W-:Y:S01]  /*86d0*/  FMNMX.FTZ R11, R66, R11, !PT ;  /* 0x0000000b420b7209 */ /* 0x000fe20007810000 */
[----:B------:R-:W-:Y:S03]  /*86e0*/  MUFU.EX2 R105, R105 ;  /* 0x0000006900697308 */ /* 0x000fe60000000800 */
[----:B------:R-:W-:-:S04]  /*86f0*/  FMNMX.FTZ R11, R76, R11, !PT ;  /* 0x0000000b4c0b7209 */ /* 0x000fc80007810000 */
[----:B------:R-:W-:Y:S01]  /*8700*/  FMNMX.FTZ R122, R70, R11, !PT ;  /* 0x0000000b467a7209 */ /* 0x000fe20007810000 */
[----:B------:R-:W-:Y:S03]  /*8710*/  MUFU.EX2 R108, R108 ;  /* 0x0000006c006c7308 */ /* 0x000fe60000000800 */
[----:B------:R-:W-:-:S05]  /*8720*/  FMNMX.FTZ R122, R71, R122, !PT ;  /* 0x0000007a477a7209 */ /* 0x000fca0007810000 */
[----:B------:R-:W0:Y:S01]  /*8730*/  SHFL.BFLY PT, R11, R122, 0x2, 0x1f ;  /* 0x0c401f007a0b7f89 */ /* 0x000e2200000e0000 */
[----:B------:R-:W-:Y:S08]  /*8740*/  MUFU.EX2 R109, R109 ;  /* 0x0000006d006d7308 */ /* 0x000ff00000000800 */
[----:B------:R-:W-:Y:S08]  /*8750*/  MUFU.EX2 R112, R112 ;  /* 0x0000007000707308 */ /* 0x000ff00000000800 */
[----:B------:R-:W-:Y:S01]  /*8760*/  MUFU.EX2 R113, R113 ;  /* 0x0000007100717308 */ /* 0x000fe20000000800 */
[----:B0-----:R-:W-:-:S07]  /*8770*/  FMNMX.FTZ R11, R122, R11, !PT ;  /* 0x0000000b7a0b7209 */ /* 0x001fce0007810000 */
[----:B------:R-:W-:Y:S01]  /*8780*/  MUFU.EX2 R116, R116 ;  /* 0x0000007400747308 */ /* 0x000fe20000000800 */
[----:B------:R-:W0:Y:S07]  /*8790*/  SHFL.BFLY PT, R122, R11, 0x1, 0x1f ;  /* 0x0c201f000b7a7f89 */ /* 0x000e2e00000e0000 */
[----:B------:R-:W-:Y:S08]  /*87a0*/  MUFU.EX2 R117, R117 ;  /* 0x0000007500757308 */ /* 0x000ff00000000800 */
[----:B------:R-:W-:Y:S08]  /*87b0*/  MUFU.EX2 R88, R88 ;  /* 0x0000005800587308 */ /* 0x000ff00000000800 */
[----:B------:R-:W-:Y:S01]  /*87c0*/  MUFU.EX2 R89, R89 ;  /* 0x0000005900597308 */ /* 0x000fe20000000800 */
[----:B0-----:R-:W-:Y:S01]  /*87d0*/  FMNMX.FTZ R11, R11, R122, !PT ;  /* 0x0000007a0b0b7209 */ /* 0x001fe20007810000 */
[----:B------:R-:W-:-:S03]  /*87e0*/  IMAD.U32 R122, RZ, RZ, UR45 ;  /* 0x0000002dff7a7e24 */ /* 0x000fc6000f8e00ff */
[C---:B------:R-:W-:Y:S01]  /*87f0*/  FSETP.NEU.FTZ.AND P1, PT, R11.reuse, -INF , PT ;  /* 0xff8000000b00780b */ /* 0x040fe20003f3d000 */
[----:B------:R-:W-:-:S02]  /*8800*/  FFMA.FTZ R69, R11, R122, -8 ;  /* 0xc10000000b457423 */ /* 0x000fc4000001007a */
[----:B------:R-:W-:Y:S03]  /*8810*/  MUFU.EX2 R92, R92 ;  /* 0x0000005c005c7308 */ /* 0x000fe60000000800 */
[----:B------:R-:W-:-:S05]  /*8820*/  FSEL R69, R69, RZ, P1 ;  /* 0x000000ff45457208 */ /* 0x000fca0000800000 */
[----:B------:R-:W-:Y:S01]  /*8830*/  MUFU.EX2 R93, R93 ;  /* 0x0000005d005d7308 */ /* 0x000fe20000000800 */
[----:B------:R-:W-:-:S01]  /*8840*/  FFMA.FTZ R124, R127, UR45, -R69 ;  /* 0x0000002d7f7c7c23 */ /* 0x000fc20008010845 */
[----:B------:R-:W-:Y:S01]  /*8850*/  FSEL R127, R11, RZ, P1 ;  /* 0x000000ff0b7f7208 */ /* 0x000fe20000800000 */
[----:B------:R-:W-:-:S01]  /*8860*/  FFMA.FTZ R129, R94, UR45, -R69 ;  /* 0x0000002d5e817c23 */ /* 0x000fc20008010845 */
[--C-:B------:R-:W-:Y:S01]  /*8870*/  FFMA.FTZ R13, R13, UR45, -R69.reuse ;  /* 0x0000002d0d0d7c23 */ /* 0x100fe20008010845 */
[----:B------:R-:W-:-:S01]  /*8880*/  FFMA.FTZ R122, R123, UR45, -R69 ;  /* 0x0000002d7b7a7c23 */ /* 0x000fc20008010845 */
[----:B------:R-:W-:Y:S01]  /*8890*/  FFMA.FTZ R85, R126, UR45, -R69 ;  /* 0x0000002d7e557c23 */ /* 0x000fe20008010845 */
[----:B------:R-:W-:-:S01]  /*88a0*/  FADD.FTZ R127, -R127, R8 ;  /* 0x000000087f7f7221 */ /* 0x000fc20000010100 */
[--C-:B------:R-:W-:Y:S01]  /*88b0*/  FFMA.FTZ R123, R130, UR45, -R69.reuse ;  /* 0x0000002d827b7c23 */ /* 0x100fe20008010845 */
[----:B------:R-:W-:Y:S01]  /*88c0*/  MUFU.EX2 R124, R124 ;  /* 0x0000007c007c7308 */ /* 0x000fe20000000800 */
[----:B------:R-:W-:-:S01]  /*88d0*/  FFMA.FTZ R126, R131, UR45, -R69 ;  /* 0x0000002d837e7c23 */ /* 0x000fc20008010845 */
[----:B------:R-:W-:Y:S01]  /*88e0*/  FMUL.FTZ R94, R127, UR45 ;  /* 0x0000002d7f5e7c20 */ /* 0x000fe20008410000 */
[----:B------:R-:W-:-:S01]  /*88f0*/  FFMA.FTZ R130, R5, R7, R12 ;  /* 0x0000000705827223 */ /* 0x000fc2000001000c */
[--C-:B------:R-:W-:Y:S01]  /*8900*/  FFMA.FTZ R125, R134, UR45, -R69.reuse ;  /* 0x0000002d867d7c23 */ /* 0x100fe20008010845 */
[----:B------:R-:W-:-:S01]  /*8910*/  FFMA.FTZ R128, R135, UR45, -R69 ;  /* 0x0000002d87807c23 */ /* 0x000fc20008010845 */
[----:B------:R-:W-:Y:S01]  /*8920*/  FFMA.FTZ R106, R106, UR45, -R69 ;  /* 0x0000002d6a6a7c23 */ /* 0x000fe20008010845 */
[----:B------:R-:W-:-:S01]  /*8930*/  FADD.FTZ R127, R19, R130 ;  /* 0x00000082137f7221 */ /* 0x000fc20000010000 */
[----:B------:R-:W-:Y:S01]  /*8940*/  MUFU.EX2 R13, R13 ;  /* 0x0000000d000d7308 */ /* 0x000fe20000000800 */
[----:B------:R-:W-:-:S01]  /*8950*/  FFMA.FTZ R107, R107, UR45, -R69 ;  /* 0x0000002d6b6b7c23 */ /* 0x000fc20008010845 */
[----:B------:R-:W-:Y:S01]  /*8960*/  FFMA.FTZ R110, R110, UR45, -R69 ;  /* 0x0000002d6e6e7c23 */ /* 0x000fe20008010845 */
[----:B-1----:R-:W-:-:S01]  /*8970*/  FADD.FTZ R130, R20, R127 ;  /* 0x0000007f14827221 */ /* 0x002fc20000010000 */
[--C-:B------:R-:W-:Y:S01]  /*8980*/  FFMA.FTZ R111, R111, UR45, -R69.reuse ;  /* 0x0000002d6f6f7c23 */ /* 0x100fe20008010845 */
[----:B------:R-:W-:-:S01]  /*8990*/  FFMA.FTZ R114, R114, UR45, -R69 ;  /* 0x0000002d72727c23 */ /* 0x000fc20008010845 */
[----:B------:R-:W-:Y:S01]  /*89a0*/  FFMA.FTZ R115, R115, UR45, -R69 ;  /* 0x0000002d73737c23 */ /* 0x000fe20008010845 */
[----:B--2---:R-:W-:-:S01]  /*89b0*/  FADD.FTZ R127, R21, R130 ;  /* 0x00000082157f7221 */ /* 0x004fc20000010000 */
[----:B------:R-:W0:Y:S01]  /*89c0*/  MUFU.EX2 R94, R94 ;  /* 0x0000005e005e7308 */ /* 0x000e220000000800 */
[----:B------:R-:W-:-:S01]  /*89d0*/  FFMA.FTZ R118, R118, UR45, -R69 ;  /* 0x0000002d76767c23 */ /* 0x000fc20008010845 */
[----:B------:R-:W-:Y:S01]  /*89e0*/  FFMA.FTZ R119, R119, UR45, -R69 ;  /* 0x0000002d77777c23 */ /* 0x000fe20008010845 */
[----:B---3--:R-:W-:-:S01]  /*89f0*/  FADD.FTZ R130, R22, R127 ;  /* 0x0000007f16827221 */ /* 0x008fc20000010000 */
[--C-:B------:R-:W-:Y:S01]  /*8a00*/  FFMA.FTZ R90, R90, UR45, -R69.reuse ;  /* 0x0000002d5a5a7c23 */ /* 0x100fe20008010845 */
[----:B------:R-:W-:-:S01]  /*8a10*/  FFMA.FTZ R91, R91, UR45, -R69 ;  /* 0x0000002d5b5b7c23 */ /* 0x000fc20008010845 */
[----:B------:R-:W-:Y:S01]  /*8a20*/  FFMA.FTZ R95, R95, UR45, -R69 ;  /* 0x0000002d5f5f7c23 */ /* 0x000fe20008010845 */
[----:B----4-:R-:W-:-:S01]  /*8a30*/  FADD.FTZ R127, R23, R130 ;  /* 0x00000082177f7221 */ /* 0x010fc20000010000 */
[----:B------:R-:W1:Y:S01]  /*8a40*/  MUFU.EX2 R122, R122 ;  /* 0x0000007a007a7308 */ /* 0x000e620000000800 */
[----:B------:R-:W-:-:S01]  /*8a50*/  FFMA.FTZ R98, R98, UR45, -R69 ;  /* 0x0000002d62627c23 */ /* 0x000fc20008010845 */
[----:B------:R-:W-:Y:S01]  /*8a60*/  FFMA.FTZ R99, R99, UR45, -R69 ;  /* 0x0000002d63637c23 */ /* 0x000fe20008010845 */
[----:B-----5:R-:W-:-:S01]  /*8a70*/  FADD.FTZ R130, R120, R127 ;  /* 0x0000007f78827221 */ /* 0x020fc20000010000 */
[--C-:B------:R-:W-:Y:S01]  /*8a80*/  FFMA.FTZ R102, R102, UR45, -R69.reuse ;  /* 0x0000002d66667c23 */ /* 0x100fe20008010845 */
[----:B------:R-:W-:-:S01]  /*8a90*/  FFMA.FTZ R103, R103, UR45, -R69 ;  /* 0x0000002d67677c23 */ /* 0x000fc20008010845 */
[----:B------:R-:W-:Y:S01]  /*8aa0*/  FFMA.FTZ R74, R74, UR45, -R69 ;  /* 0x0000002d4a4a7c23 */ /* 0x000fe20008010845 */
[----:B------:R-:W-:-:S01]  /*8ab0*/  FADD.FTZ R127, R121, R130 ;  /* 0x00000082797f7221 */ /* 0x000fc20000010000 */
[----:B------:R-:W2:Y:S01]  /*8ac0*/  MUFU.EX2 R85, R85 ;  /* 0x0000005500557308 */ /* 0x000ea20000000800 */
        /* <DEDUP_REMOVED lines=8> */
[----:B-1----:R-:W-:-:S01]  /*8b50*/  FADD.FTZ R6, R122, R7 ;  /* 0x000000077a067221 */ /* 0x002fc20000010000 */
[--C-:B------:R-:W-:Y:S01]  /*8b60*/  FFMA.FTZ R87, R87, UR45, -R69.reuse ;  /* 0x0000002d57577c23 */ /* 0x100fe20008010845 */
[----:B------:R-:W-:-:S01]  /*8b70*/  FFMA.FTZ R58, R58, UR45, -R69 ;  /* 0x0000002d3a3a7c23 */ /* 0x000fc20008010845 */
[--C-:B------:R-:W-:Y:S01]  /*8b80*/  FFMA.FTZ R59, R59, UR45, -R69.reuse ;  /* 0x0000002d3b3b7c23 */ /* 0x100fe20008010845 */
[----:B------:R-:W-:-:S01]  /*8b90*/  FFMA.FTZ R62, R62, UR45, -R69 ;  /* 0x0000002d3e3e7c23 */ /* 0x000fc20008010845 */
[--C-:B------:R-:W-:Y:S01]  /*8ba0*/  FFMA.FTZ R63, R63, UR45, -R69.reuse ;  /* 0x0000002d3f3f7c23 */ /* 0x100fe20008010845 */
[----:B------:R-:W-:-:S01]  /*8bb0*/  FFMA.FTZ R66, R66, UR45, -R69 ;  /* 0x0000002d42427c23 */ /* 0x000fc20008010845 */
[----:B------:R-:W1:Y:S01]  /*8bc0*/  MUFU.EX2 R126, R126 ;  /* 0x0000007e007e7308 */ /* 0x000e620000000800 */
[----:B--2---:R-:W-:-:S01]  /*8bd0*/  FADD.FTZ R7, R85, R6 ;  /* 0x0000000655077221 */ /* 0x004fc20000010000 */
[----:B------:R-:W-:-:S03]  /*8be0*/  FFMA.FTZ R70, R70, UR45, -R69 ;  /* 0x0000002d46467c23 */ /* 0x000fc60008010845 */
[----:B------:R-:W-:-:S03]  /*8bf0*/  FADD.FTZ R6, R124, R7 ;  /* 0x000000077c067221 */ /* 0x000fc60000010000 */
[----:B------:R-:W2:Y:S01]  /*8c00*/  MUFU.EX2 R125, R125 ;  /* 0x0000007d007d7308 */ /* 0x000ea20000000800 */
[----:B0-----:R-:W-:-:S07]  /*8c10*/  FADD.FTZ R7, R123, R6 ;  /* 0x000000067b077221 */ /* 0x001fce0000010000 */
[----:B------:R-:W0:Y:S01]  /*8c20*/  MUFU.EX2 R128, R128 ;  /* 0x0000008000807308 */ /* 0x000e220000000800 */
[----:B-1----:R-:W-:-:S07]  /*8c30*/  FADD.FTZ R6, R126, R7 ;  /* 0x000000077e067221 */ /* 0x002fce0000010000 */
[----:B------:R-:W1:Y:S01]  /*8c40*/  MUFU.EX2 R106, R106 ;  /* 0x0000006a006a7308 */ /* 0x000e620000000800 */
[----:B--2---:R-:W-:-:S01]  /*8c50*/  FADD.FTZ R7, R125, R6 ;  /* 0x000000067d077221 */ /* 0x004fc20000010000 */
[----:B------:R-:W-:-:S06]  /*8c60*/  FADD.FTZ R6, R104, R127 ;  /* 0x0000007f68067221 */ /* 0x000fcc0000010000 */
[----:B------:R-:W2:Y:S01]  /*8c70*/  MUFU.EX2 R107, R107 ;  /* 0x0000006b006b7308 */ /* 0x000ea20000000800 */
[----:B0-----:R-:W-:-:S07]  /*8c80*/  FADD.FTZ R7, R128, R7 ;  /* 0x0000000780077221 */ /* 0x001fce0000010000 */
[----:B------:R-:W0:Y:S01]  /*8c90*/  MUFU.EX2 R110, R110 ;  /* 0x0000006e006e7308 */ /* 0x000e220000000800 */
[----:B-1----:R-:W-:-:S01]  /*8ca0*/  FADD.FTZ R130, R106, R7 ;  /* 0x000000076a827221 */ /* 0x002fc20000010000 */
[----:B------:R-:W-:-:S04]  /*8cb0*/  FADD.FTZ R7, R105, R6 ;  /* 0x0000000669077221 */ /* 0x000fc80000010000 */
[----:B------:R-:W-:Y:S02]  /*8cc0*/  FADD.FTZ R6, R108, R7 ;  /* 0x000000076c067221 */ /* 0x000fe40000010000 */
[----:B------:R-:W1:Y:S01]  /*8cd0*/  MUFU.EX2 R111, R111 ;  /* 0x0000006f006f7308 */ /* 0x000e620000000800 */
[----:B--2---:R-:W-:-:S01]  /*8ce0*/  FADD.FTZ R127, R107, R130 ;  /* 0x000000826b7f7221 */ /* 0x004fc20000010000 */
[----:B------:R-:W-:-:S04]  /*8cf0*/  FADD.FTZ R7, R109, R6 ;  /* 0x000000066d077221 */ /* 0x000fc80000010000 */
[----:B------:R-:W-:Y:S02]  /*8d00*/  FADD.FTZ R6, R112, R7 ;  /* 0x0000000770067221 */ /* 0x000fe40000010000 */
[----:B------:R-:W2:Y:S01]  /*8d10*/  MUFU.EX2 R114, R114 ;  /* 0x0000007200727308 */ /* 0x000ea20000000800 */
[----:B0-----:R-:W-:-:S01]  /*8d20*/  FADD.FTZ R130, R110, R127 ;  /* 0x0000007f6e827221 */ /* 0x001fc20000010000 */
[----:B------:R-:W-:-:S04]  /*8d30*/  FADD.FTZ R7, R113, R6 ;  /* 0x0000000671077221 */ /* 0x000fc80000010000 */
[----:B------:R-:W-:Y:S02]  /*8d40*/  FADD.FTZ R6, R116, R7 ;  /* 0x0000000774067221 */ /* 0x000fe40000010000 */
        /* <DEDUP_REMOVED lines=10> */
[----:B------:R-:W-:-:S06]  /*8df0*/  FADD.FTZ R7, R93, R6 ;  /* 0x000000065d077221 */ /* 0x000fcc0000010000 */
        /* <DEDUP_REMOVED lines=33> */
[----:B--2---:R-:W-:-:S04]  /*9010*/  FADD.FTZ R6, R73, R6 ;  /* 0x0000000649067221 */ /* 0x004fc80000010000 */
[----:B------:R-:W-:-:S03]  /*9020*/  FADD.FTZ R127, R67, R6 ;  /* 0x00000006437f7221 */ /* 0x000fc60000010000 */
        /* <DEDUP_REMOVED lines=14> */
[--C-:B------:R-:W-:Y:S01]  /*9110*/  FFMA.FTZ R127, R76, UR45, -R69.reuse ;  /* 0x0000002d4c7f7c23 */ /* 0x100fe20008010845 */
[----:B------:R-:W-:-:S05]  /*9120*/  FFMA.FTZ R69, R71, UR45, -R69 ;  /* 0x0000002d47457c23 */ /* 0x000fca0008010845 */
        /* <DEDUP_REMOVED lines=38> */
[----:B--2---:R-:W-:-:S03]  /*9390*/  FADD.FTZ R7, R15, R6 ;  /* 0x000000060f077221 */ /* 0x004fc60000010000 */
[----:B0-----:R-:W-:Y:S01]  /*93a0*/  FADD.FTZ R6, R69, R71 ;  /* 0x0000004745067221 */ /* 0x001fe20000010000 */
[----:B------:R-:W-:Y:S06]  /*93b0*/  @!P0 BRA `(.L_x_689) ;  /* 0x0000000000048947 */ /* 0x000fec0003800000 */
[----:B------:R-:W-:Y:S01]  /*93c0*/  BPT.TRAP 0x1 ;  /* 0x000000040000795c */ /* 0x000fe20000300000 */
.L_x_689:
[----:B------:R-:W-:Y:S01]  /*93d0*/  UIADD3 UR10, UR13, 0x12460, URZ ;  /* 0x000124600d0a7890 */ /* 0x000fe2000fffe03f */
[----:B------:R-:W-:Y:S01]  /*93e0*/  ISETP.GT.AND P1, PT, R9, UR22, PT ;  /* 0x0000001609007c0c */ /* 0x000fe2000bf24270 */
[----:B------:R-:W-:Y:S01]  /*93f0*/  UMOV UR24, UR4 ;  /* 0x0000000400187c82 */ /* 0x000fe20008000000 */
[----:B------:R-:W-:Y:S01]  /*9400*/  F2FP.SATFINITE.E4M3.F32.PACK_AB_MERGE_C R8, R95, R8, RZ ;  /* 0x000000085f08723e */ /* 0x000fe200048070ff */
[----:B------:R-:W-:Y:S01]  /*9410*/  UPRMT UR10, UR5, 0x654, UR10 ;  /* 0x00000654050a7896 */ /* 0x000fe2000800000a */
[----:B------:R-:W-:Y:S01]  /*9420*/  F2FP.SATFINITE.E4M3.F32.PACK_AB_MERGE_C R20, R21, R20, RZ ;  /* 0x000000141514723e */ /* 0x000fe200048070ff */
[----:B------:R-:W-:Y:S01]  /*9430*/  UMOV UR23, UR7 ;  /* 0x0000000700177c82 */ /* 0x000fe20008000000 */
[----:B------:R-:W-:Y:S01]  /*9440*/  F2FP.SATFINITE.E4M3.F32.PACK_AB_MERGE_C R85, R124, R85, RZ ;  /* 0x000000557c55723e */ /* 0x000fe200048070ff */
[-C--:B------:R-:W-:Y:S01]  /*9450*/  FMUL.FTZ R24, R24, R5.reuse ;  /* 0x0000000518187220 */ /* 0x080fe20000410000 */
[----:B------:R-:W-:Y:S01]  /*9460*/  F2FP.SATFINITE.E4M3.F32.PACK_AB_MERGE_C R120, R121, R120, RZ ;  /* 0x000000787978723e */ /* 0x000fe200048070ff */
[----:B------:R-:W-:Y:S01]  /*9470*/  FMUL.FTZ R25, R25, R5 ;  /* 0x0000000519197220 */ /* 0x000fe20000410000 */
[----:B------:R-:W-:Y:S01]  /*9480*/  F2FP.SATFINITE.E4M3.F32.PACK_AB_MERGE_C R125, R128, R125, RZ ;  /* 0x0000007d807d723e */ /* 0x000fe200048070ff */
[-C--:B------:R-:W-:Y:S01]  /*9490*/  FMUL.FTZ R28, R28, R5.reuse ;  /* 0x000000051c1c7220 */ /* 0x080fe20000410000 */
        /* <DEDUP_REMOVED lines=14> */
[----:B------:R-:W-:Y:S01]  /*9580*/  F2FP.SATFINITE.E4M3.F32.PACK_AB_MERGE_C R14, R14, R67, RZ ;  /* 0x000000430e0e723e */ /* 0x000fe200048070ff */
[-C--:B------:R-:W-:Y:S01]  /*9590*/  FMUL.FTZ R41, R41, R5.reuse ;  /* 0x0000000529297220 */ /* 0x080fe20000410000 */
        /* <DEDUP_REMOVED lines=13> */
[----:B------:R-:W-:Y:S01]  /*9670*/  VIADD R9, R9, 0xffffffff ;  /* 0xffffffff09097836 */ /* 0x000fe20000000000 */
[----:B------:R-:W-:Y:S01]  /*9680*/  F2FP.SATFINITE.E4M3.F32.PACK_AB_MERGE_C R145, R91, R90, R8 ;  /* 0x0000005a5b91723e */ /* 0x000fe20004807008 */
[----:B------:R-:W-:Y:S01]  /*9690*/  FMUL.FTZ R26, R26, R94 ;  /* 0x0000005e1a1a7220 */ /* 0x000fe20000410000 */
        /* <DEDUP_REMOVED lines=35> */
[----:B------:R-:W-:Y:S01]  /*98d0*/  F2FP.SATFINITE.E4M3.F32.PACK_AB_MERGE_C R139, R127, R66, R70 ;  /* 0x000000427f8b723e */ /* 0x000fe20004807046 */
[----:B------:R-:W-:Y:S06]  /*98e0*/  @P1 BRA `(.L_x_690) ;  /* 0xffffffc000481947 */ /* 0x000fec000383ffff */
[----:B------:R-:W-:Y:S02]  /*98f0*/  IMAD.MOV.U32 R8, RZ, RZ, R11 ;  /* 0x000000ffff087224 */ /* 0x000fe400078e000b */
[----:B------:R-:W-:-:S07]  /*9900*/  IMAD.MOV.U32 R5, RZ, RZ, R10 ;  /* 0x000000ffff057224 */ /* 0x000fce00078e000a */
.L_x_672:
[----:B------:R-:W0:Y:S01]  /*9910*/  LDC R11, c[0x0][0x2f0] ;  /* 0x0000bc00ff0b7b82 */ /* 0x000e220000000800 */
[----:B------:R-:W-:Y:S01]  /*9920*/  UIADD3 UR17, -UR17, 0x1, URZ ;  /* 0x0000000111117890 */ /* 0x000fe2000fffe13f */
[----:B------:R-:W-:Y:S01]  /*9930*/  ULDC UR11, c[0x0][0x448] ;  /* 0x00011200000b7ab9 */ /* 0x000fe20000000800 */
[----:B------:R-:W-:Y:S01]  /*9940*/  ULDC UR14, c[0x0][0x9e4] ;  /* 0x00027900000e7ab9 */ /* 0x000fe20000000800 */
[----:B------:R-:W-:Y:S01]  /*9950*/  UISETP.NE.AND UP0, UPT, UR11, 0x1, UPT ;  /* 0x000000010b00788c */ /* 0x000fe2000bf05270 */
[----:B------:R-:W-:-:S03]  /*9960*/  UMOV UR12, 0xc0 ;  /* 0x000000c0000c7882 */ /* 0x000fc60000000000 */
[----:B------:R-:W1:Y:S01]  /*9970*/  S2UR UR10, SR_CTAID.X ;  /* 0x00000000000a79c3 */ /* 0x000e620000002500 */
[----:B------:R-:W-:-:S06]  /*9980*/  UISETP.GE.AND UP1, UPT, UR14, 0x1, UPT ;  /* 0x000000010e00788c */ /* 0x000fcc000bf26270 */
[----:B------:R-:W-:Y:S01]  /*9990*/  PLOP3.LUT P1, PT, PT, PT, UP1, 0x40, 0x0 ;  /* 0x000000000000781c */ /* 0x000fe20003f2e818 */
[----:B------:R-:W-:Y:S01]  /*99a0*/  @UP0 ULDC UR15, c[0x0][0x450] ;  /* 0x00011400000f0ab9 */ /* 0x000fe20000000800 */
[----:B0-----:R-:W-:-:S05]  /*99b0*/  IMAD R11, R18, R11, UR17 ;  /* 0x00000011120b7e24 */ /* 0x001fca000f8e020b */
[----:B------:R-:W-:Y:S01]  /*99c0*/  R2UR UR13, R11 ;  /* 0x000000000b0d72ca */ /* 0x000fe200000e0000 */
[----:B-1----:R-:W-:-:S03]  /*99d0*/  UIMAD UR12, UR10, UR12, 0xbf ;  /* 0x000000bf0a0c74a4 */ /* 0x002fc6000f8e020c */
[----:B------:R-:W-:Y:S02]  /*99e0*/  @UP0 ULDC UR10, c[0x0][0x44c] ;  /* 0x00011300000a0ab9 */ /* 0x000fe40000000800 */
[----:B------:R-:W-:-:S04]  /*99f0*/  UIMAD.WIDE.U32 UR10, UR12, UR10, URZ ;  /* 0x0000000a0c0a72a5 */ /* 0x000fc8000f8e003f */
[----:B------:R-:W-:-:S04]  /*9a00*/  @UP0 USHF.R.U32.HI UR12, URZ, UR15, UR11 ;  /* 0x0000000f3f0c0299 */ /* 0x000fc8000801160b */
[----:B------:R-:W-:-:S03]  /*9a10*/  UIADD3 UR12, UR13, UR12, URZ ;  /* 0x0000000c0d0c7290 */ /* 0x000fc6000fffe03f */
[----:B------:R-:W-:Y:S02]  /*9a20*/  ULDC UR13, c[0x0][0x9dc] ;  /* 0x00027700000d7ab9 */ /* 0x000fe40000000800 */
[----:B------:R-:W-:Y:S01]  /*9a30*/  UIADD3 UR13, UR12, -UR13, URZ ;  /* 0x8000000d0c0d7290 */ /* 0x000fe2000fffe03f */
[----:B------:R-:W-:Y:S11]  /*9a40*/  @P1 BRA `(.L_x_691) ;  /* 0x0000000000441947 */ /* 0x000ff60003800000 */
        /* <DEDUP_REMOVED lines=10> */
.L_x_692:
[----:B------:R-:W-:-:S11]  /*9af0*/  UISETP.NE.AND UP2, UPT, UR14, 0x1, UPT ;  /* 0x000000010e00788c */ /* 0x000fd6000bf45270 */
[----:B------:R-:W-:Y:S02]  /*9b00*/  @UP2 ULDC.64 UR16, c[0x0][0x9e8] ;  /* 0x00027a0000102ab9 */ /* 0x000fe40000000a00 */
[----:B------:R-:W-:-:S04]  /*9b10*/  UIMAD.WIDE.U32 UR10, UR12, UR16, URZ ;  /* 0x000000100c0a72a5 */ /* 0x000fc8000f8e003f */
[----:B------:R-:W-:-:S12]  /*9b20*/  @UP2 USHF.R.U32.HI UR12, URZ, UR17, UR11 ;  /* 0x000000113f0c2299 */ /* 0x000fd8000801160b */
.L_x_693:
[----:B------:R-:W-:-:S04]  /*9b30*/  UIMAD UR12, UR12, UR14, URZ ;  /* 0x0000000e0c0c72a4 */ /* 0x000fc8000f8e023f */
[----:B------:R-:W-:-:S04]  /*9b40*/  UISETP.LT.AND UP2, UPT, UR13, UR12, UPT ;  /* 0x0000000c0d00728c */ /* 0x000fc8000bf41270 */
[----:B------:R-:W-:-:S12]  /*9b50*/  USEL UR13, UR13, UR12, !UP2 ;  /* 0x0000000c0d0d7287 */ /* 0x000fd8000d000000 */
.L_x_691:
[----:B------:R-:W-:-:S04]  /*9b60*/  UIADD3 UR10, UR13, 0x9f, URZ ;  /* 0x0000009f0d0a7890 */ /* 0x000fc8000fffe03f */
[----:B------:R-:W-:-:S04]  /*9b70*/  UIMAD.WIDE UR10, UR10, 0x66666667, URZ ;  /* 0x666666670a0a78a5 */ /* 0x000fc8000f8e023f */
[----:B------:R-:W-:-:S04]  /*9b80*/  USHF.R.U32.HI UR10, URZ, 0x1f, UR11 ;  /* 0x0000001f3f0a7899 */ /* 0x000fc8000801160b */
[----:B------:R-:W-:-:S04]  /*9b90*/  ULEA.HI.SX32 UR10, UR11, UR10, 0x1a ;  /* 0x0000000a0b0a7291 */ /* 0x000fc8000f8fd23f */
[----:B------:R-:W-:-:S04]  /*9ba0*/  UISETP.LT.AND UP2, UPT, UR46, UR10, UPT ;  /* 0x0000000a2e00728c */ /* 0x000fc8000bf41270 */
[----:B------:R-:W-:-:S06]  /*9bb0*/  USEL UR22, UR46, UR10, !UP2 ;  /* 0x0000000a2e167287 */ /* 0x000fcc000d000000 */
[----:B------:R-:W-:-:S13]  /*9bc0*/  ISETP.GE.AND P1, PT, R9, UR22, PT ;  /* 0x0000001609007c0c */ /* 0x000fda000bf26270 */
[----:B------:R-:W-:Y:S05]  /*9bd0*/  @!P1 BRA `(.L_x_694) ;  /* 0x0000002000a09947 */ /* 0x000fea0003800000 */
[----:B------:R-:W-:Y:S01]  /*9be0*/  IMAD.MOV.U32 R11, RZ, RZ, R8 ;  /* 0x000000ffff0b7224 */ /* 0x000fe200078e0008 */
[----:B------:R-:W-:Y:S01]  /*9bf0*/  UMOV UR24, UR4 ;  /* 0x0000000400187c82 */ /* 0x000fe20008000000 */
[----:B------:R-:W-:Y:S01]  /*9c00*/  IMAD.MOV.U32 R10, RZ, RZ, R5 ;  /* 0x000000ffff0a7224 */ /* 0x000fe200078e0005 */
[----:B------:R-:W-:Y:S01]  /*9c10*/  UMOV UR23, UR7 ;  /* 0x0000000700177c82 */ /* 0x000fe20008000000 */
[----:B------:R-:W-:-:S07]  /*9c20*/  IMAD.MOV.U32 R12, RZ, RZ, R9 ;  /* 0x000000ffff0c7224 */ /* 0x000fce00078e0009 */
.L_x_704:
[----:B------:R-:W-:-:S04]  /*9c30*/  UISETP.NE.AND UP2, UPT, UR23, 0x1, UPT ;  /* 0x000000011700788c */ /* 0x000fc8000bf45270 */
[----:B------:R-:W-:-:S04]  /*9c40*/  USEL UR4, URZ, 0x1, UP2 ;  /* 0x000000013f047887 */ /* 0x000fc80009000000 */
[----:B------:R-:W-:Y:S01]  /*9c50*/  ULOP3.LUT UR4, UR24, UR4, URZ, 0x3c, !UPT ;  /* 0x0000000418047292 */ /* 0x000fe2000f8e3c3f */
[----:B------:R-:W-:Y:S11]  /*9c60*/  @!P0 BRA `(.L_x_695) ;  /* 0x0000000000048947 */ /* 0x000ff60003800000 */
[----:B------:R-:W-:Y:S01]  /*9c70*/  BPT.TRAP 0x1 ;  /* 0x000000040000795c */ /* 0x000fe20000300000 */
.L_x_695:
[----:B------:R-:W-:Y:S01]  /*9c80*/  UIADD3 UR7, UR23, 0x1, URZ ;  /* 0x0000000117077890 */ /* 0x000fe2000fffe03f */
[----:B------:R-:W-:-:S03]  /*9c90*/  IMAD.U32 R5, RZ, RZ, UR4 ;  /* 0x00000004ff057e24 */ /* 0x000fc6000f8e00ff */
[----:B------:R-:W-:Y:S02]  /*9ca0*/  UISETP.NE.AND UP2, UPT, UR7, 0x2, UPT ;  /* 0x000000020700788c */ /* 0x000fe4000bf45270 */
[----:B------:R-:W-:Y:S02]  /*9cb0*/  SHF.L.U32 R5, R5, 0x1f, RZ ;  /* 0x0000001f05057819 */ /* 0x000fe400000006ff */
[----:B------:R-:W-:-:S04]  /*9cc0*/  USEL UR7, UR7, URZ, UP2 ;  /* 0x0000003f07077287 */ /* 0x000fc80009000000 */
[----:B------:R-:W-:-:S09]  /*9cd0*/  ULEA UR21, UR7, UR47, 0x3 ;  /* 0x0000002f07157291 */ /* 0x000fd2000f8e183f */
[----:B------:R0:W1:Y:S01]  /*9ce0*/  SYNCS.PHASECHK.TRANS64.TRYWAIT P1, [UR21+0x12430], R5 ;  /* 0x01243005ff0075a7 */ /* 0x0000620008020155 */
[----:B------:R-:W-:Y:S05]  /*9cf0*/  @!P0 BRA `(.L_x_696) ;  /* 0x0000000000048947 */ /* 0x000fea0003800000 */
[----:B------:R-:W-:Y:S01]  /*9d00*/  BPT.TRAP 0x1 ;  /* 0x000000040000795c */ /* 0x000fe20000300000 */
.L_x_696:
[----:B-1----:R-:W-:Y:S05]  /*9d10*/  @P1 BRA `(.L_x_697) ;  /* 0x0000000000081947 */ /* 0x002fea0003800000 */
[----:B------:R-:W1:Y:S02]  /*9d20*/  SYNCS.PHASECHK.TRANS64.TRYWAIT P1, [UR21+0x12430], R5 ;  /* 0x01243005ff0075a7 */ /* 0x000e640008020155 */
[----:B-1----:R-:W-:Y:S05]  /*9d30*/  @!P1 BRA `(.L_x_698) ;  /* 0x000000b400c89947 */ /* 0x002fea0003800000 */
.L_x_697:
[----:B------:R-:W-:Y:S01]  /*9d40*/  UIMAD UR25, UR7, 0x280, UR6 ;  /* 0x00000280071978a4 */ /* 0x000fe2000f8e0206 */
[----:B------:R-:W-:Y:S01]  /*9d50*/  WARPGROUP.ARRIVE ;  /* 0x00000000000079c5 */ /* 0x000fe20000000000 */
[----:B------:R-:W-:Y:S01]  /*9d60*/  UMOV UR39, 0x80000020 ;  /* 0x8000002000277882 */ /* 0x000fe20000000000 */
[----:B------:R-:W-:Y:S01]  /*9d70*/  UMOV UR12, UR36 ;  /* 0x00000024000c7c82 */ /* 0x000fe20008000000 */
[----:B------:R-:W-:Y:S01]  /*9d80*/  UIADD3 UR14, UR25, 0x80, URZ ;  /* 0x00000080190e7890 */ /* 0x000fe2000fffe03f */
[----:B------:R-:W-:Y:S02]  /*9d90*/  UMOV UR13, UR37 ;  /* 0x00000025000d7c82 */ /* 0x000fe40008000000 */
[----:B------:R-:W-:Y:S01]  /*9da0*/  UMOV UR38, UR25 ;  /* 0x0000001900267c82 */ /* 0x000fe20008000000 */
[----:B------:R-:W-:Y:S01]  /*9db0*/  UMOV UR15, 0x80000020 ;  /* 0x80000020000f7882 */ /* 0x000fe20000000000 */
[----:B------:R-:W-:Y:S01]  /*9dc0*/  QGMMA.64x32x32.F32.E4M3.E4M3 R120, gdesc[UR36], RZ, !UPT, gsb0 ;  /* 0x00600000247879f3 */ /* 0x000fe2000c0008ff */
[----:B------:R-:W-:Y:S01]  /*9dd0*/  UIADD3 UR18, UR25, 0x100, URZ ;  /* 0x0000010019127890 */ /* 0x000fe2000fffe03f */
[----:B------:R-:W-:Y:S01]  /*9de0*/  UMOV UR16, UR36 ;  /* 0x0000002400107c82 */ /* 0x000fe20008000000 */
[----:B------:R-:W-:Y:S01]  /*9df0*/  UMOV UR17, UR37 ;  /* 0x0000002500117c82 */ /* 0x000fe20008000000 */
[----:B------:R-:W-:Y:S01]  /*9e00*/  UMOV UR19, 0x80000020 ;  /* 0x8000002000137882 */ /* 0x000fe20000000000 */
[----:B------:R-:W-:Y:S01]  /*9e10*/  UIADD3 UR38, UR25, 0x180, URZ ;  /* 0x0000018019267890 */ /* 0x000fe2000fffe03f */
[----:B------:R-:W-:Y:S01]  /*9e20*/  UMOV UR39, 0x80000020 ;  /* 0x8000002000277882 */ /* 0x000fe20000000000 */
[----:B------:R-:W-:Y:S01]  /*9e30*/  UIADD3 UR10, UR25, 0x200, URZ ;  /* 0x00000200190a7890 */ /* 0x000fe2000fffe03f */
[----:B------:R-:W-:Y:S01]  /*9e40*/  UMOV UR11, 0x80000020 ;  /* 0x80000020000b7882 */ /* 0x000fe20000000000 */
[----:B------:R-:W-:-:S02]  /*9e50*/  WARPGROUP.DEPBAR.LE gsb0, 0x0 ;  /* 0x00008000000079c5 */ /* 0x000fc40000010000 */
        /* <DEDUP_REMOVED lines=45> */
.L_x_699:
[----:B------:R-:W-:Y:S01]  /*a130*/  ULEA UR13, UR23, UR47, 0x3 ;  /* 0x0000002f170d7291 */ /* 0x000fe2000f8e183f */
[----:B01----:R-:W-:-:S05]  /*a140*/  IMAD.U32 R5, RZ, RZ, UR24 ;  /* 0x00000018ff057e24 */ /* 0x003fca000f8e00ff */
[----:B------:R-:W-:-:S04]  /*a150*/  SHF.L.U32 R5, R5, 0x1f, RZ ;  /* 0x0000001f05057819 */ /* 0x000fc800000006ff */
[----:B------:R0:W1:Y:S01]  /*a160*/  SYNCS.PHASECHK.TRANS64.TRYWAIT P1, [UR13+0x12450], R5 ;  /* 0x01245005ff0075a7 */ /* 0x000062000802014d */
[----:B------:R-:W-:Y:S05]  /*a170*/  @!P0 BRA `(.L_x_700) ;  /* 0x0000000000048947 */ /* 0x000fea0003800000 */
[----:B------:R-:W-:Y:S01]  /*a180*/  BPT.TRAP 0x1 ;  /* 0x000000040000795c */ /* 0x000fe20000300000 */
.L_x_700:
        /* <DEDUP_REMOVED lines=82> */
.L_x_701:
[----:B------:R-:W-:Y:S01]  /*a6b0*/  UIADD3 UR10, UR47, 0x200, URZ ;  /* 0x000002002f0a7890 */ /* 0x000fe2000fffe03f */
[----:B------:R-:W-:Y:S01]  /*a6c0*/  WARPGROUP.ARRIVE ;  /* 0x00000000000079c5 */ /* 0x000fe20000000000 */
[----:B------:R-:W-:Y:S01]  /*a6d0*/  UMOV UR11, 0xc0000010 ;  /* 0xc0000010000b7882 */ /* 0x000fe20000000000 */
[----:B------:R-:W-:Y:S01]  /*a6e0*/  FMNMX.FTZ R14, R71, R14, !PT ;  /* 0x0000000e470e7209 */ /* 0x000fe20007810000 */
[----:B------:R-:W-:Y:S01]  /*a6f0*/  USHF.R.U32.HI UR10, URZ, 0x4, UR10 ;  /* 0x000000043f0a7899 */ /* 0x000fe2000801160a */
[----:B-1----:R-:W1:Y:S01]  /*a700*/  SHFL.BFLY PT, R8, R9, 0x2, 0x1f ;  /* 0x0c401f0009087f89 */ /* 0x002e6200000e0000 */
[----:B------:R-:W-:Y:S02]  /*a710*/  ISETP.NE.AND P1, PT, R2, RZ, PT ;  /* 0x000000ff0200720c */ /* 0x000fe40003f25270 */
[----:B------:R-:W-:Y:S01]  /*a720*/  ULOP3.LUT UR10, UR10, 0x3fff, URZ, 0xc0, !UPT ;  /* 0x00003fff0a0a7892 */ /* 0x000fe2000f8ec03f */
[----:B0-----:R-:W0:Y:S03]  /*a730*/  SHFL.BFLY PT, R5, R14, 0x2, 0x1f ;  /* 0x0c401f000e057f89 */ /* 0x001e2600000e0000 */
[----:B------:R-:W-:-:S04]  /*a740*/  ULOP3.LUT UR10, UR10, 0x10000, URZ, 0xfc, !UPT ;  /* 0x000100000a0a7892 */ /* 0x000fc8000f8efc3f */
[----:B------:R-:W-:-:S07]  /*a750*/  UIMAD UR12, UR23, 0x280, UR10 ;  /* 0x00000280170c78a4 */ /* 0x000fce000f8e020a */
[----:B------:R-:W-:Y:S02]  /*a760*/  UMOV UR10, UR12 ;  /* 0x0000000c000a7c82 */ /* 0x000fe40008000000 */
[----:B------:R-:W-:Y:S01]  /*a770*/  QGMMA.64x64x32.F32.E4M3.E4M3 R24, R152, gdesc[UR8], R24, gsb0 ;  /* 0x00e0000898187df3 */ /* 0x000fe20008000818 */
[----:B------:R-:W-:Y:S01]  /*a780*/  UIADD3 UR10, UR12, 0x80, URZ ;  /* 0x000000800c0a7890 */ /* 0x000fe2000fffe03f */
[----:B------:R-:W-:Y:S01]  /*a790*/  UMOV UR11, 0xc0000010 ;  /* 0xc0000010000b7882 */ /* 0x000fe20000000000 */
[----:B-1----:R-:W-:Y:S02]  /*a7a0*/  FMNMX.FTZ R13, R9, R8, !PT ;  /* 0x00000008090d7209 */ /* 0x002fe40007810000 */
[----:B0-----:R-:W-:-:S03]  /*a7b0*/  FMNMX.FTZ R15, R14, R5, !PT ;  /* 0x000000050e0f7209 */ /* 0x001fc60007810000 */
[----:B------:R-:W0:Y:S04]  /*a7c0*/  SHFL.BFLY PT, R8, R13, 0x1, 0x1f ;  /* 0x0c201f000d087f89 */ /* 0x000e2800000e0000 */
[----:B------:R-:W1:Y:S01]  /*a7d0*/  SHFL.BFLY PT, R20, R15, 0x1, 0x1f ;  /* 0x0c201f000f147f89 */ /* 0x000e6200000e0000 */
[----:B0-----:R-:W-:Y:S02]  /*a7e0*/  FMNMX.FTZ R5, R13, R8, !PT ;  /* 0x000000080d057209 */ /* 0x001fe40007810000 */
[----:B-1----:R-:W-:Y:S01]  /*a7f0*/  FMNMX.FTZ R8, R15, R20, !PT ;  /* 0x000000140f087209 */ /* 0x002fe20007810000 */
[----:B------:R-:W-:Y:S02]  /*a800*/  IMAD.U32 R20, RZ, RZ, UR45 ;  /* 0x0000002dff147e24 */ /* 0x000fe4000f8e00ff */
[----:B------:R-:W-:-:S02]  /*a810*/  FADD.FTZ R10, -R5, R10 ;  /* 0x0000000a050a7221 */ /* 0x000fc40000010100 */
[----:B------:R-:W-:Y:S01]  /*a820*/  FADD.FTZ R9, -R8, R11 ;  /* 0x0000000b08097221 */ /* 0x000fe20000010100 */
[----:B------:R-:W-:-:S01]  /*a830*/  FFMA.FTZ R11, R5, R20, -8 ;  /* 0xc1000000050b7423 */ /* 0x000fc20000010014 */
[----:B------:R-:W-:Y:S02]  /*a840*/  FMUL.FTZ R10, R10, UR45 ;  /* 0x0000002d0a0a7c20 */ /* 0x000fe40008410000 */
[----:B------:R-:W-:Y:S01]  /*a850*/  FMUL.FTZ R9, R9, UR45 ;  /* 0x0000002d09097c20 */ /* 0x000fe20008410000 */
[--C-:B------:R-:W-:Y:S01]  /*a860*/  FFMA.FTZ R23, R133, UR45, -R11.reuse ;  /* 0x0000002d85177c23 */ /* 0x100fe2000801080b */
[----:B------:R-:W-:Y:S02]  /*a870*/  IMAD.U32 R133, RZ, RZ, UR45 ;  /* 0x0000002dff857e24 */ /* 0x000fe4000f8e00ff */
[--C-:B------:R-:W-:Y:S01]  /*a880*/  FFMA.FTZ R13, R120, UR45, -R11.reuse ;  /* 0x0000002d780d7c23 */ /* 0x100fe2000801080b */
[----:B------:R-:W-:-:S01]  /*a890*/  FFMA.FTZ R14, R121, UR45, -R11 ;  /* 0x0000002d790e7c23 */ /* 0x000fc2000801080b */
[----:B------:R-:W-:Y:S01]  /*a8a0*/  FFMA.FTZ R19, R125, UR45, -R11 ;  /* 0x0000002d7d137c23 */ /* 0x000fe2000801080b */
[----:B------:R-:W-:-:S01]  /*a8b0*/  FFMA.FTZ R133, R8, R133, -8 ;  /* 0xc100000008857423 */ /* 0x000fc20000010085 */
        /* <DEDUP_REMOVED lines=30> */
[--C-:B------:R-:W-:Y:S01]  /*aaa0*/  FFMA.FTZ R124, R84, UR45, -R11.reuse ;  /* 0x0000002d547c7c23 */ /* 0x100fe2000801080b */
[----:B------:R-:W-:-:S01]  /*aab0*/  FFMA.FTZ R85, R85, UR45, -R11 ;  /* 0x0000002d55557c23 */ /* 0x000fc2000801080b */
[----:B------:R-:W-:Y:S01]  /*aac0*/  QGMMA.64x64x32.F32.E4M3.E4M3 R24, R148, gdesc[UR8], R24, gsb0 ;  /* 0x00e0000894187df3 */ /* 0x000fe20008000818 */
[----:B------:R-:W-:Y:S01]  /*aad0*/  UIADD3 UR10, UR12, 0x100, URZ ;  /* 0x000001000c0a7890 */ /* 0x000fe2000fffe03f */
[--C-:B------:R-:W-:Y:S01]  /*aae0*/  FFMA.FTZ R56, R56, UR45, -R11.reuse ;  /* 0x0000002d38387c23 */ /* 0x100fe2000801080b */
[----:B------:R-:W-:Y:S01]  /*aaf0*/  UMOV UR11, 0xc0000010 ;  /* 0xc0000010000b7882 */ /* 0x000fe20000000000 */
[--C-:B------:R-:W-:Y:S01]  /*ab00*/  FFMA.FTZ R57, R57, UR45, -R11.reuse ;  /* 0x0000002d39397c23 */ /* 0x100fe2000801080b */
[----:B------:R-:W-:-:S01]  /*ab10*/  FFMA.FTZ R60, R64, UR45, -R11 ;  /* 0x0000002d403c7c23 */ /* 0x000fc2000801080b */
[--C-:B------:R-:W-:Y:S01]  /*ab20*/  FFMA.FTZ R61, R65, UR45, -R11.reuse ;  /* 0x0000002d413d7c23 */ /* 0x100fe2000801080b */
[----:B------:R-:W-:-:S01]  /*ab30*/  FFMA.FTZ R129, R68, UR45, -R11 ;  /* 0x0000002d44817c23 */ /* 0x000fc2000801080b */
[----:B------:R-:W-:Y:S01]  /*ab40*/  FFMA.FTZ R132, R69, UR45, -R11 ;  /* 0x0000002d45847c23 */ /* 0x000fe2000801080b */
[----:B------:R-:W-:-:S01]  /*ab50*/  FFMA.FTZ R11, R122, UR45, -R133 ;  /* 0x0000002d7a0b7c23 */ /* 0x000fc20008010885 */
[--C-:B------:R-:W-:Y:S01]  /*ab60*/  FFMA.FTZ R64, R123, UR45, -R133.reuse ;  /* 0x0000002d7b407c23 */ /* 0x100fe20008010885 */
        /* <DEDUP_REMOVED lines=30> */
[----:B------:R-:W-:-:S02]  /*ad50*/  FFMA.FTZ R71, R71, UR45, -R133 ;  /* 0x0000002d47477c23 */ /* 0x000fc40008010885 */
[----:B------:R-:W0:Y:S08]  /*ad60*/  MUFU.EX2 R14, R14 ;  /* 0x0000000e000e7308 */ /* 0x000e300000000800 */
[----:B------:R-:W2:Y:S01]  /*ad70*/  MUFU.EX2 R64, R64 ;  /* 0x0000004000407308 */ /* 0x000ea20000000800 */
[----:B-1----:R-:W-:-:S07]  /*ad80*/  FFMA.FTZ R99, R9, R6, R11 ;  /* 0x0000000609637223 */ /* 0x002fce000001000b */
[----:B------:R-:W1:Y:S01]  /*ad90*/  MUFU.EX2 R15, R15 ;  /* 0x0000000f000f7308 */ /* 0x000e620000000800 */
[----:B0-----:R-:W-:-:S07]  /*ada0*/  FADD.FTZ R6, R14, R7 ;  /* 0x000000070e067221 */ /* 0x001fce0000010000 */
[----:B------:R-:W0:Y:S01]  /*adb0*/  MUFU.EX2 R122, R122 ;  /* 0x0000007a007a7308 */ /* 0x000e220000000800 */
[----:B--2---:R-:W-:-:S01]  /*adc0*/  FADD.FTZ R7, R64, R99 ;  /* 0x0000006340077221 */ /* 0x004fc20000010000 */
[----:B------:R-:W-:-:S06]  /*add0*/  FFMA.FTZ R99, R103, UR45, -R133 ;  /* 0x0000002d67637c23 */ /* 0x000fcc0008010885 */
[----:B------:R-:W2:Y:S01]  /*ade0*/  MUFU.EX2 R19, R19 ;  /* 0x0000001300137308 */ /* 0x000ea20000000800 */
[----:B-1----:R-:W-:-:S01]  /*adf0*/  FADD.FTZ R6, R15, R6 ;  /* 0x000000060f067221 */ /* 0x002fc20000010000 */
[----:B------:R-:W-:Y:S02]  /*ae00*/  WARPGROUP.DEPBAR.LE gsb0, 0x0 ;  /* 0x00008000000079c5 */ /* 0x000fe40000010000 */
[----:B------:R-:W-:-:S04]  /*ae10*/  WARPGROUP.ARRIVE ;  /* 0x00000000000079c5 */ /* 0x000fc80000000000 */
[----:B------:R-:W1:Y:S01]  /*ae20*/  MUFU.EX2 R123, R123 ;  /* 0x0000007b007b7308 */ /* 0x000e620000000800 */
[----:B0-----:R-:W-:-:S01]  /*ae30*/  FADD.FTZ R102, R122, R7 ;  /* 0x000000077a667221 */ /* 0x001fc20000010000 */
[----:B------:R-:W-:Y:S01]  /*ae40*/  QGMMA.64x64x32.F32.E4M3.E4M3 R24, R144, gdesc[UR8], R24, gsb0 ;  /* 0x00e0000890187df3 */ /* 0x000fe20008000818 */
[----:B------:R-:W-:Y:S01]  /*ae50*/  UIADD3 UR10, UR12, 0x180, URZ ;  /* 0x000001800c0a7890 */ /* 0x000fe2000fffe03f */
[----:B------:R-:W-:-:S04]  /*ae60*/  UMOV UR11, 0xc0000010 ;  /* 0xc0000010000b7882 */ /* 0x000fc80000000000 */
        /* <DEDUP_REMOVED lines=14> */
[--C-:B------:R-:W-:Y:S01]  /*af50*/  FFMA.FTZ R103, R79, UR45, -R133.reuse ;  /* 0x0000002d4f677c23 */ /* 0x100fe20008010885 */
[----:B------:R-:W-:-:S05]  /*af60*/  FFMA.FTZ R79, R83, UR45, -R133 ;  /* 0x0000002d534f7c23 */ /* 0x000fca0008010885 */
[----:B------:R-:W2:Y:S01]  /*af70*/  MUFU.EX2 R127, R127 ;  /* 0x0000007f007f7308 */ /* 0x000ea20000000800 */
[----:B-1----:R-:W-:-:S07]  /*af80*/  FADD.FTZ R102, R126, R7 ;  /* 0x000000077e667221 */ /* 0x002fce0000010000 */
[----:B------:R-:W1:Y:S01]  /*af90*/  MUFU.EX2 R104, R104 ;  /* 0x0000006800687308 */ /* 0x000e620000000800 */
[----:B0-----:R-:W-:-:S07]  /*afa0*/  FADD.FTZ R7, R23, R6 ;  /* 0x0000000617077221 */ /* 0x001fce0000010000 */
[----:B------:R-:W0:Y:S01]  /*afb0*/  MUFU.EX2 R69, R69 ;  /* 0x0000004500457308 */ /* 0x000e220000000800 */
[----:B------:R-:W-:Y:S02]  /*afc0*/  WARPGROUP.DEPBAR.LE gsb0, 0x0 ;  /* 0x00008000000079c5 */ /* 0x000fe40000010000 */
[----:B------:R-:W-:Y:S01]  /*afd0*/  WARPGROUP.ARRIVE ;  /* 0x00000000000079c5 */ /* 0x000fe20000000000 */
[----:B--2---:R-:W-:-:S01]  /*afe0*/  FADD.FTZ R6, R127, R102 ;  /* 0x000000667f067221 */ /* 0x004fc20000010000 */
[----:B------:R-:W-:-:S03]  /*aff0*/  FFMA.FTZ R102, R78, UR45, -R133 ;  /* 0x0000002d4e667c23 */ /* 0x000fc60008010885 */
[----:B------:R-:W2:Y:S01]  /*b000*/  MUFU.EX2 R105, R105 ;  /* 0x0000006900697308 */ /* 0x000ea20000000800 */
[----:B------:R-:W-:Y:S01]  /*b010*/  QGMMA.64x64x32.F32.E4M3.E4M3 R24, R140, gdesc[UR8], R24, gsb0 ;  /* 0x00e000088c187df3 */ /* 0x000fe20008000818 */
[----:B-1----:R-:W-:-:S01]  /*b020*/  FADD.FTZ R78, R104, R7 ;  /* 0x00000007684e7221 */ /* 0x002fc20000010000 */
[----:B------:R-:W-:Y:S01]  /*b030*/  UIADD3 UR10, UR12, 0x200, URZ ;  /* 0x000002000c0a7890 */ /* 0x000fe2000fffe03f */
[----:B------:R-:W-:-:S04]  /*b040*/  UMOV UR11, 0xc0000010 ;  /* 0xc0000010000b7882 */ /* 0x000fc80000000000 */
        /* <DEDUP_REMOVED lines=14> */
[----:B------:R-:W-:-:S06]  /*b130*/  FFMA.FTZ R78, R82, UR45, -R133 ;  /* 0x0000002d524e7c23 */ /* 0x000fcc0008010885 */
[----:B------:R-:W0:Y:S01]  /*b140*/  MUFU.EX2 R113, R113 ;  /* 0x0000007100717308 */ /* 0x000e220000000800 */
[----:B--2---:R-:W-:-:S07]  /*b150*/  FADD.FTZ R82, R112, R7 ;  /* 0x0000000770527221 */ /* 0x004fce0000010000 */
[----:B------:R-:W2:Y:S01]  /*b160*/  MUFU.EX2 R84, R84 ;  /* 0x0000005400547308 */ /* 0x000ea20000000800 */
[----:B-1----:R-:W-:-:S01]  /*b170*/  FADD.FTZ R7, R81, R6 ;  /* 0x0000000651077221 */ /* 0x002fc20000010000 */
[----:B------:R-:W-:-:S06]  /*b180*/  WARPGROUP.DEPBAR.LE gsb0, 0x0 ;  /* 0x00008000000079c5 */ /* 0x000fcc0000010000 */
[----:B------:R-:W1:Y:S01]  /*b190*/  MUFU.EX2 R116, R116 ;  /* 0x0000007400747308 */ /* 0x000e620000000800 */
[----:B0-----:R-:W-:-:S01]  /*b1a0*/  FADD.FTZ R119, R113, R82 ;  /* 0x0000005271777221 */ /* 0x001fc20000010000 */
[----:B------:R-:W-:-:S06]  /*b1b0*/  WARPGROUP.ARRIVE ;  /* 0x00000000000079c5 */ /* 0x000fcc0000000000 */
        /* <DEDUP_REMOVED lines=11> */
[----:B------:R-:W-:-:S06]  /*b270*/  FFMA.FTZ R82, R86, UR45, -R133 ;  /* 0x0000002d56527c23 */ /* 0x000fcc0008010885 */
[----:B------:R-:W1:Y:S01]  /*b280*/  MUFU.EX2 R89, R89 ;  /* 0x0000005900597308 */ /* 0x000e620000000800 */
[----:B0-----:R-:W-:-:S07]  /*b290*/  FADD.FTZ R6, R88, R7 ;  /* 0x0000000758067221 */ /* 0x001fce0000010000 */
        /* <DEDUP_REMOVED lines=66> */
[----:B------:R-:W-:-:S04]  /*b6c0*/  IMAD.U32 R6, RZ, RZ, UR21 ;  /* 0x00000015ff067e24 */ /* 0x000fc8000f8e00ff */
[----:B------:R-:W-:Y:S02]  /*b6d0*/  @!P1 VIADD R6, R6, 0x12440 ;  /* 0x0001244006069836 */ /* 0x000fe40000000000 */
[----:B------:R-:W0:Y:S01]  /*b6e0*/  MUFU.EX2 R58, R58 ;  /* 0x0000003a003a7308 */ /* 0x000e220000000800 */
[----:B--2---:R-:W-:-:S01]  /*b6f0*/  FADD.FTZ R67, R83, R66 ;  /* 0x0000004253437221 */ /* 0x004fc20000010000 */
[----:B------:R-:W-:Y:S01]  /*b700*/  FFMA.FTZ R66, R70, UR45, -R133 ;  /* 0x0000002d46427c23 */ /* 0x000fe20008010885 */
[----:B------:R-:W-:-:S04]  /*b710*/  @!P1 PRMT R6, RZ, 0x654, R6 ;  /* 0x00000654ff069816 */ /* 0x000fc80000000006 */
[----:B------:R2:W-:Y:S01]  /*b720*/  @!P1 SYNCS.ARRIVE.TRANS64.RED.A1T0 RZ, [R6+URZ], RZ ;  /* 0x000000ff06ff99a7 */ /* 0x0005e2000810043f */
[----:B------:R-:W3:Y:S01]  /*b730*/  MUFU.EX2 R57, R57 ;  /* 0x0000003900397308 */ /* 0x000ee20000000800 */
[----:B-1----:R-:W-:-:S07]  /*b740*/  FADD.FTZ R70, R56, R7 ;  /* 0x0000000738467221 */ /* 0x002fce0000010000 */
[----:B------:R-:W1:Y:S01]  /*b750*/  MUFU.EX2 R59, R59 ;  /* 0x0000003b003b7308 */ /* 0x000e620000000800 */
[----:B0-----:R-:W-:-:S07]  /*b760*/  FADD.FTZ R118, R58, R67 ;  /* 0x000000433a767221 */ /* 0x001fce0000010000 */
[----:B------:R-:W0:Y:S01]  /*b770*/  MUFU.EX2 R125, R125 ;  /* 0x0000007d007d7308 */ /* 0x000e220000000800 */
[----:B---3--:R-:W-:-:S07]  /*b780*/  FADD.FTZ R70, R57, R70 ;  /* 0x0000004639467221 */ /* 0x008fce0000010000 */
[----:B------:R-:W3:Y:S01]  /*b790*/  MUFU.EX2 R86, R86 ;  /* 0x0000005600567308 */ /* 0x000ee20000000800 */
[----:B-1----:R-:W-:-:S07]  /*b7a0*/  FADD.FTZ R7, R59, R118 ;  /* 0x000000763b077221 */ /* 0x002fce0000010000 */
[----:B------:R-:W1:Y:S01]  /*b7b0*/  MUFU.EX2 R128, R128 ;  /* 0x0000008000807308 */ /* 0x000e620000000800 */
[----:B0-----:R-:W-:-:S07]  /*b7c0*/  FADD.FTZ R67, R125, R70 ;  /* 0x000000467d437221 */ /* 0x001fce0000010000 */
[----:B------:R-:W0:Y:S01]  /*b7d0*/  MUFU.EX2 R87, R87 ;  /* 0x0000005700577308 */ /* 0x000e220000000800 */
[----:B---3--:R-:W-:-:S07]  /*b7e0*/  FADD.FTZ R70, R86, R7 ;  /* 0x0000000756467221 */ /* 0x008fce0000010000 */
        /* <DEDUP_REMOVED lines=20> */
.L_x_703:
[----:B------:R-:W-:Y:S01]  /*b930*/  UIADD3 UR10, UR13, 0x12460, URZ ;  /* 0x000124600d0a7890 */ /* 0x000fe2000fffe03f */
[----:B------:R-:W-:Y:S01]  /*b940*/  ISETP.GT.AND P1, PT, R12, UR22, PT ;  /* 0x000000160c007c0c */ /* 0x000fe2000bf24270 */
[-C--:B------:R-:W-:Y:S01]  /*b950*/  FMUL.FTZ R26, R26, R9.reuse ;  /* 0x000000091a1a7220 */ /* 0x080fe20000410000 */
[----:B------:R-:W-:Y:S01]  /*b960*/  F2FP.SATFINITE.E4M3.F32.PACK_AB_MERGE_C R122, R123, R122, RZ ;  /* 0x0000007a7b7a723e */ /* 0x000fe200048070ff */
        /* <DEDUP_REMOVED lines=16> */
[----:B------:R-:W-:Y:S01]  /*ba70*/  F2FP.SATFINITE.E4M3.F32.PACK_AB_MERGE_C R15, R19, R15, RZ ;  /* 0x0000000f130f723e */ /* 0x000fe200048070ff */
[----:B------:R-:W-:Y:S01]  /*ba80*/  VIADD R9, R12, 0xffffffff ;  /* 0xffffffff0c097836 */ /* 0x000fe20000000000 */
[----:B------:R-:W-:Y:S01]  /*ba90*/  F2FP.SATFINITE.E4M3.F32.PACK_AB_MERGE_C R22, R23, R22, RZ ;  /* 0x000000161716723e */ /* 0x000fe200048070ff */
[----:B------:R-:W-:Y:S01]  /*baa0*/  SYNCS.ARRIVE.TRANS64.RED.A1T0 RZ, [UR10], RZ ;  /* 0x000000ffffff79a7 */ /* 0x000fe2000810040a */
[----:B------:R-:W-:Y:S01]  /*bab0*/  F2FP.SATFINITE.E4M3.F32.PACK_AB_MERGE_C R126, R127, R126, RZ ;  /* 0x0000007e7f7e723e */ /* 0x000fe200048070ff */
[----:B------:R-:W-:Y:S01]  /*bac0*/  UMOV UR24, UR4 ;  /* 0x0000000400187c82 */ /* 0x000fe20008000000 */
[----:B------:R-:W-:Y:S01]  /*bad0*/  F2FP.SATFINITE.E4M3.F32.PACK_AB_MERGE_C R108, R109, R108, RZ ;  /* 0x0000006c6d6c723e */ /* 0x000fe200048070ff */
[----:B------:R-:W-:Y:S01]  /*bae0*/  UMOV UR23, UR7 ;  /* 0x0000000700177c82 */ /* 0x000fe20008000000 */
        /* <DEDUP_REMOVED lines=53> */
[----:B------:R-:W-:Y:S01]  /*be40*/  F2FP.SATFINITE.E4M3.F32.PACK_AB_MERGE_C R139, R63, R62, R66 ;  /* 0x0000003e3f8b723e */ /* 0x000fe20004807042 */
[----:B------:R-:W-:Y:S06]  /*be50*/  @P1 BRA `(.L_x_704) ;  /* 0xffffffdc00741947 */ /* 0x000fec000383ffff */
.L_x_694:
[----:B------:R-:W-:-:S13]  /*be60*/  ISETP.GE.AND P1, PT, R9, UR46, PT ;  /* 0x0000002e09007c0c */ /* 0x000fda000bf26270 */
[----:B------:R-:W-:Y:S05]  /*be70*/  @!P1 BRA `(.L_x_705) ;  /* 0x0000003c00d09947 */ /* 0x000fea0003800000 */
[----:B------:R-:W-:Y:S01]  /*be80*/  ULDC UR21, c[0x0][0x9e4] ;  /* 0x0002790000157ab9 */ /* 0x000fe20000000800 */
[----:B------:R-:W-:Y:S01]  /*be90*/  ULDC UR24, c[0x0][0x288] ;  /* 0x0000a20000187ab9 */ /* 0x000fe20000000800 */
[----:B------:R-:W-:Y:S01]  /*bea0*/  ULDC UR22, c[0x0][0x2f0] ;  /* 0x0000bc0000167ab9 */ /* 0x000fe20000000800 */
[----:B------:R-:W-:-:S05]  /*beb0*/  ULDC UR23, c[0x0][0x9e0] ;  /* 0x0002780000177ab9 */ /* 0x000fca0000000800 */
.L_x_723:
[----:B------:R-:W-:-:S04]  /*bec0*/  UIADD3 UR27, UR7, 0x1, URZ ;  /* 0x00000001071b7890 */ /* 0x000fc8000fffe03f */
[----:B------:R-:W-:-:S04]  /*bed0*/  UISETP.NE.AND UP2, UPT, UR27, 0x2, UPT ;  /* 0x000000021b00788c */ /* 0x000fc8000bf45270 */
[----:B------:R-:W-:Y:S02]  /*bee0*/  USEL UR26, URZ, 0x1, UP2 ;  /* 0x000000013f1a7887 */ /* 0x000fe40009000000 */
[----:B------:R-:W-:Y:S02]  /*bef0*/  USEL UR27, UR27, URZ, UP2 ;  /* 0x0000003f1b1b7287 */ /* 0x000fe40009000000 */
[----:B------:R-:W-:Y:S01]  /*bf00*/  ULOP3.LUT UR26, UR4, UR26, URZ, 0x3c, !UPT ;  /* 0x0000001a041a7292 */ /* 0x000fe2000f8e3c3f */
[----:B------:R-:W-:Y:S11]  /*bf10*/  @!P0 BRA `(.L_x_706) ;  /* 0x0000000000048947 */ /* 0x000ff60003800000 */
[----:B------:R-:W-:Y:S01]  /*bf20*/  BPT.TRAP 0x1 ;  /* 0x000000040000795c */ /* 0x000fe20000300000 */
.L_x_706:
[----:B------:R-:W-:Y:S01]  /*bf30*/  ULEA UR25, UR27, UR47, 0x3 ;  /* 0x0000002f1b197291 */ /* 0x000fe2000f8e183f */
[----:B------:R-:W-:-:S05]  /*bf40*/  IMAD.U32 R10, RZ, RZ, UR26 ;  /* 0x0000001aff0a7e24 */ /* 0x000fca000f8e00ff */
[----:B------:R-:W-:-:S04]  /*bf50*/  SHF.L.U32 R10, R10, 0x1f, RZ ;  /* 0x0000001f0a0a7819 */ /* 0x000fc800000006ff */
[----:B------:R0:W1:Y:S01]  /*bf60*/  SYNCS.PHASECHK.TRANS64.TRYWAIT P1, [UR25+0x12430], R10 ;  /* 0x0124300aff0075a7 */ /* 0x0000620008020159 */
[----:B------:R-:W-:Y:S05]  /*bf70*/  @!P0 BRA `(.L_x_707) ;  /* 0x0000000000048947 */ /* 0x000fea0003800000 */
[----:B------:R-:W-:Y:S01]  /*bf80*/  BPT.TRAP 0x1 ;  /* 0x000000040000795c */ /* 0x000fe20000300000 */
.L_x_707:
[----:B-1----:R-:W-:Y:S05]  /*bf90*/  @P1 BRA `(.L_x_708) ;  /* 0x0000000000081947 */ /* 0x002fea0003800000 */
[----:B------:R-:W1:Y:S02]  /*bfa0*/  SYNCS.PHASECHK.TRANS64.TRYWAIT P1, [UR25+0x12430], R10 ;  /* 0x0124300aff0075a7 */ /* 0x000e640008020159 */
[----:B-1----:R-:W-:Y:S05]  /*bfb0*/  @!P1 BRA `(.L_x_709) ;  /* 0x0000009400589947 */ /* 0x002fea0003800000 */
.L_x_708:
        /* <DEDUP_REMOVED lines=63> */
.L_x_710:
[----:B------:R-:W-:Y:S01]  /*c3b0*/  ULEA UR12, UR7, UR47, 0x3 ;  /* 0x0000002f070c7291 */ /* 0x000fe2000f8e183f */
[----:B01----:R-:W-:-:S05]  /*c3c0*/  IMAD.U32 R10, RZ, RZ, UR4 ;  /* 0x00000004ff0a7e24 */ /* 0x003fca000f8e00ff */
[----:B------:R-:W-:-:S04]  /*c3d0*/  SHF.L.U32 R10, R10, 0x1f, RZ ;  /* 0x0000001f0a0a7819 */ /* 0x000fc800000006ff */
[----:B------:R0:W1:Y:S01]  /*c3e0*/  SYNCS.PHASECHK.TRANS64.TRYWAIT P1, [UR12+0x12450], R10 ;  /* 0x0124500aff0075a7 */ /* 0x000062000802014c */
[----:B------:R-:W-:Y:S05]  /*c3f0*/  @!P0 BRA `(.L_x_711) ;  /* 0x0000000000048947 */ /* 0x000fea0003800000 */
[----:B------:R-:W-:Y:S01]  /*c400*/  BPT.TRAP 0x1 ;  /* 0x000000040000795c */ /* 0x000fe20000300000 */
.L_x_711:
[----:B-1----:R-:W-:Y:S05]  /*c410*/  @P1 BRA `(.L_x_712) ;  /* 0x0000000000081947 */ /* 0x002fea0003800000 */
[----:B------:R-:W1:Y:S02]  /*c420*/  SYNCS.PHASECHK.TRANS64.TRYWAIT P1, [UR12+0x12450], R10 ;  /* 0x0124500aff0075a7 */ /* 0x000e64000802014c */
[----:B-1----:R-:W-:Y:S05]  /*c430*/  @!P1 BRA `(.L_x_713) ;  /* 0x0000009000509947 */ /* 0x002fea0003800000 */
.L_x_712:
        /* <DEDUP_REMOVED lines=9> */
[----:B------:R-:W-:Y:S02]  /*c4d0*/  IMAD R15, R9, -0xa0, RZ ;  /* 0xffffff60090f7824 */ /* 0x000fe400078e02ff */
[----:B01----:R-:W-:Y:S01]  /*c4e0*/  IMAD.U32 R10, RZ, RZ, UR25 ;  /* 0x00000019ff0a7e24 */ /* 0x003fe2000f8e00ff */
[----:B------:R-:W-:Y:S01]  /*c4f0*/  ULOP3.LUT UR4, UR4, 0x10000, URZ, 0xfc, !UPT ;  /* 0x0001000004047892 */ /* 0x000fe2000f8efc3f */
[----:B------:R-:W-:-:S03]  /*c500*/  VIADD R12, R15, 0x1 ;  /* 0x000000010f0c7836 */ /* 0x000fc60000000000 */
[----:B------:R-:W-:Y:S01]  /*c510*/  UIMAD UR4, UR7, 0x280, UR4 ;  /* 0x00000280070478a4 */ /* 0x000fe2000f8e0204 */
[----:B------:R-:W-:-:S03]  /*c520*/  IMAD R12, R3, -0x2, R12 ;  /* 0xfffffffe030c7824 */ /* 0x000fc600078e020c */
[----:B------:R-:W-:Y:S02]  /*c530*/  @!P3 VIADD R10, R10, 0x12440 ;  /* 0x000124400a0ab836 */ /* 0x000fe40000000000 */
[----:B------:R-:W-:Y:S01]  /*c540*/  IADD3 R13, R12, -UR24, R17 ;  /* 0x800000180c0d7c10 */ /* 0x000fe2000fffe011 */
[----:B------:R-:W-:Y:S02]  /*c550*/  UMOV UR10, UR4 ;  /* 0x00000004000a7c82 */ /* 0x000fe40008000000 */
[----:B------:R-:W-:Y:S01]  /*c560*/  QGMMA.64x64x32.F32.E4M3.E4M3 R24, R152, gdesc[UR8], R24, gsb0 ;  /* 0x00e0000898187df3 */ /* 0x000fe20008000818 */
[----:B------:R-:W-:Y:S01]  /*c570*/  UIADD3 UR10, UR4, 0x80, URZ ;  /* 0x00000080040a7890 */ /* 0x000fe2000fffe03f */
[----:B------:R-:W-:Y:S01]  /*c580*/  @!P3 PRMT R10, RZ, 0x654, R10 ;  /* 0x00000654ff0ab816 */ /* 0x000fe2000000000a */
[----:B------:R-:W-:Y:S01]  /*c590*/  UMOV UR11, 0xc0000010 ;  /* 0xc0000010000b7882 */ /* 0x000fe20000000000 */
[C---:B------:R-:W-:Y:S02]  /*c5a0*/  VIADD R14, R13.reuse, UR23 ;  /* 0x000000170d0e7c36 */ /* 0x040fe40008000000 */
[----:B------:R-:W-:Y:S01]  /*c5b0*/  VIADD R13, R13, UR20 ;  /* 0x000000140d0d7c36 */ /* 0x000fe20008000000 */
[----:B------:R-:W-:-:S02]  /*c5c0*/  WARPGROUP.DEPBAR.LE gsb0, 0x0 ;  /* 0x00008000000079c5 */ /* 0x000fc40000010000 */
        /* <DEDUP_REMOVED lines=13> */
[----:B------:R-:W-:Y:S02]  /*c6a0*/  UMOV UR11, 0xc0000010 ;  /* 0xc0000010000b7882 */ /* 0x000fe40000000000 */
[----:B------:R-:W-:Y:S02]  /*c6b0*/  @UP0 ULDC UR4, c[0x0][0x44c] ;  /* 0x0001130000040ab9 */ /* 0x000fe40000000800 */
[----:B------:R-:W-:Y:S01]  /*c6c0*/  @P1 IMAD.HI.U32 R11, R0, UR4, RZ ;  /* 0x00000004000b1c27 */ /* 0x000fe2000f8e00ff */
[----:B------:R-:W-:Y:S01]  /*c6d0*/  @UP0 ULDC UR4, c[0x0][0x450] ;  /* 0x0001140000040ab9 */ /* 0x000fe20000000800 */
[----:B------:R-:W-:-:S03]  /*c6e0*/  PLOP3.LUT P1, PT, PT, PT, UP1, 0x40, 0x0 ;  /* 0x000000000000781c */ /* 0x000fc60003f2e818 */
[----:B------:R-:W-:-:S05]  /*c6f0*/  @P2 SHF.R.U32.HI R19, RZ, UR4, R11 ;  /* 0x00000004ff132c19 */ /* 0x000fca000801160b */
[----:B------:R-:W0:Y:S02]  /*c700*/  SHFL.IDX PT, R21, R19, RZ, 0x1c1f ;  /* 0x001c1fff13157589 */ /* 0x000e2400000e0000 */
[----:B0-----:R-:W-:Y:S01]  /*c710*/  IMAD.IADD R11, R13, 0x1, R21 ;  /* 0x000000010d0b7824 */ /* 0x001fe200078e0215 */
[----:B------:R-:W-:Y:S02]  /*c720*/  WARPGROUP.DEPBAR.LE gsb0, 0x0 ;  /* 0x00008000000079c5 */ /* 0x000fe40000010000 */
[----:B------:R-:W-:-:S06]  /*c730*/  WARPGROUP.ARRIVE ;  /* 0x00000000000079c5 */ /* 0x000fcc0000000000 */
[----:B------:R-:W-:Y:S03]  /*c740*/  QGMMA.64x64x32.F32.E4M3.E4M3 R24, R136, gdesc[UR8], R24, gsb0 ;  /* 0x00e0000888187df3 */ /* 0x000fe60008000818 */
[----:B------:R-:W-:Y:S02]  /*c750*/  WARPGROUP.DEPBAR.LE gsb0, 0x0 ;  /* 0x00008000000079c5 */ /* 0x000fe40000010000 */
[----:B------:R0:W-:Y:S02]  /*c760*/  @!P3 SYNCS.ARRIVE.TRANS64.RED.A1T0 RZ, [R10+URZ], RZ ;  /* 0x000000ff0affb9a7 */ /* 0x0001e4000810043f */
[----:B0-----:R-:W-:Y:S02]  /*c770*/  VIADD R10, R12, 0xffffffff ;  /* 0xffffffff0c0a7836 */ /* 0x001fe40000000000 */
        /* <DEDUP_REMOVED lines=15> */
.L_x_716:
[----:B------:R-:W-:-:S05]  /*c870*/  IMAD.U32 R22, RZ, RZ, UR21 ;  /* 0x00000015ff167e24 */ /* 0x000fca000f8e00ff */
[----:B------:R-:W-:-:S13]  /*c880*/  ISETP.NE.AND P1, PT, R22, 0x1, PT ;  /* 0x000000011600780c */ /* 0x000fda0003f25270 */
[----:B------:R-:W0:Y:S02]  /*c890*/  @P1 LDC.64 R20, c[0x0][0x9e8] ;  /* 0x00027a00ff141b82 */ /* 0x000e240000000a00 */
[----:B0-----:R-:W-:-:S05]  /*c8a0*/  @P1 IMAD.HI.U32 R20, R23, R20, RZ ;  /* 0x0000001417141227 */ /* 0x001fca00078e00ff */
[----:B------:R-:W-:-:S07]  /*c8b0*/  @P1 SHF.R.U32.HI R23, RZ, R21, R20 ;  /* 0x00000015ff171219 */ /* 0x000fce0000011614 */
.L_x_717:
[----:B------:R-:W-:Y:S05]  /*c8c0*/  BSYNC B0 ;  /* 0x0000000000007941 */ /* 0x000fea0003800000 */
.L_x_715:
[----:B------:R-:W-:-:S05]  /*c8d0*/  IMAD R23, R23, R22, R10 ;  /* 0x0000001617177224 */ /* 0x000fca00078e020a */
[----:B------:R-:W-:Y:S02]  /*c8e0*/  VIADDMNMX R12, R23, R22, R12, PT ;  /* 0x00000016170c7246 */ /* 0x000fe4000380010c */
[----:B------:R-:W-:-:S07]  /*c8f0*/  VIMNMX R11, R11, R23, !PT ;  /* 0x000000170b0b7248 */ /* 0x000fce0007fe0100 */
.L_x_714:
[C---:B------:R-:W-:Y:S02]  /*c900*/  ISETP.GE.AND P1, PT, R15.reuse, 0x2, PT ;  /* 0x000000020f00780c */ /* 0x040fe40003f26270 */
        /* <DEDUP_REMOVED lines=10> */
[----:B------:R-:W-:Y:S02]  /*c9b0*/  LOP3.LUT R16, R16, 0x7fffffff, RZ, 0xc0, !PT ;  /* 0x7fffffff10107812 */ /* 0x000fe400078ec0ff */
        /* <DEDUP_REMOVED lines=213> */
[----:B------:R-:W-:Y:S02]  /*d710*/  ISETP.GE.AND P6, PT, R15, 0x9a, PT ;  /* 0x0000009a0f00780c */ /* 0x000fe40003fc6270 */
[----:B------:R-:W0:Y:S11]  /*d720*/  SHFL.IDX PT, R15, R19, 0x1, 0x1c1f ;  /* 0x003c1f00130f7f89 */ /* 0x000e3600000e0000 */
[----:B------:R-:W-:-:S02]  /*d730*/  @P6 LOP3.LUT R16, R16, 0x10000000, RZ, 0xfc, !PT ;  /* 0x1000000010106812 */ /* 0x000fc400078efcff */
[----:B------:R-:W-:-:S04]  /*d740*/  ISETP.GT.AND P6, PT, R11, 0x99, !P6 ;  /* 0x000000990b00780c */ /* 0x000fc800077c4270 */
[----:B------:R-:W-:-:S04]  /*d750*/  ISETP.LT.OR P6, PT, R12, 0x9a, P6 ;  /* 0x0000009a0c00780c */ /* 0x000fc800037c1670 */
[----:B------:R-:W-:Y:S02]  /*d760*/  FSEL R69, R69, -INF , !P6 ;  /* 0xff80000045457808 */ /* 0x000fe40007000000 */
[----:B------:R-:W-:Y:S01]  /*d770*/  PLOP3.LUT P6, PT, PT, PT, UP1, 0x40, 0x0 ;  /* 0x000000000000781c */ /* 0x000fe20003fce818 */
[--C-:B0-----:R-:W-:Y:S02]  /*d780*/  IMAD.IADD R14, R14, 0x1, R15.reuse ;  /* 0x000000010e0e7824 */ /* 0x101fe400078e020f */
[----:B------:R-:W-:-:S10]  /*d790*/  IMAD.IADD R11, R13, 0x1, R15 ;  /* 0x000000010d0b7824 */ /* 0x000fd400078e020f */
        /* <DEDUP_REMOVED lines=14> */
.L_x_720:
[----:B------:R-:W-:-:S05]  /*d880*/  IMAD.U32 R19, RZ, RZ, UR21 ;  /* 0x00000015ff137e24 */ /* 0x000fca000f8e00ff */
[----:B------:R-:W-:-:S13]  /*d890*/  ISETP.NE.AND P6, PT, R19, 0x1, PT ;  /* 0x000000011300780c */ /* 0x000fda0003fc5270 */
[----:B------:R-:W0:Y:S02]  /*d8a0*/  @P6 LDC.64 R12, c[0x0][0x9e8] ;  /* 0x00027a00ff0c6b82 */ /* 0x000e240000000a00 */
[----:B0-----:R-:W-:-:S05]  /*d8b0*/  @P6 IMAD.HI.U32 R12, R15, R12, RZ ;  /* 0x0000000c0f0c6227 */ /* 0x001fca00078e00ff */
[----:B------:R-:W-:-:S07]  /*d8c0*/  @P6 SHF.R.U32.HI R15, RZ, R13, R12 ;  /* 0x0000000dff0f6219 */ /* 0x000fce000001160c */
.L_x_721:
[----:B------:R-:W-:Y:S05]  /*d8d0*/  BSYNC B0 ;  /* 0x0000000000007941 */ /* 0x000fea0003800000 */
.L_x_719:
[----:B------:R-:W-:-:S05]  /*d8e0*/  IMAD R10, R15, R19, R10 ;  /* 0x000000130f0a7224 */ /* 0x000fca00078e020a */
[----:B------:R-:W-:Y:S02]  /*d8f0*/  VIADDMNMX R14, R10, R19, R14, PT ;  /* 0x000000130a0e7246 */ /* 0x000fe4000380010e */
[----:B------:R-:W-:-:S07]  /*d900*/  VIMNMX R11, R11, R10, !PT ;  /* 0x0000000a0b0b7248 */ /* 0x000fce0007fe0100 */
.L_x_718:
        /* <DEDUP_REMOVED lines=501> */
.L_x_722:
[----:B------:R-:W-:Y:S01]  /*f860*/  UIADD3 UR4, UR12, 0x12460, URZ ;  /* 0x000124600c047890 */ /* 0x000fe2000fffe03f */
[----:B------:R-:W-:Y:S01]  /*f870*/  ISETP.GT.AND P1, PT, R9, UR46, PT ;  /* 0x0000002e09007c0c */ /* 0x000fe2000bf24270 */
[----:B------:R-:W-:Y:S01]  /*f880*/  UMOV UR7, UR27 ;  /* 0x0000001b00077c82 */ /* 0x000fe20008000000 */
[----:B------:R-:W-:Y:S01]  /*f890*/  F2FP.SATFINITE.E4M3.F32.PACK_AB_MERGE_C R8, R95, R8, RZ ;  /* 0x000000085f08723e */ /* 0x000fe200048070ff */
[----:B------:R-:W-:Y:S01]  /*f8a0*/  UPRMT UR4, UR5, 0x654, UR4 ;  /* 0x0000065405047896 */ /* 0x000fe20008000004 */
        /* <DEDUP_REMOVED lines=11> */
[----:B------:R-:W-:Y:S01]  /*f960*/  UMOV UR4, UR26 ;  /* 0x0000001a00047c82 */ /* 0x000fe20008000000 */
        /* <DEDUP_REMOVED lines=65> */
[----:B------:R-:W-:Y:S01]  /*fd80*/  IMAD.MOV.U32 R8, RZ, RZ, R11 ;  /* 0x000000ffff087224 */ /* 0x000fe200078e000b */
[----:B------:R-:W-:Y:S01]  /*fd90*/  UMOV UR7, UR27 ;  /* 0x0000001b00077c82 */ /* 0x000fe20008000000 */
[----:B------:R-:W-:Y:S01]  /*fda0*/  IMAD.MOV.U32 R5, RZ, RZ, R10 ;  /* 0x000000ffff057224 */ /* 0x000fe200078e000a */
[----:B------:R-:W-:-:S06]  /*fdb0*/  UMOV UR4, UR26 ;  /* 0x0000001a00047c82 */ /* 0x000fcc0008000000 */
.L_x_705:
[----:B------:R-:W-:Y:S06]  /*fdc0*/  BAR.ARV 0x8, 0x200 ;  /* 0x0208000000007b1d */ /* 0x000fec0000002000 */
[----:B------:R-:W-:Y:S05]  /*fdd0*/  @!P0 BRA `(.L_x_724) ;  /* 0x0000000000048947 */ /* 0x000fea0003800000 */
[----:B------:R-:W-:Y:S01]  /*fde0*/  BPT.TRAP 0x1 ;  /* 0x000000040000795c */ /* 0x000fe20000300000 */
.L_x_724:
[----:B------:R-:W-:Y:S01]  /*fdf0*/  ULEA UR16, UR7, UR47, 0x3 ;  /* 0x0000002f07107291 */ /* 0x000fe2000f8e183f */
[----:B------:R-:W-:-:S05]  /*fe00*/  IMAD.U32 R0, RZ, RZ, UR4 ;  /* 0x00000004ff007e24 */ /* 0x000fca000f8e00ff */
[----:B------:R-:W-:-:S04]  /*fe10*/  SHF.L.U32 R0, R0, 0x1f, RZ ;  /* 0x0000001f00007819 */ /* 0x000fc800000006ff */
[----:B------:R0:W1:Y:S01]  /*fe20*/  SYNCS.PHASECHK.TRANS64.TRYWAIT P1, [UR16+0x12450], R0 ;  /* 0x01245000ff0075a7 */ /* 0x0000620008020150 */
[----:B------:R-:W-:Y:S05]  /*fe30*/  @!P0 BRA `(.L_x_725) ;  /* 0x0000000000048947 */ /* 0x000fea0003800000 */
[----:B------:R-:W-:Y:S01]  /*fe40*/  BPT.TRAP 0x1 ;  /* 0x000000040000795c */ /* 0x000fe20000300000 */
.L_x_725:
[----:B-1----:R-:W-:Y:S05]  /*fe50*/  @P1 BRA `(.L_x_726) ;  /* 0x0000000000081947 */ /* 0x002fea0003800000 */
[----:B------:R-:W1:Y:S02]  /*fe60*/  SYNCS.PHASECHK.TRANS64.TRYWAIT P1, [UR16+0x12450], R0 ;  /* 0x01245000ff0075a7 */ /* 0x000e640008020150 */
[----:B-1----:R-:W-:Y:S05]  /*fe70*/  @!P1 BRA `(.L_x_727) ;  /* 0x0000005400d89947 */ /* 0x002fea0003800000 */
.L_x_726:
[----:B------:R-:W-:Y:S01]  /*fe80*/  ULDC.64 UR12, c[0x0][0x9a0] ;  /* 0x00026800000c7ab9 */ /* 0x000fe20000000a00 */
[----:B------:R-:W-:Y:S01]  /*fe90*/  UIADD3 UR47, UR47, 0x200, URZ ;  /* 0x000002002f2f7890 */ /* 0x000fe2000fffe03f */
[----:B------:R-:W-:Y:S01]  /*fea0*/  WARPGROUP.ARRIVE ;  /* 0x00000000000079c5 */ /* 0x000fe20000000000 */
[----:B------:R-:W-:Y:S01]  /*feb0*/  UISETP.NE.U32.AND UP0, UPT, UR12, URZ, UPT ;  /* 0x0000003f0c00728c */ /* 0x000fe2000bf05070 */
[----:B------:R-:W-:Y:S01]  /*fec0*/  IMAD.MOV.U32 R4, RZ, RZ, 0x3f800000 ;  /* 0x3f800000ff047424 */ /* 0x000fe200078e00ff */
[----:B------:R-:W-:Y:S02]  /*fed0*/  USHF.R.S32.HI UR4, URZ, 0x1f, UR41 ;  /* 0x0000001f3f047899 */ /* 0x000fe40008011429 */
[----:B------:R-:W-:Y:S02]  /*fee0*/  UISETP.NE.AND.EX UP0, UPT, UR13, URZ, UPT, UP0 ;  /* 0x0000003f0d00728c */ /* 0x000fe4000bf05300 */
[----:B------:R-:W-:Y:S01]  /*fef0*/  USHF.R.U32.HI UR47, URZ, 0x4, UR47 ;  /* 0x000000043f2f7899 */ /* 0x000fe2000801162f */
[----:B------:R-:W-:-:S03]  /*ff00*/  UMOV UR19, 0xc0000010 ;  /* 0xc000001000137882 */ /* 0x000fc60000000000 */
[----:B------:R-:W-:Y:S01]  /*ff10*/  ULOP3.LUT UR47, UR47, 0x3fff, URZ, 0xc0, !UPT ;  /* 0x00003fff2f2f7892 */ /* 0x000fe2000f8ec03f */
[----:B------:R-:W-:-:S04]  /*ff20*/  PLOP3.LUT P1, PT, PT, PT, UP0, 0x80, 0x0 ;  /* 0x000000000000781c */ /* 0x000fc80003f2f008 */
[----:B------:R-:W-:Y:S01]  /*ff30*/  @UP0 ULDC.64 UR10, c[0x0][0x9c8] ;  /* 0x00027200000a0ab9 */ /* 0x000fe20000000a00 */
[----:B------:R-:W-:Y:S01]  /*ff40*/  @UP0 ULDC.64 UR14, c[0x0][0x9d0] ;  /* 0x00027400000e0ab9 */ /* 0x000fe20000000a00 */
[----:B------:R-:W-:Y:S02]  /*ff50*/  @UP0 UIMAD UR4, UR4, UR10, URZ ;  /* 0x0000000a040402a4 */ /* 0x000fe4000f8e023f */
[----:B------:R-:W-:Y:S02]  /*ff60*/  @UP0 UIMAD.WIDE.U32 UR8, UR41, UR10, URZ ;  /* 0x0000000a290802a5 */ /* 0x000fe4000f8e003f */
[----:B------:R-:W-:Y:S02]  /*ff70*/  @UP0 UIMAD UR6, UR41, UR11, UR4 ;  /* 0x0000000b290602a4 */ /* 0x000fe4000f8e0204 */
[----:B------:R-:W-:Y:S02]  /*ff80*/  ULOP3.LUT UR4, UR47, 0x10000, URZ, 0xfc, !UPT ;  /* 0x000100002f047892 */ /* 0x000fe4000f8efc3f */
[----:B------:R-:W-:-:S02]  /*ff90*/  @UP0 USHF.R.S32.HI UR10, URZ, 0x1f, UR44 ;  /* 0x0000001f3f0a0899 */ /* 0x000fc4000801142c */
[----:B------:R-:W-:Y:S02]  /*ffa0*/  UIMAD UR4, UR7, 0x280, UR4 ;  /* 0x00000280070478a4 */ /* 0x000fe4000f8e0204 */
[----:B------:R-:W-:Y:S02]  /*ffb0*/  @UP0 UIMAD UR10, UR10, UR14, URZ ;  /* 0x0000000e0a0a02a4 */ /* 0x000fe4000f8e023f */
[----:B------:R-:W-:Y:S02]  /*ffc0*/  @UP0 UIADD3 UR7, UR9, UR6, URZ ;  /* 0x0000000609070290 */ /* 0x000fe4000fffe03f */
[----:B------:R-:W-:Y:S01]  /*ffd0*/  @UP0 UIMAD UR10, UR44, UR15, UR10 ;  /* 0x0000000f2c0a02a4 */ /* 0x000fe2000f8e020a */
[----:B------:R-:W-:Y:S01]  /*ffe0*/  UMOV UR18, UR4 ;  /* 0x0000000400127c82 */ /* 0x000fe20008000000 */
[----:B------:R-:W-:Y:S01]  /*fff0*/  @UP0 UMOV UR6, UR8 ;  /* 0x0000000800060c82 */ /* 0x000fe20008000000 */
[----:B------:R-:W-:Y:S01]  /*10000*/  QGMMA.64x64x32.F32.E4M3.E4M3 R24, R152, gdesc[UR16], R24, gsb0 ;  /* 0x00e0001098187df3 */ /* 0x000fe20008000818 */
[----:B------:R-:W-:-:S04]  /*10010*/  @UP0 UIMAD.WIDE.U32 UR6, UR44, UR14, UR6 ;  /* 0x0000000e2c0602a5 */ /* 0x000fc8000f8e0006 */
[----:B------:R-:W-:Y:S02]  /*10020*/  @UP0 UIADD3 UR7, UR7, UR10, URZ ;  /* 0x0000000a07070290 */ /* 0x000fe4000fffe03f */
[----:B------:R-:W-:-:S04]  /*10030*/  @UP0 ULEA UR8, UP1, UR6, UR12, 0x2 ;  /* 0x0000000c06080291 */ /* 0x000fc8000f82103f */
[----:B------:R-:W-:Y:S02]  /*10040*/  @UP0 ULEA.HI.X UR9, UR6, UR13, UR7, 0x2, UP1 ;  /* 0x0000000d06090291 */ /* 0x000fe400088f1407 */
[----:B------:R-:W-:-:S04]  /*10050*/  IMAD.U32 R2, RZ, RZ, UR8 ;  /* 0x00000008ff027e24 */ /* 0x000fc8000f8e00ff */
[----:B-1----:R-:W-:Y:S01]  /*10060*/  IMAD.U32 R3, RZ, RZ, UR9 ;  /* 0x00000009ff037e24 */ /* 0x002fe2000f8e00ff */
[----:B------:R-:W-:-:S04]  /*10070*/  UIADD3 UR6, UR4, 0x80, URZ ;  /* 0x0000008004067890 */ /* 0x000fc8000fffe03f */
[----:B------:R1:W2:Y:S01]  /*10080*/  @P1 LDG.E R4, desc[UR42][R2.64] ;  /* 0x0000002a02041981 */ /* 0x0002a2000c1e1900 */
        /* <DEDUP_REMOVED lines=11> */
[----:B0-----:R-:W0:Y:S04]  /*10140*/  SHFL.BFLY PT, R0, R7, 0x2, 0x1f ;  /* 0x0c401f0007007f89 */ /* 0x001e2800000e0000 */
[----:B------:R-:W3:Y:S01]  /*10150*/  SHFL.BFLY PT, R9, R6, 0x2, 0x1f ;  /* 0x0c401f0006097f89 */ /* 0x000ee200000e0000 */
[----:B------:R-:W-:Y:S02]  /*10160*/  WARPGROUP.DEPBAR.LE gsb0, 0x0 ;  /* 0x00008000000079c5 */ /* 0x000fe40000010000 */
[----:B------:R-:W-:-:S06]  /*10170*/  WARPGROUP.ARRIVE ;  /* 0x00000000000079c5 */ /* 0x000fcc0000000000 */
[----:B------:R-:W-:Y:S01]  /*10180*/  QGMMA.64x64x32.F32.E4M3.E4M3 R24, R140, gdesc[UR4], R24, gsb0 ;  /* 0x00e000048c187df3 */ /* 0x000fe20008000818 */
[----:B0-----:R-:W-:Y:S01]  /*10190*/  FADD.FTZ R0, R0, R7 ;  /* 0x0000000700007221 */ /* 0x001fe20000010000 */
[----:B------:R-:W-:Y:S01]  /*101a0*/  UIADD3 UR4, UR4, 0x200, URZ ;  /* 0x0000020004047890 */ /* 0x000fe2000fffe03f */
[----:B---3--:R-:W-:Y:S01]  /*101b0*/  FADD.FTZ R9, R9, R6 ;  /* 0x0000000609097221 */ /* 0x008fe20000010000 */
[----:B------:R-:W-:Y:S02]  /*101c0*/  UMOV UR7, 0xc0000010 ;  /* 0xc000001000077882 */ /* 0x000fe40000000000 */
[----:B-1----:R-:W0:Y:S03]  /*101d0*/  SHFL.BFLY PT, R3, R0, 0x1, 0x1f ;  /* 0x0c201f0000037f89 */ /* 0x002e2600000e0000 */
        /* <DEDUP_REMOVED lines=17> */
[----:B------:R-:W3:Y:S08]  /*102f0*/  @P3 MUFU.LG2 R10, R10 ;  /* 0x0000000a000a3308 */ /* 0x000ef00000000c00 */
[----:B------:R-:W4:Y:S01]  /*10300*/  @P1 MUFU.RCP R11, R14 ;  /* 0x0000000e000b1308 */ /* 0x000f220000001000 */
[----:B------:R-:W-:-:S02]  /*10310*/  IMAD.U32 R9, RZ, RZ, UR45 ;  /* 0x0000002dff097e24 */ /* 0x000fc4000f8e00ff */
[----:B------:R-:W-:Y:S02]  /*10320*/  IMAD.U32 R2, RZ, RZ, UR45 ;  /* 0x0000002dff027e24 */ /* 0x000fe4000f8e00ff */
[----:B0-----:R-:W-:Y:S01]  /*10330*/  @P3 FMUL.FTZ R12, R9, 0.69314718246459960938 ;  /* 0x3f317218090c3820 */ /* 0x001fe20000410000 */
[----:B-1----:R-:W-:Y:S01]  /*10340*/  @P2 FMUL.FTZ R9, R6, 0.69314718246459960938 ;  /* 0x3f31721806092820 */ /* 0x002fe20000410000 */
[----:B------:R-:W-:Y:S01]  /*10350*/  @P2 FMUL.FTZ R2, R2, 0.69314718246459960938 ;  /* 0x3f31721802022820 */ /* 0x000fe20000410000 */
[----:B---3--:R-:W-:Y:S01]  /*10360*/  @P3 FMUL.FTZ R13, R10, 0.69314718246459960938 ;  /* 0x3f3172180a0d3820 */ /* 0x008fe20000410000 */
[----:B------:R-:W-:Y:S02]  /*10370*/  IMAD.MOV.U32 R3, RZ, RZ, -0x800000 ;  /* 0xff800000ff037424 */ /* 0x000fe400078e00ff */
[----:B------:R-:W-:Y:S01]  /*10380*/  @P2 FFMA.FTZ R3, R2, R5, R9 ;  /* 0x0000000502032223 */ /* 0x000fe20000010009 */
[----:B------:R-:W-:Y:S02]  /*10390*/  IMAD.MOV.U32 R0, RZ, RZ, -0x800000 ;  /* 0xff800000ff007424 */ /* 0x000fe400078e00ff */
[----:B------:R-:W-:Y:S01]  /*103a0*/  @P3 FFMA.FTZ R0, R12, R8, R13 ;  /* 0x000000080c003223 */ /* 0x000fe2000001000d */
[-C--:B--2---:R-:W-:Y:S01]  /*103b0*/  FMUL.FTZ R7, R7, R4.reuse ;  /* 0x0000000407077220 */ /* 0x084fe20000410000 */
[----:B----4-:R-:W-:Y:S01]  /*103c0*/  FMUL.FTZ R11, R11, R4 ;  /* 0x000000040b0b7220 */ /* 0x010fe20000410000 */
[----:B------:R-:W-:-:S02]  /*103d0*/  WARPGROUP.DEPBAR.LE gsb0, 0x0 ;  /* 0x00008000000079c5 */ /* 0x000fc40000010000 */
[----:B------:R-:W-:Y:S05]  /*103e0*/  @!P0 BRA `(.L_x_728) ;  /* 0x0000000000048947 */ /* 0x000fea0003800000 */
[----:B------:R-:W-:Y:S01]  /*103f0*/  BPT.TRAP 0x1 ;  /* 0x000000040000795c */ /* 0x000fe20000300000 */
.L_x_728:
        /* <DEDUP_REMOVED lines=36> */
.L_x_654:
[----:B------:R-:W-:Y:S05]  /*10640*/  @P0 BRA `(.L_x_729) ;  /* 0x0000001400700947 */ /* 0x000fea0003800000 */
[----:B------:R-:W0:Y:S01]  /*10650*/  S2R R7, SR_TID.X ;  /* 0x0000000000077919 */ /* 0x000e220000002100 */
[----:B------:R-:W-:Y:S01]  /*10660*/  ULDC.64 UR4, c[0x4][0x38] ;  /* 0x01000e0000047ab9 */ /* 0x000fe20000000a00 */
        /* <DEDUP_REMOVED lines=9> */
[C---:B------:R-:W-:Y:S01]  /*10700*/  LOP3.LUT P0, R2, R7.reuse, 0x3, RZ, 0xc0, !PT ;  /* 0x0000000307027812 */ /* 0x040fe2000780c0ff */
[----:B------:R-:W-:Y:S01]  /*10710*/  VIADD R7, R7, 0xffffff80 ;  /* 0xffffff8007077836 */ /* 0x000fe20000000000 */
[----:B------:R-:W-:Y:S01]  /*10720*/  UIMAD.WIDE.U32 UR4, UR44, UR8, URZ ;  /* 0x000000082c0472a5 */ /* 0x000fe2000f8e003f */
[----:B------:R-:W-:Y:S01]  /*10730*/  BSSY B0, `(.L_x_730) ;  /* 0x0000109000007945 */ /* 0x000fe20003800000 */
[----:B------:R-:W-:Y:S01]  /*10740*/  ISETP.EQ.OR P0, PT, R2, 0x3, !P0 ;  /* 0x000000030200780c */ /* 0x000fe20004702670 */
[----:B------:R-:W-:Y:S01]  /*10750*/  UIMAD UR6, UR7, UR8, URZ ;  /* 0x00000008070672a4 */ /* 0x000fe2000f8e023f */
[----:B------:R-:W-:Y:S01]  /*10760*/  SHF.R.S32.HI R2, RZ, 0x1f, R7 ;  /* 0x0000001fff027819 */ /* 0x000fe20000011407 */
[----:B------:R-:W-:Y:S01]  /*10770*/  UIMAD UR8, UR7, UR10, URZ ;  /* 0x0000000a070872a4 */ /* 0x000fe2000f8e023f */
[----:B------:R-:W-:Y:S01]  /*10780*/  SEL R65, R48, R49, P0 ;  /* 0x0000003130417207 */ /* 0x000fe20000000000 */
[----:B------:R-:W-:Y:S01]  /*10790*/  IMAD.U32 R20, RZ, RZ, UR4 ;  /* 0x00000004ff147e24 */ /* 0x000fe2000f8e00ff */
[----:B0-----:R-:W-:Y:S01]  /*107a0*/  LEA.HI R4, R2, R7, RZ, 0x7 ;  /* 0x0000000702047211 */ /* 0x001fe200078f38ff */
[----:B------:R-:W-:Y:S01]  /*107b0*/  UIMAD UR9, UR44, UR9, UR6 ;  /* 0x000000092c0972a4 */ /* 0x000fe2000f8e0206 */
[----:B------:R-:W-:Y:S01]  /*107c0*/  SEL R61, R49, R48, P0 ;  /* 0x00000030313d7207 */ /* 0x000fe20000000000 */
[----:B------:R-:W0:Y:S01]  /*107d0*/  S2UR UR4, SR_CTAID.Y ;  /* 0x00000000000479c3 */ /* 0x000e220000002600 */
[----:B------:R-:W-:Y:S01]  /*107e0*/  LOP3.LUT R8, R4, 0xffffff80, RZ, 0xc0, !PT ;  /* 0xffffff8004087812 */ /* 0x000fe200078ec0ff */
[----:B------:R-:W-:Y:S01]  /*107f0*/  UIADD3 UR9, UR5, UR9, URZ ;  /* 0x0000000905097290 */ /* 0x000fe2000fffe03f */
[----:B------:R-:W-:Y:S01]  /*10800*/  SEL R49, R26, R27, P0 ;  /* 0x0000001b1a317207 */ /* 0x000fe20000000000 */
[----:B------:R-:W-:Y:S01]  /*10810*/  IMAD.U32 R21, RZ, RZ, UR5 ;  /* 0x00000005ff157e24 */ /* 0x000fe2000f8e00ff */
[----:B------:R-:W-:Y:S01]  /*10820*/  SEL R57, R27, R26, P0 ;  /* 0x0000001a1b397207 */ /* 0x000fe20000000000 */
[----:B------:R-:W-:Y:S01]  /*10830*/  IMAD.IADD R26, R7, 0x1, -R8 ;  /* 0x00000001071a7824 */ /* 0x000fe200078e0a08 */
[----:B------:R-:W-:Y:S01]  /*10840*/  LEA.HI R2, R2, R7, RZ, 0x2 ;  /* 0x0000000702027211 */ /* 0x000fe200078f10ff */
[----:B------:R-:W-:Y:S01]  /*10850*/  USHF.R.S32.HI UR5, URZ, 0x1f, UR41 ;  /* 0x0000001f3f057899 */ /* 0x000fe20008011429 */
[----:B------:R-:W-:Y:S01]  /*10860*/  SHF.R.S32.HI R4, RZ, 0x7, R4 ;  /* 0x00000007ff047819 */ /* 0x000fe20000011404 */
[----:B------:R-:W-:Y:S01]  /*10870*/  IMAD.U32 R21, RZ, RZ, UR9 ;  /* 0x00000009ff157e24 */ /* 0x000fe2000f8e00ff */
[----:B------:R-:W-:Y:S01]  /*10880*/  SHF.R.S32.HI R9, RZ, 0x1f, R26 ;  /* 0x0000001fff097819 */ /* 0x000fe2000001141a */
[----:B------:R-:W-:Y:S01]  /*10890*/  UIMAD.WIDE.U32 UR6, UR44, UR10, URZ ;  /* 0x0000000a2c0672a5 */ /* 0x000fe2000f8e003f */
[----:B------:R-:W-:Y:S01]  /*108a0*/  SEL R91, R28, R29, P0 ;  /* 0x0000001d1c5b7207 */ /* 0x000fe20000000000 */
[----:B------:R-:W-:Y:S01]  /*108b0*/  UIMAD UR8, UR44, UR11, UR8 ;  /* 0x0000000b2c0872a4 */ /* 0x000fe2000f8e0208 */
[----:B------:R-:W-:-:S02]  /*108c0*/  SEL R87, R29, R28, P0 ;  /* 0x0000001c1d577207 */ /* 0x000fc40000000000 */
[----:B------:R-:W-:Y:S01]  /*108d0*/  LOP3.LUT R8, R2, 0xfffffffc, RZ, 0xc0, !PT ;  /* 0xfffffffc02087812 */ /* 0x000fe200078ec0ff */
[----:B------:R-:W-:Y:S01]  /*108e0*/  IMAD.HI R2, R4, 0x55555556, RZ ;  /* 0x5555555604027827 */ /* 0x000fe200078e02ff */
[----:B------:R-:W1:Y:S01]  /*108f0*/  LDC R29, c[0x0][0xbe8] ;  /* 0x0002fa00ff1d7b82 */ /* 0x000e620000000800 */
[----:B------:R-:W-:Y:S01]  /*10900*/  SEL R75, R44, R45, P0 ;  /* 0x0000002d2c4b7207 */ /* 0x000fe20000000000 */
[----:B------:R-:W-:Y:S01]  /*10910*/  UIADD3 UR8, UR7, UR8, URZ ;  /* 0x0000000807087290 */ /* 0x000fe2000fffe03f */
[----:B------:R-:W-:Y:S01]  /*10920*/  SEL R71, R45, R44, P0 ;  /* 0x0000002c2d477207 */ /* 0x000fe20000000000 */
[----:B------:R-:W-:Y:S01]  /*10930*/  IMAD.IADD R12, R7, 0x1, -R8 ;  /* 0x00000001070c7824 */ /* 0x000fe200078e0a08 */
[----:B------:R-:W-:Y:S01]  /*10940*/  LEA.HI R10, R9, R26, RZ, 0x2 ;  /* 0x0000001a090a7211 */ /* 0x000fe200078f10ff */
[----:B------:R-:W3:Y:S01]  /*10950*/  S2R R44, SR_CTAID.X ;  /* 0x00000000002c7919 */ /* 0x000ee20000002500 */
[----:B------:R-:W-:Y:S01]  /*10960*/  LEA.HI R5, R2, R2, RZ, 0x1 ;  /* 0x0000000202057211 */ /* 0x000fe200078f08ff */
[----:B------:R-:W-:Y:S01]  /*10970*/  IMAD.U32 R8, RZ, RZ, UR6 ;  /* 0x00000006ff087e24 */ /* 0x000fe2000f8e00ff */
[----:B------:R-:W-:-:S02]  /*10980*/  SHF.R.S32.HI R2, RZ, 0x2, R10 ;  /* 0x00000002ff027819 */ /* 0x000fc4000001140a */
[----:B------:R-:W-:Y:S01]  /*10990*/  SHF.R.S32.HI R17, RZ, 0x1f, R10 ;  /* 0x0000001fff117819 */ /* 0x000fe2000001140a */
[----:B------:R-:W-:Y:S01]  /*109a0*/  IMAD R7, R5, -0x3, R4 ;  /* 0xfffffffd05077824 */ /* 0x000fe200078e0204 */
[----:B------:R-:W-:Y:S01]  /*109b0*/  LEA.HI R9, R9, R26, RZ, 0x5 ;  /* 0x0000001a09097211 */ /* 0x000fe200078f28ff */
[----:B------:R-:W4:Y:S01]  /*109c0*/  LDC.64 R4, c[0x0][0xbd8] ;  /* 0x0002f600ff047b82 */ /* 0x000f220000000a00 */
[----:B------:R-:W-:Y:S02]  /*109d0*/  LEA.HI R17, R17, R2, RZ, 0x3 ;  /* 0x0000000211117211 */ /* 0x000fe400078f18ff */
[----:B------:R-:W-:Y:S02]  /*109e0*/  SHF.R.S32.HI R9, RZ, 0x5, R9 ;  /* 0x00000005ff097819 */ /* 0x000fe40000011409 */
[----:B------:R-:W-:Y:S02]  /*109f0*/  LOP3.LUT R17, R17, 0xfffffff8, RZ, 0xc0, !PT ;  /* 0xfffffff811117812 */ /* 0x000fe400078ec0ff */
[----:B------:R-:W-:-:S02]  /*10a00*/  LEA.HI R14, R12, R12, RZ, 0x1 ;  /* 0x0000000c0c0e7211 */ /* 0x000fc400078f08ff */
[----:B------:R-:W-:Y:S01]  /*10a10*/  SEL R15, R30, R31, P0 ;  /* 0x0000001f1e0f7207 */ /* 0x000fe20000000000 */
[----:B------:R-:W-:Y:S01]  /*10a20*/  IMAD.IADD R2, R2, 0x1, -R17 ;  /* 0x0000000102027824 */ /* 0x000fe200078e0a11 */
[----:B------:R-:W-:Y:S02]  /*10a30*/  SEL R59, R31, R30, P0 ;  /* 0x0000001e1f3b7207 */ /* 0x000fe40000000000 */
[----:B------:R-:W-:Y:S01]  /*10a40*/  LOP3.LUT R31, R14, 0x1ffffffe, RZ, 0xc0, !PT ;  /* 0x1ffffffe0e1f7812 */ /* 0x000fe200078ec0ff */
[----:B------:R-:W-:Y:S01]  /*10a50*/  IMAD R2, R9, 0x10, R2 ;  /* 0x0000001009027824 */ /* 0x000fe200078e0202 */
[----:B-1----:R-:W-:Y:S01]  /*10a60*/  ISETP.NE.AND P2, PT, R29, 0x1, PT ;  /* 0x000000011d00780c */ /* 0x002fe20003f45270 */
[----:B------:R-:W-:Y:S01]  /*10a70*/  IMAD.U32 R9, RZ, RZ, UR7 ;  /* 0x00000007ff097e24 */ /* 0x000fe2000f8e00ff */
[----:B------:R-:W-:Y:S01]  /*10a80*/  SEL R81, R32, R33, P0 ;  /* 0x0000002120517207 */ /* 0x000fe20000000000 */
[----:B------:R-:W-:Y:S01]  /*10a90*/  IMAD.IADD R31, R12, 0x1, -R31 ;  /* 0x000000010c1f7824 */ /* 0x000fe200078e0a1f */
[----:B------:R-:W-:Y:S01]  /*10aa0*/  SEL R77, R33, R32, P0 ;  /* 0x00000020214d7207 */ /* 0x000fe20000000000 */
[----:B------:R-:W-:Y:S01]  /*10ab0*/  IMAD R2, R7, 0x40, R2 ;  /* 0x0000004007027824 */ /* 0x000fe200078e0202 */
[----:B------:R-:W-:Y:S01]  /*10ac0*/  SEL R73, R40, R41, P0 ;  /* 0x0000002928497207 */ /* 0x000fe20000000000 */
[----:B------:R-:W-:Y:S01]  /*10ad0*/  IMAD.U32 R9, RZ, RZ, UR8 ;  /* 0x00000008ff097e24 */ /* 0x000fe2000f8e00ff */
[----:B------:R-:W-:Y:S01]  /*10ae0*/  SEL R69, R41, R40, P0 ;  /* 0x0000002829457207 */ /* 0x000fe20000000000 */
[--C-:B------:R-:W-:Y:S01]  /*10af0*/  IMAD R7, R31, 0x8, R2.reuse ;  /* 0x000000081f077824 */ /* 0x100fe200078e0202 */
[----:B------:R-:W-:Y:S01]  /*10b00*/  SEL R41, R34, R35, P0 ;  /* 0x0000002322297207 */ /* 0x000fe20000000000 */
[C---:B---3--:R-:W-:Y:S01]  /*10b10*/  IMAD R28, R44.reuse, 0xc0, R2 ;  /* 0x000000c02c1c7824 */ /* 0x048fe200078e0202 */
[----:B------:R-:W-:Y:S01]  /*10b20*/  SEL R45, R35, R34, P0 ;  /* 0x00000022232d7207 */ /* 0x000fe20000000000 */
[----:B------:R-:W-:Y:S01]  /*10b30*/  IMAD R44, R44, 0xc0, R7 ;  /* 0x000000c02c2c7824 */ /* 0x000fe200078e0207 */
[----:B------:R-:W-:Y:S01]  /*10b40*/  LOP3.LUT R33, R10, 0x7ffffffc, RZ, 0xc0, !PT ;  /* 0x7ffffffc0a217812 */ /* 0x000fe200078ec0ff */
[----:B------:R-:W1:Y:S01]  /*10b50*/  @P2 LDC R35, c[0x0][0xbec] ;  /* 0x0002fb00ff232b82 */ /* 0x000e620000000800 */
[----:B------:R-:W-:Y:S01]  /*10b60*/  SEL R89, R24, R25, P0 ;  /* 0x0000001918597207 */ /* 0x000fe20000000000 */
[C---:B----4-:R-:W-:Y:S01]  /*10b70*/  IMAD R18, R4.reuse, UR5, RZ ;  /* 0x0000000504127c24 */ /* 0x050fe2000f8e02ff */
[----:B------:R-:W-:Y:S01]  /*10b80*/  SEL R85, R25, R24, P0 ;  /* 0x0000001819557207 */ /* 0x000fe20000000000 */
[----:B------:R-:W-:Y:S01]  /*10b90*/  IMAD.WIDE.U32 R20, R4, UR41, R20 ;  /* 0x0000002904147c25 */ /* 0x000fe2000f8e0014 */
[----:B------:R-:W-:Y:S01]  /*10ba0*/  SEL R67, R52, R53, P0 ;  /* 0x0000003534437207 */ /* 0x000fe20000000000 */
[----:B------:R-:W-:Y:S01]  /*10bb0*/  ULDC.64 UR6, c[0x0][0xb48] ;  /* 0x0002d20000067ab9 */ /* 0x000fe20000000a00 */
[----:B------:R-:W-:Y:S01]  /*10bc0*/  SEL R63, R53, R52, P0 ;  /* 0x00000034353f7207 */ /* 0x000fe20000000000 */
[----:B------:R-:W-:Y:S01]  /*10bd0*/  IMAD R5, R5, UR41, R18 ;  /* 0x0000002905057c24 */ /* 0x000fe2000f8e0212 */
[C---:B------:R-:W-:Y:S01]  /*10be0*/  LOP3.LUT P1, RZ, R26.reuse, 0x3, RZ, 0xc0, !PT ;  /* 0x000000031aff7812 */ /* 0x040fe2000782c0ff */
[----:B------:R-:W-:Y:S01]  /*10bf0*/  IMAD.IADD R26, R26, 0x1, -R33 ;  /* 0x000000011a1a7824 */ /* 0x000fe200078e0a21 */
[----:B------:R-:W-:Y:S01]  /*10c00*/  SEL R13, R38, R39, P0 ;  /* 0x00000027260d7207 */ /* 0x000fe20000000000 */
[----:B------:R-:W3:Y:S01]  /*10c10*/  @P2 LDC R52, c[0x0][0xbf0] ;  /* 0x0002fc00ff342b82 */ /* 0x000ee20000000800 */
[----:B------:R-:W-:Y:S01]  /*10c20*/  SEL R53, R39, R38, P0 ;  /* 0x0000002627357207 */ /* 0x000fe20000000000 */
[----:B------:R-:W-:Y:S01]  /*10c30*/  IMAD.IADD R21, R21, 0x1, R5 ;  /* 0x0000000115157824 */ /* 0x000fe200078e0205 */
[----:B------:R-:W-:Y:S01]  /*10c40*/  SEL R83, R36, R37, P0 ;  /* 0x0000002524537207 */ /* 0x000fe20000000000 */
[----:B------:R-:W-:Y:S01]  /*10c50*/  ULDC.64 UR8, c[0x0][0xb28] ;  /* 0x0002ca0000087ab9 */ /* 0x000fe20000000a00 */
[----:B------:R-:W-:-:S02]  /*10c60*/  SEL R79, R37, R36, P0 ;  /* 0x00000024254f7207 */ /* 0x000fc40000000000 */
[----:B------:R-:W-:Y:S02]  /*10c70*/  SEL R25, R54, R55, P0 ;  /* 0x0000003736197207 */ /* 0x000fe40000000000 */
[----:B------:R-:W-:Y:S02]  /*10c80*/  SEL R17, R55, R54, P0 ;  /* 0x0000003637117207 */ /* 0x000fe40000000000 */
[----:B------:R-:W4:Y:S01]  /*10c90*/  LDC.64 R54, c[0x0][0xb40] ;  /* 0x0002d000ff367b82 */ /* 0x000f220000000a00 */
[----:B------:R-:W-:Y:S01]  /*10ca0*/  SEL R11, R46, R47, P0 ;  /* 0x0000002f2e0b7207 */ /* 0x000fe20000000000 */
[----:B-1----:R-:W-:Y:S01]  /*10cb0*/  @P2 IMAD.HI.U32 R35, R44, R35, RZ ;  /* 0x000000232c232227 */ /* 0x002fe200078e00ff */
[----:B------:R-:W-:Y:S02]  /*10cc0*/  SEL R47, R47, R46, P0 ;  /* 0x0000002e2f2f7207 */ /* 0x000fe40000000000 */
[----:B------:R-:W-:Y:S02]  /*10cd0*/  SEL R27, R42, R43, P0 ;  /* 0x0000002b2a1b7207 */ /* 0x000fe40000000000 */
[----:B------:R-:W-:Y:S01]  /*10ce0*/  SEL R23, R50, R51, P0 ;  /* 0x0000003332177207 */ /* 0x000fe20000000000 */
[----:B------:R-:W1:Y:S01]  /*10cf0*/  @P2 LDC R46, c[0x0][0xbf0] ;  /* 0x0002fc00ff2e2b82 */ /* 0x000e620000000800 */
[----:B------:R-:W-:-:S02]  /*10d00*/  SEL R37, R43, R42, P0 ;  /* 0x0000002a2b257207 */ /* 0x000fc40000000000 */
[----:B------:R-:W-:Y:S01]  /*10d10*/  SEL R19, R51, R50, P0 ;  /* 0x0000003233137207 */ /* 0x000fe20000000000 */
[----:B----4-:R-:W-:Y:S01]  /*10d20*/  IMAD.WIDE.U32 R8, R54, UR41, R8 ;  /* 0x0000002936087c25 */ /* 0x010fe2000f8e0008 */
[----:B--2---:R-:W-:Y:S01]  /*10d30*/  LOP3.LUT R34, R6, 0x2, RZ, 0x3c, !PT ;  /* 0x0000000206227812 */ /* 0x004fe200078e3cff */
[----:B------:R-:W-:Y:S04]  /*10d40*/  SHFL.IDX PT, R33, R89, R6, 0x1c1f ;  /* 0x001c1f0659217589 */ /* 0x000fe800000e0000 */
[----:B------:R-:W2:Y:S04]  /*10d50*/  SHFL.IDX PT, R38, R85, R34, 0x1c1f ;  /* 0x001c1f2255267589 */ /* 0x000ea800000e0000 */
[----:B------:R-:W-:Y:S04]  /*10d60*/  SHFL.IDX PT, R7, R91, R6, 0x1c1f ;  /* 0x001c1f065b077589 */ /* 0x000fe800000e0000 */
[----:B------:R4:W-:Y:S04]  /*10d70*/  SHFL.IDX PT, R31, R65, R6, 0x1c1f ;  /* 0x001c1f06411f7589 */ /* 0x0009e800000e0000 */
[----:B------:R-:W5:Y:S04]  /*10d80*/  SHFL.IDX PT, R36, R87, R34, 0x1c1f ;  /* 0x001c1f2257247589 */ /* 0x000f6800000e0000 */
[----:B------:R0:W-:Y:S01]  /*10d90*/  SHFL.IDX PT, R30, R67, R6, 0x1c1f ;  /* 0x001c1f06431e7589 */ /* 0x0001e200000e0000 */
[----:B----4-:R-:W4:Y:S03]  /*10da0*/  LDC R65, c[0x0][0xc50] ;  /* 0x00031400ff417b82 */ /* 0x010f260000000800 */
[----:B------:R-:W-:Y:S04]  /*10db0*/  SHFL.IDX PT, R40, R81, R6, 0x1c1f ;  /* 0x001c1f0651287589 */ /* 0x000fe800000e0000 */
[----:B------:R-:W-:Y:S01]  /*10dc0*/  SHFL.IDX PT, R39, R83, R6, 0x1c1f ;  /* 0x001c1f0653277589 */ /* 0x000fe200000e0000 */
[----:B--2---:R-:W-:Y:S01]  /*10dd0*/  SEL R4, R33, R38, P0 ;  /* 0x0000002621047207 */ /* 0x004fe20000000000 */
[----:B0-----:R-:W0:Y:S02]  /*10de0*/  @P2 LDC R67, c[0x0][0xbec] ;  /* 0x0002fb00ff432b82 */ /* 0x001e240000000800 */
[----:B------:R-:W-:Y:S04]  /*10df0*/  SHFL.IDX PT, R43, R73, R6, 0x1c1f ;  /* 0x001c1f06492b7589 */ /* 0x000fe800000e0000 */
[----:B------:R-:W-:Y:S04]  /*10e00*/  SHFL.IDX PT, R32, R75, R6, 0x1c1f ;  /* 0x001c1f064b207589 */ /* 0x000fe800000e0000 */
[----:B------:R-:W-:Y:S01]  /*10e10*/  SHFL.IDX PT, R16, R49, R6, 0x1c1f ;  /* 0x001c1f0631107589 */ /* 0x000fe200000e0000 */
[----:B-----5:R-:W-:-:S02]  /*10e20*/  SEL R5, R7, R36, P0 ;  /* 0x0000002407057207 */ /* 0x020fc40000000000 */
[----:B------:R-:W-:Y:S01]  /*10e30*/  SEL R7, R36, R7, P0 ;  /* 0x0000000724077207 */ /* 0x000fe20000000000 */
[----:B------:R-:W-:Y:S01]  /*10e40*/  SHFL.IDX PT, R15, R15, R6, 0x1c1f ;  /* 0x001c1f060f0f7589 */ /* 0x000fe200000e0000 */
[----:B------:R-:W-:-:S03]  /*10e50*/  IMAD R36, R54, UR5, RZ ;  /* 0x0000000536247c24 */ /* 0x000fc6000f8e02ff */
[----:B------:R-:W-:Y:S04]  /*10e60*/  SHFL.IDX PT, R14, R41, R6, 0x1c1f ;  /* 0x001c1f06290e7589 */ /* 0x000fe800000e0000 */
[----:B------:R-:W-:Y:S01]  /*10e70*/  SHFL.IDX PT, R13, R13, R6, 0x1c1f ;  /* 0x001c1f060d0d7589 */ /* 0x000fe200000e0000 */
[----:B0-----:R-:W-:-:S03]  /*10e80*/  @P2 IMAD.HI.U32 R67, R44, R67, RZ ;  /* 0x000000432c432227 */ /* 0x001fc600078e00ff */
[----:B------:R-:W-:Y:S04]  /*10e90*/  SHFL.IDX PT, R12, R27, R6, 0x1c1f ;  /* 0x001c1f061b0c7589 */ /* 0x000fe800000e0000 */
[----:B------:R-:W-:Y:S04]  /*10ea0*/  SHFL.IDX PT, R11, R11, R6, 0x1c1f ;  /* 0x001c1f060b0b7589 */ /* 0x000fe800000e0000 */
[----:B------:R-:W-:Y:S04]  /*10eb0*/  SHFL.IDX PT, R2, R25, R6, 0x1c1f ;  /* 0x001c1f0619027589 */ /* 0x000fe800000e0000 */
[----:B------:R0:W-:Y:S04]  /*10ec0*/  SHFL.IDX PT, R10, R23, R6, 0x1c1f ;  /* 0x001c1f06170a7589 */ /* 0x0001e800000e0000 */
[----:B------:R-:W-:Y:S04]  /*10ed0*/  SHFL.IDX PT, R42, R79, R34, 0x1c1f ;  /* 0x001c1f224f2a7589 */ /* 0x000fe800000e0000 */
[----:B------:R-:W-:Y:S01]  /*10ee0*/  SHFL.IDX PT, R41, R77, R34, 0x1c1f ;  /* 0x001c1f224d297589 */ /* 0x000fe200000e0000 */
[----:B0-----:R-:W-:Y:S01]  /*10ef0*/  SEL R6, R38, R33, P0 ;  /* 0x0000002126067207 */ /* 0x001fe20000000000 */
[----:B------:R-:W-:-:S02]  /*10f00*/  IMAD R38, RZ, RZ, -UR44 ;  /* 0x8000002cff267e24 */ /* 0x000fc4000f8e02ff */
[----:B------:R-:W-:Y:S01]  /*10f10*/  SHFL.IDX PT, R49, R71, R34, 0x1c1f ;  /* 0x001c1f2247317589 */ /* 0x000fe200000e0000 */
[----:B------:R-:W-:Y:S01]  /*10f20*/  IMAD.MOV.U32 R33, RZ, RZ, R44 ;  /* 0x000000ffff217224 */ /* 0x000fe200078e002c */
[----:B-1----:R-:W-:Y:S01]  /*10f30*/  @P2 SHF.R.U32.HI R33, RZ, R46, R35 ;  /* 0x0000002eff212219 */ /* 0x002fe20000011623 */
[----:B----4-:R-:W-:Y:S01]  /*10f40*/  IMAD R65, R65, R38, UR4 ;  /* 0x0000000441417e24 */ /* 0x010fe2000f8e0226 */
[----:B------:R-:W-:Y:S01]  /*10f50*/  ULDC.64 UR4, c[0x0][0xbe0] ;  /* 0x0002f80000047ab9 */ /* 0x000fe20000000a00 */
[----:B------:R-:W-:Y:S01]  /*10f60*/  IMAD R35, R55, UR41, R36 ;  /* 0x0000002937237c24 */ /* 0x000fe2000f8e0224 */
[----:B------:R-:W0:Y:S02]  /*10f70*/  SHFL.IDX PT, R48, R69, R34, 0x1c1f ;  /* 0x001c1f2245307589 */ /* 0x000e2400000e0000 */
[----:B------:R-:W-:Y:S01]  /*10f80*/  SHF.R.S32.HI R38, RZ, 0x1f, R65 ;  /* 0x0000001fff267819 */ /* 0x000fe20000011441 */
[----:B------:R-:W-:Y:S01]  /*10f90*/  IMAD.IADD R35, R9, 0x1, R35 ;  /* 0x0000000109237824 */ /* 0x000fe200078e0223 */
[----:B------:R-:W-:Y:S03]  /*10fa0*/  SHFL.IDX PT, R51, R63, R34, 0x1c1f ;  /* 0x001c1f223f337589 */ /* 0x000fe600000e0000 */
[C---:B------:R-:W-:Y:S01]  /*10fb0*/  IMAD R9, R38.reuse, UR4, RZ ;  /* 0x0000000426097c24 */ /* 0x040fe2000f8e02ff */
[----:B------:R-:W1:Y:S01]  /*10fc0*/  SHFL.IDX PT, R50, R61, R34, 0x1c1f ;  /* 0x001c1f223d327589 */ /* 0x000e6200000e0000 */
[----:B------:R-:W-:-:S02]  /*10fd0*/  IMAD R38, R38, UR6, RZ ;  /* 0x0000000626267c24 */ /* 0x000fc4000f8e02ff */
[C---:B------:R-:W-:Y:S01]  /*10fe0*/  IMAD R36, R65.reuse, UR5, R9 ;  /* 0x0000000541247c24 */ /* 0x040fe2000f8e0209 */
[----:B------:R-:W-:Y:S04]  /*10ff0*/  SHFL.IDX PT, R24, R59, R34, 0x1c1f ;  /* 0x001c1f223b187589 */ /* 0x000fe800000e0000 */
[----:B------:R-:W-:Y:S04]  /*11000*/  SHFL.IDX PT, R27, R57, R34, 0x1c1f ;  /* 0x001c1f22391b7589 */ /* 0x000fe800000e0000 */
[----:B------:R-:W-:Y:S04]  /*11010*/  SHFL.IDX PT, R22, R53, R34, 0x1c1f ;  /* 0x001c1f2235167589 */ /* 0x000fe800000e0000 */
[----:B------:R2:W-:Y:S04]  /*11020*/  SHFL.IDX PT, R25, R45, R34, 0x1c1f ;  /* 0x001c1f222d197589 */ /* 0x0005e800000e0000 */
[----:B------:R-:W-:Y:S04]  /*11030*/  SHFL.IDX PT, R18, R47, R34, 0x1c1f ;  /* 0x001c1f222f127589 */ /* 0x000fe800000e0000 */
[----:B------:R4:W-:Y:S01]  /*11040*/  SHFL.IDX PT, R23, R37, R34, 0x1c1f ;  /* 0x001c1f2225177589 */ /* 0x0009e200000e0000 */
[----:B--2---:R-:W-:-:S03]  /*11050*/  IMAD R45, R65, UR7, R38 ;  /* 0x00000007412d7c24 */ /* 0x004fc6000f8e0226 */
[----:B------:R-:W-:Y:S04]  /*11060*/  SHFL.IDX PT, R17, R17, R34, 0x1c1f ;  /* 0x001c1f2211117589 */ /* 0x000fe800000e0000 */
[----:B------:R2:W-:Y:S01]  /*11070*/  SHFL.IDX PT, R19, R19, R34, 0x1c1f ;  /* 0x001c1f2213137589 */ /* 0x0005e200000e0000 */
[----:B----4-:R-:W-:Y:S01]  /*11080*/  IMAD.MOV.U32 R37, RZ, RZ, R44 ;  /* 0x000000ffff257224 */ /* 0x010fe200078e002c */
[----:B---3--:R-:W-:Y:S01]  /*11090*/  @P2 SHF.R.U32.HI R37, RZ, R52, R67 ;  /* 0x00000034ff252219 */ /* 0x008fe20000011643 */
[----:B------:R-:W-:-:S04]  /*110a0*/  VIADD R52, R28, 0x8 ;  /* 0x000000081c347836 */ /* 0x000fc80000000000 */
[----:B------:R-:W-:Y:S02]  /*110b0*/  IMAD.MOV R38, RZ, RZ, -R37 ;  /* 0x000000ffff267224 */ /* 0x000fe400078e0a25 */
[----:B--2---:R-:W-:Y:S02]  /*110c0*/  IMAD.MOV.U32 R34, RZ, RZ, R8 ;  /* 0x000000ffff227224 */ /* 0x004fe400078e0008 */
[----:B------:R-:W-:Y:S01]  /*110d0*/  IMAD.WIDE.U32 R8, R65, UR4, R20 ;  /* 0x0000000441087c25 */ /* 0x000fe2000f8e0014 */
[----:B------:R-:W-:-:S03]  /*110e0*/  ULDC.64 UR4, c[0x0][0xb30] ;  /* 0x0002cc0000047ab9 */ /* 0x000fc60000000a00 */
[----:B------:R-:W-:Y:S01]  /*110f0*/  IMAD.WIDE.U32 R20, R65, UR6, R34 ;  /* 0x0000000641147c25 */ /* 0x000fe2000f8e0022 */
[----:B------:R-:W-:Y:S01]  /*11100*/  IADD3 R34, P2, R33, R8, RZ ;  /* 0x0000000821227210 */ /* 0x000fe20007f5e0ff */
[----:B------:R-:W-:Y:S01]  /*11110*/  ULDC.64 UR6, c[0x0][0xbc8] ;  /* 0x0002f20000067ab9 */ /* 0x000fe20000000a00 */
[----:B------:R-:W-:Y:S01]  /*11120*/  SHF.R.S32.HI R8, RZ, 0x1f, R37 ;  /* 0x0000001fff087819 */ /* 0x000fe20000011425 */
[----:B------:R-:W-:Y:S01]  /*11130*/  IMAD.IADD R21, R21, 0x1, R45 ;  /* 0x0000000115157824 */ /* 0x000fe200078e022d */
[--C-:B------:R-:W-:Y:S01]  /*11140*/  SHF.R.S32.HI R35, RZ, 0x1f, R33.reuse ;  /* 0x0000001fff237819 */ /* 0x100fe20000011421 */
[----:B------:R-:W-:Y:S02]  /*11150*/  IMAD.MOV R33, RZ, RZ, -R33 ;  /* 0x000000ffff217224 */ /* 0x000fe400078e0a21 */
[----:B------:R-:W-:Y:S01]  /*11160*/  IMAD R8, R8, UR4, RZ ;  /* 0x0000000408087c24 */ /* 0x000fe2000f8e02ff */
[----:B------:R-:W-:Y:S01]  /*11170*/  IADD3.X R35, R35, R9, R36, P2, !PT ;  /* 0x0000000923237210 */ /* 0x000fe200017fe424 */
[----:B------:R-:W-:-:S02]  /*11180*/  IMAD R33, R29, R33, R44 ;  /* 0x000000211d217224 */ /* 0x000fc400078e022c */
[----:B------:R-:W-:Y:S01]  /*11190*/  IMAD R45, R29, R38, R44 ;  /* 0x000000261d2d7224 */ /* 0x000fe200078e022c */
[----:B0-----:R-:W-:Y:S01]  /*111a0*/  SEL R38, R48, R43, P0 ;  /* 0x0000002b30267207 */ /* 0x001fe20000000000 */
[C---:B------:R-:W-:Y:S01]  /*111b0*/  IMAD R47, R37.reuse, UR5, R8 ;  /* 0x00000005252f7c24 */ /* 0x040fe2000f8e0208 */
[----:B------:R-:W0:Y:S01]  /*111c0*/  S2UR UR5, SR_CgaCtaId ;  /* 0x00000000000579c3 */ /* 0x000e220000008800 */
[----:B------:R-:W-:Y:S01]  /*111d0*/  IMAD.WIDE.U32 R8, R37, UR4, R20 ;  /* 0x0000000425087c25 */ /* 0x000fe2000f8e0014 */
[----:B------:R-:W-:Y:S01]  /*111e0*/  SHF.R.S32.HI R20, RZ, 0x1f, R33 ;  /* 0x0000001fff147819 */ /* 0x000fe20000011421 */
[----:B------:R-:W-:Y:S01]  /*111f0*/  UMOV UR4, 0x400 ;  /* 0x0000040000047882 */ /* 0x000fe20000000000 */
[----:B------:R-:W-:Y:S01]  /*11200*/  SHF.R.S32.HI R21, RZ, 0x1f, R45 ;  /* 0x0000001fff157819 */ /* 0x000fe2000001142d */
[----:B------:R-:W-:Y:S02]  /*11210*/  IMAD.IADD R9, R9, 0x1, R47 ;  /* 0x0000000109097824 */ /* 0x000fe400078e022f */
[----:B------:R-:W-:-:S02]  /*11220*/  IMAD R20, R20, UR6, RZ ;  /* 0x0000000614147c24 */ /* 0x000fc4000f8e02ff */
[----:B------:R-:W-:Y:S02]  /*11230*/  IMAD R36, R21, UR8, RZ ;  /* 0x0000000815247c24 */ /* 0x000fe4000f8e02ff */
[----:B------:R-:W-:Y:S01]  /*11240*/  IMAD R21, R33, UR7, R20 ;  /* 0x0000000721157c24 */ /* 0x000fe2000f8e0214 */
[----:B------:R-:W-:Y:S01]  /*11250*/  SEL R20, R41, R40, P0 ;  /* 0x0000002829147207 */ /* 0x000fe20000000000 */
        /* <DEDUP_REMOVED lines=10> */
[----:B0-----:R-:W-:Y:S01]  /*11300*/  ULEA UR4, UR5, UR4, 0x18 ;  /* 0x0000000405047291 */ /* 0x001fe2000f8ec03f */
        /* <DEDUP_REMOVED lines=11> */
[----:B------:R-:W2:Y:S01]  /*113c0*/  SHFL.IDX PT, R45, R33, 0x1, 0x1c1f ;  /* 0x003c1f00212d7f89 */ /* 0x000ea200000e0000 */
[----:B------:R-:W-:Y:S02]  /*113d0*/  ISETP.GE.AND P3, PT, R28, R53, PT ;  /* 0x000000351c00720c */ /* 0x000fe40003f66270 */
[----:B------:R-:W-:Y:S01]  /*113e0*/  SEL R9, R39, R42, P0 ;  /* 0x0000002a27097207 */ /* 0x000fe20000000000 */
[----:B------:R3:W4:Y:S01]  /*113f0*/  SHFL.IDX PT, R46, R54, RZ, 0x1c1f ;  /* 0x001c1fff362e7589 */ /* 0x00072200000e0000 */
[----:B------:R-:W-:-:S02]  /*11400*/  SEL R21, R42, R39, P0 ;  /* 0x000000272a157207 */ /* 0x000fc40000000000 */
[----:B------:R-:W-:Y:S01]  /*11410*/  SYNCS.ARRIVE.TRANS64.RED.A1T0 RZ, [UR4], RZ ;  /* 0x000000ffffff79a7 */ /* 0x000fe20008100404 */
[----:B------:R3:W3:Y:S01]  /*11420*/  SHFL.IDX PT, R47, R55, RZ, 0x1c1f ;  /* 0x001c1fff372f7589 */ /* 0x0006e200000e0000 */
[----:B------:R-:W-:Y:S02]  /*11430*/  SEL R36, R43, R48, P0 ;  /* 0x000000302b247207 */ /* 0x000fe40000000000 */
[----:B------:R-:W-:Y:S02]  /*11440*/  SEL R37, R32, R49, P0 ;  /* 0x0000003120257207 */ /* 0x000fe40000000000 */
[----:B------:R-:W-:Y:S01]  /*11450*/  SEL R39, R49, R32, P0 ;  /* 0x0000002031277207 */ /* 0x000fe20000000000 */
[----:B------:R-:W-:Y:S01]  /*11460*/  IMAD.SHL.U32 R49, R26, 0x2, RZ ;  /* 0x000000021a317824 */ /* 0x000fe200078e00ff */
[----:B-1----:R-:W-:Y:S02]  /*11470*/  SEL R40, R31, R50, P0 ;  /* 0x000000321f287207 */ /* 0x002fe40000000000 */
[----:B------:R-:W-:-:S02]  /*11480*/  SEL R42, R50, R31, P0 ;  /* 0x0000001f322a7207 */ /* 0x000fc40000000000 */
[----:B------:R-:W-:Y:S01]  /*11490*/  SEL R41, R30, R51, P0 ;  /* 0x000000331e297207 */ /* 0x000fe20000000000 */
[----:B0-----:R0:W-:Y:S01]  /*114a0*/  @!P2 ST.E desc[UR42][R34.64], R3 ;  /* 0x000000032200a985 */ /* 0x0011e2000c10192a */
[----:B------:R-:W-:-:S03]  /*114b0*/  SEL R43, R51, R30, P0 ;  /* 0x0000001e332b7207 */ /* 0x000fc60000000000 */
[----:B--2---:R0:W-:Y:S01]  /*114c0*/  @!P1 ST.E desc[UR42][R44.64], R0 ;  /* 0x000000002c009985 */ /* 0x0041e2000c10192a */
        /* <DEDUP_REMOVED lines=8> */
[C---:B------:R-:W-:Y:S01]  /*11550*/  VIADD R33, R49.reuse, 0x30 ;  /* 0x0000003031217836 */ /* 0x040fe20000000000 */
[----:B------:R-:W-:Y:S01]  /*11560*/  ISETP.GE.AND P3, PT, R26, UR4, PT ;  /* 0x000000041a007c0c */ /* 0x000fe2000bf66270 */
[----:B------:R-:W-:Y:S01]  /*11570*/  VIADD R34, R49, 0x38 ;  /* 0x0000003831227836 */ /* 0x000fe20000000000 */
[----:B------:R-:W-:-:S02]  /*11580*/  ISETP.GE.AND P4, PT, R32, UR4, PT ;  /* 0x0000000420007c0c */ /* 0x000fc4000bf86270 */
[----:B------:R-:W-:Y:S02]  /*11590*/  ISETP.GE.AND P5, PT, R33, UR4, PT ;  /* 0x0000000421007c0c */ /* 0x000fe4000bfa6270 */
[----:B------:R-:W-:Y:S01]  /*115a0*/  ISETP.GE.AND P6, PT, R34, UR4, PT ;  /* 0x0000000422007c0c */ /* 0x000fe2000bfc6270 */
[----:B---34-:R-:W-:Y:S02]  /*115b0*/  @!P1 IMAD.WIDE R28, R49, 0x4, R46 ;  /* 0x00000004311c9825 */ /* 0x018fe400078e022e */
        /* <DEDUP_REMOVED lines=12> */
[----:B0-----:R-:W-:Y:S02]  /*11680*/  @!P3 LOP3.LUT R29, R26, 0xfffffffe, RZ, 0xc0, !PT ;  /* 0xfffffffe1a1db812 */ /* 0x001fe400078ec0ff */
[----:B------:R-:W-:Y:S02]  /*11690*/  @!P5 LOP3.LUT R33, R33, 0xfffffffe, RZ, 0xc0, !PT ;  /* 0xfffffffe2121d812 */ /* 0x000fe400078ec0ff */
[----:B------:R-:W-:Y:S01]  /*116a0*/  @!P1 LEA.HI R0, R0, R0, RZ, 0x1 ;  /* 0x0000000000009211 */ /* 0x000fe200078f08ff */
[----:B------:R-:W-:Y:S01]  /*116b0*/  @!P3 IMAD.WIDE R28, R29, 0x4, R46 ;  /* 0x000000041d1cb825 */ /* 0x000fe200078e022e */
        /* <DEDUP_REMOVED lines=16> */
.L_x_731:
[----:B------:R-:W-:Y:S05]  /*117c0*/  BSYNC B0 ;  /* 0x0000000000007941 */ /* 0x000fea0003800000 */
.L_x_730:
[----:B------:R-:W-:Y:S01]  /*117d0*/  ISETP.GE.AND P1, PT, R52, R53, PT ;  /* 0x000000353400720c */ /* 0x000fe20003f26270 */
[----:B-1----:R1:W2:Y:S01]  /*117e0*/  SHFL.IDX PT, R29, R55, 0x1, 0x1c1f ;  /* 0x003c1f00371d7f89 */ /* 0x0022a200000e0000 */
[----:B------:R-:W-:Y:S02]  /*117f0*/  SEL R20, R16, R27, P0 ;  /* 0x0000001b10147207 */ /* 0x000fe40000000000 */
[----:B------:R-:W-:Y:S01]  /*11800*/  SEL R26, R27, R16, P0 ;  /* 0x000000101b1a7207 */ /* 0x000fe20000000000 */
[----:B------:R1:W0:Y:S01]  /*11810*/  SHFL.IDX PT, R28, R54, 0x1, 0x1c1f ;  /* 0x003c1f00361c7f89 */ /* 0x00022200000e0000 */
        /* <DEDUP_REMOVED lines=14> */
[----:B012---:R-:W-:Y:S06]  /*11900*/  @P1 BRA `(.L_x_646) ;  /* 0x00000038006c1947 */ /* 0x007fec0003800000 */
[C---:B------:R-:W-:Y:S01]  /*11910*/  VIADD R0, R49.reuse, 0x8 ;  /* 0x0000000831007836 */ /* 0x040fe20000000000 */
        /* <DEDUP_REMOVED lines=47> */
.L_x_729:
        /* <DEDUP_REMOVED lines=20> */
[----:B------:R-:W-:-:S02]  /*11d50*/  UIMAD UR6, UR44, UR9, UR6 ;  /* 0x000000092c0672a4 */ /* 0x000fc4000f8e0206 */
[----:B------:R-:W-:Y:S02]  /*11d60*/  USHF.R.S32.HI UR8, URZ, 0x1f, UR41 ;  /* 0x0000001f3f087899 */ /* 0x000fe40008011429 */
        /* <DEDUP_REMOVED lines=37> */
.L_x_644:
        /* <DEDUP_REMOVED lines=18> */
.L_x_732:
[----:B------:R-:W-:Y:S01]  /*120e0*/  ULDC UR8, c[0x0][0xc50] ;  /* 0x0003140000087ab9 */ /* 0x000fe20000000800 */
[----:B------:R-:W-:Y:S01]  /*120f0*/  UMOV UR36, UR7 ;  /* 0x0000000700247c82 */ /* 0x000fe20008000000 */
[----:B------:R-:W-:-:S11]  /*12100*/  UISETP.NE.AND UP0, UPT, UR8, 0x1, UPT ;  /* 0x000000010800788c */ /* 0x000fd6000bf05270 */
[----:B------:R-:W-:Y:S01]  /*12110*/  @UP0 ULDC UR4, c[0x0][0xc54] ;  /* 0x0003150000040ab9 */ /* 0x000fe20000000800 */
[----:B------:R-:W-:Y:S01]  /*12120*/  @UP0 ULDC UR6, c[0x0][0xc58] ;  /* 0x0003160000060ab9 */ /* 0x000fe20000000800 */
[----:B------:R-:W-:-:S04]  /*12130*/  UIMAD.WIDE.U32 UR4, UR7, UR4, URZ ;  /* 0x00000004070472a5 */ /* 0x000fc8000f8e003f */
[----:B------:R-:W-:-:S12]  /*12140*/  @UP0 USHF.R.U32.HI UR36, URZ, UR6, UR5 ;  /* 0x000000063f240299 */ /* 0x000fd80008011605 */
.L_x_733:
[----:B------:R-:W-:Y:S01]  /*12150*/  ISETP.GE.AND P0, PT, R26, RZ, PT ;  /* 0x000000ff1a00720c */ /* 0x000fe20003f06270 */
[----:B------:R-:W-:Y:S01]  /*12160*/  UIADD3 UR6, -UR36, URZ, URZ ;  /* 0x0000003f24067290 */ /* 0x000fe2000fffe13f */
[----:B------:R-:W-:Y:S02]  /*12170*/  IMAD.MOV.U32 R0, RZ, RZ, 0x1 ;  /* 0x00000001ff007424 */ /* 0x000fe400078e00ff */
[----:B------:R-:W-:Y:S01]  /*12180*/  IMAD.MOV.U32 R3, RZ, RZ, RZ ;  /* 0x000000ffff037224 */ /* 0x000fe200078e00ff */
[----:B------:R-:W-:Y:S01]  /*12190*/  UIMAD UR6, UR8, UR6, UR7 ;  /* 0x00000006080672a4 */ /* 0x000fe2000f8e0207 */
[----:B------:R-:W-:-:S07]  /*121a0*/  IMAD.MOV.U32 R4, RZ, RZ, 0x1 ;  /* 0x00000001ff047424 */ /* 0x000fce00078e00ff */
[----:B------:R-:W-:Y:S05]  /*121b0*/  @!P0 BRA `(.L_x_734) ;  /* 0x0000002c00808947 */ /* 0x000fea0003800000 */
[----:B------:R-:W0:Y:S01]  /*121c0*/  S2UR UR39, SR_CTAID.X ;  /* 0x00000000002779c3 */ /* 0x000e220000002500 */
[----:B------:R-:W-:Y:S01]  /*121d0*/  ULDC.64 UR4, c[0x0][0x418] ;  /* 0x0001060000047ab9 */ /* 0x000fe20000000a00 */
[----:B------:R-:W-:Y:S01]  /*121e0*/  ULDC UR7, c[0x0][0x448] ;  /* 0x0001120000077ab9 */ /* 0x000fe20000000800 */
[----:B------:R-:W-:Y:S02]  /*121f0*/  UISETP.NE.U32.AND UP0, UPT, UR4, URZ, UPT ;  /* 0x0000003f0400728c */ /* 0x000fe4000bf05070 */
[----:B------:R-:W-:Y:S02]  /*12200*/  UISETP.NE.AND UP1, UPT, UR7, 0x1, UPT ;  /* 0x000000010700788c */ /* 0x000fe4000bf25270 */
[----:B------:R-:W-:Y:S01]  /*12210*/  UISETP.NE.AND.EX UP0, UPT, UR5, URZ, UPT, UP0 ;  /* 0x0000003f0500728c */ /* 0x000fe2000bf05300 */
[----:B------:R-:W-:Y:S01]  /*12220*/  ULDC UR4, c[0x0][0x424] ;  /* 0x0001090000047ab9 */ /* 0x000fe20000000800 */
[----:B------:R-:W-:Y:S02]  /*12230*/  ULDC UR15, c[0x0][0x288] ;  /* 0x0000a200000f7ab9 */ /* 0x000fe40000000800 */
[----:B------:R-:W-:-:S02]  /*12240*/  USEL UR14, UR4, 0x1, UP0 ;  /* 0x00000001040e7887 */ /* 0x000fc40008000000 */
[----:B------:R-:W-:Y:S01]  /*12250*/  UIADD3 UR10, -UR15, 0x1, URZ ;  /* 0x000000010f0a7890 */ /* 0x000fe2000fffe13f */
[----:B------:R-:W-:Y:S02]  /*12260*/  ULDC.64 UR4, c[0x0][0x9e0] ;  /* 0x0002780000047ab9 */ /* 0x000fe40000000a00 */
[----:B------:R-:W-:Y:S01]  /*12270*/  @UP1 ULDC UR8, c[0x0][0x44c] ;  /* 0x0001130000081ab9 */ /* 0x000fe20000000800 */
[----:B------:R-:W-:Y:S01]  /*12280*/  UISETP.GE.AND UP0, UPT, UR5, 0x1, UPT ;  /* 0x000000010500788c */ /* 0x000fe2000bf06270 */
[----:B------:R-:W-:Y:S01]  /*12290*/  ULDC UR16, c[0x0][0x2f0] ;  /* 0x0000bc0000107ab9 */ /* 0x000fe20000000800 */
[----:B------:R-:W-:Y:S01]  /*122a0*/  @UP1 ULDC UR11, c[0x0][0x450] ;  /* 0x00011400000b1ab9 */ /* 0x000fe20000000800 */
[----:B------:R-:W-:-:S03]  /*122b0*/  UIMAD UR10, UR14, UR16, UR10 ;  /* 0x000000100e0a72a4 */ /* 0x000fc6000f8e020a */
[----:B------:R-:W-:Y:S01]  /*122c0*/  PLOP3.LUT P1, PT, PT, PT, UP0, 0x80, 0x0 ;  /* 0x000000000000781c */ /* 0x000fe20003f2f008 */
[----:B0-----:R-:W-:-:S04]  /*122d0*/  UIMAD UR39, UR39, 0xc0, URZ ;  /* 0x000000c0272778a4 */ /* 0x001fc8000f8e023f */
[----:B------:R-:W-:-:S04]  /*122e0*/  UIADD3 UR7, UR39, 0xbf, URZ ;  /* 0x000000bf27077890 */ /* 0x000fc8000fffe03f */
[----:B------:R-:W-:-:S04]  /*122f0*/  UIMAD.WIDE.U32 UR8, UR7, UR8, URZ ;  /* 0x00000008070872a5 */ /* 0x000fc8000f8e003f */
[----:B------:R-:W-:-:S04]  /*12300*/  @UP1 USHF.R.U32.HI UR7, URZ, UR11, UR9 ;  /* 0x0000000b3f071299 */ /* 0x000fc80008011609 */
[----:B------:R-:W-:-:S04]  /*12310*/  UIADD3 UR8, UR10, UR7, URZ ;  /* 0x000000070a087290 */ /* 0x000fc8000fffe03f */
[----:B------:R-:W-:Y:S01]  /*12320*/  UIADD3 UR4, UR8, UR4, URZ ;  /* 0x0000000408047290 */ /* 0x000fe2000fffe03f */
[----:B------:R-:W-:Y:S11]  /*12330*/  @!P1 BRA `(.L_x_735) ;  /* 0x0000000000449947 */ /* 0x000ff60003800000 */
        /* <DEDUP_REMOVED lines=10> */
.L_x_736:
[----:B------:R-:W-:-:S11]  /*123e0*/  UISETP.NE.AND UP0, UPT, UR5, 0x1, UPT ;  /* 0x000000010500788c */ /* 0x000fd6000bf05270 */
[----:B------:R-:W-:Y:S02]  /*123f0*/  @UP0 ULDC.64 UR10, c[0x0][0x9e8] ;  /* 0x00027a00000a0ab9 */ /* 0x000fe40000000a00 */
[----:B------:R-:W-:-:S04]  /*12400*/  UIMAD.WIDE.U32 UR8, UR7, UR10, URZ ;  /* 0x0000000a070872a5 */ /* 0x000fc8000f8e003f */
[----:B------:R-:W-:-:S12]  /*12410*/  @UP0 USHF.R.U32.HI UR7, URZ, UR11, UR9 ;  /* 0x0000000b3f070299 */ /* 0x000fd80008011609 */
.L_x_737:
[----:B------:R-:W-:-:S04]  /*12420*/  UIMAD UR7, UR7, UR5, UR5 ;  /* 0x00000005070772a4 */ /* 0x000fc8000f8e0205 */
[----:B------:R-:W-:-:S04]  /*12430*/  UISETP.LT.AND UP0, UPT, UR4, UR7, UPT ;  /* 0x000000070400728c */ /* 0x000fc8000bf01270 */
[----:B------:R-:W-:-:S12]  /*12440*/  USEL UR4, UR4, UR7, UP0 ;  /* 0x0000000704047287 */ /* 0x000fd80008000000 */
.L_x_735:
[----:B------:R-:W-:Y:S02]  /*12450*/  UIMAD UR8, UR14, UR16, 0x9f ;  /* 0x0000009f0e0874a4 */ /* 0x000fe4000f8e0210 */
[----:B------:R-:W-:Y:S02]  /*12460*/  UIADD3 UR10, UR4, 0x9f, URZ ;  /* 0x0000009f040a7890 */ /* 0x000fe4000fffe03f */
[----:B------:R-:W-:Y:S02]  /*12470*/  UIMAD.WIDE UR8, UR8, 0x66666667, URZ ;  /* 0x66666667080878a5 */ /* 0x000fe4000f8e023f */
[----:B------:R-:W-:Y:S01]  /*12480*/  UIMAD.WIDE UR10, UR10, 0x66666667, URZ ;  /* 0x666666670a0a78a5 */ /* 0x000fe2000f8e023f */
[----:B------:R-:W-:Y:S01]  /*12490*/  @UP1 ULDC UR12, c[0x0][0x44c] ;  /* 0x00011300000c1ab9 */ /* 0x000fe20000000800 */
[----:B------:R-:W-:Y:S02]  /*124a0*/  USHF.R.U32.HI UR8, URZ, 0x1f, UR9 ;  /* 0x0000001f3f087899 */ /* 0x000fe40008011609 */
[----:B------:R-:W-:-:S02]  /*124b0*/  UIMAD.WIDE.U32 UR12, UR39, UR12, URZ ;  /* 0x0000000c270c72a5 */ /* 0x000fc4000f8e003f */
[----:B------:R-:W-:Y:S01]  /*124c0*/  USHF.R.U32.HI UR4, URZ, 0x1f, UR11 ;  /* 0x0000001f3f047899 */ /* 0x000fe2000801160b */
[----:B------:R-:W-:Y:S01]  /*124d0*/  @UP1 ULDC UR17, c[0x0][0x450] ;  /* 0x0001140000111ab9 */ /* 0x000fe20000000800 */
[----:B------:R-:W-:Y:S01]  /*124e0*/  UMOV UR7, UR39 ;  /* 0x0000002700077c82 */ /* 0x000fe20008000000 */
[----:B------:R-:W-:Y:S02]  /*124f0*/  UIMAD UR14, UR14, UR16, -UR15 ;  /* 0x000000100e0e72a4 */ /* 0x000fe4000f8e0a0f */
[----:B------:R-:W-:Y:S02]  /*12500*/  @UP1 USHF.R.U32.HI UR7, URZ, UR17, UR13 ;  /* 0x000000113f071299 */ /* 0x000fe4000801160d */
[----:B------:R-:W-:Y:S02]  /*12510*/  ULEA.HI.SX32 UR8, UR9, UR8, 0x1a ;  /* 0x0000000809087291 */ /* 0x000fe4000f8fd23f */
[----:B------:R-:W-:Y:S02]  /*12520*/  ULEA.HI.SX32 UR4, UR11, UR4, 0x1a ;  /* 0x000000040b047291 */ /* 0x000fe4000f8fd23f */
[----:B------:R-:W-:-:S02]  /*12530*/  UIADD3 UR7, UR14, UR7, URZ ;  /* 0x000000070e077290 */ /* 0x000fc4000fffe03f */
[----:B------:R-:W-:Y:S01]  /*12540*/  UISETP.LT.AND UP0, UPT, UR8, UR4, UPT ;  /* 0x000000040800728c */ /* 0x000fe2000bf01270 */
[----:B------:R-:W-:Y:S02]  /*12550*/  ULDC UR10, c[0x0][0x9dc] ;  /* 0x00027700000a7ab9 */ /* 0x000fe40000000800 */
[----:B------:R-:W-:Y:S02]  /*12560*/  UIADD3 UR10, UR7, -UR10, URZ ;  /* 0x8000000a070a7290 */ /* 0x000fe4000fffe03f */
[----:B------:R-:W-:Y:S01]  /*12570*/  USEL UR11, UR8, UR4, UP0 ;  /* 0x00000004080b7287 */ /* 0x000fe20008000000 */
[----:B------:R-:W-:Y:S11]  /*12580*/  @!P1 BRA `(.L_x_738) ;  /* 0x0000000000449947 */ /* 0x000ff60003800000 */
        /* <DEDUP_REMOVED lines=10> */
.L_x_739:
[----:B------:R-:W-:-:S11]  /*12630*/  UISETP.NE.AND UP0, UPT, UR5, 0x1, UPT ;  /* 0x000000010500788c */ /* 0x000fd6000bf05270 */
[----:B------:R-:W-:Y:S02]  /*12640*/  @UP0 ULDC.64 UR12, c[0x0][0x9e8] ;  /* 0x00027a00000c0ab9 */ /* 0x000fe40000000a00 */
[----:B------:R-:W-:-:S04]  /*12650*/  UIMAD.WIDE.U32 UR8, UR7, UR12, URZ ;  /* 0x0000000c070872a5 */ /* 0x000fc8000f8e003f */
[----:B------:R-:W-:-:S12]  /*12660*/  @UP0 USHF.R.U32.HI UR7, URZ, UR13, UR9 ;  /* 0x0000000d3f070299 */ /* 0x000fd80008011609 */
.L_x_740:
[----:B------:R-:W-:-:S04]  /*12670*/  UIMAD UR5, UR7, UR5, URZ ;  /* 0x00000005070572a4 */ /* 0x000fc8000f8e023f */
[----:B------:R-:W-:-:S04]  /*12680*/  UISETP.LT.AND UP0, UPT, UR10, UR5, UPT ;  /* 0x000000050a00728c */ /* 0x000fc8000bf01270 */
[----:B------:R-:W-:-:S12]  /*12690*/  USEL UR10, UR10, UR5, !UP0 ;  /* 0x000000050a0a7287 */ /* 0x000fd8000c000000 */
.L_x_738:
[----:B------:R-:W-:Y:S02]  /*126a0*/  UIMAD.WIDE UR4, UR10, 0x66666667, URZ ;  /* 0x666666670a0478a5 */ /* 0x000fe4000f8e023f */
[----:B------:R-:W-:Y:S02]  /*126b0*/  USHF.R.U32.HI UR10, URZ, 0x10, UR6 ;  /* 0x000000103f0a7899 */ /* 0x000fe40008011606 */
[----:B------:R-:W-:Y:S02]  /*126c0*/  USHF.R.U32.HI UR4, URZ, 0x1f, UR5 ;  /* 0x0000001f3f047899 */ /* 0x000fe40008011605 */
[----:B------:R-:W-:Y:S02]  /*126d0*/  ULOP3.LUT UR41, UR6, 0xffff, URZ, 0xc0, !UPT ;  /* 0x0000ffff06297892 */ /* 0x000fe4000f8ec03f */
[----:B------:R-:W-:-:S04]  /*126e0*/  ULEA.HI.SX32 UR4, UR5, UR4, 0x1a ;  /* 0x0000000405047291 */ /* 0x000fc8000f8fd23f */
[----:B------:R-:W-:-:S04]  /*126f0*/  UISETP.LT.AND UP0, UPT, URZ, UR4, UPT ;  /* 0x000000043f00728c */ /* 0x000fc8000bf01270 */
[----:B------:R-:W-:Y:S02]  /*12700*/  USEL UR9, URZ, UR4, !UP0 ;  /* 0x000000043f097287 */ /* 0x000fe4000c000000 */
[----:B------:R-:W-:Y:S02]  /*12710*/  UISETP.NE.AND UP0, UPT, UR10, URZ, UPT ;  /* 0x0000003f0a00728c */ /* 0x000fe4000bf05270 */
[----:B------:R-:W-:Y:S01]  /*12720*/  UISETP.GT.AND UP1, UPT, UR11, UR9, UPT ;  /* 0x000000090b00728c */ /* 0x000fe2000bf24270 */
[----:B------:R-:W-:-:S05]  /*12730*/  UMOV UR4, URZ ;  /* 0x0000003f00047c82 */ /* 0x000fca0008000000 */
[----:B------:R-:W-:-:S03]  /*12740*/  PLOP3.LUT P0, PT, PT, PT, UP1, 0x80, 0x0 ;  /* 0x000000000000781c */ /* 0x000fc60003f0f018 */
[----:B------:R-:W-:-:S10]  /*12750*/  @!UP0 ULDC UR10, c[0x0][0x9f0] ;  /* 0x00027c00000a8ab9 */ /* 0x000fd40000000800 */
[----:B------:R-:W-:Y:S05]  /*12760*/  @!P0 BRA `(.L_x_741) ;  /* 0x0000000000848947 */ /* 0x000fea0003800000 */
[----:B------:R-:W-:Y:S01]  /*12770*/  IMAD.U32 R4, RZ, RZ, UR10 ;  /* 0x0000000aff047e24 */ /* 0x000fe2000f8e00ff */
[----:B------:R-:W-:-:S04]  /*12780*/  UIADD3 UR4, UR10, -0x1, UR11 ;  /* 0xffffffff0a047890 */ /* 0x000fc8000fffe00b */
[-C--:B------:R-:W-:Y:S01]  /*12790*/  IABS R0, R4.reuse ;  /* 0x0000000400007213 */ /* 0x080fe20000000000 */
[----:B------:R-:W-:Y:S01]  /*127a0*/  UIADD3 UR6, -UR9, UR4, URZ ;  /* 0x0000000409067290 */ /* 0x000fe2000fffe13f */
[----:B------:R-:W-:Y:S02]  /*127b0*/  IABS R6, R4 ;  /* 0x0000000400067213 */ /* 0x000fe40000000000 */
[----:B------:R-:W-:Y:S01]  /*127c0*/  R2UR UR12, R0 ;  /* 0x00000000000c72ca */ /* 0x000fe200000e0000 */
[----:B------:R-:W-:Y:S02]  /*127d0*/  UMOV UR4, URZ ;  /* 0x0000003f00047c82 */ /* 0x000fe40008000000 */
[----:B------:R-:W-:Y:S01]  /*127e0*/  IABS R5, UR6 ;  /* 0x0000000600057c13 */ /* 0x000fe20008000000 */
[----:B------:R-:W-:-:S04]  /*127f0*/  ULOP3.LUT UR6, UR6, UR10, URZ, 0x3c, !UPT ;  /* 0x0000000a06067292 */ /* 0x000fc8000f8e3c3f */
[----:B------:R-:W-:-:S05]  /*12800*/  IMAD.MOV.U32 R4, RZ, RZ, R5 ;  /* 0x000000ffff047224 */ /* 0x000fca00078e0005 */
[----:B------:R-:W0:Y:S01]  /*12810*/  I2F.RP R0, UR12 ;  /* 0x0000000c00007d06 */ /* 0x000e220008209400 */
[----:B------:R-:W-:-:S07]  /*12820*/  R2UR UR8, R4 ;  /* 0x00000000040872ca */ /* 0x000fce00000e0000 */
[----:B0-----:R-:W0:Y:S02]  /*12830*/  MUFU.RCP R0, R0 ;  /* 0x0000000000007308 */ /* 0x001e240000001000 */
[----:B0-----:R-:W-:Y:S02]  /*12840*/  VIADD R3, R0, 0xffffffe ;  /* 0x0ffffffe00037836 */ /* 0x001fe40000000000 */
        /* <DEDUP_REMOVED lines=19> */
.L_x_741:
[----:B------:R-:W-:Y:S01]  /*12980*/  UIMAD UR41, UR41, UR4, UR9 ;  /* 0x00000004292972a4 */ /* 0x000fe2000f8e0209 */
[----:B------:R-:W-:Y:S02]  /*12990*/  IMAD.U32 R27, RZ, RZ, UR11 ;  /* 0x0000000bff1b7e24 */ /* 0x000fe4000f8e00ff */
[----:B------:R-:W-:Y:S02]  /*129a0*/  IMAD.MOV.U32 R3, RZ, RZ, RZ ;  /* 0x000000ffff037224 */ /* 0x000fe400078e00ff */
[----:B------:R-:W-:Y:S02]  /*129b0*/  IMAD.MOV.U32 R4, RZ, RZ, 0x1 ;  /* 0x00000001ff047424 */ /* 0x000fe400078e00ff */
[----:B------:R-:W-:-:S05]  /*129c0*/  IMAD.U32 R0, RZ, RZ, UR41 ;  /* 0x00000029ff007e24 */ /* 0x000fca000f8e00ff */
[----:B------:R-:W-:Y:S01]  /*129d0*/  VIADDMNMX R27, R0, UR4, R27, PT ;  /* 0x00000004001b7c46 */ /* 0x000fe2000b80011b */
[----:B------:R-:W-:-:S03]  /*129e0*/  IMAD.MOV.U32 R0, RZ, RZ, 0x1 ;  /* 0x00000001ff007424 */ /* 0x000fc600078e00ff */
[----:B------:R-:W-:-:S13]  /*129f0*/  ISETP.GT.AND P0, PT, R27, UR41, PT ;  /* 0x000000291b007c0c */ /* 0x000fda000bf04270 */
        /* <DEDUP_REMOVED lines=24> */
.L_x_742:
        /* <DEDUP_REMOVED lines=20> */
.L_x_743:
        /* <DEDUP_REMOVED lines=20> */
.L_x_744:
        /* <DEDUP_REMOVED lines=18> */
.L_x_745:
[----:B------:R-:W0:Y:S01]  /*12f20*/  LDC.64 R4, c[0x0][0x9f8] ;  /* 0x00027e00ff047b82 */ /* 0x000e220000000a00 */
[----:B------:R-:W-:Y:S01]  /*12f30*/  IMAD.MOV.U32 R24, RZ, RZ, R26 ;  /* 0x000000ffff187224 */ /* 0x000fe200078e001a */
[----:B0-----:R-:W-:-:S04]  /*12f40*/  ISETP.NE.U32.AND P0, PT, R4, RZ, PT ;  /* 0x000000ff0400720c */ /* 0x001fc80003f05070 */
[----:B------:R-:W-:-:S13]  /*12f50*/  ISETP.NE.AND.EX P0, PT, R5, RZ, PT, P0 ;  /* 0x000000ff0500720c */ /* 0x000fda0003f05300 */
[----:B------:R-:W0:Y:S02]  /*12f60*/  @P0 LDC.64 R4, c[0x0][0x9f8] ;  /* 0x00027e00ff040b82 */ /* 0x000e240000000a00 */
[----:B0-----:R-:W-:-:S06]  /*12f70*/  @P0 IMAD.WIDE R6, R26, 0x4, R4 ;  /* 0x000000041a060825 */ /* 0x001fcc00078e0204 */
[----:B------:R-:W0:Y:S01]  /*12f80*/  LDC.64 R4, c[0x0][0x418] ;  /* 0x00010600ff047b82 */ /* 0x000e220000000a00 */
[----:B------:R1:W2:Y:S01]  /*12f90*/  @P0 LDG.E R24, desc[UR42][R6.64] ;  /* 0x0000002a06180981 */ /* 0x0002a2000c1e1900 */
[C---:B------:R-:W-:Y:S01]  /*12fa0*/  IMAD.SHL.U32 R23, R25.reuse, 0x40, RZ ;  /* 0x0000004019177824 */ /* 0x040fe200078e00ff */
[----:B------:R-:W-:Y:S01]  /*12fb0*/  SHF.R.U32.HI R3, RZ, 0x1, R25 ;  /* 0x00000001ff037819 */ /* 0x000fe20000011619 */
[----:B------:R-:W-:Y:S01]  /*12fc0*/  IMAD.SHL.U32 R9, R25, 0x20, RZ ;  /* 0x0000002019097824 */ /* 0x000fe200078e00ff */
[----:B------:R-:W-:Y:S01]  /*12fd0*/  UMOV UR4, 0xffffffff ;  /* 0xffffffff00047882 */ /* 0x000fe20000000000 */
[----:B------:R-:W-:Y:S01]  /*12fe0*/  IMAD.SHL.U32 R28, R2, 0x10, RZ ;  /* 0x00000010021c7824 */ /* 0x000fe200078e00ff */
[----:B------:R-:W-:Y:S02]  /*12ff0*/  LOP3.LUT R0, R23, 0x180, RZ, 0xc0, !PT ;  /* 0x0000018017007812 */ /* 0x000fe400078ec0ff */
[----:B------:R-:W-:Y:S02]  /*13000*/  LOP3.LUT R8, R9, 0x80, RZ, 0xc0, !PT ;  /* 0x0000008009087812 */ /* 0x000fe400078ec0ff */
[----:B------:R-:W-:Y:S01]  /*13010*/  LOP3.LUT R28, R28, 0x600, RZ, 0xc0, !PT ;  /* 0x000006001c1c7812 */ /* 0x000fe200078ec0ff */
[C---:B-1----:R-:W-:Y:S01]  /*13020*/  IMAD.SHL.U32 R7, R25.reuse, 0x4, RZ ;  /* 0x0000000419077824 */ /* 0x042fe200078e00ff */
[----:B------:R-:W-:Y:S01]  /*13030*/  LOP3.LUT R0, R0, 0x30, R3, 0xf8, !PT ;  /* 0x0000003000007812 */ /* 0x000fe200078ef803 */
[----:B------:R-:W-:Y:S01]  /*13040*/  IMAD.SHL.U32 R3, R25, 0x8, RZ ;  /* 0x0000000819037824 */ /* 0x000fe200078e00ff */
[----:B------:R-:W-:-:S02]  /*13050*/  LOP3.LUT R8, R8, 0x10, R25, 0xf8, !PT ;  /* 0x0000001008087812 */ /* 0x000fc400078ef819 */
[----:B------:R-:W-:Y:S02]  /*13060*/  LOP3.LUT R6, R28, 0x60, R9, 0xf8, !PT ;  /* 0x000000601c067812 */ /* 0x000fe400078ef809 */
[----:B------:R-:W-:Y:S02]  /*13070*/  LOP3.LUT R0, R0, 0x30, R3, 0x78, !PT ;  /* 0x0000003000007812 */ /* 0x000fe400078e7803 */
[----:B------:R-:W-:Y:S02]  /*13080*/  LOP3.LUT R8, R8, 0x10, R7, 0x78, !PT ;  /* 0x0000001008087812 */ /* 0x000fe400078e7807 */
[----:B0-----:R-:W-:Y:S02]  /*13090*/  ISETP.NE.U32.AND P0, PT, R4, RZ, PT ;  /* 0x000000ff0400720c */ /* 0x001fe40003f05070 */
[----:B------:R-:W-:Y:S02]  /*130a0*/  LOP3.LUT R3, R6, 0x100, R9, 0xf8, !PT ;  /* 0x0000010006037812 */ /* 0x000fe400078ef809 */
[----:B------:R-:W-:-:S02]  /*130b0*/  ISETP.NE.AND.EX P1, PT, R5, RZ, PT, P0 ;  /* 0x000000ff0500720c */ /* 0x000fc40003f25300 */
[----:B------:R-:W-:Y:S02]  /*130c0*/  LOP3.LUT R16, R16, 0xfffffffe, RZ, 0xc0, !PT ;  /* 0xfffffffe10107812 */ /* 0x000fe400078ec0ff */
[----:B------:R-:W-:Y:S02]  /*130d0*/  LOP3.LUT R23, R0, 0x640, R23, 0xf8, !PT ;  /* 0x0000064000177812 */ /* 0x000fe400078ef817 */
[----:B------:R-:W-:Y:S02]  /*130e0*/  LOP3.LUT R18, R3, R8, RZ, 0xfc, !PT ;  /* 0x0000000803127212 */ /* 0x000fe400078efcff */
[----:B------:R-:W-:-:S05]  /*130f0*/  SHF.R.U32.HI R29, RZ, 0x3, R25 ;  /* 0x00000003ff1d7819 */ /* 0x000fca0000011619 */
[----:B------:R-:W-:Y:S02]  /*13100*/  @P1 LOP3.LUT R16, R16, 0x1, RZ, 0xfc, !PT ;  /* 0x0000000110101812 */ /* 0x000fe400078efcff */
[----:B--2---:R-:W-:Y:S02]  /*13110*/  SHF.R.S32.HI R19, RZ, 0x1f, R24 ;  /* 0x0000001fff137819 */ /* 0x004fe40000011418 */
[----:B------:R-:W-:Y:S01]  /*13120*/  SEL R22, R24, RZ, !P1 ;  /* 0x000000ff18167207 */ /* 0x000fe20004800000 */
[----:B------:R-:W-:Y:S06]  /*13130*/  BRA.DIV UR4, `(.L_x_746) ;  /* 0x0000002604407947 */ /* 0x000fec000b800000 */
[----:B------:R0:W1:Y:S02]  /*13140*/  SHFL.IDX PT, R14, R17, RZ, 0x1f ;  /* 0x00001fff110e7589 */ /* 0x00006400000e0000 */
.L_x_795:
[----:B-1----:R-:W-:Y:S02]  /*13150*/  ISETP.NE.AND P0, PT, R14, RZ, PT ;  /* 0x000000ff0e00720c */ /* 0x002fe40003f05270 */
[----:B------:R-:W-:Y:S02]  /*13160*/  PLOP3.LUT P2, PT, PT, PT, PT, 0x8, 0x0 ;  /* 0x000000000000781c */ /* 0x000fe40003f4e170 */
[----:B------:R-:W-:-:S11]  /*13170*/  LOP3.LUT R16, R16, 0xfffffffd, RZ, 0xc0, !PT ;  /* 0xfffffffd10107812 */ /* 0x000fd600078ec0ff */
[----:B------:R-:W-:Y:S01]  /*13180*/  @P2 LOP3.LUT R16, R16, 0x2, RZ, 0xfc, !PT ;  /* 0x0000000210102812 */ /* 0x000fe200078efcff */
[----:B------:R-:W-:Y:S06]  /*13190*/  @P0 BRA `(.L_x_747) ;  /* 0x0000000400200947 */ /* 0x000fec0003800000 */
[----:B------:R-:W-:Y:S01]  /*131a0*/  UMOV UR4, 0xffffffff ;  /* 0xffffffff00047882 */ /* 0x000fe20000000000 */
[----:B------:R-:W-:Y:S02]  /*131b0*/  VIADD R3, R27, 0xffffffff ;  /* 0xffffffff1b037836 */ /* 0x000fe40000000000 */
[----:B------:R-:W-:Y:S05]  /*131c0*/  BRA.DIV UR4, `(.L_x_748) ;  /* 0x00000026043c7947 */ /* 0x000fea000b800000 */
[----:B------:R-:W-:-:S13]  /*131d0*/  ELECT P6, URZ, PT ;  /* 0x00000000003f782f */ /* 0x000fda00038c0000 */
.L_x_798:
        /* <DEDUP_REMOVED lines=23> */
.L_x_749:
[----:B------:R-:W2:Y:S01]  /*13350*/  SYNCS.PHASECHK.TRANS64.TRYWAIT P0, [UR38+0x12480], R0 ;  /* 0x01248000ff0075a7 */ /* 0x000ea20008000166 */
[----:B------:R-:W-:Y:S01]  /*13360*/  ISETP.NE.AND P1, PT, R2, RZ, PT ;  /* 0x000000ff0200720c */ /* 0x000fe20003f25270 */
[----:B--2---:R-:W-:-:S12]  /*13370*/  @!P0 BRA `(.L_x_750) ;  /* 0x0000002000f08947 */ /* 0x004fd80003800000 */
.L_x_799:
[----:B------:R-:W-:Y:S05]  /*13380*/  @P1 BRA `(.L_x_751) ;  /* 0x0000000000141947 */ /* 0x000fea0003800000 */
[----:B------:R-:W-:Y:S01]  /*13390*/  LOP3.LUT P0, RZ, R25, 0x1f, RZ, 0xc0, !PT ;  /* 0x0000001f19ff7812 */ /* 0x000fe2000780c0ff */
[----:B-1----:R-:W-:-:S04]  /*133a0*/  IMAD.MOV.U32 R4, RZ, RZ, 0x2800 ;  /* 0x00002800ff047424 */ /* 0x002fc800078e00ff */
[----:B------:R2:W-:Y:S08]  /*133b0*/  SYNCS.ARRIVE.TRANS64 RZ, [UR38+0x12470], R4 ;  /* 0x01247004ffff79a7 */ /* 0x0005f00008000026 */
[----:B--2---:R-:W-:Y:S05]  /*133c0*/  @!P0 BRA `(.L_x_751) ;  /* 0x0000000000048947 */ /* 0x004fea0003800000 */
[----:B------:R-:W-:Y:S01]  /*133d0*/  BPT.TRAP 0x1 ;  /* 0x000000040000795c */ /* 0x000fe20000300000 */
.L_x_751:
        /* <DEDUP_REMOVED lines=15> */
.L_x_800:
[----:B------:R-:W-:Y:S05]  /*134d0*/  @P1 BRA `(.L_x_753) ;  /* 0x0000000000141947 */ /* 0x000fea0003800000 */
[----:B------:R-:W-:Y:S01]  /*134e0*/  LOP3.LUT P0, RZ, R25, 0x1f, RZ, 0xc0, !PT ;  /* 0x0000001f19ff7812 */ /* 0x000fe2000780c0ff */
[----:B-1----:R-:W-:-:S04]  /*134f0*/  IMAD.MOV.U32 R0, RZ, RZ, 0x2800 ;  /* 0x00002800ff007424 */ /* 0x002fc800078e00ff */
[----:B------:R2:W-:Y:S08]  /*13500*/  SYNCS.ARRIVE.TRANS64 RZ, [UR38+0x12430], R0 ;  /* 0x01243000ffff79a7 */ /* 0x0005f00008000026 */
[----:B--2---:R-:W-:Y:S05]  /*13510*/  @!P0 BRA `(.L_x_753) ;  /* 0x0000000000048947 */ /* 0x004fea0003800000 */
[----:B------:R-:W-:Y:S01]  /*13520*/  BPT.TRAP 0x1 ;  /* 0x000000040000795c */ /* 0x000fe20000300000 */
.L_x_753:
        /* <DEDUP_REMOVED lines=15> */
.L_x_747:
        /* <DEDUP_REMOVED lines=28> */
.L_x_754:
[----:B------:R-:W2:Y:S01]  /*137e0*/  LDC R6, c[0x0][0x448] ;  /* 0x00011200ff067b82 */ /* 0x000ea20000000800 */
[----:B-1----:R-:W-:Y:S01]  /*137f0*/  IMAD.SHL.U32 R0, R25, 0x10, RZ ;  /* 0x0000001019007824 */ /* 0x002fe200078e00ff */
        /* <DEDUP_REMOVED lines=11> */
[----:B------:R-:W-:Y:S01]  /*138b0*/  IMAD.SHL.U32 R3, R25, 0x10, RZ ;  /* 0x0000001019037824 */ /* 0x000fe200078e00ff */
[----:B------:R-:W-:Y:S02]  /*138c0*/  LEA.HI R9, R2, R20, RZ, 0x1e ;  /* 0x0000001402097211 */ /* 0x000fe400078ff0ff */
[----:B------:R-:W-:Y:S02]  /*138d0*/  SHF.R.S32.HI R20, RZ, 0x1f, R26 ;  /* 0x0000001fff147819 */ /* 0x000fe4000001141a */
[----:B------:R-:W-:Y:S01]  /*138e0*/  LOP3.LUT R3, R3, 0x40, RZ, 0xc0, !PT ;  /* 0x0000004003037812 */ /* 0x000fe200078ec0ff */
[----:B------:R-:W-:Y:S01]  /*138f0*/  VIADD R9, R9, UR39 ;  /* 0x0000002709097c36 */ /* 0x000fe20008000000 */
[----:B--2---:R-:W-:-:S03]  /*13900*/  ISETP.NE.AND P0, PT, R6, 0x1, PT ;  /* 0x000000010600780c */ /* 0x004fc60003f05270 */
[----:B------:R-:W-:Y:S01]  /*13910*/  IMAD.MOV.U32 R11, RZ, RZ, R9 ;  /* 0x000000ffff0b7224 */ /* 0x000fe200078e0009 */
[----:B------:R-:W-:Y:S02]  /*13920*/  IADD3 R28, R4, R3, R28 ;  /* 0x00000003041c7210 */ /* 0x000fe40007ffe01c */
[----:B------:R-:W1:Y:S08]  /*13930*/  LDC.64 R4, c[0x0][0x2e0] ;  /* 0x0000b800ff047b82 */ /* 0x000e700000000a00 */
[----:B------:R-:W2:Y:S08]  /*13940*/  @P0 LDC R8, c[0x0][0x44c] ;  /* 0x00011300ff080b82 */ /* 0x000eb00000000800 */
[----:B------:R-:W3:Y:S08]  /*13950*/  @P0 LDC R10, c[0x0][0x450] ;  /* 0x00011400ff0a0b82 */ /* 0x000ef00000000800 */
[----:B------:R-:W4:Y:S08]  /*13960*/  @P0 LDC R12, c[0x0][0x44c] ;  /* 0x00011300ff0c0b82 */ /* 0x000f300000000800 */
[----:B------:R-:W5:Y:S01]  /*13970*/  @P0 LDC R13, c[0x0][0x450] ;  /* 0x00011400ff0d0b82 */ /* 0x000f620000000800 */
[----:B--2---:R-:W-:-:S05]  /*13980*/  @P0 IMAD.HI.U32 R3, R9, R8, RZ ;  /* 0x0000000809030227 */ /* 0x004fca00078e00ff */
[----:B---3--:R-:W-:Y:S01]  /*13990*/  @P0 SHF.R.U32.HI R11, RZ, R10, R3 ;  /* 0x0000000aff0b0219 */ /* 0x008fe20000011603 */
[----:B------:R-:W-:-:S04]  /*139a0*/  VIADD R3, R9, 0x80 ;  /* 0x0000008009037836 */ /* 0x000fc80000000000 */
[----:B------:R-:W-:Y:S02]  /*139b0*/  IMAD.MOV.U32 R7, RZ, RZ, R3 ;  /* 0x000000ffff077224 */ /* 0x000fe400078e0003 */
[----:B------:R-:W-:Y:S02]  /*139c0*/  IMAD.MOV R10, RZ, RZ, -R11 ;  /* 0x000000ffff0a7224 */ /* 0x000fe400078e0a0b */
[----:B----4-:R-:W-:-:S04]  /*139d0*/  @P0 IMAD.HI.U32 R8, R3, R12, RZ ;  /* 0x0000000c03080227 */ /* 0x010fc800078e00ff */
[----:B------:R-:W-:Y:S01]  /*139e0*/  IMAD R9, R6, R10, R9 ;  /* 0x0000000a06097224 */ /* 0x000fe200078e0209 */
[----:B-----5:R-:W-:Y:S01]  /*139f0*/  @P0 SHF.R.U32.HI R7, RZ, R13, R8 ;  /* 0x0000000dff070219 */ /* 0x020fe20000011608 */
[----:B-1----:R-:W-:-:S04]  /*13a00*/  IMAD R8, R20, R4, RZ ;  /* 0x0000000414087224 */ /* 0x002fc800078e02ff */
[C---:B------:R-:W-:Y:S01]  /*13a10*/  IMAD R13, R26.reuse, R5, R8 ;  /* 0x000000051a0d7224 */ /* 0x040fe200078e0208 */
[----:B------:R-:W-:Y:S01]  /*13a20*/  SHF.R.S32.HI R8, RZ, 0x1f, R11 ;  /* 0x0000001fff087819 */ /* 0x000fe2000001140b */
[----:B------:R-:W-:-:S04]  /*13a30*/  IMAD.WIDE.U32 R4, R26, R4, UR46 ;  /* 0x0000002e1a047e25 */ /* 0x000fc8000f8e0004 */
[----:B------:R-:W-:Y:S02]  /*13a40*/  IMAD R8, R8, UR4, RZ ;  /* 0x0000000408087c24 */ /* 0x000fe4000f8e02ff */
[----:B------:R-:W-:Y:S02]  /*13a50*/  IMAD.IADD R5, R5, 0x1, R13 ;  /* 0x0000000105057824 */ /* 0x000fe400078e020d */
[C---:B------:R-:W-:Y:S01]  /*13a60*/  IMAD R13, R11.reuse, UR5, R8 ;  /* 0x000000050b0d7c24 */ /* 0x040fe2000f8e0208 */
[----:B------:R-:W-:Y:S01]  /*13a70*/  SHF.R.S32.HI R8, RZ, 0x1f, R9 ;  /* 0x0000001fff087819 */ /* 0x000fe20000011409 */
[----:B------:R-:W-:-:S04]  /*13a80*/  IMAD.WIDE.U32 R10, R11, UR4, R4 ;  /* 0x000000040b0a7c25 */ /* 0x000fc8000f8e0004 */
[----:B------:R-:W-:Y:S02]  /*13a90*/  IMAD.IADD R11, R11, 0x1, R13 ;  /* 0x000000010b0b7824 */ /* 0x000fe400078e020d */
[----:B------:R-:W-:Y:S02]  /*13aa0*/  IMAD R8, R8, UR6, RZ ;  /* 0x0000000608087c24 */ /* 0x000fe4000f8e02ff */
[----:B------:R-:W-:-:S04]  /*13ab0*/  IMAD.WIDE.U32 R10, R9, UR6, R10 ;  /* 0x00000006090a7c25 */ /* 0x000fc8000f8e000a */
[----:B------:R-:W-:Y:S01]  /*13ac0*/  IMAD R13, R9, UR7, R8 ;  /* 0x00000007090d7c24 */ /* 0x000fe2000f8e0208 */
[----:B------:R-:W-:Y:S01]  /*13ad0*/  SHF.R.S32.HI R8, RZ, 0x1f, R7 ;  /* 0x0000001fff087819 */ /* 0x000fe20000011407 */
[----:B------:R-:W-:Y:S01]  /*13ae0*/  IMAD.WIDE.U32 R4, R7, UR4, R4 ;  /* 0x0000000407047c25 */ /* 0x000fe2000f8e0004 */
[----:B------:R-:W-:-:S03]  /*13af0*/  IADD3 R9, P0, R10, UR8, RZ ;  /* 0x000000080a097c10 */ /* 0x000fc6000ff1e0ff */
[----:B------:R-:W-:Y:S01]  /*13b00*/  IMAD R8, R8, UR4, RZ ;  /* 0x0000000408087c24 */ /* 0x000fe2000f8e02ff */
[----:B------:R-:W-:Y:S01]  /*13b10*/  IADD3.X R10, R11, UR9, R13, P0, !PT ;  /* 0x000000090b0a7c10 */ /* 0x000fe200087fe40d */
[----:B------:R-:W-:Y:S02]  /*13b20*/  ULDC UR4, c[0x0][0x2b8] ;  /* 0x0000ae0000047ab9 */ /* 0x000fe40000000800 */
[----:B------:R-:W-:Y:S01]  /*13b30*/  IMAD R11, R7, UR5, R8 ;  /* 0x00000005070b7c24 */ /* 0x000fe2000f8e0208 */
[----:B------:R-:W-:Y:S01]  /*13b40*/  ISETP.GE.AND P0, PT, R0, UR4, PT ;  /* 0x0000000400007c0c */ /* 0x000fe2000bf06270 */
[----:B------:R-:W-:Y:S01]  /*13b50*/  IMAD.MOV R7, RZ, RZ, -R7 ;  /* 0x000000ffff077224 */ /* 0x000fe200078e0a07 */
[----:B------:R-:W-:Y:S01]  /*13b60*/  UMOV UR4, 0xffffffff ;  /* 0xffffffff00047882 */ /* 0x000fe20000000000 */
[----:B------:R-:W-:Y:S02]  /*13b70*/  IMAD.IADD R5, R5, 0x1, R11 ;  /* 0x0000000105057824 */ /* 0x000fe400078e020b */
[----:B------:R-:W-:-:S04]  /*13b80*/  IMAD R3, R6, R7, R3 ;  /* 0x0000000706037224 */ /* 0x000fc800078e0203 */
[----:B------:R-:W-:Y:S01]  /*13b90*/  IMAD.WIDE.U32 R4, R3, UR6, R4 ;  /* 0x0000000603047c25 */ /* 0x000fe2000f8e0004 */
[----:B------:R-:W-:-:S05]  /*13ba0*/  SHF.R.S32.HI R7, RZ, 0x1f, R3 ;  /* 0x0000001fff077819 */ /* 0x000fca0000011403 */
[----:B------:R-:W-:-:S04]  /*13bb0*/  IMAD R8, R7, UR6, RZ ;  /* 0x0000000607087c24 */ /* 0x000fc8000f8e02ff */
[----:B------:R-:W-:Y:S01]  /*13bc0*/  IMAD R7, R3, UR7, R8 ;  /* 0x0000000703077c24 */ /* 0x000fe2000f8e0208 */
[----:B------:R-:W-:-:S04]  /*13bd0*/  IADD3 R8, P1, R4, UR8, RZ ;  /* 0x0000000804087c10 */ /* 0x000fc8000ff3e0ff */
[----:B------:R-:W-:Y:S01]  /*13be0*/  IADD3.X R7, R5, UR9, R7, P1, !PT ;  /* 0x0000000905077c10 */ /* 0x000fe20008ffe407 */
[----:B------:R-:W-:Y:S08]  /*13bf0*/  BRA.DIV UR4, `(.L_x_755) ;  /* 0x0000001e04007947 */ /* 0x000ff0000b800000 */
[----:B------:R-:W1:Y:S01]  /*13c00*/  SHFL.IDX PT, R14, R9, RZ, 0x1c1f ;  /* 0x001c1fff090e7589 */ /* 0x000e6200000e0000 */
[----:B------:R-:W-:Y:S01]  /*13c10*/  ULDC UR4, c[0x0][0x288] ;  /* 0x0000a20000047ab9 */ /* 0x000fe20000000800 */
[----:B------:R-:W-:Y:S01]  /*13c20*/  LEA.HI R3, R2, UR39, RZ, 0x1e ;  /* 0x0000002702037c11 */ /* 0x000fe2000f8ff0ff */
[----:B------:R-:W-:Y:S01]  /*13c30*/  IMAD R6, R6, UR4, RZ ;  /* 0x0000000406067c24 */ /* 0x000fe2000f8e02ff */
[----:B------:R-:W2:Y:S03]  /*13c40*/  SHFL.IDX PT, R4, R10, RZ, 0x1c1f ;  /* 0x001c1fff0a047589 */ /* 0x000ea600000e0000 */
[C---:B------:R-:W-:Y:S01]  /*13c50*/  VIADD R11, R3.reuse, 0x20 ;  /* 0x00000020030b7836 */ /* 0x040fe20000000000 */
[----:B------:R-:W-:Y:S01]  /*13c60*/  ISETP.GE.AND P1, PT, R3, R6, PT ;  /* 0x000000060300720c */ /* 0x000fe20003f26270 */
[----:B------:R-:W-:Y:S04]  /*13c70*/  SHFL.IDX PT, R21, R10, 0x1, 0x1c1f ;  /* 0x003c1f000a157f89 */ /* 0x000fe800000e0000 */
[----:B------:R-:W-:Y:S04]  /*13c80*/  SHFL.IDX PT, R26, R9, 0x2, 0x1c1f ;  /* 0x005c1f00091a7f89 */ /* 0x000fe800000e0000 */
[----:B------:R-:W-:Y:S04]  /*13c90*/  SHFL.IDX PT, R20, R10, 0x2, 0x1c1f ;  /* 0x005c1f000a147f89 */ /* 0x000fe800000e0000 */
[----:B------:R-:W-:Y:S01]  /*13ca0*/  @!P1 VIADD R29, R28, UR38 ;  /* 0x000000261c1d9c36 */ /* 0x000fe20008000000 */
[----:B------:R-:W-:Y:S01]  /*13cb0*/  SHFL.IDX PT, R10, R10, 0x3, 0x1c1f ;  /* 0x007c1f000a0a7f89 */ /* 0x000fe200000e0000 */
        /* <DEDUP_REMOVED lines=9> */
[----:B--2---:R-:W-:Y:S01]  /*13d50*/  @!P1 VIADD R29, R28, UR38 ;  /* 0x000000261c1d9c36 */ /* 0x004fe20008000000 */
[C---:B-1----:R-:W-:Y:S02]  /*13d60*/  @!P1 IADD3 R4, P3, R0.reuse, R14, RZ ;  /* 0x0000000e00049210 */ /* 0x042fe40007f7e0ff */
[----:B------:R-:W1:Y:S03]  /*13d70*/  SHFL.IDX PT, R14, R9, 0x3, 0x1c1f ;  /* 0x007c1f00090e7f89 */ /* 0x000e6600000e0000 */
[----:B------:R-:W-:Y:S02]  /*13d80*/  @!P1 IMAD.X R5, RZ, RZ, R21, P3 ;  /* 0x000000ffff059224 */ /* 0x000fe400018e0615 */
[----:B------:R-:W2:Y:S04]  /*13d90*/  SHFL.IDX PT, R21, R8, RZ, 0x1c1f ;  /* 0x001c1fff08157589 */ /* 0x000ea800000e0000 */
[----:B------:R3:W-:Y:S02]  /*13da0*/  @!P1 LDGSTS.E.BYPASS.LTC128B.128 [R29+0xaa00], desc[UR42][R4.64], !P0 ;  /* 0x0aa00000041d9fae */ /* 0x0007e4000c101d6a */
[----:B---3--:R-:W-:Y:S01]  /*13db0*/  @!P2 IADD3 R4, P1, R0, R26, RZ ;  /* 0x0000001a0004a210 */ /* 0x008fe20007f3e0ff */
[----:B------:R-:W-:-:S04]  /*13dc0*/  @!P2 VIADD R26, R28, UR38 ;  /* 0x000000261c1aac36 */ /* 0x000fc80008000000 */
[----:B------:R-:W-:Y:S01]  /*13dd0*/  @!P2 IMAD.X R5, RZ, RZ, R20, P1 ;  /* 0x000000ffff05a224 */ /* 0x000fe200008e0614 */
[----:B------:R-:W-:Y:S01]  /*13de0*/  ISETP.GE.AND P1, PT, R11, R6, PT ;  /* 0x000000060b00720c */ /* 0x000fe20003f26270 */
[----:B------:R-:W3:Y:S01]  /*13df0*/  SHFL.IDX PT, R20, R7, RZ, 0x1c1f ;  /* 0x001c1fff07147589 */ /* 0x000ee200000e0000 */
[----:B------:R-:W-:-:S03]  /*13e00*/  VIADD R11, R3, 0x80 ;  /* 0x00000080030b7836 */ /* 0x000fc60000000000 */
[----:B------:R1:W-:Y:S02]  /*13e10*/  @!P2 LDGSTS.E.BYPASS.LTC128B.128 [R26+0xb200], desc[UR42][R4.64], !P0 ;  /* 0x0b200000041aafae */ /* 0x0003e4000c101d6a */
[----:B------:R-:W-:Y:S02]  /*13e20*/  ISETP.GE.AND P2, PT, R11, R6, PT ;  /* 0x000000060b00720c */ /* 0x000fe40003f46270 */
[----:B------:R-:W4:Y:S04]  /*13e30*/  SHFL.IDX PT, R7, R7, 0x1, 0x1c1f ;  /* 0x003c1f0007077f89 */ /* 0x000f2800000e0000 */
[----:B------:R-:W-:Y:S01]  /*13e40*/  @!P1 VIADD R29, R28, UR38 ;  /* 0x000000261c1d9c36 */ /* 0x000fe20008000000 */
[----:B-1----:R-:W-:Y:S02]  /*13e50*/  @!P1 IADD3 R4, P3, R0, R14, RZ ;  /* 0x0000000e00049210 */ /* 0x002fe40007f7e0ff */
[----:B------:R1:W0:Y:S04]  /*13e60*/  SHFL.IDX PT, R14, R8, 0x1, 0x1c1f ;  /* 0x003c1f00080e7f89 */ /* 0x00022800000e0000 */
[----:B------:R-:W-:-:S02]  /*13e70*/  @!P2 VIADD R9, R28, UR38 ;  /* 0x000000261c09ac36 */ /* 0x000fc40008000000 */
[----:B------:R-:W-:-:S05]  /*13e80*/  @!P1 IMAD.X R5, RZ, RZ, R10, P3 ;  /* 0x000000ffff059224 */ /* 0x000fca00018e060a */
[----:B------:R2:W-:Y:S02]  /*13e90*/  @!P1 LDGSTS.E.BYPASS.LTC128B.128 [R29+0xba00], desc[UR42][R4.64], !P0 ;  /* 0x0ba00000041d9fae */ /* 0x0005e4000c101d6a */
[----:B--2---:R-:W-:-:S05]  /*13ea0*/  @!P2 IADD3 R4, P1, R0, R21, RZ ;  /* 0x000000150004a210 */ /* 0x004fca0007f3e0ff */
[----:B---3--:R-:W-:-:S05]  /*13eb0*/  @!P2 IMAD.X R5, RZ, RZ, R20, P1 ;  /* 0x000000ffff05a224 */ /* 0x008fca00008e0614 */
[----:B0---4-:R1:W-:Y:S03]  /*13ec0*/  @!P2 LDGSTS.E.BYPASS.LTC128B.128 [R9+0xc200], desc[UR42][R4.64], !P0 ;  /* 0x0c2000000409afae */ /* 0x0113e6000c101d6a */
.L_x_813:
[----:B------:R-:W-:-:S05]  /*13ed0*/  VIADD R3, R3, 0xa0 ;  /* 0x000000a003037836 */ /* 0x000fca0000000000 */
[----:B------:R-:W-:-:S13]  /*13ee0*/  ISETP.GE.AND P1, PT, R3, R6, PT ;  /* 0x000000060300720c */ /* 0x000fda0003f26270 */
[----:B-1----:R-:W-:Y:S01]  /*13ef0*/  @!P1 IADD3 R4, P2, R0, R14, RZ ;  /* 0x0000000e00049210 */ /* 0x002fe20007f5e0ff */
[----:B------:R-:W-:Y:S02]  /*13f00*/  @!P1 VIADD R3, R28, UR38 ;  /* 0x000000261c039c36 */ /* 0x000fe40008000000 */
[----:B------:R-:W-:Y:S02]  /*13f10*/  IMAD.MOV.U32 R0, RZ, RZ, 0x1 ;  /* 0x00000001ff007424 */ /* 0x000fe400078e00ff */
[----:B------:R-:W-:-:S03]  /*13f20*/  @!P1 IMAD.X R5, RZ, RZ, R7, P2 ;  /* 0x000000ffff059224 */ /* 0x000fc600010e0607 */
[----:B------:R-:W-:Y:S02]  /*13f30*/  SHF.L.U32 R0, R0, 0x1f, RZ ;  /* 0x0000001f00007819 */ /* 0x000fe400000006ff */
        /* <DEDUP_REMOVED lines=9> */
[----:B------:R-:W-:-:S05]  /*13fd0*/  VIADD R15, R27, 0xfffffffe ;  /* 0xfffffffe1b0f7836 */ /* 0x000fca0000000000 */
[----:B------:R-:W-:Y:S01]  /*13fe0*/  ISETP.GE.AND P1, PT, R15, UR41, PT ;  /* 0x000000290f007c0c */ /* 0x000fe2000bf26270 */
[----:B------:R-:W1:Y:S02]  /*13ff0*/  SYNCS.PHASECHK.TRANS64.TRYWAIT P0, [UR38+0x12420], R0 ;  /* 0x01242000ff0075a7 */ /* 0x000e640008000166 */
[----:B01----:R-:W-:Y:S10]  /*14000*/  @!P0 BRA `(.L_x_756) ;  /* 0x0000001c00c48947 */ /* 0x003ff40003800000 */
.L_x_814:
[----:B------:R-:W-:Y:S05]  /*14010*/  @!P1 BRA `(.L_x_757) ;  /* 0x0000000800b49947 */ /* 0x000fea0003800000 */
[----:B------:R-:W-:Y:S01]  /*14020*/  IMAD.U32 R12, RZ, RZ, UR40 ;  /* 0x00000028ff0c7e24 */ /* 0x000fe2000f8e00ff */
[----:B------:R-:W-:Y:S01]  /*14030*/  LOP3.LUT R13, R25, 0x1f, RZ, 0xc0, !PT ;  /* 0x0000001f190d7812 */ /* 0x000fe200078ec0ff */
[----:B------:R-:W-:Y:S02]  /*14040*/  IMAD.U32 R14, RZ, RZ, UR40 ;  /* 0x00000028ff0e7e24 */ /* 0x000fe4000f8e00ff */
[----:B------:R-:W-:Y:S01]  /*14050*/  IMAD.MOV.U32 R8, RZ, RZ, 0x1 ;  /* 0x00000001ff087424 */ /* 0x000fe200078e00ff */
[----:B------:R-:W-:Y:S01]  /*14060*/  LOP3.LUT R12, R12, 0x1, RZ, 0xfc, !PT ;  /* 0x000000010c0c7812 */ /* 0x000fe200078efcff */
[----:B------:R-:W-:Y:S01]  /*14070*/  IMAD.MOV.U32 R9, RZ, RZ, RZ ;  /* 0x000000ffff097224 */ /* 0x000fe200078e00ff */
[----:B------:R-:W-:-:S07]  /*14080*/  LOP3.LUT R14, R14, 0x2, RZ, 0xfc, !PT ;  /* 0x000000020e0e7812 */ /* 0x000fce00078efcff */
.L_x_774:
        /* <DEDUP_REMOVED lines=13> */
[----:B------:R-:W-:Y:S02]  /*14160*/  ULDC.64 UR4, c[0x0][0x428] ;  /* 0x00010a0000047ab9 */ /* 0x000fe40000000a00 */
[----:B------:R-:W-:-:S04]  /*14170*/  IMAD R21, R19, UR4, RZ ;  /* 0x0000000413157c24 */ /* 0x000fc8000f8e02ff */
[----:B------:R-:W1:Y:S01]  /*14180*/  LDC.64 R6, c[0x0][0x418] ;  /* 0x00010600ff067b82 */ /* 0x000e620000000a00 */
[----:B------:R-:W-:Y:S01]  /*14190*/  IMAD R21, R24, UR5, R21 ;  /* 0x0000000518157c24 */ /* 0x000fe2000f8e0215 */
[----:B0-----:R-:W-:-:S13]  /*141a0*/  ISETP.NE.AND P0, PT, R10, 0x1, PT ;  /* 0x000000010a00780c */ /* 0x001fda0003f05270 */
[----:B------:R-:W0:Y:S02]  /*141b0*/  @P0 LDC.64 R4, c[0x0][0x440] ;  /* 0x00011000ff040b82 */ /* 0x000e240000000a00 */
[----:B0-----:R-:W-:-:S05]  /*141c0*/  @P0 IMAD.HI.U32 R4, R15, R4, RZ ;  /* 0x000000040f040227 */ /* 0x001fca00078e00ff */
[----:B------:R-:W-:-:S04]  /*141d0*/  @P0 SHF.R.U32.HI R11, RZ, R5, R4 ;  /* 0x00000005ff0b0219 */ /* 0x000fc80000011604 */
[--C-:B------:R-:W-:Y:S01]  /*141e0*/  SHF.R.S32.HI R5, RZ, 0x1f, R11.reuse ;  /* 0x0000001fff057819 */ /* 0x100fe2000001140b */
        /* <DEDUP_REMOVED lines=8> */
.L_x_760:
[----:B0-----:R-:W-:Y:S02]  /*14270*/  LEA R7, R3, UR38, 0x3 ;  /* 0x0000002603077c11 */ /* 0x001fe4000f8e18ff */
[----:B------:R-:W-:Y:S02]  /*14280*/  SHF.L.U32 R4, R0, 0x1f, RZ ;  /* 0x0000001f00047819 */ /* 0x000fe400000006ff */
[----:B------:R-:W-:Y:S02]  /*14290*/  ISETP.NE.AND P1, PT, R2, RZ, PT ;  /* 0x000000ff0200720c */ /* 0x000fe40003f25270 */
[----:B------:R-:W0:Y:S02]  /*142a0*/  SYNCS.PHASECHK.TRANS64.TRYWAIT P0, [R7+URZ+0x12480], R4 ;  /* 0x01248004070075a7 */ /* 0x000e24000800017f */
[----:B0-----:R-:W-:Y:S09]  /*142b0*/  @!P0 BRA `(.L_x_761) ;  /* 0x0000001c00308947 */ /* 0x001ff20003800000 */
.L_x_815:
[----:B------:R-:W-:Y:S04]  /*142c0*/  BSSY B1, `(.L_x_762) ;  /* 0x0000007000017945 */ /* 0x000fe80003800000 */
[----:B------:R-:W-:Y:S05]  /*142d0*/  @P1 BRA `(.L_x_763) ;  /* 0x0000000000141947 */ /* 0x000fea0003800000 */
[----:B------:R-:W-:Y:S01]  /*142e0*/  ISETP.NE.AND P0, PT, R13, RZ, PT ;  /* 0x000000ff0d00720c */ /* 0x000fe20003f05270 */
[----:B------:R-:W-:-:S04]  /*142f0*/  IMAD.MOV.U32 R6, RZ, RZ, 0x2800 ;  /* 0x00002800ff067424 */ /* 0x000fc800078e00ff */
[----:B------:R1:W-:Y:S08]  /*14300*/  SYNCS.ARRIVE.TRANS64 RZ, [R7+URZ+0x12470], R6 ;  /* 0x0124700607ff79a7 */ /* 0x0003f0000800003f */
[----:B------:R-:W-:Y:S05]  /*14310*/  @!P0 BRA `(.L_x_763) ;  /* 0x0000000000048947 */ /* 0x000fea0003800000 */
[----:B------:R-:W-:Y:S01]  /*14320*/  BPT.TRAP 0x1 ;  /* 0x000000040000795c */ /* 0x000fe20000300000 */
.L_x_763:
[----:B------:R-:W-:Y:S05]  /*14330*/  BSYNC B1 ;  /* 0x0000000000017941 */ /* 0x000fea0003800000 */
.L_x_762:
        /* <DEDUP_REMOVED lines=16> */
.L_x_764:
        /* <DEDUP_REMOVED lines=8> */
.L_x_816:
        /* <DEDUP_REMOVED lines=9> */
.L_x_767:
[----:B------:R-:W-:Y:S05]  /*14550*/  BSYNC B1 ;  /* 0x0000000000017941 */ /* 0x000fea0003800000 */
.L_x_766:
        /* <DEDUP_REMOVED lines=12> */
.L_x_768:
[----:B------:R-:W-:-:S13]  /*14620*/  @P0 ELECT P1, URZ, PT ;  /* 0x00000000003f082f */ /* 0x000fda0003820000 */
[----:B------:R-:W-:Y:S01]  /*14630*/  @P1 R2UR UR13, R22 ;  /* 0x00000000160d12ca */ /* 0x000fe200000e0000 */
[----:B------:R-:W-:Y:S01]  /*14640*/  UMOV UR12, UR36 ;  /* 0x00000024000c7c82 */ /* 0x000fe20008000000 */
[----:B------:R-:W-:-:S11]  /*14650*/  @P1 PLOP3.LUT P0, PT, P1, PT, PT, 0x8, 0x0 ;  /* 0x000000000000181c */ /* 0x000fd60000f0e170 */
[----:B------:R1:W-:Y:S01]  /*14660*/  UTMALDG.4D [UR8], [UR4], desc[UR6] ;  /* 0x00000608040075b4 */ /* 0x0003e20008019000 */
[----:B------:R-:W-:Y:S01]  /*14670*/  PLOP3.LUT P1, PT, PT, PT, PT, 0x8, 0x0 ;  /* 0x000000000000781c */ /* 0x000fe20003f2e170 */
[----:B-1----:R-:W-:-:S12]  /*14680*/  @P0 BRA.U.ANY `(.L_x_768) ;  /* 0xfffffffd00e40947 */ /* 0x002fd8000393ffff */
.L_x_759:
[----:B------:R-:W-:Y:S05]  /*14690*/  BSYNC B0 ;  /* 0x0000000000007941 */ /* 0x000fea0003800000 */
.L_x_758:
[----:B------:R-:W-:-:S13]  /*146a0*/  ISETP.NE.AND P0, PT, R12, 0x3, PT ;  /* 0x000000030c00780c */ /* 0x000fda0003f05270 */
[----:B------:R-:W-:Y:S05]  /*146b0*/  @!P0 BRA `(.L_x_769) ;  /* 0x0000000000048947 */ /* 0x000fea0003800000 */
[----:B------:R-:W-:Y:S01]  /*146c0*/  BPT.TRAP 0x1 ;  /* 0x000000040000795c */ /* 0x000fe20000300000 */
.L_x_769:
[----:B------:R-:W-:Y:S02]  /*146d0*/  LOP3.LUT R5, R8, 0x1, RZ, 0x3c, !PT ;  /* 0x0000000108057812 */ /* 0x000fe400078e3cff */
[----:B------:R-:W-:Y:S02]  /*146e0*/  LEA R20, R9, UR38, 0x3 ;  /* 0x0000002609147c11 */ /* 0x000fe4000f8e18ff */
[----:B------:R-:W-:Y:S02]  /*146f0*/  SHF.L.U32 R5, R5, 0x1f, RZ ;  /* 0x0000001f05057819 */ /* 0x000fe400000006ff */
[----:B------:R-:W-:Y:S02]  /*14700*/  ISETP.NE.AND P1, PT, R14, 0x3, PT ;  /* 0x000000030e00780c */ /* 0x000fe40003f25270 */
[----:B------:R-:W1:Y:S02]  /*14710*/  SYNCS.PHASECHK.TRANS64.TRYWAIT P0, [R20+URZ+0x12470], R5 ;  /* 0x01247005140075a7 */ /* 0x000e64000800017f */
[----:B-1----:R-:W-:Y:S09]  /*14720*/  @!P0 BRA `(.L_x_770) ;  /* 0x00000018003c8947 */ /* 0x002ff20003800000 */
.L_x_817:
[----:B------:R-:W-:Y:S05]  /*14730*/  @!P1 BRA `(.L_x_771) ;  /* 0x0000000000049947 */ /* 0x000fea0003800000 */
[----:B------:R-:W-:Y:S01]  /*14740*/  BPT.TRAP 0x1 ;  /* 0x000000040000795c */ /* 0x000fe20000300000 */
.L_x_771:
[----:B-1----:R-:W-:Y:S01]  /*14750*/  SHF.L.U32 R5, R8, 0x1f, RZ ;  /* 0x0000001f08057819 */ /* 0x002fe200000006ff */
[----:B0-----:R-:W-:-:S03]  /*14760*/  IMAD R10, R9, 0x2800, RZ ;  /* 0x00002800090a7824 */ /* 0x001fc600078e02ff */
[----:B------:R-:W0:Y:S02]  /*14770*/  SYNCS.PHASECHK.TRANS64.TRYWAIT P0, [R20+URZ+0x12460], R5 ;  /* 0x01246005140075a7 */ /* 0x000e24000800017f */
[----:B0-----:R-:W-:Y:S05]  /*14780*/  @!P0 BRA `(.L_x_772) ;  /* 0x0000001800388947 */ /* 0x001fea0003800000 */
.L_x_818:
        /* <DEDUP_REMOVED lines=42> */
.L_x_773:
        /* <DEDUP_REMOVED lines=12> */
.L_x_757:
[----:B0-----:R-:W-:Y:S02]  /*14af0*/  IMAD.MOV.U32 R3, RZ, RZ, RZ ;  /* 0x000000ffff037224 */ /* 0x001fe400078e00ff */
[----:B------:R-:W-:-:S07]  /*14b00*/  IMAD.MOV.U32 R0, RZ, RZ, 0x1 ;  /* 0x00000001ff007424 */ /* 0x000fce00078e00ff */
.L_x_775:
[----:B------:R-:W-:-:S04]  /*14b10*/  ULOP3.LUT UR4, UR40, 0x1, URZ, 0xfc, !UPT ;  /* 0x0000000128047892 */ /* 0x000fc8000f8efc3f */
[----:B------:R-:W-:-:S06]  /*14b20*/  UISETP.NE.AND UP0, UPT, UR4, 0x3, UPT ;  /* 0x000000030400788c */ /* 0x000fcc000bf05270 */
[----:B------:R-:W-:-:S13]  /*14b30*/  PLOP3.LUT P0, PT, PT, PT, UP0, 0x80, 0x0 ;  /* 0x000000000000781c */ /* 0x000fda0003f0f008 */
[----:B------:R-:W-:Y:S05]  /*14b40*/  @!P0 BRA `(.L_x_776) ;  /* 0x0000000000048947 */ /* 0x000fea0003800000 */
[----:B------:R-:W-:Y:S01]  /*14b50*/  BPT.TRAP 0x1 ;  /* 0x000000040000795c */ /* 0x000fe20000300000 */
.L_x_776:
[----:B------:R-:W-:Y:S01]  /*14b60*/  LOP3.LUT R5, R0, 0x1, RZ, 0x3c, !PT ;  /* 0x0000000100057812 */ /* 0x000fe200078e3cff */
[----:B------:R-:W-:Y:S01]  /*14b70*/  BSSY B0, `(.L_x_777) ;  /* 0x0000005000007945 */ /* 0x000fe20003800000 */
[----:B------:R-:W-:Y:S02]  /*14b80*/  LEA R12, R3, UR38, 0x3 ;  /* 0x00000026030c7c11 */ /* 0x000fe4000f8e18ff */
[----:B------:R-:W-:-:S04]  /*14b90*/  SHF.L.U32 R5, R5, 0x1f, RZ ;  /* 0x0000001f05057819 */ /* 0x000fc800000006ff */
[----:B------:R-:W0:Y:S02]  /*14ba0*/  SYNCS.PHASECHK.TRANS64.TRYWAIT P0, [R12+URZ+0x12470], R5 ;  /* 0x012470050c0075a7 */ /* 0x000e24000800017f */
[----:B0-----:R-:W-:Y:S05]  /*14bb0*/  @!P0 BRA `(.L_x_778) ;  /* 0x0000001400408947 */ /* 0x001fea0003800000 */
.L_x_819:
[----:B------:R-:W-:Y:S05]  /*14bc0*/  BSYNC B0 ;  /* 0x0000000000007941 */ /* 0x000fea0003800000 */
.L_x_777:
[----:B------:R-:W-:-:S06]  /*14bd0*/  ULOP3.LUT UR4, UR40, 0x2, URZ, 0xfc, !UPT ;  /* 0x0000000228047892 */ /* 0x000fcc000f8efc3f */
[----:B------:R-:W-:-:S05]  /*14be0*/  IMAD.U32 R4, RZ, RZ, UR4 ;  /* 0x00000004ff047e24 */ /* 0x000fca000f8e00ff */
[----:B------:R-:W-:-:S13]  /*14bf0*/  ISETP.NE.AND P1, PT, R4, 0x3, PT ;  /* 0x000000030400780c */ /* 0x000fda0003f25270 */
[----:B------:R-:W-:Y:S05]  /*14c00*/  @!P1 BRA `(.L_x_779) ;  /* 0x0000000000049947 */ /* 0x000fea0003800000 */
[----:B------:R-:W-:Y:S01]  /*14c10*/  BPT.TRAP 0x1 ;  /* 0x000000040000795c */ /* 0x000fe20000300000 */
.L_x_779:
[----:B0-----:R-:W-:Y:S01]  /*14c20*/  SHF.L.U32 R5, R0, 0x1f, RZ ;  /* 0x0000001f00057819 */ /* 0x001fe200000006ff */
[----:B------:R-:W-:-:S03]  /*14c30*/  IMAD R8, R3, 0x2800, RZ ;  /* 0x0000280003087824 */ /* 0x000fc600078e02ff */
[----:B------:R-:W0:Y:S02]  /*14c40*/  SYNCS.PHASECHK.TRANS64.TRYWAIT P0, [R12+URZ+0x12460], R5 ;  /* 0x012460050c0075a7 */ /* 0x000e24000800017f */
[----:B------:R-:W-:Y:S01]  /*14c50*/  LOP3.LUT R23, R8, R23, RZ, 0xfc, !PT ;  /* 0x0000001708177212 */ /* 0x000fe200078efcff */
[----:B0-----:R-:W-:Y:S06]  /*14c60*/  @!P0 BRA `(.L_x_780) ;  /* 0x0000001400288947 */ /* 0x001fec0003800000 */
.L_x_820:
        /* <DEDUP_REMOVED lines=41> */
.L_x_781:
[----:B-1----:R1:W-:Y:S01]  /*14f00*/  SYNCS.ARRIVE.TRANS64.A1T0 RZ, [R12+URZ+0x12450], RZ ;  /* 0x012450ff0cff79a7 */ /* 0x0023e2000810003f */
[----:B------:R-:W-:Y:S01]  /*14f10*/  BAR.SYNC.DEFER_BLOCKING 0x2, 0x80 ;  /* 0x0082000000007b1d */ /* 0x000fe20000010000 */
[----:B------:R-:W-:Y:S01]  /*14f20*/  ISETP.NE.AND P0, PT, R2, RZ, PT ;  /* 0x000000ff0200720c */ /* 0x000fe20003f05270 */
[----:B------:R-:W-:Y:S02]  /*14f30*/  VIADD R3, R3, 0x1 ;  /* 0x0000000103037836 */ /* 0x000fe40000000000 */
[----:B------:R-:W-:-:S10]  /*14f40*/  IMAD.MOV.U32 R4, RZ, RZ, RZ ;  /* 0x000000ffff047224 */ /* 0x000fd400078e00ff */
[----:B------:R-:W-:-:S05]  /*14f50*/  @!P0 VIADD R2, R12, 0x12480 ;  /* 0x000124800c028836 */ /* 0x000fca0000000000 */
[----:B------:R-:W-:-:S04]  /*14f60*/  @!P0 PRMT R2, RZ, 0x654, R2 ;  /* 0x00000654ff028816 */ /* 0x000fc80000000002 */
[----:B------:R1:W-:Y:S01]  /*14f70*/  @!P0 SYNCS.ARRIVE.TRANS64.RED.A1T0 RZ, [R2+URZ], RZ ;  /* 0x000000ff02ff89a7 */ /* 0x0003e2000810043f */
[----:B------:R-:W-:-:S04]  /*14f80*/  ISETP.NE.AND P0, PT, R3, 0x2, PT ;  /* 0x000000020300780c */ /* 0x000fc80003f05270 */
[----:B------:R-:W-:Y:S02]  /*14f90*/  SEL R5, RZ, 0x1, P0 ;  /* 0x00000001ff057807 */ /* 0x000fe40000000000 */
[----:B------:R-:W-:Y:S02]  /*14fa0*/  SEL R3, R3, RZ, P0 ;  /* 0x000000ff03037207 */ /* 0x000fe40000000000 */
[----:B-1----:R-:W-:-:S07]  /*14fb0*/  LOP3.LUT R0, R0, R5, RZ, 0x3c, !PT ;  /* 0x0000000500007212 */ /* 0x002fce00078e3cff */
.L_x_734:
[----:B------:R-:W0:Y:S01]  /*14fc0*/  S2R R5, SR_CgaCtaId ;  /* 0x0000000000057919 */ /* 0x000e220000008800 */
[----:B------:R-:W-:Y:S02]  /*14fd0*/  MOV R2, 0x400 ;  /* 0x0000040000027802 */ /* 0x000fe40000000f00 */
[----:B------:R-:W-:Y:S02]  /*14fe0*/  SHF.L.U32 R4, R4, 0x1f, RZ ;  /* 0x0000001f04047819 */ /* 0x000fe400000006ff */
[----:B0-----:R-:W-:-:S04]  /*14ff0*/  LEA R9, R5, R2, 0x18 ;  /* 0x0000000205097211 */ /* 0x001fc800078ec0ff */
[----:B------:R-:W0:Y:S02]  /*15000*/  SYNCS.PHASECHK.TRANS64.TRYWAIT P0, [R9+URZ+0x12420], R4 ;  /* 0x01242004090075a7 */ /* 0x000e24000800017f */
[----:B0-----:R-:W-:Y:S05]  /*15010*/  @!P0 BRA `(.L_x_782) ;  /* 0x0000001000508947 */ /* 0x001fea0003800000 */
.L_x_821:
        /* <DEDUP_REMOVED lines=10> */
.L_x_783:
        /* <DEDUP_REMOVED lines=12> */
.L_x_822:
[----:B------:R-:W1:Y:S02]  /*15180*/  SYNCS.PHASECHK.TRANS64.TRYWAIT P1, [R5+URZ], R0 ;  /* 0x00000000050075a7 */ /* 0x000e64000802017f */
[----:B-1----:R-:W-:Y:S05]  /*15190*/  @!P1 BRA `(.L_x_785) ;  /* 0x0000001000189947 */ /* 0x002fea0003800000 */
.L_x_823:
[----:B------:R-:W-:Y:S05]  /*151a0*/  @!P0 BRA `(.L_x_786) ;  /* 0x0000000000048947 */ /* 0x000fea0003800000 */
[----:B------:R-:W-:Y:S01]  /*151b0*/  BPT.TRAP 0x1 ;  /* 0x000000040000795c */ /* 0x000fe20000300000 */
.L_x_786:
[----:B------:R-:W-:-:S04]  /*151c0*/  IMAD R3, R3, 0x8, R9 ;  /* 0x0000000803037824 */ /* 0x000fc800078e0209 */
[----:B------:R-:W2:Y:S02]  /*151d0*/  SYNCS.PHASECHK.TRANS64.TRYWAIT P1, [R3+URZ+0x12460], R4 ;  /* 0x01246004030075a7 */ /* 0x000ea4000802017f */
[----:B--2---:R-:W-:Y:S05]  /*151e0*/  @!P1 BRA `(.L_x_787) ;  /* 0x0000001000189947 */ /* 0x004fea0003800000 */
.L_x_824:
[----:B------:R-:W-:Y:S05]  /*151f0*/  @!P0 BRA `(.L_x_788) ;  /* 0x0000000000048947 */ /* 0x000fea0003800000 */
[----:B------:R-:W-:Y:S01]  /*15200*/  BPT.TRAP 0x1 ;  /* 0x000000040000795c */ /* 0x000fe20000300000 */
.L_x_788:
[----:B-1----:R-:W-:-:S04]  /*15210*/  IMAD R5, R2, 0x8, R9 ;  /* 0x0000000802057824 */ /* 0x002fc800078e0209 */
[----:B------:R-:W1:Y:S02]  /*15220*/  SYNCS.PHASECHK.TRANS64.TRYWAIT P1, [R5+URZ+0x12460], R0 ;  /* 0x01246000050075a7 */ /* 0x000e64000802017f */
[----:B-1----:R-:W-:Y:S05]  /*15230*/  @!P1 BRA `(.L_x_789) ;  /* 0x0000001000189947 */ /* 0x002fea0003800000 */
.L_x_825:
[----:B------:R-:W-:Y:S05]  /*15240*/  @!P0 BRA `(.L_x_790) ;  /* 0x0000000000048947 */ /* 0x000fea0003800000 */
[----:B------:R-:W-:Y:S01]  /*15250*/  BPT.TRAP 0x1 ;  /* 0x000000040000795c */ /* 0x000fe20000300000 */
.L_x_790:
[----:B------:R-:W3:Y:S02]  /*15260*/  SYNCS.PHASECHK.TRANS64.TRYWAIT P0, [R3+URZ+0x12480], R4 ;  /* 0x01248004030075a7 */ /* 0x000ee4000800017f */
[----:B---3--:R-:W-:Y:S05]  /*15270*/  @!P0 BRA `(.L_x_791) ;  /* 0x00000010001c8947 */ /* 0x008fea0003800000 */
.L_x_792:
[----:B----4-:R4:W0:Y:S02]  /*15280*/  SYNCS.PHASECHK.TRANS64.TRYWAIT P0, [R5+URZ+0x12480], R0 ;  /* 0x01248000050075a7 */ /* 0x010824000800017f */
[----:B0-----:R-:W-:Y:S05]  /*15290*/  @!P0 NANOSLEEP.SYNCS 0x989680 ;  /* 0x009896800000895d */ /* 0x001fea0003900000 */
[----:B------:R-:W0:Y:S02]  /*152a0*/  @!P0 SYNCS.PHASECHK.TRANS64 P0, [R5+URZ+0x12480], R0 ;  /* 0x01248000050085a7 */ /* 0x000e24000800007f */
[----:B0-----:R-:W-:Y:S05]  /*152b0*/  @!P0 BRA `(.L_x_792) ;  /* 0xfffffffc00f08947 */ /* 0x001fea000383ffff */
.L_x_646:
[----:B------:R-:W-:Y:S05]  /*152c0*/  BSYNC B6 ;  /* 0x0000000000067941 */ /* 0x000fea0003800000 */
.L_x_643:
[----:B------:R-:W-:Y:S05]  /*152d0*/  EXIT ;  /* 0x000000000000794d */ /* 0x000fea0003800000 */
.L_x_656:
[----:B0-----:R-:W-:-:S04]  /*152e0*/  IMAD.U32 R3, RZ, RZ, UR47 ;  /* 0x0000002fff037e24 */ /* 0x001fc8000f8e00ff */
[----:B------:R0:W1:Y:S03]  /*152f0*/  SYNCS.PHASECHK.TRANS64.TRYWAIT P0, [R3+URZ+0x12400], R0 ;  /* 0x01240000030075a7 */ /* 0x000066000800017f */
[----:B-1----:R-:W-:Y:S05]  /*15300*/  @!P0 NANOSLEEP.SYNCS 0x989680 ;  /* 0x009896800000895d */ /* 0x002fea0003900000 */
[----:B------:R-:W1:Y:S02]  /*15310*/  @!P0 SYNCS.PHASECHK.TRANS64 P0, [R3+URZ+0x12400], R0 ;  /* 0x01240000030085a7 */ /* 0x000e64000800007f */
[----:B-1----:R-:W-:Y:S05]  /*15320*/  @!P0 BRA `(.L_x_656) ;  /* 0xfffffffc00ec8947 */ /* 0x002fea000383ffff */
[----:B------:R-:W-:Y:S05]  /*15330*/  BRA `(.L_x_793) ;  /* 0xfffffec400947947 */ /* 0x000fea000383ffff */
.L_x_660:
[----:B-1----:R-:W-:-:S04]  /*15340*/  IMAD.U32 R3, RZ, RZ, UR47 ;  /* 0x0000002fff037e24 */ /* 0x002fc8000f8e00ff */
[----:B------:R1:W2:Y:S03]  /*15350*/  SYNCS.PHASECHK.TRANS64.TRYWAIT P1, [R3+URZ+0x12430], R0 ;  /* 0x01243000030075a7 */ /* 0x0002a6000802017f */
[----:B--2---:R-:W-:Y:S05]  /*15360*/  @!P1 NANOSLEEP.SYNCS 0x989680 ;  /* 0x009896800000995d */ /* 0x004fea0003900000 */
[----:B------:R-:W2:Y:S02]  /*15370*/  @!P1 SYNCS.PHASECHK.TRANS64 P1, [R3+URZ+0x12430], R0 ;  /* 0x01243000030095a7 */ /* 0x000ea4000802007f */
[----:B--2---:R-:W-:Y:S05]  /*15380*/  @!P1 BRA `(.L_x_660) ;  /* 0xfffffffc00ec9947 */ /* 0x004fea000383ffff */
[----:B------:R-:W-:Y:S05]  /*15390*/  BRA `(.L_x_659) ;  /* 0xfffffec400b47947 */ /* 0x000fea000383ffff */
.L_x_676:
[----:B-1----:R-:W-:-:S04]  /*153a0*/  IMAD.U32 R11, RZ, RZ, UR21 ;  /* 0x00000015ff0b7e24 */ /* 0x002fc8000f8e00ff */
[----:B------:R1:W2:Y:S03]  /*153b0*/  SYNCS.PHASECHK.TRANS64.TRYWAIT P1, [R11+URZ+0x12430], R10 ;  /* 0x0124300a0b0075a7 */ /* 0x0002a6000802017f */
[----:B--2---:R-:W-:Y:S05]  /*153c0*/  @!P1 NANOSLEEP.SYNCS 0x989680 ;  /* 0x009896800000995d */ /* 0x004fea0003900000 */
[----:B------:R-:W2:Y:S02]  /*153d0*/  @!P1 SYNCS.PHASECHK.TRANS64 P1, [R11+URZ+0x12430], R10 ;  /* 0x0124300a0b0095a7 */ /* 0x000ea4000802007f */
[----:B--2---:R-:W-:Y:S05]  /*153e0*/  @!P1 BRA `(.L_x_676) ;  /* 0xfffffffc00ec9947 */ /* 0x004fea000383ffff */
[----:B------:R-:W-:Y:S05]  /*153f0*/  BRA `(.L_x_675) ;  /* 0xffffff0400c47947 */ /* 0x000fea000383ffff */
.L_x_680:
[----:B-1----:R-:W-:-:S04]  /*15400*/  IMAD.U32 R11, RZ, RZ, UR13 ;  /* 0x0000000dff0b7e24 */ /* 0x002fc8000f8e00ff */
[----:B------:R1:W2:Y:S03]  /*15410*/  SYNCS.PHASECHK.TRANS64.TRYWAIT P1, [R11+URZ+0x12450], R10 ;  /* 0x0124500a0b0075a7 */ /* 0x0002a6000802017f */
[----:B--2---:R-:W-:Y:S05]  /*15420*/  @!P1 NANOSLEEP.SYNCS 0x989680 ;  /* 0x009896800000995d */ /* 0x004fea0003900000 */
[----:B------:R-:W2:Y:S02]  /*15430*/  @!P1 SYNCS.PHASECHK.TRANS64 P1, [R11+URZ+0x12450], R10 ;  /* 0x0124500a0b0095a7 */ /* 0x000ea4000802007f */
[----:B--2---:R-:W-:Y:S05]  /*15440*/  @!P1 BRA `(.L_x_680) ;  /* 0xfffffffc00ec9947 */ /* 0x004fea000383ffff */
[----:B------:R-:W-:Y:S05]  /*15450*/  BRA `(.L_x_679) ;  /* 0xffffff0800d07947 */ /* 0x000fea000383ffff */
.L_x_698:
[----:B-1----:R-:W-:-:S04]  /*15460*/  IMAD.U32 R8, RZ, RZ, UR21 ;  /* 0x00000015ff087e24 */ /* 0x002fc8000f8e00ff */
[----:B------:R1:W2:Y:S03]  /*15470*/  SYNCS.PHASECHK.TRANS64.TRYWAIT P1, [R8+URZ+0x12430], R5 ;  /* 0x01243005080075a7 */ /* 0x0002a6000802017f */
[----:B--2---:R-:W-:Y:S05]  /*15480*/  @!P1 NANOSLEEP.SYNCS 0x989680 ;  /* 0x009896800000995d */ /* 0x004fea0003900000 */
[----:B------:R-:W2:Y:S02]  /*15490*/  @!P1 SYNCS.PHASECHK.TRANS64 P1, [R8+URZ+0x12430], R5 ;  /* 0x01243005080095a7 */ /* 0x000ea4000802007f */
[----:B--2---:R-:W-:Y:S05]  /*154a0*/  @!P1 BRA `(.L_x_698) ;  /* 0xfffffffc00ec9947 */ /* 0x004fea000383ffff */
[----:B------:R-:W-:Y:S05]  /*154b0*/  BRA `(.L_x_697) ;  /* 0xffffff4800207947 */ /* 0x000fea000383ffff */
.L_x_702:
[----:B-1----:R-:W-:-:S04]  /*154c0*/  IMAD.U32 R8, RZ, RZ, UR13 ;  /* 0x0000000dff087e24 */ /* 0x002fc8000f8e00ff */
[----:B------:R1:W2:Y:S03]  /*154d0*/  SYNCS.PHASECHK.TRANS64.TRYWAIT P1, [R8+URZ+0x12450], R5 ;  /* 0x01245005080075a7 */ /* 0x0002a6000802017f */
[----:B--2---:R-:W-:Y:S05]  /*154e0*/  @!P1 NANOSLEEP.SYNCS 0x989680 ;  /* 0x009896800000995d */ /* 0x004fea0003900000 */
[----:B------:R-:W2:Y:S02]  /*154f0*/  @!P1 SYNCS.PHASECHK.TRANS64 P1, [R8+URZ+0x12450], R5 ;  /* 0x01245005080095a7 */ /* 0x000ea4000802007f */
[----:B--2---:R-:W-:Y:S05]  /*15500*/  @!P1 BRA `(.L_x_702) ;  /* 0xfffffffc00ec9947 */ /* 0x004fea000383ffff */
[----:B------:R-:W-:Y:S05]  /*15510*/  BRA `(.L_x_701) ;  /* 0xffffff5000647947 */ /* 0x000fea000383ffff */
.L_x_709:
[----:B-1----:R-:W-:-:S04]  /*15520*/  IMAD.U32 R11, RZ, RZ, UR25 ;  /* 0x00000019ff0b7e24 */ /* 0x002fc8000f8e00ff */
[----:B------:R1:W2:Y:S03]  /*15530*/  SYNCS.PHASECHK.TRANS64.TRYWAIT P1, [R11+URZ+0x12430], R10 ;  /* 0x0124300a0b0075a7 */ /* 0x0002a6000802017f */
[----:B--2---:R-:W-:Y:S05]  /*15540*/  @!P1 NANOSLEEP.SYNCS 0x989680 ;  /* 0x009896800000995d */ /* 0x004fea0003900000 */
[----:B------:R-:W2:Y:S02]  /*15550*/  @!P1 SYNCS.PHASECHK.TRANS64 P1, [R11+URZ+0x12430], R10 ;  /* 0x0124300a0b0095a7 */ /* 0x000ea4000802007f */
[----:B--2---:R-:W-:Y:S05]  /*15560*/  @!P1 BRA `(.L_x_709) ;  /* 0xfffffffc00ec9947 */ /* 0x004fea000383ffff */
[----:B------:R-:W-:Y:S05]  /*15570*/  BRA `(.L_x_708) ;  /* 0xffffff6800907947 */ /* 0x000fea000383ffff */
.L_x_713:
[----:B-1----:R-:W-:-:S04]  /*15580*/  IMAD.U32 R11, RZ, RZ, UR12 ;  /* 0x0000000cff0b7e24 */ /* 0x002fc8000f8e00ff */
[----:B------:R1:W2:Y:S03]  /*15590*/  SYNCS.PHASECHK.TRANS64.TRYWAIT P1, [R11+URZ+0x12450], R10 ;  /* 0x0124500a0b0075a7 */ /* 0x0002a6000802017f */
[----:B--2---:R-:W-:Y:S05]  /*155a0*/  @!P1 NANOSLEEP.SYNCS 0x989680 ;  /* 0x009896800000995d */ /* 0x004fea0003900000 */
[----:B------:R-:W2:Y:S02]  /*155b0*/  @!P1 SYNCS.PHASECHK.TRANS64 P1, [R11+URZ+0x12450], R10 ;  /* 0x0124500a0b0095a7 */ /* 0x000ea4000802007f */
[----:B--2---:R-:W-:Y:S05]  /*155c0*/  @!P1 BRA `(.L_x_713) ;  /* 0xfffffffc00ec9947 */ /* 0x004fea000383ffff */
[----:B------:R-:W-:Y:S05]  /*155d0*/  BRA `(.L_x_712) ;  /* 0xffffff6c00987947 */ /* 0x000fea000383ffff */
.L_x_727:
[----:B-1----:R-:W-:-:S04]  /*155e0*/  IMAD.U32 R3, RZ, RZ, UR16 ;  /* 0x00000010ff037e24 */ /* 0x002fc8000f8e00ff */
[----:B------:R1:W2:Y:S03]  /*155f0*/  SYNCS.PHASECHK.TRANS64.TRYWAIT P1, [R3+URZ+0x12450], R0 ;  /* 0x01245000030075a7 */ /* 0x0002a6000802017f */
[----:B--2---:R-:W-:Y:S05]  /*15600*/  @!P1 NANOSLEEP.SYNCS 0x989680 ;  /* 0x009896800000995d */ /* 0x004fea0003900000 */
[----:B------:R-:W2:Y:S02]  /*15610*/  @!P1 SYNCS.PHASECHK.TRANS64 P1, [R3+URZ+0x12450], R0 ;  /* 0x01245000030095a7 */ /* 0x000ea4000802007f */
[----:B--2---:R-:W-:Y:S05]  /*15620*/  @!P1 BRA `(.L_x_727) ;  /* 0xfffffffc00ec9947 */ /* 0x004fea000383ffff */
[----:B------:R-:W-:Y:S05]  /*15630*/  BRA `(.L_x_726) ;  /* 0xffffffa800107947 */ /* 0x000fea000383ffff */
.L_x_746:
[----:B------:R-:W-:Y:S02]  /*15640*/  IMAD.MOV.U32 R13, RZ, RZ, R17 ;  /* 0x000000ffff0d7224 */ /* 0x000fe400078e0011 */
[----:B------:R-:W-:Y:S02]  /*15650*/  IMAD.MOV.U32 R12, RZ, RZ, RZ ;  /* 0x000000ffff0c7224 */ /* 0x000fe400078e00ff */
[----:B------:R-:W-:Y:S02]  /*15660*/  IMAD.MOV.U32 R11, RZ, RZ, 0x1f ;  /* 0x0000001fff0b7424 */ /* 0x000fe400078e00ff */
[----:B------:R-:W-:-:S07]  /*15670*/  IMAD.MOV.U32 R15, RZ, RZ, -0x1 ;  /* 0xffffffffff0f7424 */ /* 0x000fce00078e00ff */
[----:B------:R-:W-:Y:S05]  /*15680*/  WARPSYNC.COLLECTIVE R15, `(.L_x_794) ;  /* 0x000000000f087348 */ /* 0x000fea0003c00000 */
[----:B------:R0:W1:Y:S02]  /*15690*/  SHFL.IDX P6, R14, R13, R12, R11 ;  /* 0x0000000c0d0e7389 */ /* 0x00006400000c000b */
[----:B01----:R-:W-:Y:S01]  /*156a0*/  ENDCOLLECTIVE ;  /* 0x000000000000791b */ /* 0x003fe20003800000 */
.L_x_794:
[----:B------:R-:W-:Y:S05]  /*156b0*/  BRA `(.L_x_795) ;  /* 0xffffffd800a47947 */ /* 0x000fea000383ffff */
.L_x_748:
[----:B------:R-:W-:Y:S01]  /*156c0*/  BSSY B0, `(.L_x_796) ;  /* 0x0000006000007945 */ /* 0x000fe20003800000 */
[----:B------:R-:W-:-:S07]  /*156d0*/  IMAD.MOV.U32 R15, RZ, RZ, -0x1 ;  /* 0xffffffffff0f7424 */ /* 0x000fce00078e00ff */
[----:B0-----:R-:W-:Y:S05]  /*156e0*/  WARPSYNC.COLLECTIVE R15, `(.L_x_797) ;  /* 0x000000000f0c7348 */ /* 0x001fea0003c00000 */
[----:B------:R-:W-:Y:S02]  /*156f0*/  ELECT P6, UR62, PT ;  /* 0x00000000003e782f */ /* 0x000fe400038c0000 */
[----:B------:R-:W-:Y:S01]  /*15700*/  MOV R14, UR62 ;  /* 0x0000003e000e7c02 */ /* 0x000fe20008000f00 */
[----:B0-----:R-:W-:Y:S10]  /*15710*/  ENDCOLLECTIVE ;  /* 0x000000000000791b */ /* 0x001ff40003800000 */
.L_x_797:
[----:B------:R-:W-:Y:S05]  /*15720*/  BSYNC B0 ;  /* 0x0000000000007941 */ /* 0x000fea0003800000 */
.L_x_796:
[----:B------:R-:W-:Y:S05]  /*15730*/  BRA `(.L_x_798) ;  /* 0xffffffd800a87947 */ /* 0x000fea000383ffff */
.L_x_750:
[----:B-1----:R-:W-:-:S04]  /*15740*/  IMAD.U32 R5, RZ, RZ, UR38 ;  /* 0x00000026ff057e24 */ /* 0x002fc8000f8e00ff */
[----:B------:R1:W2:Y:S03]  /*15750*/  SYNCS.PHASECHK.TRANS64.TRYWAIT P0, [R5+URZ+0x12480], R0 ;  /* 0x01248000050075a7 */ /* 0x0002a6000800017f */
[----:B--2---:R-:W-:Y:S05]  /*15760*/  @!P0 NANOSLEEP.SYNCS 0x989680 ;  /* 0x009896800000895d */ /* 0x004fea0003900000 */
[----:B------:R-:W2:Y:S02]  /*15770*/  @!P0 SYNCS.PHASECHK.TRANS64 P0, [R5+URZ+0x12480], R0 ;  /* 0x01248000050085a7 */ /* 0x000ea4000800007f */
[----:B--2---:R-:W-:Y:S05]  /*15780*/  @!P0 BRA `(.L_x_750) ;  /* 0xfffffffc00ec8947 */ /* 0x004fea000383ffff */
[----:B------:R-:W-:Y:S05]  /*15790*/  BRA `(.L_x_799) ;  /* 0xffffffd800f87947 */ /* 0x000fea000383ffff */
.L_x_752:
[----:B-1----:R-:W-:-:S04]  /*157a0*/  IMAD.U32 R5, RZ, RZ, UR38 ;  /* 0x00000026ff057e24 */ /* 0x002fc8000f8e00ff */
[----:B------:R1:W2:Y:S03]  /*157b0*/  SYNCS.PHASECHK.TRANS64.TRYWAIT P0, [R5+URZ+0x12440], R0 ;  /* 0x01244000050075a7 */ /* 0x0002a6000800017f */
[----:B--2---:R-:W-:Y:S05]  /*157c0*/  @!P0 NANOSLEEP.SYNCS 0x989680 ;  /* 0x009896800000895d */ /* 0x004fea0003900000 */
[----:B------:R-:W2:Y:S02]  /*157d0*/  @!P0 SYNCS.PHASECHK.TRANS64 P0, [R5+URZ+0x12440], R0 ;  /* 0x01244000050085a7 */ /* 0x000ea4000800007f */
[----:B--2---:R-:W-:Y:S05]  /*157e0*/  @!P0 BRA `(.L_x_752) ;  /* 0xfffffffc00ec8947 */ /* 0x004fea000383ffff */
[----:B------:R-:W-:Y:S05]  /*157f0*/  BRA `(.L_x_800) ;  /* 0xffffffdc00347947 */ /* 0x000fea000383ffff */
.L_x_755:
[----:B------:R-:W-:Y:S01]  /*15800*/  IMAD.MOV.U32 R13, RZ, RZ, R10 ;  /* 0x000000ffff0d7224 */ /* 0x000fe200078e000a */
[----:B------:R-:W-:Y:S01]  /*15810*/  LEA.HI R3, R2, UR39, RZ, 0x1e ;  /* 0x0000002702037c11 */ /* 0x000fe2000f8ff0ff */
[----:B------:R-:W-:Y:S02]  /*15820*/  IMAD.MOV.U32 R12, RZ, RZ, RZ ;  /* 0x000000ffff0c7224 */ /* 0x000fe400078e00ff */
[----:B------:R-:W-:Y:S02]  /*15830*/  IMAD.MOV.U32 R11, RZ, RZ, 0x1c1f ;  /* 0x00001c1fff0b7424 */ /* 0x000fe400078e00ff */
[----:B------:R-:W-:-:S07]  /*15840*/  IMAD.MOV.U32 R15, RZ, RZ, -0x1 ;  /* 0xffffffffff0f7424 */ /* 0x000fce00078e00ff */
[----:B0-----:R-:W-:Y:S05]  /*15850*/  WARPSYNC.COLLECTIVE R15, `(.L_x_801) ;  /* 0x000000000f087348 */ /* 0x001fea0003c00000 */
[----:B------:R1:W2:Y:S02]  /*15860*/  SHFL.IDX P6, R14, R13, R12, R11 ;  /* 0x0000000c0d0e7389 */ /* 0x0002a400000c000b */
[----:B012---:R-:W-:Y:S01]  /*15870*/  ENDCOLLECTIVE ;  /* 0x000000000000791b */ /* 0x007fe20003800000 */
.L_x_801:
[----:B------:R-:W-:Y:S02]  /*15880*/  IMAD.MOV.U32 R13, RZ, RZ, R9 ;  /* 0x000000ffff0d7224 */ /* 0x000fe400078e0009 */
[----:B------:R-:W-:-:S07]  /*15890*/  IMAD.MOV.U32 R4, RZ, RZ, R14 ;  /* 0x000000ffff047224 */ /* 0x000fce00078e000e */
[----:B------:R-:W-:Y:S05]  /*158a0*/  WARPSYNC.COLLECTIVE R15, `(.L_x_802) ;  /* 0x000000000f087348 */ /* 0x000fea0003c00000 */
[----:B------:R0:W1:Y:S02]  /*158b0*/  SHFL.IDX P6, R14, R13, R12, R11 ;  /* 0x0000000c0d0e7389 */ /* 0x00006400000c000b */
[----:B01----:R-:W-:Y:S01]  /*158c0*/  ENDCOLLECTIVE ;  /* 0x000000000000791b */ /* 0x003fe20003800000 */
.L_x_802:
[----:B------:R-:W-:Y:S02]  /*158d0*/  ULDC UR4, c[0x0][0x288] ;  /* 0x0000a20000047ab9 */ /* 0x000fe40000000800 */
[----:B------:R-:W-:-:S05]  /*158e0*/  IMAD R6, R6, UR4, RZ ;  /* 0x0000000406067c24 */ /* 0x000fca000f8e02ff */
[C---:B------:R-:W-:Y:S01]  /*158f0*/  ISETP.GE.AND P1, PT, R3.reuse, R6, PT ;  /* 0x000000060300720c */ /* 0x040fe20003f26270 */
[----:B------:R-:W-:Y:S02]  /*15900*/  VIADD R11, R3, 0x20 ;  /* 0x00000020030b7836 */ /* 0x000fe40000000000 */
[----:B------:R-:W-:Y:S02]  /*15910*/  IMAD.MOV.U32 R13, RZ, RZ, R10 ;  /* 0x000000ffff0d7224 */ /* 0x000fe400078e000a */
[----:B------:R-:W-:-:S08]  /*15920*/  IMAD.MOV.U32 R12, RZ, RZ, 0x1 ;  /* 0x00000001ff0c7424 */ /* 0x000fd000078e00ff */
[----:B------:R-:W-:Y:S01]  /*15930*/  @!P1 VIADD R29, R28, UR38 ;  /* 0x000000261c1d9c36 */ /* 0x000fe20008000000 */
[----:B------:R-:W-:-:S05]  /*15940*/  @!P1 IADD3 R14, P2, R0, R14, RZ ;  /* 0x0000000e000e9210 */ /* 0x000fca0007f5e0ff */
[----:B------:R-:W-:Y:S02]  /*15950*/  @!P1 IMAD.X R5, RZ, RZ, R4, P2 ;  /* 0x000000ffff059224 */ /* 0x000fe400010e0604 */
[----:B------:R-:W-:-:S05]  /*15960*/  @!P1 IMAD.MOV.U32 R4, RZ, RZ, R14 ;  /* 0x000000ffff049224 */ /* 0x000fca00078e000e */
[----:B------:R-:W-:Y:S01]  /*15970*/  @!PT LDS RZ, [RZ] ;  /* 0x00000000fffff984 */ /* 0x000fe20000000800 */
[----:B------:R-:W-:Y:S01]  /*15980*/  @!PT LDS RZ, [RZ] ;  /* 0x00000000fffff984 */ /* 0x000fe20000000800 */
[----:B------:R-:W-:Y:S01]  /*15990*/  @!PT LDS RZ, [RZ] ;  /* 0x00000000fffff984 */ /* 0x000fe20000000800 */
[----:B------:R0:W-:Y:S01]  /*159a0*/  @!P1 LDGSTS.E.BYPASS.LTC128B.128 [R29+0xa200], desc[UR42][R4.64], !P0 ;  /* 0x0a200000041d9fae */ /* 0x0001e2000c101d6a */
[----:B------:R-:W-:Y:S01]  /*159b0*/  ISETP.GE.AND P1, PT, R11, R6, PT ;  /* 0x000000060b00720c */ /* 0x000fe20003f26270 */
[----:B------:R-:W-:-:S12]  /*159c0*/  IMAD.MOV.U32 R11, RZ, RZ, 0x1c1f ;  /* 0x00001c1fff0b7424 */ /* 0x000fd800078e00ff */
[----:B0-----:R-:W-:Y:S05]  /*159d0*/  WARPSYNC.COLLECTIVE R15, `(.L_x_803) ;  /* 0x000000000f087348 */ /* 0x001fea0003c00000 */
[----:B------:R1:W2:Y:S02]  /*159e0*/  SHFL.IDX P6, R14, R13, R12, R11 ;  /* 0x0000000c0d0e7389 */ /* 0x0002a400000c000b */
[----:B012---:R-:W-:Y:S01]  /*159f0*/  ENDCOLLECTIVE ;  /* 0x000000000000791b */ /* 0x007fe20003800000 */
.L_x_803:
[----:B------:R-:W-:Y:S02]  /*15a00*/  @!P1 VIADD R29, R28, UR38 ;  /* 0x000000261c1d9c36 */ /* 0x000fe40008000000 */
[----:B------:R-:W-:Y:S02]  /*15a10*/  IMAD.MOV.U32 R13, RZ, RZ, R9 ;  /* 0x000000ffff0d7224 */ /* 0x000fe400078e0009 */
[----:B------:R-:W-:-:S07]  /*15a20*/  IMAD.MOV.U32 R21, RZ, RZ, R14 ;  /* 0x000000ffff157224 */ /* 0x000fce00078e000e */
[----:B------:R-:W-:Y:S05]  /*15a30*/  WARPSYNC.COLLECTIVE R15, `(.L_x_804) ;  /* 0x000000000f087348 */ /* 0x000fea0003c00000 */
[----:B------:R0:W1:Y:S02]  /*15a40*/  SHFL.IDX P6, R14, R13, R12, R11 ;  /* 0x0000000c0d0e7389 */ /* 0x00006400000c000b */
[----:B01----:R-:W-:Y:S01]  /*15a50*/  ENDCOLLECTIVE ;  /* 0x000000000000791b */ /* 0x003fe20003800000 */
.L_x_804:
[----:B------:R-:W-:Y:S02]  /*15a60*/  IMAD.MOV.U32 R13, RZ, RZ, R10 ;  /* 0x000000ffff0d7224 */ /* 0x000fe400078e000a */
[----:B------:R-:W-:Y:S01]  /*15a70*/  IMAD.MOV.U32 R12, RZ, RZ, 0x2 ;  /* 0x00000002ff0c7424 */ /* 0x000fe200078e00ff */
[----:B------:R-:W-:-:S13]  /*15a80*/  @!P1 IADD3 R4, P3, R0, R14, RZ ;  /* 0x0000000e00049210 */ /* 0x000fda0007f7e0ff */
[----:B------:R-:W-:Y:S05]  /*15a90*/  WARPSYNC.COLLECTIVE R15, `(.L_x_805) ;  /* 0x000000000f087348 */ /* 0x000fea0003c00000 */
[----:B------:R0:W1:Y:S02]  /*15aa0*/  SHFL.IDX P6, R14, R13, R12, R11 ;  /* 0x0000000c0d0e7389 */ /* 0x00006400000c000b */
[----:B01----:R-:W-:Y:S01]  /*15ab0*/  ENDCOLLECTIVE ;  /* 0x000000000000791b */ /* 0x003fe20003800000 */
.L_x_805:
        /* <DEDUP_REMOVED lines=12> */
.L_x_806:
[----:B------:R-:W-:Y:S02]  /*15b80*/  IMAD.MOV.U32 R13, RZ, RZ, R10 ;  /* 0x000000ffff0d7224 */ /* 0x000fe400078e000a */
[----:B------:R-:W-:Y:S02]  /*15b90*/  IMAD.MOV.U32 R12, RZ, RZ, 0x3 ;  /* 0x00000003ff0c7424 */ /* 0x000fe400078e00ff */
[----:B------:R-:W-:-:S07]  /*15ba0*/  IMAD.MOV.U32 R26, RZ, RZ, R14 ;  /* 0x000000ffff1a7224 */ /* 0x000fce00078e000e */
[----:B------:R-:W-:Y:S05]  /*15bb0*/  WARPSYNC.COLLECTIVE R15, `(.L_x_807) ;  /* 0x000000000f087348 */ /* 0x000fea0003c00000 */
[----:B------:R0:W1:Y:S02]  /*15bc0*/  SHFL.IDX P6, R14, R13, R12, R11 ;  /* 0x0000000c0d0e7389 */ /* 0x00006400000c000b */
[----:B01----:R-:W-:Y:S01]  /*15bd0*/  ENDCOLLECTIVE ;  /* 0x000000000000791b */ /* 0x003fe20003800000 */
.L_x_807:
[----:B------:R-:W-:Y:S01]  /*15be0*/  @!P2 IADD3 R4, P1, R0, R26, RZ ;  /* 0x0000001a0004a210 */ /* 0x000fe20007f3e0ff */
[----:B------:R-:W-:-:S04]  /*15bf0*/  @!P2 VIADD R26, R28, UR38 ;  /* 0x000000261c1aac36 */ /* 0x000fc80008000000 */
        /* <DEDUP_REMOVED lines=10> */
.L_x_808:
        /* <DEDUP_REMOVED lines=9> */
.L_x_809:
        /* <DEDUP_REMOVED lines=12> */
.L_x_810:
[----:B------:R-:W-:Y:S02]  /*15df0*/  @!P2 VIADD R9, R28, UR38 ;  /* 0x000000261c09ac36 */ /* 0x000fe40008000000 */
[----:B------:R-:W-:Y:S02]  /*15e00*/  IMAD.MOV.U32 R13, RZ, RZ, R7 ;  /* 0x000000ffff0d7224 */ /* 0x000fe400078e0007 */
[----:B------:R-:W-:Y:S02]  /*15e10*/  IMAD.MOV.U32 R12, RZ, RZ, 0x1 ;  /* 0x00000001ff0c7424 */ /* 0x000fe400078e00ff */
[----:B------:R-:W-:-:S07]  /*15e20*/  IMAD.MOV.U32 R21, RZ, RZ, R14 ;  /* 0x000000ffff157224 */ /* 0x000fce00078e000e */
[----:B------:R-:W-:Y:S05]  /*15e30*/  WARPSYNC.COLLECTIVE R15, `(.L_x_811) ;  /* 0x000000000f087348 */ /* 0x000fea0003c00000 */
[----:B------:R0:W1:Y:S02]  /*15e40*/  SHFL.IDX P6, R14, R13, R12, R11 ;  /* 0x0000000c0d0e7389 */ /* 0x00006400000c000b */
[----:B01----:R-:W-:Y:S01]  /*15e50*/  ENDCOLLECTIVE ;  /* 0x000000000000791b */ /* 0x003fe20003800000 */
.L_x_811:
        /* <DEDUP_REMOVED lines=11> */
.L_x_812:
[----:B------:R-:W-:Y:S05]  /*15f10*/  BRA `(.L_x_813) ;  /* 0xffffffdc00ec7947 */ /* 0x000fea000383ffff */
.L_x_756:
[----:B0-----:R-:W-:-:S04]  /*15f20*/  IMAD.U32 R3, RZ, RZ, UR38 ;  /* 0x00000026ff037e24 */ /* 0x001fc8000f8e00ff */
[----:B------:R0:W1:Y:S03]  /*15f30*/  SYNCS.PHASECHK.TRANS64.TRYWAIT P0, [R3+URZ+0x12420], R0 ;  /* 0x01242000030075a7 */ /* 0x000066000800017f */
[----:B-1----:R-:W-:Y:S05]  /*15f40*/  @!P0 NANOSLEEP.SYNCS 0x989680 ;  /* 0x009896800000895d */ /* 0x002fea0003900000 */
[----:B------:R-:W1:Y:S02]  /*15f50*/  @!P0 SYNCS.PHASECHK.TRANS64 P0, [R3+URZ+0x12420], R0 ;  /* 0x01242000030085a7 */ /* 0x000e64000800007f */
[----:B-1----:R-:W-:Y:S05]  /*15f60*/  @!P0 BRA `(.L_x_756) ;  /* 0xfffffffc00ec8947 */ /* 0x002fea000383ffff */
[----:B------:R-:W-:Y:S05]  /*15f70*/  BRA `(.L_x_814) ;  /* 0xffffffe000247947 */ /* 0x000fea000383ffff */
.L_x_761:
[----:B0-----:R0:W1:Y:S02]  /*15f80*/  SYNCS.PHASECHK.TRANS64.TRYWAIT P0, [R7+URZ+0x12480], R4 ;  /* 0x01248004070075a7 */ /* 0x001064000800017f */
[----:B-1----:R-:W-:Y:S05]  /*15f90*/  @!P0 NANOSLEEP.SYNCS 0x989680 ;  /* 0x009896800000895d */ /* 0x002fea0003900000 */
[----:B------:R-:W1:Y:S02]  /*15fa0*/  @!P0 SYNCS.PHASECHK.TRANS64 P0, [R7+URZ+0x12480], R4 ;  /* 0x01248004070085a7 */ /* 0x000e64000800007f */
[----:B-1----:R-:W-:Y:S05]  /*15fb0*/  @!P0 BRA `(.L_x_761) ;  /* 0xfffffffc00f08947 */ /* 0x002fea000383ffff */
[----:B------:R-:W-:Y:S05]  /*15fc0*/  BRA `(.L_x_815) ;  /* 0xffffffe000bc7947 */ /* 0x000fea000383ffff */
.L_x_765:
[----:B-1----:R1:W2:Y:S02]  /*15fd0*/  SYNCS.PHASECHK.TRANS64.TRYWAIT P0, [R7+URZ+0x12440], R4 ;  /* 0x01244004070075a7 */ /* 0x0022a4000800017f */
[----:B--2---:R-:W-:Y:S05]  /*15fe0*/  @!P0 NANOSLEEP.SYNCS 0x989680 ;  /* 0x009896800000895d */ /* 0x004fea0003900000 */
[----:B------:R-:W2:Y:S02]  /*15ff0*/  @!P0 SYNCS.PHASECHK.TRANS64 P0, [R7+URZ+0x12440], R4 ;  /* 0x01244004070085a7 */ /* 0x000ea4000800007f */
[----:B--2---:R-:W-:Y:S05]  /*16000*/  @!P0 BRA `(.L_x_765) ;  /* 0xfffffffc00f08947 */ /* 0x004fea000383ffff */
[----:B------:R-:W-:Y:S05]  /*16010*/  BRA `(.L_x_816) ;  /* 0xffffffe400287947 */ /* 0x000fea000383ffff */
.L_x_770:
[----:B-1----:R1:W2:Y:S02]  /*16020*/  SYNCS.PHASECHK.TRANS64.TRYWAIT P0, [R20+URZ+0x12470], R5 ;  /* 0x01247005140075a7 */ /* 0x0022a4000800017f */
[----:B--2---:R-:W-:Y:S05]  /*16030*/  @!P0 NANOSLEEP.SYNCS 0x989680 ;  /* 0x009896800000895d */ /* 0x004fea0003900000 */
[----:B------:R-:W2:Y:S02]  /*16040*/  @!P0 SYNCS.PHASECHK.TRANS64 P0, [R20+URZ+0x12470], R5 ;  /* 0x01247005140085a7 */ /* 0x000ea4000800007f */
[----:B--2---:R-:W-:Y:S05]  /*16050*/  @!P0 BRA `(.L_x_770) ;  /* 0xfffffffc00f08947 */ /* 0x004fea000383ffff */
[----:B------:R-:W-:Y:S05]  /*16060*/  BRA `(.L_x_817) ;  /* 0xffffffe400b07947 */ /* 0x000fea000383ffff */
.L_x_772:
[----:B0-----:R0:W1:Y:S02]  /*16070*/  SYNCS.PHASECHK.TRANS64.TRYWAIT P0, [R20+URZ+0x12460], R5 ;  /* 0x01246005140075a7 */ /* 0x001064000800017f */
[----:B-1----:R-:W-:Y:S05]  /*16080*/  @!P0 NANOSLEEP.SYNCS 0x989680 ;  /* 0x009896800000895d */ /* 0x002fea0003900000 */
[----:B------:R-:W1:Y:S02]  /*16090*/  @!P0 SYNCS.PHASECHK.TRANS64 P0, [R20+URZ+0x12460], R5 ;  /* 0x01246005140085a7 */ /* 0x000e64000800007f */
[----:B-1----:R-:W-:Y:S05]  /*160a0*/  @!P0 BRA `(.L_x_772) ;  /* 0xfffffffc00f08947 */ /* 0x002fea000383ffff */
[----:B------:R-:W-:Y:S05]  /*160b0*/  BRA `(.L_x_818) ;  /* 0xffffffe400b47947 */ /* 0x000fea000383ffff */
.L_x_778:
[----:B0-----:R0:W1:Y:S02]  /*160c0*/  SYNCS.PHASECHK.TRANS64.TRYWAIT P0, [R12+URZ+0x12470], R5 ;  /* 0x012470050c0075a7 */ /* 0x001064000800017f */
[----:B-1----:R-:W-:Y:S05]  /*160d0*/  @!P0 NANOSLEEP.SYNCS 0x989680 ;  /* 0x009896800000895d */ /* 0x002fea0003900000 */
[----:B------:R-:W1:Y:S02]  /*160e0*/  @!P0 SYNCS.PHASECHK.TRANS64 P0, [R12+URZ+0x12470], R5 ;  /* 0x012470050c0085a7 */ /* 0x000e64000800007f */
[----:B-1----:R-:W-:Y:S05]  /*160f0*/  @!P0 BRA `(.L_x_778) ;  /* 0xfffffffc00f08947 */ /* 0x002fea000383ffff */
[----:B------:R-:W-:Y:S05]  /*16100*/  BRA `(.L_x_819) ;  /* 0xffffffe800ac7947 */ /* 0x000fea000383ffff */
.L_x_780:
[----:B0-----:R0:W1:Y:S02]  /*16110*/  SYNCS.PHASECHK.TRANS64.TRYWAIT P0, [R12+URZ+0x12460], R5 ;  /* 0x012460050c0075a7 */ /* 0x001064000800017f */
[----:B-1----:R-:W-:Y:S05]  /*16120*/  @!P0 NANOSLEEP.SYNCS 0x989680 ;  /* 0x009896800000895d */ /* 0x002fea0003900000 */
[----:B------:R-:W1:Y:S02]  /*16130*/  @!P0 SYNCS.PHASECHK.TRANS64 P0, [R12+URZ+0x12460], R5 ;  /* 0x012460050c0085a7 */ /* 0x000e64000800007f */
[----:B-1----:R-:W-:Y:S05]  /*16140*/  @!P0 BRA `(.L_x_780) ;  /* 0xfffffffc00f08947 */ /* 0x002fea000383ffff */
[----:B------:R-:W-:Y:S05]  /*16150*/  BRA `(.L_x_820) ;  /* 0xffffffe800c47947 */ /* 0x000fea000383ffff */
.L_x_782:
[----:B0-----:R0:W1:Y:S02]  /*16160*/  SYNCS.PHASECHK.TRANS64.TRYWAIT P0, [R9+URZ+0x12420], R4 ;  /* 0x01242004090075a7 */ /* 0x001064000800017f */
[----:B-1----:R-:W-:Y:S05]  /*16170*/  @!P0 NANOSLEEP.SYNCS 0x989680 ;  /* 0x009896800000895d */ /* 0x002fea0003900000 */
[----:B------:R-:W1:Y:S02]  /*16180*/  @!P0 SYNCS.PHASECHK.TRANS64 P0, [R9+URZ+0x12420], R4 ;  /* 0x01242004090085a7 */ /* 0x000e64000800007f */
[----:B-1----:R-:W-:Y:S05]  /*16190*/  @!P0 BRA `(.L_x_782) ;  /* 0xfffffffc00f08947 */ /* 0x002fea000383ffff */
[----:B------:R-:W-:Y:S05]  /*161a0*/  BRA `(.L_x_821) ;  /* 0xffffffec009c7947 */ /* 0x000fea000383ffff */
.L_x_784:
[----:B0-----:R0:W1:Y:S02]  /*161b0*/  SYNCS.PHASECHK.TRANS64.TRYWAIT P1, [R7+URZ], R4 ;  /* 0x00000004070075a7 */ /* 0x001064000802017f */
[----:B-1----:R-:W-:Y:S05]  /*161c0*/  @!P1 NANOSLEEP.SYNCS 0x989680 ;  /* 0x009896800000995d */ /* 0x002fea0003900000 */
[----:B------:R-:W1:Y:S02]  /*161d0*/  @!P1 SYNCS.PHASECHK.TRANS64 P1, [R7+URZ], R4 ;  /* 0x00000004070095a7 */ /* 0x000e64000802007f */
[----:B-1----:R-:W-:Y:S05]  /*161e0*/  @!P1 BRA `(.L_x_784) ;  /* 0xfffffffc00f09947 */ /* 0x002fea000383ffff */
[----:B------:R-:W-:Y:S05]  /*161f0*/  BRA `(.L_x_822) ;  /* 0xffffffec00e07947 */ /* 0x000fea000383ffff */
.L_x_785:
[----:B-1----:R1:W2:Y:S02]  /*16200*/  SYNCS.PHASECHK.TRANS64.TRYWAIT P1, [R5+URZ], R0 ;  /* 0x00000000050075a7 */ /* 0x0022a4000802017f */
[----:B--2---:R-:W-:Y:S05]  /*16210*/  @!P1 NANOSLEEP.SYNCS 0x989680 ;  /* 0x009896800000995d */ /* 0x004fea0003900000 */
[----:B------:R-:W2:Y:S02]  /*16220*/  @!P1 SYNCS.PHASECHK.TRANS64 P1, [R5+URZ], R0 ;  /* 0x00000000050095a7 */ /* 0x000ea4000802007f */
[----:B--2---:R-:W-:Y:S05]  /*16230*/  @!P1 BRA `(.L_x_785) ;  /* 0xfffffffc00f09947 */ /* 0x004fea000383ffff */
[----:B------:R-:W-:Y:S05]  /*16240*/  BRA `(.L_x_823) ;  /* 0xffffffec00d47947 */ /* 0x000fea000383ffff */
.L_x_787:
[----:B--2---:R2:W3:Y:S02]  /*16250*/  SYNCS.PHASECHK.TRANS64.TRYWAIT P1, [R3+URZ+0x12460], R4 ;  /* 0x01246004030075a7 */ /* 0x0044e4000802017f */
[----:B---3--:R-:W-:Y:S05]  /*16260*/  @!P1 NANOSLEEP.SYNCS 0x989680 ;  /* 0x009896800000995d */ /* 0x008fea0003900000 */
[----:B------:R-:W3:Y:S02]  /*16270*/  @!P1 SYNCS.PHASECHK.TRANS64 P1, [R3+URZ+0x12460], R4 ;  /* 0x01246004030095a7 */ /* 0x000ee4000802007f */
[----:B---3--:R-:W-:Y:S05]  /*16280*/  @!P1 BRA `(.L_x_787) ;  /* 0xfffffffc00f09947 */ /* 0x008fea000383ffff */
[----:B------:R-:W-:Y:S05]  /*16290*/  BRA `(.L_x_824) ;  /* 0xffffffec00d47947 */ /* 0x000fea000383ffff */
.L_x_789:
[----:B-1----:R1:W3:Y:S02]  /*162a0*/  SYNCS.PHASECHK.TRANS64.TRYWAIT P1, [R5+URZ+0x12460], R0 ;  /* 0x01246000050075a7 */ /* 0x0022e4000802017f */
[----:B---3--:R-:W-:Y:S05]  /*162b0*/  @!P1 NANOSLEEP.SYNCS 0x989680 ;  /* 0x009896800000995d */ /* 0x008fea0003900000 */
[----:B------:R-:W3:Y:S02]  /*162c0*/  @!P1 SYNCS.PHASECHK.TRANS64 P1, [R5+URZ+0x12460], R0 ;  /* 0x01246000050095a7 */ /* 0x000ee4000802007f */
[----:B---3--:R-:W-:Y:S05]  /*162d0*/  @!P1 BRA `(.L_x_789) ;  /* 0xfffffffc00f09947 */ /* 0x008fea000383ffff */
[----:B------:R-:W-:Y:S05]  /*162e0*/  BRA `(.L_x_825) ;  /* 0xffffffec00d47947 */ /* 0x000fea000383ffff */
.L_x_791:
[----:B---3--:R3:W4:Y:S02]  /*162f0*/  SYNCS.PHASECHK.TRANS64.TRYWAIT P0, [R3+URZ+0x12480], R4 ;  /* 0x01248004030075a7 */ /* 0x008724000800017f */
[----:B----4-:R-:W-:Y:S05]  /*16300*/  @!P0 NANOSLEEP.SYNCS 0x989680 ;  /* 0x009896800000895d */ /* 0x010fea0003900000 */
[----:B------:R-:W4:Y:S02]  /*16310*/  @!P0 SYNCS.PHASECHK.TRANS64 P0, [R3+URZ+0x12480], R4 ;  /* 0x01248004030085a7 */ /* 0x000f24000800007f */
[----:B----4-:R-:W-:Y:S05]  /*16320*/  @!P0 BRA `(.L_x_791) ;  /* 0xfffffffc00f08947 */ /* 0x010fea000383ffff */
[----:B------:R-:W-:Y:S05]  /*16330*/  BRA `(.L_x_792) ;  /* 0xffffffec00d07947 */ /* 0x000fea000383ffff */
.L_x_826:
        /* <DEDUP_REMOVED lines=12> */
.L_x_2190:


//--------------------- .text._ZN7cutlass13device_kernelIN5flash11enable_sm90INS1_16FlashAttnFwdSm90INS1_25CollectiveMainloopFwdSm90ILi2EN4cute5tupleIJNS5_1CILi1EEES8_S8_EEENS6_IJNS7_ILi192EEENS7_ILi160EEENS7_ILi64EEEEEELi64ENS_12float_e4m3_tEfNS_4arch4Sm90ELb0ELb1ELb0ELb1ELb0ELb0ELb0ELb1ELb1ELb1ELb1ELb0EEENS1_21CollectiveEpilogueFwdINS6_IJSA_SC_SB_EEES9_NS_10bfloat16_tESG_Li384ELb1ELb1ELb1ELb1EEENS1_36VarlenDynamicPersistentTileSchedulerILi192ELi160ELi384ELi128ELb1ELb1ELb1ELb1ELb0ELb1EEEEEEEEEvNT_6ParamsE --------------------------
	.section	.text._ZN7cutlass13device_kernelIN5flash11enable_sm90INS1_16FlashAttnFwdSm90INS1_25CollectiveMainloopFwdSm90ILi2EN4cute5tupleIJNS5_1CILi1EEES8_S8_EEENS6_IJNS7_ILi192EEENS7_ILi160EEENS7_ILi64EEEEEELi64ENS_12float_e4m3_tEfNS_4arch4Sm90ELb0ELb1ELb0ELb1ELb0ELb0ELb0ELb1ELb1ELb1ELb1ELb0EEENS1_21CollectiveEpilogueFwdINS6_IJSA_SC_SB_EEES9_NS_10bfloat16_tESG_Li384ELb1ELb1ELb1ELb1EEENS1_36VarlenDynamicPersistentTileSchedulerILi192ELi160ELi384ELi128ELb1ELb1ELb1ELb1ELb0ELb1EEEEEEEEEvNT_6ParamsE,"ax",@progbits
	.align	128
.text._ZN7cutlass13device_kernelIN5flash11enable_sm90INS1_16FlashAttnFwdSm90INS1_25CollectiveMainloopFwdSm90ILi2EN4cute5tupleIJNS5_1CILi1EEES8_S8_EEENS6_IJNS7_ILi192EEENS7_ILi160EEENS7_ILi64EEEEEELi64ENS_12float_e4m3_tEfNS_4arch4Sm90ELb0ELb1ELb0ELb1ELb0ELb0ELb0ELb1ELb1ELb1ELb1ELb0EEENS1_21CollectiveEpilogueFwdINS6_IJSA_SC_SB_EEES9_NS_10bfloat16_tESG_Li384ELb1ELb1ELb1ELb1EEENS1_36VarlenDynamicPersistentTileSchedulerILi192ELi160ELi384ELi128ELb1ELb1ELb1ELb1ELb0ELb1EEEEEEEEEvNT_6ParamsE:
        .type           _ZN7cutlass13device_kernelIN5flash11enable_sm90INS1_16FlashAttnFwdSm90INS1_25CollectiveMainloopFwdSm90ILi2EN4cute5tupleIJNS5_1CILi1EEES8_S8_EEENS6_IJNS7_ILi192EEENS7_ILi160EEENS7_ILi64EEEEEELi64ENS_12float_e4m3_tEfNS_4arch4Sm90ELb0ELb1ELb0ELb1ELb0ELb0ELb0ELb1ELb1ELb1ELb1ELb0EEENS1_21CollectiveEpilogueFwdINS6_IJSA_SC_SB_EEES9_NS_10bfloat16_tESG_Li384ELb1ELb1ELb1ELb1EEENS1_36VarlenDynamicPersistentTileSchedulerILi192ELi160ELi384ELi128ELb1ELb1ELb1ELb1ELb0ELb1EEEEEEEEEvNT_6ParamsE,@function
        .size           _ZN7cutlass13device_kernelIN5flash11enable_sm90INS1_16FlashAttnFwdSm90INS1_25CollectiveMainloopFwdSm90ILi2EN4cute5tupleIJNS5_1CILi1EEES8_S8_EEENS6_IJNS7_ILi192EEENS7_ILi160EEENS7_ILi64EEEEEELi64ENS_12float_e4m3_tEfNS_4arch4Sm90ELb0ELb1ELb0ELb1ELb0ELb0ELb0ELb1ELb1ELb1ELb1ELb0EEENS1_21CollectiveEpilogueFwdINS6_IJSA_SC_SB_EEES9_NS_10bfloat16_tESG_Li384ELb1ELb1ELb1ELb1EEENS1_36VarlenDynamicPersistentTileSchedulerILi192ELi160ELi384ELi128ELb1ELb1ELb1ELb1ELb0ELb1EEEEEEEEEvNT_6ParamsE,(.L_x_2191 - _ZN7cutlass13device_kernelIN5flash11enable_sm90INS1_16FlashAttnFwdSm90INS1_25CollectiveMainloopFwdSm90ILi2EN4cute5tupleIJNS5_1CILi1EEES8_S8_EEENS6_IJNS7_ILi192EEENS7_ILi160EEENS7_ILi64EEEEEELi64ENS_12float_e4m3_tEfNS_4arch4Sm90ELb0ELb1ELb0ELb1ELb0ELb0ELb0ELb1ELb1ELb1ELb1ELb0EEENS1_21CollectiveEpilogueFwdINS6_IJSA_SC_SB_EEES9_NS_10bfloat16_tESG_Li384ELb1ELb1ELb1ELb1EEENS1_36VarlenDynamicPersistentTileSchedulerILi192ELi160ELi384ELi128ELb1ELb1ELb1ELb1ELb0ELb1EEEEEEEEEvNT_6ParamsE)
        .other          _ZN7cutlass13device_kernelIN5flash11enable_sm90INS1_16FlashAttnFwdSm90INS1_25CollectiveMainloopFwdSm90ILi2EN4cute5tupleIJNS5_1CILi1EEES8_S8_EEENS6_IJNS7_ILi192EEENS7_ILi160EEENS7_ILi64EEEEEELi64ENS_12float_e4m3_tEfNS_4arch4Sm90ELb0ELb1ELb0ELb1ELb0ELb0ELb0ELb1ELb1ELb1ELb1ELb0EEENS1_21CollectiveEpilogueFwdINS6_IJSA_SC_SB_EEES9_NS_10bfloat16_tESG_Li384ELb1ELb1ELb1ELb1EEENS1_36VarlenDynamicPersistentTileSchedulerILi192ELi160ELi384ELi128ELb1ELb1ELb1ELb1ELb0ELb1EEEEEEEEEvNT_6ParamsE,@"STO_CUDA_ENTRY STV_DEFAULT"
_ZN7cutlass13device_kernelIN5flash11enable_sm90INS1_16FlashAttnFwdSm90INS1_25CollectiveMainloopFwdSm90ILi2EN4cute5tupleIJNS5_1CILi1EEES8_S8_EEENS6_IJNS7_ILi192EEENS7_ILi160EEENS7_ILi64EEEEEELi64ENS_12float_e4m3_tEfNS_4arch4Sm90ELb0ELb1ELb0ELb1ELb0ELb0ELb0ELb1ELb1ELb1ELb1ELb0EEENS1_21CollectiveEpilogueFwdINS6_IJSA_SC_SB_EEES9_NS_10bfloat16_tESG_Li384ELb1ELb1ELb1ELb1EEENS1_36VarlenDynamicPersistentTileSchedulerILi192ELi160ELi384ELi128ELb1ELb1ELb1ELb1ELb0ELb1EEEEEEEEEvNT_6ParamsE:
        /* <DEDUP_REMOVED lines=18> */
.L_x_828:
[----:B------:R-:W-:Y:S05]  /*0120*/  BSYNC B0 ;  /* 0x0000000000007941 */ /* 0x000fea0003800000 */
.L_x_827:
        /* <DEDUP_REMOVED lines=41> */
.L_x_829:
        /* <DEDUP_REMOVED lines=22> */
.L_x_830:
        /* <DEDUP_REMOVED lines=18> */
.L_x_831:
        /* <DEDUP_REMOVED lines=22> */
.L_x_832:
        /* <DEDUP_REMOVED lines=22> */
.L_x_833:
[----:B------:R-:W-:Y:S01]  /*0900*/  PLOP3.LUT P0, PT, PT, PT, UP0, 0x80, 0x0 ;  /* 0x000000000000781c */ /* 0x000fe20003f0f008 */
[----:B------:R-:W-:Y:S01]  /*0910*/  UMOV UR38, 0x1 ;  /* 0x0000000100267882 */ /* 0x000fe20000000000 */
[----:B------:R-:W-:Y:S01]  /*0920*/  NOP ;  /* 0x0000000000007918 */ /* 0x000fe20000000000 */
[----:B------:R-:W-:Y:S01]  /*0930*/  USEL UR38, UR38, 0x2, !UP0 ;  /* 0x0000000226267887 */ /* 0x000fe2000c000000 */
[----:B------:R-:W-:Y:S01]  /*0940*/  ULDC.64 UR52, c[0x0][0x208] ;  /* 0x0000820000347ab9 */ /* 0x000fe20000000a00 */
[----:B012-4-:R-:W-:Y:S08]  /*0950*/  BAR.SYNC.DEFER_BLOCKING 0x0 ;  /* 0x0000000000007b1d */ /* 0x017ff00000010000 */
[----:B------:R-:W-:Y:S05]  /*0960*/  @!P0 BRA `(.L_x_834) ;  /* 0x0000012c00248947 */ /* 0x000fea0003800000 */
.L_x_835:
        /* <DEDUP_REMOVED lines=19> */
[----:B------:R-:W-:Y:S01]  /*0aa0*/  R2UR UR50, R15 ;  /* 0x000000000f3272ca */ /* 0x000fe200000e0000 */
[----:B------:R-:W-:Y:S01]  /*0ab0*/  UMOV UR47, URZ ;  /* 0x0000003f002f7c82 */ /* 0x000fe20008000000 */
[----:B------:R-:W-:Y:S01]  /*0ac0*/  UMOV UR46, URZ ;  /* 0x0000003f002e7c82 */ /* 0x000fe20008000000 */
[----:B0-----:R-:W-:-:S05]  /*0ad0*/  VIADD R0, R0, 0xffffff80 ;  /* 0xffffff8000007836 */ /* 0x001fca0000000000 */
[----:B------:R-:W-:-:S04]  /*0ae0*/  SHF.R.S32.HI R3, RZ, 0x1f, R0 ;  /* 0x0000001fff037819 */ /* 0x000fc80000011400 */
[CC--:B------:R-:W-:Y:S02]  /*0af0*/  LEA.HI R2, R3.reuse, R0.reuse, RZ, 0x7 ;  /* 0x0000000003027211 */ /* 0x0c0fe400078f38ff */
[----:B------:R-:W-:Y:S02]  /*0b00*/  LEA.HI R3, R3, R0, RZ, 0x2 ;  /* 0x0000000003037211 */ /* 0x000fe400078f10ff */
[----:B------:R-:W-:Y:S02]  /*0b10*/  LOP3.LUT R5, R2, 0xffffff80, RZ, 0xc0, !PT ;  /* 0xffffff8002057812 */ /* 0x000fe400078ec0ff */
[----:B------:R-:W-:Y:S02]  /*0b20*/  SHF.R.S32.HI R2, RZ, 0x7, R2 ;  /* 0x00000007ff027819 */ /* 0x000fe40000011402 */
[----:B------:R-:W-:Y:S01]  /*0b30*/  LOP3.LUT R9, R3, 0xfffffffc, RZ, 0xc0, !PT ;  /* 0xfffffffc03097812 */ /* 0x000fe200078ec0ff */
[----:B------:R-:W-:Y:S02]  /*0b40*/  IMAD.IADD R5, R0, 0x1, -R5 ;  /* 0x0000000100057824 */ /* 0x000fe400078e0a05 */
[----:B------:R-:W-:-:S03]  /*0b50*/  IMAD.HI R3, R2, 0x55555556, RZ ;  /* 0x5555555602037827 */ /* 0x000fc600078e02ff */
[----:B------:R-:W-:Y:S01]  /*0b60*/  SHF.R.S32.HI R4, RZ, 0x1f, R5 ;  /* 0x0000001fff047819 */ /* 0x000fe20000011405 */
[----:B------:R-:W-:Y:S01]  /*0b70*/  IMAD.IADD R9, R0, 0x1, -R9 ;  /* 0x0000000100097824 */ /* 0x000fe200078e0a09 */
[----:B------:R-:W-:Y:S02]  /*0b80*/  LEA.HI R3, R3, R3, RZ, 0x1 ;  /* 0x0000000303037211 */ /* 0x000fe400078f08ff */
[CC--:B------:R-:W-:Y:S02]  /*0b90*/  LEA.HI R6, R4.reuse, R5.reuse, RZ, 0x2 ;  /* 0x0000000504067211 */ /* 0x0c0fe400078f10ff */
[----:B------:R-:W-:Y:S01]  /*0ba0*/  LEA.HI R4, R4, R5, RZ, 0x5 ;  /* 0x0000000504047211 */ /* 0x000fe200078f28ff */
[----:B------:R-:W-:Y:S01]  /*0bb0*/  IMAD R3, R3, -0x3, R2 ;  /* 0xfffffffd03037824 */ /* 0x000fe200078e0202 */
[--C-:B------:R-:W-:Y:S02]  /*0bc0*/  SHF.R.S32.HI R7, RZ, 0x2, R6.reuse ;  /* 0x00000002ff077819 */ /* 0x100fe40000011406 */
[----:B------:R-:W-:-:S02]  /*0bd0*/  SHF.R.S32.HI R8, RZ, 0x1f, R6 ;  /* 0x0000001fff087819 */ /* 0x000fc40000011406 */
[----:B------:R-:W-:Y:S02]  /*0be0*/  LEA.HI R0, R9, R9, RZ, 0x1 ;  /* 0x0000000909007211 */ /* 0x000fe400078f08ff */
[----:B------:R-:W-:Y:S02]  /*0bf0*/  LEA.HI R8, R8, R7, RZ, 0x3 ;  /* 0x0000000708087211 */ /* 0x000fe400078f18ff */
[----:B------:R-:W-:Y:S02]  /*0c00*/  SHF.R.S32.HI R4, RZ, 0x5, R4 ;  /* 0x00000005ff047819 */ /* 0x000fe40000011404 */
[----:B------:R-:W-:Y:S02]  /*0c10*/  LOP3.LUT R8, R8, 0xfffffff8, RZ, 0xc0, !PT ;  /* 0xfffffff808087812 */ /* 0x000fe400078ec0ff */
[----:B------:R-:W-:Y:S02]  /*0c20*/  LOP3.LUT R0, R0, 0x1ffffffe, RZ, 0xc0, !PT ;  /* 0x1ffffffe00007812 */ /* 0x000fe400078ec0ff */
[----:B------:R-:W-:Y:S01]  /*0c30*/  LOP3.LUT R6, R6, 0x7ffffffc, RZ, 0xc0, !PT ;  /* 0x7ffffffc06067812 */ /* 0x000fe200078ec0ff */
[----:B------:R-:W-:-:S02]  /*0c40*/  IMAD.IADD R7, R7, 0x1, -R8 ;  /* 0x0000000107077824 */ /* 0x000fc400078e0a08 */
[----:B------:R-:W-:Y:S02]  /*0c50*/  IMAD.IADD R0, R9, 0x1, -R0 ;  /* 0x0000000109007824 */ /* 0x000fe400078e0a00 */
[----:B------:R-:W-:Y:S02]  /*0c60*/  IMAD R4, R4, 0x10, R7 ;  /* 0x0000001004047824 */ /* 0x000fe400078e0207 */
[----:B------:R-:W-:Y:S02]  /*0c70*/  IMAD.IADD R6, R5, 0x1, -R6 ;  /* 0x0000000105067824 */ /* 0x000fe400078e0a06 */
[----:B------:R-:W-:Y:S02]  /*0c80*/  IMAD R3, R3, 0x40, R4 ;  /* 0x0000004003037824 */ /* 0x000fe400078e0204 */
[----:B------:R-:W-:Y:S02]  /*0c90*/  IMAD.SHL.U32 R156, R6, 0x2, RZ ;  /* 0x00000002069c7824 */ /* 0x000fe400078e00ff */
[----:B------:R-:W-:-:S05]  /*0ca0*/  IMAD R0, R0, 0x8, R3 ;  /* 0x0000000800007824 */ /* 0x000fca00078e0203 */
[----:B------:R0:W-:Y:S02]  /*0cb0*/  STL [R1], R0 ;  /* 0x0000000001007387 */ /* 0x0001e40000100800 */
.L_x_931:
[----:B012-4-:R-:W1:Y:S01]  /*0cc0*/  LDC.64 R6, c[0x0][0xa18] ;  /* 0x00028600ff067b82 */ /* 0x017e620000000a00 */
[----:B------:R-:W-:Y:S02]  /*0cd0*/  IMAD.U32 R3, RZ, RZ, UR50 ;  /* 0x00000032ff037e24 */ /* 0x000fe4000f8e00ff */
[----:B---3--:R-:W-:-:S05]  /*0ce0*/  IMAD.MOV.U32 R8, RZ, RZ, RZ ;  /* 0x000000ffff087224 */ /* 0x008fca00078e00ff */
[----:B------:R-:W2:Y:S08]  /*0cf0*/  LDC R18, c[0x0][0x288] ;  /* 0x0000a200ff127b82 */ /* 0x000eb00000000800 */
[----:B------:R-:W3:Y:S08]  /*0d00*/  LDC.64 R4, c[0x0][0xa28] ;  /* 0x00028a00ff047b82 */ /* 0x000ef00000000a00 */
[----:B------:R-:W4:Y:S01]  /*0d10*/  LDC.64 R10, c[0x0][0x418] ;  /* 0x00010600ff0a7b82 */ /* 0x000f220000000a00 */
[----:B-1----:R-:W-:-:S07]  /*0d20*/  ISETP.NE.U32.AND P1, PT, R6, RZ, PT ;  /* 0x000000ff0600720c */ /* 0x002fce0003f25070 */
[----:B0-----:R-:W0:Y:S01]  /*0d30*/  LDC R0, c[0x0][0x424] ;  /* 0x00010900ff007b82 */ /* 0x001e220000000800 */
[----:B------:R-:W-:-:S07]  /*0d40*/  ISETP.NE.AND.EX P1, PT, R7, RZ, PT, P1 ;  /* 0x000000ff0700720c */ /* 0x000fce0003f25310 */
[----:B------:R-:W1:Y:S01]  /*0d50*/  LDC R17, c[0x0][0x2f0] ;  /* 0x0000bc00ff117b82 */ /* 0x000e620000000800 */
[----:B---3--:R-:W-:Y:S01]  /*0d60*/  ISETP.NE.U32.AND P0, PT, R4, RZ, PT ;  /* 0x000000ff0400720c */ /* 0x008fe20003f05070 */
[----:B------:R-:W-:Y:S01]  /*0d70*/  ULOP3.LUT UR4, UR6, 0xff000000, URZ, 0xc0, !UPT ;  /* 0xff00000006047892 */ /* 0x000fe2000f8ec03f */
[----:B------:R-:W-:Y:S02]  /*0d80*/  ULDC.64 UR8, c[0x0][0xa20] ;  /* 0x0002880000087ab9 */ /* 0x000fe40000000a00 */
[----:B------:R-:W-:-:S03]  /*0d90*/  ISETP.NE.AND.EX P0, PT, R5, RZ, PT, P0 ;  /* 0x000000ff0500720c */ /* 0x000fc60003f05300 */
[----:B------:R-:W3:Y:S10]  /*0da0*/  @P1 LDC.64 R6, c[0x0][0xa18] ;  /* 0x00028600ff061b82 */ /* 0x000ef40000000a00 */
[----:B------:R-:W4:Y:S01]  /*0db0*/  @P0 LDC.64 R4, c[0x0][0xa28] ;  /* 0x00028a00ff040b82 */ /* 0x000f220000000a00 */
[----:B---3--:R-:W-:-:S05]  /*0dc0*/  @P1 IMAD.WIDE R6, R3, 0x4, R6 ;  /* 0x0000000403061825 */ /* 0x008fca00078e0206 */
[----:B--2--5:R2:W5:Y:S01]  /*0dd0*/  @P1 LDG.E R18, desc[UR52][R6.64] ;  /* 0x0000003406121981 */ /* 0x024562000c1e1900 */
[----:B----4-:R-:W-:Y:S01]  /*0de0*/  @P0 IMAD.WIDE R4, R3, 0x4, R4 ;  /* 0x0000000403040825 */ /* 0x010fe200078e0204 */
[----:B------:R-:W-:Y:S01]  /*0df0*/  ULOP3.LUT UR42, UR6, 0xff0000, URZ, 0xc0, !UPT ;  /* 0x00ff0000062a7892 */ /* 0x000fe2000f8ec03f */
[----:B------:R-:W-:Y:S01]  /*0e00*/  ISETP.NE.U32.AND P2, PT, RZ, UR8, PT ;  /* 0x00000008ff007c0c */ /* 0x000fe2000bf45070 */
[----:B------:R-:W-:Y:S02]  /*0e10*/  USHF.R.U32.HI UR4, URZ, 0x8, UR4 ;  /* 0x000000083f047899 */ /* 0x000fe40008011604 */
[----:B------:R2:W5:Y:S01]  /*0e20*/  @P0 LDG.E R8, desc[UR52][R4.64] ;  /* 0x0000003404080981 */ /* 0x000562000c1e1900 */
[----:B------:R-:W-:Y:S01]  /*0e30*/  ISETP.NE.U32.AND P0, PT, R10, RZ, PT ;  /* 0x000000ff0a00720c */ /* 0x000fe20003f05070 */
[----:B------:R-:W-:Y:S01]  /*0e40*/  ULEA.HI UR42, UR42, UR4, URZ, 0x10 ;  /* 0x000000042a2a7291 */ /* 0x000fe2000f8f803f */
[----:B------:R-:W-:Y:S01]  /*0e50*/  ISETP.NE.AND.EX P2, PT, RZ, UR9, PT, P2 ;  /* 0x00000009ff007c0c */ /* 0x000fe2000bf45320 */
[----:B------:R-:W-:Y:S01]  /*0e60*/  ULOP3.LUT UR36, UR6, 0xffff, URZ, 0xc0, !UPT ;  /* 0x0000ffff06247892 */ /* 0x000fe2000f8ec03f */
[----:B------:R-:W-:-:S04]  /*0e70*/  ISETP.NE.AND.EX P0, PT, R11, RZ, PT, P0 ;  /* 0x000000ff0b00720c */ /* 0x000fc80003f05300 */
[----:B0-----:R-:W-:Y:S01]  /*0e80*/  SEL R0, R0, 0x1, P0 ;  /* 0x0000000100007807 */ /* 0x001fe20000000000 */
[----:B-12---:R-:W-:Y:S08]  /*0e90*/  @P1 BRA `(.L_x_836) ;  /* 0x0000000000281947 */ /* 0x006ff00003800000 */
[----:B------:R-:W-:Y:S02]  /*0ea0*/  ULDC.64 UR6, c[0x0][0xa00] ;  /* 0x0002800000067ab9 */ /* 0x000fe40000000a00 */
[----:B------:R-:W-:-:S04]  /*0eb0*/  ISETP.NE.U32.AND P0, PT, RZ, UR6, PT ;  /* 0x00000006ff007c0c */ /* 0x000fc8000bf05070 */
[----:B------:R-:W-:-:S13]  /*0ec0*/  ISETP.NE.AND.EX P0, PT, RZ, UR7, PT, P0 ;  /* 0x00000007ff007c0c */ /* 0x000fda000bf05300 */
[----:B------:R-:W-:Y:S05]  /*0ed0*/  @!P0 BRA `(.L_x_836) ;  /* 0x0000000000188947 */ /* 0x000fea0003800000 */
[----:B------:R-:W0:Y:S01]  /*0ee0*/  LDC.64 R4, c[0x0][0xa00] ;  /* 0x00028000ff047b82 */ /* 0x000e220000000a00 */
[----:B------:R-:W-:-:S04]  /*0ef0*/  IMAD.U32 R3, RZ, RZ, UR50 ;  /* 0x00000032ff037e24 */ /* 0x000fc8000f8e00ff */
[----:B0-----:R-:W-:-:S05]  /*0f00*/  IMAD.WIDE R4, R3, 0x4, R4 ;  /* 0x0000000403047825 */ /* 0x001fca00078e0204 */
[----:B-----5:R-:W2:Y:S04]  /*0f10*/  LDG.E R18, desc[UR52][R4.64] ;  /* 0x0000003404127981 */ /* 0x020ea8000c1e1900 */
[----:B------:R-:W2:Y:S02]  /*0f20*/  LDG.E R3, desc[UR52][R4.64+0x4] ;  /* 0x0000043404037981 */ /* 0x000ea4000c1e1900 */
[----:B--2---:R-:W-:-:S07]  /*0f30*/  IMAD.IADD R18, R3, 0x1, -R18 ;  /* 0x0000000103127824 */ /* 0x004fce00078e0a12 */
.L_x_836:
[----:B------:R-:W-:Y:S01]  /*0f40*/  UMOV UR37, UR50 ;  /* 0x0000003200257c82 */ /* 0x000fe20008000000 */
[----:B------:R-:W-:Y:S01]  /*0f50*/  IMAD R17, R0, R17, RZ ;  /* 0x0000001100117224 */ /* 0x000fe200078e02ff */
[----:B------:R-:W-:Y:S06]  /*0f60*/  @!P2 BRA `(.L_x_837) ;  /* 0x000000000018a947 */ /* 0x000fec0003800000 */
[----:B------:R-:W-:Y:S02]  /*0f70*/  ULDC.64 UR6, c[0x0][0xa20] ;  /* 0x0002880000067ab9 */ /* 0x000fe40000000a00 */
[----:B------:R-:W-:-:S06]  /*0f80*/  UIMAD.WIDE UR6, UR50, 0x4, UR6 ;  /* 0x00000004320678a5 */ /* 0x000fcc000f8e0206 */
[----:B------:R-:W-:Y:S02]  /*0f90*/  IMAD.U32 R4, RZ, RZ, UR6 ;  /* 0x00000006ff047e24 */ /* 0x000fe4000f8e00ff */
[----:B------:R-:W-:-:S05]  /*0fa0*/  IMAD.U32 R5, RZ, RZ, UR7 ;  /* 0x00000007ff057e24 */ /* 0x000fca000f8e00ff */
[----:B------:R0:W5:Y:S01]  /*0fb0*/  LDG.E R17, desc[UR52][R4.64] ;  /* 0x0000003404117981 */ /* 0x000162000c1e1900 */
[----:B------:R-:W-:Y:S05]  /*0fc0*/  BRA `(.L_x_838) ;  /* 0x0000000000287947 */ /* 0x000fea0003800000 */
.L_x_837:
[----:B------:R-:W-:Y:S02]  /*0fd0*/  ULDC.64 UR6, c[0x0][0xa08] ;  /* 0x0002820000067ab9 */ /* 0x000fe40000000a00 */
[----:B------:R-:W-:-:S04]  /*0fe0*/  ISETP.NE.U32.AND P0, PT, RZ, UR6, PT ;  /* 0x00000006ff007c0c */ /* 0x000fc8000bf05070 */
[----:B------:R-:W-:-:S13]  /*0ff0*/  ISETP.NE.AND.EX P0, PT, RZ, UR7, PT, P0 ;  /* 0x00000007ff007c0c */ /* 0x000fda000bf05300 */
[----:B------:R-:W-:Y:S05]  /*1000*/  @!P0 BRA `(.L_x_838) ;  /* 0x0000000000188947 */ /* 0x000fea0003800000 */
[----:B------:R-:W0:Y:S01]  /*1010*/  LDC.64 R4, c[0x0][0xa08] ;  /* 0x00028200ff047b82 */ /* 0x000e220000000a00 */
[----:B------:R-:W-:-:S04]  /*1020*/  IMAD.U32 R3, RZ, RZ, UR50 ;  /* 0x00000032ff037e24 */ /* 0x000fc8000f8e00ff */
[----:B0-----:R-:W-:-:S05]  /*1030*/  IMAD.WIDE R4, R3, 0x4, R4 ;  /* 0x0000000403047825 */ /* 0x001fca00078e0204 */
[----:B------:R-:W2:Y:S04]  /*1040*/  LDG.E R17, desc[UR52][R4.64] ;  /* 0x0000003404117981 */ /* 0x000ea8000c1e1900 */
[----:B------:R-:W2:Y:S02]  /*1050*/  LDG.E R0, desc[UR52][R4.64+0x4] ;  /* 0x0000043404007981 */ /* 0x000ea4000c1e1900 */
[----:B--2---:R-:W-:-:S07]  /*1060*/  IMAD.IADD R17, R0, 0x1, -R17 ;  /* 0x0000000100117824 */ /* 0x004fce00078e0a11 */
.L_x_838:
[----:B------:R-:W-:Y:S01]  /*1070*/  ULDC.64 UR8, c[0x0][0x990] ;  /* 0x0002640000087ab9 */ /* 0x000fe20000000a00 */
[----:B------:R-:W-:Y:S01]  /*1080*/  ULDC.64 UR6, c[0x0][0x998] ;  /* 0x0002660000067ab9 */ /* 0x000fe20000000a00 */
[----:B------:R-:W-:Y:S01]  /*1090*/  UISETP.NE.U32.AND UP0, UPT, UR8, URZ, UPT ;  /* 0x0000003f0800728c */ /* 0x000fe2000bf05070 */
[----:B------:R-:W-:Y:S01]  /*10a0*/  IMAD.MOV.U32 R3, RZ, RZ, 0x3f800000 ;  /* 0x3f800000ff037424 */ /* 0x000fe200078e00ff */
[----:B------:R-:W-:Y:S01]  /*10b0*/  UISETP.NE.U32.AND UP1, UPT, UR6, URZ, UPT ;  /* 0x0000003f0600728c */ /* 0x000fe2000bf25070 */
[----:B------:R-:W-:Y:S01]  /*10c0*/  IMAD.MOV.U32 R0, RZ, RZ, 0x3f800000 ;  /* 0x3f800000ff007424 */ /* 0x000fe200078e00ff */
[----:B------:R-:W-:Y:S02]  /*10d0*/  UISETP.NE.AND.EX UP0, UPT, UR9, URZ, UPT, UP0 ;  /* 0x0000003f0900728c */ /* 0x000fe4000bf05300 */
[----:B------:R-:W-:-:S04]  /*10e0*/  UISETP.NE.AND.EX UP1, UPT, UR7, URZ, UPT, UP1 ;  /* 0x0000003f0700728c */ /* 0x000fc8000bf25310 */
[----:B------:R-:W-:Y:S02]  /*10f0*/  PLOP3.LUT P0, PT, PT, PT, UP0, 0x80, 0x0 ;  /* 0x000000000000781c */ /* 0x000fe40003f0f008 */
[----:B------:R-:W-:-:S03]  /*1100*/  PLOP3.LUT P1, PT, PT, PT, UP1, 0x80, 0x0 ;  /* 0x000000000000781c */ /* 0x000fc60003f2f018 */
[----:B------:R-:W-:Y:S02]  /*1110*/  @UP0 USHF.R.S32.HI UR4, URZ, 0x1f, UR50 ;  /* 0x0000001f3f040899 */ /* 0x000fe40008011432 */
[----:B------:R-:W-:Y:S01]  /*1120*/  @UP1 USHF.R.S32.HI UR14, URZ, 0x1f, UR50 ;  /* 0x0000001f3f0e1899 */ /* 0x000fe20008011432 */
[----:B------:R-:W-:Y:S01]  /*1130*/  @UP0 ULDC.64 UR12, c[0x0][0x9a8] ;  /* 0x00026a00000c0ab9 */ /* 0x000fe20000000a00 */
[----:B------:R-:W-:Y:S01]  /*1140*/  @UP1 ULDC.64 UR16, c[0x0][0x9b8] ;  /* 0x00026e0000101ab9 */ /* 0x000fe20000000a00 */
[----:B------:R-:W-:Y:S02]  /*1150*/  @UP0 UIMAD UR4, UR4, UR12, URZ ;  /* 0x0000000c040402a4 */ /* 0x000fe4000f8e023f */
[----:B------:R-:W-:Y:S02]  /*1160*/  @UP1 UIMAD UR14, UR14, UR16, URZ ;  /* 0x000000100e0e12a4 */ /* 0x000fe4000f8e023f */
[----:B------:R-:W-:Y:S02]  /*1170*/  @UP0 UIMAD.WIDE.U32 UR10, UR50, UR12, URZ ;  /* 0x0000000c320a02a5 */ /* 0x000fe4000f8e003f */
[----:B------:R-:W-:-:S02]  /*1180*/  @UP0 UIMAD UR4, UR50, UR13, UR4 ;  /* 0x0000000d320402a4 */ /* 0x000fc4000f8e0204 */
[----:B------:R-:W-:Y:S02]  /*1190*/  @UP1 UIMAD UR14, UR50, UR17, UR14 ;  /* 0x00000011320e12a4 */ /* 0x000fe4000f8e020e */
[----:B------:R-:W-:Y:S02]  /*11a0*/  @UP1 UIMAD.WIDE.U32 UR12, UR50, UR16, URZ ;  /* 0x00000010320c12a5 */ /* 0x000fe4000f8e003f */
[----:B------:R-:W-:Y:S02]  /*11b0*/  @UP0 UIADD3 UR11, UR11, UR4, URZ ;  /* 0x000000040b0b0290 */ /* 0x000fe4000fffe03f */
[----:B------:R-:W-:Y:S01]  /*11c0*/  @UP1 UIADD3 UR13, UR13, UR14, URZ ;  /* 0x0000000e0d0d1290 */ /* 0x000fe2000fffe03f */
[----:B------:R-:W-:Y:S02]  /*11d0*/  @UP1 ULDC.64 UR16, c[0x0][0x9c0] ;  /* 0x0002700000101ab9 */ /* 0x000fe40000000a00 */
[----:B------:R-:W-:Y:S01]  /*11e0*/  @UP0 ULDC.64 UR14, c[0x0][0x9b0] ;  /* 0x00026c00000e0ab9 */ /* 0x000fe20000000a00 */
[----:B------:R-:W-:-:S02]  /*11f0*/  @UP1 UIMAD.WIDE.U32 UR12, UR36, UR16, UR12 ;  /* 0x00000010240c12a5 */ /* 0x000fc4000f8e000c */
[----:B------:R-:W-:Y:S02]  /*1200*/  @UP0 UIMAD.WIDE.U32 UR10, UR36, UR14, UR10 ;  /* 0x0000000e240a02a5 */ /* 0x000fe4000f8e000a */
[----:B------:R-:W-:Y:S02]  /*1210*/  @UP1 UIMAD UR4, UR36, UR17, UR13 ;  /* 0x00000011240412a4 */ /* 0x000fe4000f8e020d */
[----:B------:R-:W-:Y:S02]  /*1220*/  @UP0 UIMAD UR11, UR36, UR15, UR11 ;  /* 0x0000000f240b02a4 */ /* 0x000fe4000f8e020b */
[----:B------:R-:W-:Y:S02]  /*1230*/  @UP0 ULEA UR8, UP2, UR10, UR8, 0x2 ;  /* 0x000000080a080291 */ /* 0x000fe4000f84103f */
[----:B------:R-:W-:Y:S02]  /*1240*/  @UP1 ULEA UR6, UP3, UR12, UR6, 0x2 ;  /* 0x000000060c061291 */ /* 0x000fe4000f86103f */
[----:B------:R-:W-:-:S02]  /*1250*/  @UP0 ULEA.HI.X UR9, UR10, UR9, UR11, 0x2, UP2 ;  /* 0x000000090a090291 */ /* 0x000fc400090f140b */
[----:B------:R-:W-:Y:S01]  /*1260*/  @UP1 ULEA.HI.X UR7, UR12, UR7, UR4, 0x2, UP3 ;  /* 0x000000070c071291 */ /* 0x000fe200098f1404 */
[----:B0-----:R-:W-:Y:S02]  /*1270*/  IMAD.U32 R4, RZ, RZ, UR8 ;  /* 0x00000008ff047e24 */ /* 0x001fe4000f8e00ff */
[----:B-----5:R-:W-:Y:S01]  /*1280*/  IMAD.IADD R17, R17, 0x1, -R8 ;  /* 0x0000000111117824 */ /* 0x020fe200078e0a08 */
[----:B------:R-:W-:Y:S01]  /*1290*/  ULDC UR4, c[0x0][0x448] ;  /* 0x0001120000047ab9 */ /* 0x000fe20000000800 */
[----:B------:R-:W-:Y:S01]  /*12a0*/  IMAD.U32 R5, RZ, RZ, UR9 ;  /* 0x00000009ff057e24 */ /* 0x000fe2000f8e00ff */
[----:B------:R-:W-:Y:S01]  /*12b0*/  UIMAD UR39, UR5, 0xc0, URZ ;  /* 0x000000c0052778a4 */ /* 0x000fe2000f8e023f */
[----:B------:R-:W-:Y:S01]  /*12c0*/  IMAD.U32 R6, RZ, RZ, UR6 ;  /* 0x00000006ff067e24 */ /* 0x000fe2000f8e00ff */
[----:B------:R-:W-:Y:S01]  /*12d0*/  ULDC UR10, c[0x0][0x988] ;  /* 0x00026200000a7ab9 */ /* 0x000fe20000000800 */
[----:B------:R-:W-:Y:S01]  /*12e0*/  IMAD.U32 R7, RZ, RZ, UR7 ;  /* 0x00000007ff077e24 */ /* 0x000fe2000f8e00ff */
[----:B------:R-:W2:Y:S04]  /*12f0*/  @P0 LDG.E R3, desc[UR52][R4.64] ;  /* 0x0000003404030981 */ /* 0x000ea8000c1e1900 */
[----:B------:R-:W2:Y:S01]  /*1300*/  @P1 LDG.E R0, desc[UR52][R6.64] ;  /* 0x0000003406001981 */ /* 0x000ea2000c1e1900 */
[----:B------:R-:W-:Y:S01]  /*1310*/  UISETP.NE.AND UP1, UPT, UR4, 0x1, UPT ;  /* 0x000000010400788c */ /* 0x000fe2000bf25270 */
[----:B------:R-:W-:Y:S01]  /*1320*/  IADD3 R8, R17, 0x1, -R18 ;  /* 0x0000000111087810 */ /* 0x000fe20007ffe812 */
[----:B------:R-:W-:Y:S01]  /*1330*/  UIADD3 UR8, UR39, 0xbf, URZ ;  /* 0x000000bf27087890 */ /* 0x000fe2000fffe03f */
[----:B------:R-:W-:-:S02]  /*1340*/  ULDC.64 UR4, c[0x0][0x9e0] ;  /* 0x0002780000047ab9 */ /* 0x000fc40000000a00 */
[----:B------:R-:W-:Y:S01]  /*1350*/  R2UR UR9, R8 ;  /* 0x00000000080972ca */ /* 0x000fe200000e0000 */
[----:B------:R-:W-:-:S05]  /*1360*/  UISETP.GE.AND UP0, UPT, UR5, 0x1, UPT ;  /* 0x000000010500788c */ /* 0x000fca000bf06270 */
[----:B------:R-:W-:Y:S01]  /*1370*/  @UP1 ULDC UR6, c[0x0][0x44c] ;  /* 0x0001130000061ab9 */ /* 0x000fe20000000800 */
[----:B------:R-:W-:Y:S01]  /*1380*/  @UP1 ULDC UR11, c[0x0][0x450] ;  /* 0x00011400000b1ab9 */ /* 0x000fe20000000800 */
[----:B------:R-:W-:Y:S01]  /*1390*/  UIMAD.WIDE.U32 UR6, UR8, UR6, URZ ;  /* 0x00000006080672a5 */ /* 0x000fe2000f8e003f */
[----:B------:R-:W-:-:S03]  /*13a0*/  PLOP3.LUT P1, PT, PT, PT, UP0, 0x80, 0x0 ;  /* 0x000000000000781c */ /* 0x000fc60003f2f008 */
[----:B------:R-:W-:-:S04]  /*13b0*/  @UP1 USHF.R.U32.HI UR8, URZ, UR11, UR7 ;  /* 0x0000000b3f081299 */ /* 0x000fc80008011607 */
[----:B------:R-:W-:-:S04]  /*13c0*/  UIADD3 UR8, UR9, UR8, URZ ;  /* 0x0000000809087290 */ /* 0x000fc8000fffe03f */
[----:B------:R-:W-:Y:S01]  /*13d0*/  UIADD3 UR4, UR8, UR4, URZ ;  /* 0x0000000408047290 */ /* 0x000fe2000fffe03f */
[----:B--2---:R-:W-:-:S04]  /*13e0*/  FMUL.FTZ R0, R3, R0 ;  /* 0x0000000003007220 */ /* 0x004fc80000410000 */
        /* <DEDUP_REMOVED lines=14> */
.L_x_840:
[----:B------:R-:W-:-:S11]  /*14d0*/  UISETP.NE.AND UP0, UPT, UR5, 0x1, UPT ;  /* 0x000000010500788c */ /* 0x000fd6000bf05270 */
[----:B------:R-:W-:Y:S02]  /*14e0*/  @UP0 ULDC.64 UR8, c[0x0][0x9e8] ;  /* 0x00027a0000080ab9 */ /* 0x000fe40000000a00 */
[----:B------:R-:W-:-:S04]  /*14f0*/  UIMAD.WIDE.U32 UR6, UR4, UR8, URZ ;  /* 0x00000008040672a5 */ /* 0x000fc8000f8e003f */
[----:B------:R-:W-:-:S12]  /*1500*/  @UP0 USHF.R.U32.HI UR4, URZ, UR9, UR7 ;  /* 0x000000093f040299 */ /* 0x000fd80008011607 */
.L_x_841:
[----:B------:R-:W-:-:S06]  /*1510*/  UIMAD UR4, UR4, UR5, UR5 ;  /* 0x00000005040472a4 */ /* 0x000fcc000f8e0205 */
[----:B------:R-:W-:-:S07]  /*1520*/  VIMNMX R0, R0, UR4, PT ;  /* 0x0000000400007c48 */ /* 0x000fce000bfe0100 */
.L_x_839:
[C---:B------:R-:W-:Y:S01]  /*1530*/  IMAD.IADD R19, R17.reuse, 0x1, -R18 ;  /* 0x0000000111137824 */ /* 0x040fe200078e0a12 */
[----:B------:R-:W-:Y:S01]  /*1540*/  @UP1 ULDC UR6, c[0x0][0x44c] ;  /* 0x0001130000061ab9 */ /* 0x000fe20000000800 */
[----:B------:R-:W-:Y:S01]  /*1550*/  VIADD R3, R0, 0x9f ;  /* 0x0000009f00037836 */ /* 0x000fe20000000000 */
[----:B------:R-:W-:Y:S01]  /*1560*/  UIMAD.WIDE.U32 UR6, UR39, UR6, URZ ;  /* 0x00000006270672a5 */ /* 0x000fe2000f8e003f */
[----:B------:R-:W-:Y:S01]  /*1570*/  VIADD R0, R17, 0x9f ;  /* 0x0000009f11007836 */ /* 0x000fe20000000000 */
        /* <DEDUP_REMOVED lines=25> */
.L_x_843:
[----:B------:R-:W-:-:S11]  /*1710*/  UISETP.NE.AND UP0, UPT, UR5, 0x1, UPT ;  /* 0x000000010500788c */ /* 0x000fd6000bf05270 */
[----:B------:R-:W-:Y:S02]  /*1720*/  @UP0 ULDC.64 UR10, c[0x0][0x9e8] ;  /* 0x00027a00000a0ab9 */ /* 0x000fe40000000a00 */
[----:B------:R-:W-:-:S04]  /*1730*/  UIMAD.WIDE.U32 UR6, UR4, UR10, URZ ;  /* 0x0000000a040672a5 */ /* 0x000fc8000f8e003f */
[----:B------:R-:W-:-:S12]  /*1740*/  @UP0 USHF.R.U32.HI UR4, URZ, UR11, UR7 ;  /* 0x0000000b3f040299 */ /* 0x000fd80008011607 */
.L_x_844:
[----:B------:R-:W-:-:S04]  /*1750*/  UIMAD UR4, UR4, UR5, URZ ;  /* 0x00000005040472a4 */ /* 0x000fc8000f8e023f */
[----:B------:R-:W-:-:S04]  /*1760*/  UISETP.LT.AND UP0, UPT, UR8, UR4, UPT ;  /* 0x000000040800728c */ /* 0x000fc8000bf01270 */
[----:B------:R-:W-:-:S12]  /*1770*/  USEL UR8, UR8, UR4, !UP0 ;  /* 0x0000000408087287 */ /* 0x000fd8000c000000 */
.L_x_842:
[----:B------:R-:W-:Y:S02]  /*1780*/  UIMAD.WIDE UR4, UR8, 0x66666667, URZ ;  /* 0x66666667080478a5 */ /* 0x000fe4000f8e023f */
[----:B------:R-:W-:Y:S02]  /*1790*/  ULOP3.LUT UR41, UR42, 0xff, URZ, 0xc0, !UPT ;  /* 0x000000ff2a297892 */ /* 0x000fe4000f8ec03f */
[----:B------:R-:W-:Y:S02]  /*17a0*/  USHF.R.U32.HI UR4, URZ, 0x1f, UR5 ;  /* 0x0000001f3f047899 */ /* 0x000fe40008011605 */
[----:B------:R-:W-:Y:S02]  /*17b0*/  USHF.R.U32.HI UR42, URZ, 0x10, UR42 ;  /* 0x000000103f2a7899 */ /* 0x000fe4000801162a */
[----:B------:R-:W-:-:S04]  /*17c0*/  ULEA.HI.SX32 UR4, UR5, UR4, 0x1a ;  /* 0x0000000405047291 */ /* 0x000fc8000f8fd23f */
[----:B------:R-:W-:-:S04]  /*17d0*/  UISETP.LT.AND UP0, UPT, URZ, UR4, UPT ;  /* 0x000000043f00728c */ /* 0x000fc8000bf01270 */
[----:B------:R-:W-:-:S03]  /*17e0*/  USEL UR43, URZ, UR4, !UP0 ;  /* 0x000000043f2b7287 */ /* 0x000fc6000c000000 */
[----:B------:R-:W-:-:S03]  /*17f0*/  UMOV UR4, URZ ;  /* 0x0000003f00047c82 */ /* 0x000fc60008000000 */
[----:B------:R-:W-:-:S13]  /*1800*/  ISETP.GT.AND P0, PT, R22, UR43, PT ;  /* 0x0000002b16007c0c */ /* 0x000fda000bf04270 */
[----:B------:R-:W-:Y:S05]  /*1810*/  @!P0 BRA `(.L_x_845) ;  /* 0x0000000000988947 */ /* 0x000fea0003800000 */
[----:B------:R-:W-:Y:S01]  /*1820*/  UISETP.NE.AND UP0, UPT, UR42, URZ, UPT ;  /* 0x0000003f2a00728c */ /* 0x000fe2000bf05270 */
[----:B------:R-:W-:-:S03]  /*1830*/  ULDC UR4, c[0x0][0x9f0] ;  /* 0x00027c0000047ab9 */ /* 0x000fc60000000800 */
[----:B------:R-:W-:-:S03]  /*1840*/  USEL UR9, UR42, UR4, UP0 ;  /* 0x000000042a097287 */ /* 0x000fc60008000000 */
[----:B------:R-:W-:-:S03]  /*1850*/  UMOV UR4, URZ ;  /* 0x0000003f00047c82 */ /* 0x000fc60008000000 */
[----:B------:R-:W-:-:S05]  /*1860*/  IMAD.U32 R5, RZ, RZ, UR9 ;  /* 0x00000009ff057e24 */ /* 0x000fca000f8e00ff */
        /* <DEDUP_REMOVED lines=33> */
.L_x_845:
[----:B------:R-:W-:Y:S02]  /*1a80*/  UIMAD UR43, UR41, UR4, UR43 ;  /* 0x00000004292b72a4 */ /* 0x000fe4000f8e022b */
[----:B------:R-:W-:Y:S01]  /*1a90*/  IMAD.U32 R3, RZ, RZ, UR4 ;  /* 0x00000004ff037e24 */ /* 0x000fe2000f8e00ff */
[----:B------:R-:W-:Y:S02]  /*1aa0*/  PLOP3.LUT P0, PT, PT, PT, PT, 0x80, 0x0 ;  /* 0x000000000000781c */ /* 0x000fe40003f0f070 */
[----:B------:R-:W-:Y:S02]  /*1ab0*/  CS2R R28, SRZ ;  /* 0x00000000001c7805 */ /* 0x000fe4000001ff00 */
[----:B------:R-:W-:Y:S02]  /*1ac0*/  CS2R R6, SRZ ;  /* 0x0000000000067805 */ /* 0x000fe4000001ff00 */
[----:B------:R-:W-:Y:S02]  /*1ad0*/  CS2R R24, SRZ ;  /* 0x0000000000187805 */ /* 0x000fe4000001ff00 */
[----:B------:R-:W-:-:S02]  /*1ae0*/  VIADDMNMX R22, R3, UR43, R22, PT ;  /* 0x0000002b03167c46 */ /* 0x000fc4000b800116 */
[----:B------:R-:W-:Y:S02]  /*1af0*/  CS2R R30, SRZ ;  /* 0x00000000001e7805 */ /* 0x000fe4000001ff00 */
[----:B------:R-:W-:Y:S02]  /*1b00*/  CS2R R26, SRZ ;  /* 0x00000000001a7805 */ /* 0x000fe4000001ff00 */
[----:B------:R-:W-:Y:S02]  /*1b10*/  CS2R R36, SRZ ;  /* 0x0000000000247805 */ /* 0x000fe4000001ff00 */
[----:B------:R-:W-:Y:S02]  /*1b20*/  ISETP.GT.AND P1, PT, R22, UR43, PT ;  /* 0x0000002b16007c0c */ /* 0x000fe4000bf24270 */
[----:B------:R-:W-:Y:S02]  /*1b30*/  CS2R R32, SRZ ;  /* 0x0000000000207805 */ /* 0x000fe4000001ff00 */
[----:B------:R-:W-:-:S02]  /*1b40*/  CS2R R38, SRZ ;  /* 0x0000000000267805 */ /* 0x000fc4000001ff00 */
[----:B------:R-:W-:Y:S02]  /*1b50*/  CS2R R34, SRZ ;  /* 0x0000000000227805 */ /* 0x000fe4000001ff00 */
[----:B------:R-:W-:Y:S02]  /*1b60*/  CS2R R44, SRZ ;  /* 0x00000000002c7805 */ /* 0x000fe4000001ff00 */
[----:B------:R-:W-:Y:S01]  /*1b70*/  CS2R R40, SRZ ;  /* 0x0000000000287805 */ /* 0x000fe2000001ff00 */
[----:B------:R-:W-:Y:S01]  /*1b80*/  IMAD.MOV.U32 R14, RZ, RZ, RZ ;  /* 0x000000ffff0e7224 */ /* 0x000fe200078e00ff */
[----:B------:R-:W-:Y:S01]  /*1b90*/  CS2R R42, SRZ ;  /* 0x00000000002a7805 */ /* 0x000fe2000001ff00 */
[----:B------:R-:W-:Y:S01]  /*1ba0*/  IMAD.MOV.U32 R47, RZ, RZ, RZ ;  /* 0x000000ffff2f7224 */ /* 0x000fe200078e00ff */
[----:B------:R-:W-:Y:S02]  /*1bb0*/  CS2R R52, SRZ ;  /* 0x0000000000347805 */ /* 0x000fe4000001ff00 */
[----:B------:R-:W-:-:S02]  /*1bc0*/  CS2R R48, SRZ ;  /* 0x0000000000307805 */ /* 0x000fc4000001ff00 */
[----:B------:R-:W-:Y:S02]  /*1bd0*/  CS2R R54, SRZ ;  /* 0x0000000000367805 */ /* 0x000fe4000001ff00 */
[----:B------:R-:W-:Y:S01]  /*1be0*/  CS2R R50, SRZ ;  /* 0x0000000000327805 */ /* 0x000fe2000001ff00 */
[----:B------:R-:W-:Y:S06]  /*1bf0*/  @!P1 BRA `(.L_x_846) ;  /* 0x000000ec00489947 */ /* 0x000fec0003800000 */
[----:B------:R-:W0:Y:S01]  /*1c00*/  S2R R0, SR_TID.X ;  /* 0x0000000000007919 */ /* 0x000e220000002100 */
[----:B------:R-:W1:Y:S01]  /*1c10*/  S2UR UR44, SR_CgaCtaId ;  /* 0x00000000002c79c3 */ /* 0x000e620000008800 */
[----:B------:R-:W-:Y:S02]  /*1c20*/  UMOV UR45, 0x400 ;  /* 0x00000400002d7882 */ /* 0x000fe40000000000 */
[----:B-1----:R-:W-:Y:S01]  /*1c30*/  ULEA UR45, UR44, UR45, 0x18 ;  /* 0x0000002d2c2d7291 */ /* 0x002fe2000f8ec03f */
[----:B0-----:R-:W-:-:S05]  /*1c40*/  VIADD R0, R0, 0xffffff80 ;  /* 0xffffff8000007836 */ /* 0x001fca0000000000 */
[----:B------:R-:W-:-:S04]  /*1c50*/  SHF.R.S32.HI R3, RZ, 0x1f, R0 ;  /* 0x0000001fff037819 */ /* 0x000fc80000011400 */
[----:B------:R-:W-:-:S04]  /*1c60*/  LEA.HI R3, R3, R0, RZ, 0x7 ;  /* 0x0000000003037211 */ /* 0x000fc800078f38ff */
[----:B------:R-:W-:-:S06]  /*1c70*/  SHF.R.S32.HI R3, RZ, 0x7, R3 ;  /* 0x00000007ff037819 */ /* 0x000fcc0000011403 */
        /* <DEDUP_REMOVED lines=28> */
.L_x_847:
[----:B------:R-:W-:Y:S01]  /*1e40*/  ULEA.HI UR4, UR48, UR48, URZ, 0x1 ;  /* 0x0000003030047291 */ /* 0x000fe2000f8f083f */
[----:B------:R-:W-:-:S03]  /*1e50*/  IMAD.U32 R3, RZ, RZ, UR49 ;  /* 0x00000031ff037e24 */ /* 0x000fc6000f8e00ff */
[----:B------:R-:W-:Y:S02]  /*1e60*/  ULOP3.LUT UR4, UR4, 0xfffffffe, URZ, 0xc0, !UPT ;  /* 0xfffffffe04047892 */ /* 0x000fe4000f8ec03f */
[----:B------:R-:W-:Y:S02]  /*1e70*/  ISETP.NE.AND P0, PT, R3, 0x3, PT ;  /* 0x000000030300780c */ /* 0x000fe40003f05270 */
[----:B------:R-:W-:-:S06]  /*1e80*/  UIADD3 UR4, UR48, -UR4, URZ ;  /* 0x8000000430047290 */ /* 0x000fcc000fffe03f */
[----:B------:R-:W-:-:S05]  /*1e90*/  IMAD.U32 R0, RZ, RZ, UR4 ;  /* 0x00000004ff007e24 */ /* 0x000fca000f8e00ff */
[----:B------:R-:W-:-:S04]  /*1ea0*/  SHF.L.U32 R0, R0, 0x1f, RZ ;  /* 0x0000001f00007819 */ /* 0x000fc800000006ff */
[----:B------:R-:W0:Y:S02]  /*1eb0*/  SYNCS.PHASECHK.TRANS64.TRYWAIT P1, [UR45+0x13200], R0 ;  /* 0x01320000ff0075a7 */ /* 0x000e24000802016d */
[----:B0-----:R-:W-:Y:S05]  /*1ec0*/  @!P1 BRA `(.L_x_848) ;  /* 0x0000017000e09947 */ /* 0x001fea0003800000 */
.L_x_1032:
[----:B------:R-:W-:Y:S05]  /*1ed0*/  @!P0 BRA `(.L_x_849) ;  /* 0x0000000000048947 */ /* 0x000fea0003800000 */
[----:B------:R-:W-:Y:S01]  /*1ee0*/  BPT.TRAP 0x1 ;  /* 0x000000040000795c */ /* 0x000fe20000300000 */
.L_x_849:
[----:B0-----:R-:W-:Y:S02]  /*1ef0*/  IMAD.U32 R3, RZ, RZ, UR46 ;  /* 0x0000002eff037e24 */ /* 0x001fe4000f8e00ff */
[----:B------:R-:W-:-:S03]  /*1f00*/  IMAD.U32 R0, RZ, RZ, UR47 ;  /* 0x0000002fff007e24 */ /* 0x000fc6000f8e00ff */
[----:B------:R-:W-:Y:S02]  /*1f10*/  LEA R3, R3, UR45, 0x3 ;  /* 0x0000002d03037c11 */ /* 0x000fe4000f8e18ff */
[----:B------:R-:W-:-:S04]  /*1f20*/  SHF.L.U32 R0, R0, 0x1f, RZ ;  /* 0x0000001f00007819 */ /* 0x000fc800000006ff */
[----:B------:R0:W1:Y:S01]  /*1f30*/  SYNCS.PHASECHK.TRANS64.TRYWAIT P1, [R3+URZ+0x13230], R0 ;  /* 0x01323000030075a7 */ /* 0x000062000802017f */
[----:B------:R-:W-:Y:S05]  /*1f40*/  @!P0 BRA `(.L_x_850) ;  /* 0x0000000000048947 */ /* 0x000fea0003800000 */
[----:B------:R-:W-:Y:S01]  /*1f50*/  BPT.TRAP 0x1 ;  /* 0x000000040000795c */ /* 0x000fe20000300000 */
.L_x_850:
[----:B-1----:R-:W-:Y:S05]  /*1f60*/  @P1 BRA `(.L_x_851) ;  /* 0x0000000000081947 */ /* 0x002fea0003800000 */
[----:B------:R-:W1:Y:S02]  /*1f70*/  SYNCS.PHASECHK.TRANS64.TRYWAIT P1, [R3+URZ+0x13230], R0 ;  /* 0x01323000030075a7 */ /* 0x000e64000802017f */
[----:B-1----:R-:W-:Y:S05]  /*1f80*/  @!P1 BRA `(.L_x_852) ;  /* 0x0000017000c89947 */ /* 0x002fea0003800000 */
.L_x_851:
[----:B------:R-:W2:Y:S01]  /*1f90*/  S2R R4, SR_TID.X ;  /* 0x0000000000047919 */ /* 0x000ea20000002100 */
[----:B------:R-:W-:Y:S01]  /*1fa0*/  UIADD3 UR4, UR45, 0xe000, URZ ;  /* 0x0000e0002d047890 */ /* 0x000fe2000fffe03f */
[----:B------:R-:W-:-:S03]  /*1fb0*/  LOP3.LUT R2, R2, 0xfffffff7, RZ, 0xc0, !PT ;  /* 0xfffffff702027812 */ /* 0x000fc600078ec0ff */
[----:B------:R-:W-:-:S04]  /*1fc0*/  USHF.R.U32.HI UR4, URZ, 0x4, UR4 ;  /* 0x000000043f047899 */ /* 0x000fc80008011604 */
[----:B------:R-:W-:-:S06]  /*1fd0*/  ULOP3.LUT UR4, UR4, 0x3fff, URZ, 0xc0, !UPT ;  /* 0x00003fff04047892 */ /* 0x000fcc000f8ec03f */
[----:B------:R-:W-:Y:S01]  /*1fe0*/  IMAD.U32 R157, RZ, RZ, UR4 ;  /* 0x00000004ff9d7e24 */ /* 0x000fe2000f8e00ff */
[----:B------:R-:W-:Y:S05]  /*1ff0*/  WARPSYNC.ALL ;  /* 0x0000000000007948 */ /* 0x000fea0003800000 */
[----:B------:R-:W-:Y:S02]  /*2000*/  LOP3.LUT R157, R157, 0x10000, RZ, 0xfc, !PT ;  /* 0x000100009d9d7812 */ /* 0x000fe400078efcff */
[----:B--2---:R-:W-:-:S13]  /*2010*/  LOP3.LUT P3, RZ, R4, 0x7f, RZ, 0xc0, !PT ;  /* 0x0000007f04ff7812 */ /* 0x004fda000786c0ff */
[----:B------:R-:W-:Y:S02]  /*2020*/  @P3 LOP3.LUT R2, R2, 0x8, RZ, 0xfc, !PT ;  /* 0x0000000802023812 */ /* 0x000fe400078efcff */
[----:B------:R-:W-:Y:S01]  /*2030*/  R2UR UR12, R157 ;  /* 0x000000009d0c72ca */ /* 0x000fe200000e0000 */
[----:B------:R-:W-:Y:S01]  /*2040*/  ULOP3.LUT UR51, UR51, 0x10000, URZ, 0xfc, !UPT ;  /* 0x0001000033337892 */ /* 0x000fe2000f8efc3f */
[----:B------:R-:W-:Y:S01]  /*2050*/  WARPGROUP.ARRIVE ;  /* 0x00000000000079c5 */ /* 0x000fe20000000000 */
[----:B------:R-:W-:Y:S01]  /*2060*/  UMOV UR9, 0x80000020 ;  /* 0x8000002000097882 */ /* 0x000fe20000000000 */
[----:B------:R-:W-:Y:S01]  /*2070*/  UMOV UR11, 0x80000020 ;  /* 0x80000020000b7882 */ /* 0x000fe20000000000 */
[----:B01----:R-:W2:Y:S01]  /*2080*/  LDL R0, [R1] ;  /* 0x0000000001007983 */ /* 0x003ea20000100800 */
[----:B------:R-:W-:Y:S01]  /*2090*/  UMOV UR7, 0x80000020 ;  /* 0x8000002000077882 */ /* 0x000fe20000000000 */
[----:B------:R-:W-:Y:S01]  /*20a0*/  ULDC UR13, c[0x0][0x448] ;  /* 0x00011200000d7ab9 */ /* 0x000fe20000000800 */
[----:B------:R-:W-:Y:S01]  /*20b0*/  UMOV UR8, UR51 ;  /* 0x0000003300087c82 */ /* 0x000fe20008000000 */
[----:B------:R-:W-:Y:S01]  /*20c0*/  UISETP.NE.AND UP0, UPT, UR13, 0x1, UPT ;  /* 0x000000010d00788c */ /* 0x000fe2000bf05270 */
[----:B------:R-:W-:-:S03]  /*20d0*/  ULDC UR21, c[0x0][0x9dc] ;  /* 0x0002770000157ab9 */ /* 0x000fc60000000800 */
[----:B------:R-:W-:Y:S02]  /*20e0*/  UIMAD UR12, UR46, 0x280, UR12 ;  /* 0x000002802e0c78a4 */ /* 0x000fe4000f8e020c */
[----:B------:R-:W-:Y:S02]  /*20f0*/  PLOP3.LUT P1, PT, PT, PT, UP0, 0x80, 0x0 ;  /* 0x000000000000781c */ /* 0x000fe40003f2f008 */
[----:B------:R-:W-:Y:S01]  /*2100*/  UIADD3 UR4, UR12, 0x80, URZ ;  /* 0x000000800c047890 */ /* 0x000fe2000fffe03f */
[----:B------:R-:W-:Y:S01]  /*2110*/  PLOP3.LUT P2, PT, PT, PT, UP0, 0x80, 0x0 ;  /* 0x000000000000781c */ /* 0x000fe20003f4f008 */
[----:B------:R-:W-:Y:S02]  /*2120*/  UIADD3 UR5, UR12, 0x100, URZ ;  /* 0x000001000c057890 */ /* 0x000fe4000fffe03f */
[----:B------:R-:W-:Y:S01]  /*2130*/  UMOV UR10, UR12 ;  /* 0x0000000c000a7c82 */ /* 0x000fe20008000000 */
[----:B------:R-:W-:Y:S01]  /*2140*/  UIADD3 UR6, UR12, 0x2, URZ ;  /* 0x000000020c067890 */ /* 0x000fe2000fffe03f */
[----:B------:R-:W-:Y:S01]  /*2150*/  QGMMA.64x32x32.F32.E4M3.E4M3 R88, gdesc[UR8], RZ, !UPT, gsb0 ;  /* 0x00600000085879f3 */ /* 0x000fe2000c0008ff */
[----:B------:R-:W-:Y:S01]  /*2160*/  UMOV UR10, UR4 ;  /* 0x00000004000a7c82 */ /* 0x000fe20008000000 */
[----:B------:R-:W-:Y:S01]  /*2170*/  UMOV UR11, 0x80000020 ;  /* 0x80000020000b7882 */ /* 0x000fe20000000000 */
[----:B------:R-:W-:Y:S01]  /*2180*/  UIADD3 UR4, UR12, 0x180, URZ ;  /* 0x000001800c047890 */ /* 0x000fe2000fffe03f */
[----:B------:R-:W-:-:S02]  /*2190*/  WARPGROUP.DEPBAR.LE gsb0, 0x0 ;  /* 0x00008000000079c5 */ /* 0x000fc40000010000 */
[----:B------:R-:W-:-:S06]  /*21a0*/  WARPGROUP.ARRIVE ;  /* 0x00000000000079c5 */ /* 0x000fcc0000000000 */
[----:B------:R-:W-:Y:S01]  /*21b0*/  QGMMA.64x32x32.F32.E4M3.E4M3 R72, gdesc[UR8], RZ, !UPT, gsb0 ;  /* 0x00600000084879f3 */ /* 0x000fe2000c0008ff */
[----:B------:R-:W-:Y:S01]  /*21c0*/  UMOV UR10, UR5 ;  /* 0x00000005000a7c82 */ /* 0x000fe20008000000 */
[----:B------:R-:W-:Y:S01]  /*21d0*/  UMOV UR11, 0x80000020 ;  /* 0x80000020000b7882 */ /* 0x000fe20000000000 */
[----:B------:R-:W-:Y:S01]  /*21e0*/  UIADD3 UR5, UR12, 0x200, URZ ;  /* 0x000002000c057890 */ /* 0x000fe2000fffe03f */
        /* <DEDUP_REMOVED lines=15> */
[----:B------:R-:W-:Y:S02]  /*22e0*/  UIADD3 UR10, UR12, 0x82, URZ ;  /* 0x000000820c0a7890 */ /* 0x000fe4000fffe03f */
[----:B------:R-:W-:Y:S01]  /*22f0*/  UIADD3 UR11, UR12, 0x102, URZ ;  /* 0x000001020c0b7890 */ /* 0x000fe2000fffe03f */
[----:B--2---:R-:W-:-:S04]  /*2300*/  VIADD R0, R0, UR39 ;  /* 0x0000002700007c36 */ /* 0x004fc80008000000 */
[----:B------:R-:W-:Y:S01]  /*2310*/  IMAD.MOV.U32 R4, RZ, RZ, R0 ;  /* 0x000000ffff047224 */ /* 0x000fe200078e0000 */
[----:B------:R-:W-:Y:S02]  /*2320*/  WARPGROUP.DEPBAR.LE gsb0, 0x0 ;  /* 0x00008000000079c5 */ /* 0x000fe40000010000 */
[----:B------:R-:W-:-:S06]  /*2330*/  WARPGROUP.ARRIVE ;  /* 0x00000000000079c5 */ /* 0x000fcc0000000000 */
[----:B------:R-:W-:Y:S01]  /*2340*/  QGMMA.64x32x32.F32.E4M3.E4M3 R88, gdesc[UR4], R88, gsb0 ;  /* 0x00600000045879f3 */ /* 0x000fe20008000858 */
[----:B------:R-:W-:Y:S01]  /*2350*/  UMOV UR6, UR10 ;  /* 0x0000000a00067c82 */ /* 0x000fe20008000000 */
[----:B------:R-:W-:Y:S01]  /*2360*/  UMOV UR7, 0x80000020 ;  /* 0x8000002000077882 */ /* 0x000fe20000000000 */
[----:B------:R-:W-:Y:S02]  /*2370*/  UIADD3 UR10, UR12, 0x182, URZ ;  /* 0x000001820c0a7890 */ /* 0x000fe4000fffe03f */
[----:B------:R-:W-:Y:S01]  /*2380*/  UIADD3 UR12, UR12, 0x202, URZ ;  /* 0x000002020c0c7890 */ /* 0x000fe2000fffe03f */
[----:B------:R-:W-:Y:S02]  /*2390*/  WARPGROUP.DEPBAR.LE gsb0, 0x0 ;  /* 0x00008000000079c5 */ /* 0x000fe40000010000 */
[----:B------:R-:W-:-:S06]  /*23a0*/  WARPGROUP.ARRIVE ;  /* 0x00000000000079c5 */ /* 0x000fcc0000000000 */
[----:B------:R-:W-:Y:S01]  /*23b0*/  QGMMA.64x32x32.F32.E4M3.E4M3 R72, gdesc[UR4], R72, gsb0 ;  /* 0x00600000044879f3 */ /* 0x000fe20008000848 */
[----:B------:R-:W-:Y:S01]  /*23c0*/  UMOV UR6, UR11 ;  /* 0x0000000b00067c82 */ /* 0x000fe20008000000 */
[----:B------:R-:W-:Y:S01]  /*23d0*/  UMOV UR7, 0x80000020 ;  /* 0x8000002000077882 */ /* 0x000fe20000000000 */
[----:B------:R-:W-:Y:S02]  /*23e0*/  WARPGROUP.DEPBAR.LE gsb0, 0x0 ;  /* 0x00008000000079c5 */ /* 0x000fe40000010000 */
[----:B------:R-:W-:-:S06]  /*23f0*/  WARPGROUP.ARRIVE ;  /* 0x00000000000079c5 */ /* 0x000fcc0000000000 */
[----:B------:R-:W-:Y:S01]  /*2400*/  QGMMA.64x32x32.F32.E4M3.E4M3 R56, gdesc[UR4], R56, gsb0 ;  /* 0x00600000043879f3 */ /* 0x000fe20008000838 */
[----:B------:R-:W-:Y:S01]  /*2410*/  UMOV UR6, UR10 ;  /* 0x0000000a00067c82 */ /* 0x000fe20008000000 */
[----:B------:R-:W-:Y:S01]  /*2420*/  UMOV UR7, 0x80000020 ;  /* 0x8000002000077882 */ /* 0x000fe20000000000 */
[----:B------:R-:W-:Y:S01]  /*2430*/  ULOP3.LUT UR10, URZ, UR21, URZ, 0x33, !UPT ;  /* 0x000000153f0a7292 */ /* 0x000fe2000f8e333f */
        /* <DEDUP_REMOVED lines=8> */
[----:B------:R-:W-:Y:S02]  /*24c0*/  @UP0 ULDC UR6, c[0x0][0x44c] ;  /* 0x0001130000060ab9 */ /* 0x000fe40000000800 */
[----:B------:R-:W-:Y:S01]  /*24d0*/  @P1 IMAD.HI.U32 R5, R0, UR6, RZ ;  /* 0x0000000600051c27 */ /* 0x000fe2000f8e00ff */
[----:B------:R-:W-:-:S03]  /*24e0*/  @UP0 ULDC UR6, c[0x0][0x450] ;  /* 0x0001140000060ab9 */ /* 0x000fc60000000800 */
[----:B------:R-:W-:Y:S01]  /*24f0*/  @!P3 VIADD R0, R3, 0x13240 ;  /* 0x000132400300b836 */ /* 0x000fe20000000000 */
[----:B------:R-:W-:Y:S01]  /*2500*/  @P2 SHF.R.U32.HI R4, RZ, UR6, R5 ;  /* 0x00000006ff042c19 */ /* 0x000fe20008011605 */
[----:B------:R-:W-:Y:S01]  /*2510*/  IMAD.MOV.U32 R5, RZ, RZ, -0xa0 ;  /* 0xffffff60ff057424 */ /* 0x000fe200078e00ff */
[----:B------:R-:W-:Y:S01]  /*2520*/  ULDC.64 UR6, c[0x0][0x9e0] ;  /* 0x0002780000067ab9 */ /* 0x000fe20000000a00 */
[C---:B------:R-:W-:Y:S01]  /*2530*/  IMAD R3, R22.reuse, -0xa0, R17 ;  /* 0xffffff6016037824 */ /* 0x040fe200078e0211 */
[----:B------:R-:W-:Y:S01]  /*2540*/  UISETP.GE.AND UP1, UPT, UR7, 0x1, UPT ;  /* 0x000000010700788c */ /* 0x000fe2000bf26270 */
[----:B------:R-:W0:Y:S01]  /*2550*/  SHFL.IDX PT, R10, R4, RZ, 0x1c1f ;  /* 0x001c1fff040a7589 */ /* 0x000e2200000e0000 */
[----:B------:R-:W-:Y:S01]  /*2560*/  IMAD R5, R22, R5, 0xa1 ;  /* 0x000000a116057424 */ /* 0x000fe200078e0205 */
[----:B------:R-:W-:Y:S02]  /*2570*/  @!P3 PRMT R0, RZ, 0x654, R0 ;  /* 0x00000654ff00b816 */ /* 0x000fe40000000000 */
[----:B------:R-:W-:Y:S01]  /*2580*/  IADD3 R6, -R156, 0xa0, R3 ;  /* 0x000000a09c067810 */ /* 0x000fe20007ffe103 */
[----:B------:R-:W-:Y:S01]  /*2590*/  VIADD R11, R5, 0xffffffff ;  /* 0xffffffff050b7836 */ /* 0x000fe20000000000 */
[----:B------:R-:W-:-:S02]  /*25a0*/  PLOP3.LUT P1, PT, PT, PT, UP1, 0x40, 0x0 ;  /* 0x000000000000781c */ /* 0x000fc40003f2e818 */
[--C-:B------:R-:W-:Y:S01]  /*25b0*/  IADD3 R7, R17, R5, -R156.reuse ;  /* 0x0000000511077210 */ /* 0x100fe20007ffe89c */
[----:B------:R-:W-:-:S04]  /*25c0*/  IMAD.IADD R8, R11, 0x1, -R156 ;  /* 0x000000010b087824 */ /* 0x000fc800078e0a9c */
[----:B------:R-:W-:-:S04]  /*25d0*/  IMAD.IADD R7, R7, 0x1, -R18 ;  /* 0x0000000107077824 */ /* 0x000fc800078e0a12 */
[C---:B------:R-:W-:Y:S02]  /*25e0*/  VIADD R9, R7.reuse, UR6 ;  /* 0x0000000607097c36 */ /* 0x040fe40008000000 */
[----:B------:R-:W-:-:S04]  /*25f0*/  VIADD R7, R7, UR10 ;  /* 0x0000000a07077c36 */ /* 0x000fc80008000000 */
[----:B0-----:R-:W-:Y:S01]  /*2600*/  IMAD.IADD R3, R7, 0x1, R10 ;  /* 0x0000000107037824 */ /* 0x001fe200078e020a */
[----:B------:R-:W-:Y:S02]  /*2610*/  WARPGROUP.DEPBAR.LE gsb0, 0x0 ;  /* 0x00008000000079c5 */ /* 0x000fe40000010000 */
[----:B------:R0:W-:Y:S02]  /*2620*/  @!P3 SYNCS.ARRIVE.TRANS64.RED.A1T0 RZ, [R0+URZ], RZ ;  /* 0x000000ff00ffb9a7 */ /* 0x0001e4000810043f */
[----:B0-----:R-:W-:Y:S01]  /*2630*/  VIADDMNMX R0, R10, R9, R6, PT ;  /* 0x000000090a007246 */ /* 0x001fe20003800106 */
[----:B------:R-:W-:Y:S06]  /*2640*/  @P1 BRA `(.L_x_853) ;  /* 0x0000000000541947 */ /* 0x000fec0003800000 */
[----:B------:R-:W-:Y:S01]  /*2650*/  IADD3 R5, -R18, R17, R10 ;  /* 0x0000001112057210 */ /* 0x000fe20007ffe10a */
        /* <DEDUP_REMOVED lines=11> */
.L_x_855:
[----:B------:R-:W-:-:S06]  /*2710*/  UISETP.NE.AND UP2, UPT, UR7, 0x1, UPT ;  /* 0x000000010700788c */ /* 0x000fcc000bf45270 */
[----:B------:R-:W-:-:S05]  /*2720*/  PLOP3.LUT P1, PT, PT, PT, UP2, 0x80, 0x0 ;  /* 0x000000000000781c */ /* 0x000fca0003f2f028 */
[----:B------:R-:W-:-:S08]  /*2730*/  @UP2 ULDC.64 UR10, c[0x0][0x9e8] ;  /* 0x00027a00000a2ab9 */ /* 0x000fd00000000a00 */
[----:B------:R-:W-:-:S05]  /*2740*/  @P1 IMAD.HI.U32 R10, R5, UR10, RZ ;  /* 0x0000000a050a1c27 */ /* 0x000fca000f8e00ff */
[----:B------:R-:W-:-:S07]  /*2750*/  @P1 SHF.R.U32.HI R5, RZ, UR11, R10 ;  /* 0x0000000bff051c19 */ /* 0x000fce000801160a */
.L_x_856:
[----:B------:R-:W-:Y:S05]  /*2760*/  BSYNC B0 ;  /* 0x0000000000007941 */ /* 0x000fea0003800000 */
.L_x_854:
[----:B------:R-:W-:-:S05]  /*2770*/  IMAD R5, R5, UR7, R8 ;  /* 0x0000000705057c24 */ /* 0x000fca000f8e0208 */
[----:B------:R-:W-:Y:S02]  /*2780*/  VIMNMX R3, R3, R5, !PT ;  /* 0x0000000503037248 */ /* 0x000fe40007fe0100 */
[----:B------:R-:W-:-:S07]  /*2790*/  VIADDMNMX R0, R5, UR7, R0, PT ;  /* 0x0000000705007c46 */ /* 0x000fce000b800100 */
.L_x_853:
[C---:B------:R-:W-:Y:S02]  /*27a0*/  ISETP.GE.AND P1, PT, R11.reuse, 0x2, PT ;  /* 0x000000020b00780c */ /* 0x040fe40003f26270 */
[C---:B------:R-:W-:Y:S02]  /*27b0*/  ISETP.GE.AND P2, PT, R11.reuse, 0x9, PT ;  /* 0x000000090b00780c */ /* 0x040fe40003f46270 */
[----:B------:R-:W-:Y:S02]  /*27c0*/  LOP3.LUT R16, R16, 0xefffffff, RZ, 0xc0, !PT ;  /* 0xefffffff10107812 */ /* 0x000fe400078ec0ff */
[C---:B------:R-:W-:Y:S02]  /*27d0*/  ISETP.GE.AND P3, PT, R11.reuse, 0xa, PT ;  /* 0x0000000a0b00780c */ /* 0x040fe40003f66270 */
[----:B------:R-:W-:Y:S02]  /*27e0*/  LOP3.LUT R2, R2, 0xfffffffb, RZ, 0xc0, !PT ;  /* 0xfffffffb02027812 */ /* 0x000fe400078ec0ff */
[----:B------:R-:W-:-:S03]  /*27f0*/  ISETP.GE.AND P4, PT, R11, 0x31, PT ;  /* 0x000000310b00780c */ /* 0x000fc60003f86270 */
[----:B------:R-:W-:Y:S02]  /*2800*/  @P1 LOP3.LUT R16, R16, 0x10000000, RZ, 0xfc, !PT ;  /* 0x1000000010101812 */ /* 0x000fe400078efcff */
[C---:B------:R-:W-:Y:S02]  /*2810*/  ISETP.GT.AND P1, PT, R3.reuse, 0x1, !P1 ;  /* 0x000000010300780c */ /* 0x040fe40004f24270 */
[----:B------:R-:W-:Y:S02]  /*2820*/  LOP3.LUT R16, R16, 0xdfffffff, RZ, 0xc0, !PT ;  /* 0xdfffffff10107812 */ /* 0x000fe400078ec0ff */
[----:B------:R-:W-:Y:S02]  /*2830*/  ISETP.LT.OR P1, PT, R0, 0x2, P1 ;  /* 0x000000020000780c */ /* 0x000fe40000f21670 */
[----:B------:R-:W-:Y:S02]  /*2840*/  @P2 LOP3.LUT R16, R16, 0x20000000, RZ, 0xfc, !PT ;  /* 0x2000000010102812 */ /* 0x000fe400078efcff */
[----:B------:R-:W-:-:S02]  /*2850*/  ISETP.GT.AND P2, PT, R3, 0x8, !P2 ;  /* 0x000000080300780c */ /* 0x000fc40005744270 */
[----:B------:R-:W-:Y:S02]  /*2860*/  FSEL R89, R89, -INF , !P1 ;  /* 0xff80000059597808 */ /* 0x000fe40004800000 */
[----:B------:R-:W-:Y:S02]  /*2870*/  LOP3.LUT R16, R16, 0xbfffffff, RZ, 0xc0, !PT ;  /* 0xbfffffff10107812 */ /* 0x000fe400078ec0ff */
[----:B------:R-:W-:Y:S02]  /*2880*/  ISETP.GT.AND P1, PT, R3, 0x9, !P3 ;  /* 0x000000090300780c */ /* 0x000fe40005f24270 */
[----:B------:R-:W-:Y:S02]  /*2890*/  ISETP.LT.OR P2, PT, R0, 0x9, P2 ;  /* 0x000000090000780c */ /* 0x000fe40001741670 */
[----:B------:R-:W-:Y:S02]  /*28a0*/  @P3 LOP3.LUT R16, R16, 0x40000000, RZ, 0xfc, !PT ;  /* 0x4000000010103812 */ /* 0x000fe400078efcff */
[----:B------:R-:W-:-:S02]  /*28b0*/  ISETP.LT.OR P1, PT, R0, 0xa, P1 ;  /* 0x0000000a0000780c */ /* 0x000fc40000f21670 */
[----:B------:R-:W-:Y:S02]  /*28c0*/  FSEL R92, R92, -INF , !P2 ;  /* 0xff8000005c5c7808 */ /* 0x000fe40005000000 */
[C---:B------:R-:W-:Y:S02]  /*28d0*/  ISETP.GE.AND P3, PT, R11.reuse, 0x11, PT ;  /* 0x000000110b00780c */ /* 0x040fe40003f66270 */
[----:B------:R-:W-:Y:S02]  /*28e0*/  ISETP.GE.AND P2, PT, R11, 0x12, PT ;  /* 0x000000120b00780c */ /* 0x000fe40003f46270 */
[----:B------:R-:W-:Y:S02]  /*28f0*/  FSEL R93, R93, -INF , !P1 ;  /* 0xff8000005d5d7808 */ /* 0x000fe40004800000 */
[----:B------:R-:W-:Y:S02]  /*2900*/  ISETP.GT.AND P1, PT, R3, 0x10, !P3 ;  /* 0x000000100300780c */ /* 0x000fe40005f24270 */
[----:B------:R-:W-:-:S02]  /*2910*/  LOP3.LUT R16, R16, 0x7fffffff, RZ, 0xc0, !PT ;  /* 0x7fffffff10107812 */ /* 0x000fc400078ec0ff */
[----:B------:R-:W-:-:S03]  /*2920*/  ISETP.LT.OR P1, PT, R0, 0x11, P1 ;  /* 0x000000110000780c */ /* 0x000fc60000f21670 */
[----:B------:R-:W-:Y:S02]  /*2930*/  @P3 LOP3.LUT R16, R16, 0x80000000, RZ, 0xfc, !PT ;  /* 0x8000000010103812 */ /* 0x000fe400078efcff */
[----:B------:R-:W-:Y:S02]  /*2940*/  FSEL R96, R96, -INF , !P1 ;  /* 0xff80000060607808 */ /* 0x000fe40004800000 */
[----:B------:R-:W-:Y:S02]  /*2950*/  @P2 LOP3.LUT R2, R2, 0x4, RZ, 0xfc, !PT ;  /* 0x0000000402022812 */ /* 0x000fe400078efcff */
[----:B------:R-:W-:Y:S02]  /*2960*/  ISETP.GT.AND P1, PT, R3, 0x11, !P2 ;  /* 0x000000110300780c */ /* 0x000fe40005724270 */
[----:B------:R-:W-:Y:S02]  /*2970*/  ISETP.GE.AND P2, PT, R11, 0x19, PT ;  /* 0x000000190b00780c */ /* 0x000fe40003f46270 */
[----:B------:R-:W-:-:S02]  /*2980*/  ISETP.LT.OR P1, PT, R0, 0x12, P1 ;  /* 0x000000120000780c */ /* 0x000fc40000f21670 */
[----:B------:R-:W-:Y:S02]  /*2990*/  LOP3.LUT R2, R2, 0xfffffffd, RZ, 0xc0, !PT ;  /* 0xfffffffd02027812 */ /* 0x000fe400078ec0ff */
[----:B------:R-:W-:Y:S02]  /*29a0*/  FSEL R97, R97, -INF , !P1 ;  /* 0xff80000061617808 */ /* 0x000fe40004800000 */
[----:B------:R-:W-:Y:S02]  /*29b0*/  ISETP.GT.AND P1, PT, R3, 0x18, !P2 ;  /* 0x000000180300780c */ /* 0x000fe40005724270 */
[----:B------:R-:W-:Y:S02]  /*29c0*/  ISETP.GE.AND P3, PT, R11, 0x22, PT ;  /* 0x000000220b00780c */ /* 0x000fe40003f66270 */
[----:B------:R-:W-:Y:S02]  /*29d0*/  ISETP.LT.OR P1, PT, R0, 0x19, P1 ;  /* 0x000000190000780c */ /* 0x000fe40000f21670 */
[----:B------:R-:W-:-:S02]  /*29e0*/  @P2 LOP3.LUT R2, R2, 0x2, RZ, 0xfc, !PT ;  /* 0x0000000202022812 */ /* 0x000fc400078efcff */
[----:B------:R-:W-:Y:S02]  /*29f0*/  ISETP.GE.AND P2, PT, R11, 0x1a, PT ;  /* 0x0000001a0b00780c */ /* 0x000fe40003f46270 */
[----:B------:R-:W-:Y:S02]  /*2a00*/  FSEL R100, R100, -INF , !P1 ;  /* 0xff80000064647808 */ /* 0x000fe40004800000 */
[----:B------:R-:W-:Y:S02]  /*2a10*/  ISETP.GT.AND P1, PT, R3, 0x19, !P2 ;  /* 0x000000190300780c */ /* 0x000fe40005724270 */
[----:B------:R-:W-:Y:S02]  /*2a20*/  LOP3.LUT R2, R2, 0xfffffffe, RZ, 0xc0, !PT ;  /* 0xfffffffe02027812 */ /* 0x000fe400078ec0ff */
[----:B------:R-:W-:Y:S02]  /*2a30*/  ISETP.LT.OR P1, PT, R0, 0x1a, P1 ;  /* 0x0000001a0000780c */ /* 0x000fe40000f21670 */
[----:B------:R-:W-:-:S02]  /*2a40*/  LOP3.LUT R16, R16, 0xfffffffd, RZ, 0xc0, !PT ;  /* 0xfffffffd10107812 */ /* 0x000fc400078ec0ff */
[----:B------:R-:W-:Y:S02]  /*2a50*/  FSEL R101, R101, -INF , !P1 ;  /* 0xff80000065657808 */ /* 0x000fe40004800000 */
[----:B------:R-:W-:Y:S02]  /*2a60*/  ISETP.GE.AND P1, PT, R11, 0x21, PT ;  /* 0x000000210b00780c */ /* 0x000fe40003f26270 */
[----:B------:R-:W-:Y:S02]  /*2a70*/  @P2 LOP3.LUT R2, R2, 0x1, RZ, 0xfc, !PT ;  /* 0x0000000102022812 */ /* 0x000fe400078efcff */
[----:B------:R-:W-:Y:S02]  /*2a80*/  ISETP.GT.AND P2, PT, R3, 0x20, !P1 ;  /* 0x000000200300780c */ /* 0x000fe40004f44270 */
[----:B------:R-:W-:Y:S02]  /*2a90*/  @P3 LOP3.LUT R16, R16, 0x2, RZ, 0xfc, !PT ;  /* 0x0000000210103812 */ /* 0x000fe400078efcff */
[----:B------:R-:W-:-:S02]  /*2aa0*/  ISETP.LT.OR P2, PT, R0, 0x21, P2 ;  /* 0x000000210000780c */ /* 0x000fc40001741670 */
        /* <DEDUP_REMOVED lines=9> */
[----:B------:R-:W-:Y:S02]  /*2b40*/  FSEL R76, R76, -INF , !P2 ;  /* 0xff8000004c4c7808 */ /* 0x000fe40005000000 */
[----:B------:R-:W-:Y:S02]  /*2b50*/  ISETP.GE.AND P2, PT, R11, 0x2a, PT ;  /* 0x0000002a0b00780c */ /* 0x000fe40003f46270 */
[----:B------:R-:W-:Y:S02]  /*2b60*/  LOP3.LUT R16, R16, 0xffbfffff, RZ, 0xc0, !PT ;  /* 0xffbfffff10107812 */ /* 0x000fe400078ec0ff */
[----:B------:R-:W-:-:S02]  /*2b70*/  ISETP.GT.AND P3, PT, R3, 0x29, !P2 ;  /* 0x000000290300780c */ /* 0x000fc40005764270 */
[----:B------:R-:W-:Y:S02]  /*2b80*/  @P4 LOP3.LUT R16, R16, 0x400000, RZ, 0xfc, !PT ;  /* 0x0040000010104812 */ /* 0x000fe400078efcff */
[----:B------:R-:W-:Y:S02]  /*2b90*/  ISETP.LT.OR P3, PT, R0, 0x2a, P3 ;  /* 0x0000002a0000780c */ /* 0x000fe40001f61670 */
[----:B------:R-:W-:Y:S02]  /*2ba0*/  LOP3.LUT R16, R16, 0xffdfffff, RZ, 0xc0, !PT ;  /* 0xffdfffff10107812 */ /* 0x000fe400078ec0ff */
[----:B------:R-:W-:Y:S02]  /*2bb0*/  FSEL R77, R77, -INF , !P3 ;  /* 0xff8000004d4d7808 */ /* 0x000fe40005800000 */
[----:B------:R-:W-:Y:S02]  /*2bc0*/  ISETP.GT.AND P3, PT, R3, 0x30, !P4 ;  /* 0x000000300300780c */ /* 0x000fe40006764270 */
[----:B------:R-:W-:-:S02]  /*2bd0*/  ISETP.GE.AND P4, PT, R11, 0x32, PT ;  /* 0x000000320b00780c */ /* 0x000fc40003f86270 */
        /* <DEDUP_REMOVED lines=159> */
[----:B------:R-:W-:-:S04]  /*35d0*/  ISETP.GT.AND P6, PT, R3, 0x99, !P6 ;  /* 0x000000990300780c */ /* 0x000fc800077c4270 */
[----:B------:R-:W-:Y:S02]  /*35e0*/  ISETP.LT.OR P6, PT, R0, 0x9a, P6 ;  /* 0x0000009a0000780c */ /* 0x000fe400037c1670 */
[----:B------:R-:W0:Y:S02]  /*35f0*/  SHFL.IDX PT, R0, R4, 0x1, 0x1c1f ;  /* 0x003c1f0004007f89 */ /* 0x000e2400000e0000 */
[----:B------:R-:W-:Y:S02]  /*3600*/  FSEL R37, R37, -INF , !P6 ;  /* 0xff80000025257808 */ /* 0x000fe40007000000 */
[----:B------:R-:W-:Y:S02]  /*3610*/  PLOP3.LUT P6, PT, PT, PT, UP1, 0x40, 0x0 ;  /* 0x000000000000781c */ /* 0x000fe40003fce818 */
[----:B0-----:R-:W-:Y:S01]  /*3620*/  VIADDMNMX R3, R0, R9, R6, PT ;  /* 0x0000000900037246 */ /* 0x001fe20003800106 */
[----:B------:R-:W-:-:S10]  /*3630*/  IMAD.IADD R21, R7, 0x1, R0 ;  /* 0x0000000107157824 */ /* 0x000fd400078e0200 */
[----:B------:R-:W-:Y:S05]  /*3640*/  @P6 BRA `(.L_x_857) ;  /* 0x00000000005c6947 */ /* 0x000fea0003800000 */
        /* <DEDUP_REMOVED lines=13> */
.L_x_859:
[----:B------:R-:W-:-:S06]  /*3720*/  UISETP.NE.AND UP2, UPT, UR7, 0x1, UPT ;  /* 0x000000010700788c */ /* 0x000fcc000bf45270 */
[----:B------:R-:W-:-:S05]  /*3730*/  PLOP3.LUT P6, PT, PT, PT, UP2, 0x80, 0x0 ;  /* 0x000000000000781c */ /* 0x000fca0003fcf028 */
[----:B------:R-:W-:-:S08]  /*3740*/  @UP2 ULDC.64 UR10, c[0x0][0x9e8] ;  /* 0x00027a00000a2ab9 */ /* 0x000fd00000000a00 */
[----:B------:R-:W-:Y:S01]  /*3750*/  @P6 IMAD.HI.U32 R4, R0, UR10, RZ ;  /* 0x0000000a00046c27 */ /* 0x000fe2000f8e00ff */
[----:B------:R-:W-:-:S13]  /*3760*/  PLOP3.LUT P6, PT, PT, PT, UP2, 0x80, 0x0 ;  /* 0x000000000000781c */ /* 0x000fda0003fcf028 */
[----:B------:R-:W-:-:S07]  /*3770*/  @P6 SHF.R.U32.HI R0, RZ, UR11, R4 ;  /* 0x0000000bff006c19 */ /* 0x000fce0008011604 */
.L_x_860:
[----:B------:R-:W-:Y:S05]  /*3780*/  BSYNC B0 ;  /* 0x0000000000007941 */ /* 0x000fea0003800000 */
.L_x_858:
[----:B------:R-:W-:-:S05]  /*3790*/  IMAD R0, R0, UR7, R8 ;  /* 0x0000000700007c24 */ /* 0x000fca000f8e0208 */
[----:B------:R-:W-:Y:S02]  /*37a0*/  VIMNMX R21, R21, R0, !PT ;  /* 0x0000000015157248 */ /* 0x000fe40007fe0100 */
[----:B------:R-:W-:-:S07]  /*37b0*/  VIADDMNMX R3, R0, UR7, R3, PT ;  /* 0x0000000700037c46 */ /* 0x000fce000b800103 */
.L_x_857:
[C---:B------:R-:W-:Y:S01]  /*37c0*/  ISETP.GT.AND P1, PT, R21.reuse, 0x20, !P1 ;  /* 0x000000201500780c */ /* 0x040fe20004f24270 */
[----:B------:R-:W-:Y:S01]  /*37d0*/  IMAD.U32 R9, RZ, RZ, UR40 ;  /* 0x00000028ff097e24 */ /* 0x000fe2000f8e00ff */
[----:B------:R-:W-:Y:S01]  /*37e0*/  ISETP.GT.AND P2, PT, R21, 0x29, !P2 ;  /* 0x000000291500780c */ /* 0x000fe20005744270 */
[----:B------:R-:W-:Y:S01]  /*37f0*/  @UP0 ULDC UR10, c[0x0][0x44c] ;  /* 0x00011300000a0ab9 */ /* 0x000fe20000000800 */
[C---:B------:R-:W-:Y:S01]  /*3800*/  ISETP.LT.OR P1, PT, R3.reuse, 0x21, P1 ;  /* 0x000000210300780c */ /* 0x040fe20000f21670 */
[----:B------:R-:W-:Y:S01]  /*3810*/  UIMAD.WIDE.U32 UR10, UR39, UR10, URZ ;  /* 0x0000000a270a72a5 */ /* 0x000fe2000f8e003f */
[----:B------:R-:W-:Y:S01]  /*3820*/  ISETP.LT.OR P2, PT, R3, 0x2a, P2 ;  /* 0x0000002a0300780c */ /* 0x000fe20001741670 */
[----:B------:R-:W-:Y:S01]  /*3830*/  @UP0 ULDC UR14, c[0x0][0x450] ;  /* 0x00011400000e0ab9 */ /* 0x000fe20000000800 */
[----:B------:R-:W-:Y:S01]  /*3840*/  FSEL R74, R74, -INF , !P1 ;  /* 0xff8000004a4a7808 */ /* 0x000fe20004800000 */
[----:B------:R-:W-:Y:S01]  /*3850*/  UMOV UR12, UR39 ;  /* 0x00000027000c7c82 */ /* 0x000fe20008000000 */
[----:B------:R-:W-:Y:S01]  /*3860*/  LOP3.LUT P1, RZ, R16, 0x2, RZ, 0xc0, !PT ;  /* 0x0000000210ff7812 */ /* 0x000fe2000782c0ff */
[----:B------:R-:W-:Y:S01]  /*3870*/  @UP0 USHF.R.U32.HI UR12, URZ, UR14, UR11 ;  /* 0x0000000e3f0c0299 */ /* 0x000fe2000801160b */
[----:B------:R-:W-:-:S02]  /*3880*/  FSEL R79, R79, -INF , !P2 ;  /* 0xff8000004f4f7808 */ /* 0x000fc40005000000 */
[----:B------:R-:W-:Y:S02]  /*3890*/  ISETP.GT.AND P1, PT, R21, 0x21, !P1 ;  /* 0x000000211500780c */ /* 0x000fe40004f24270 */
[C---:B------:R-:W-:Y:S02]  /*38a0*/  LOP3.LUT P2, RZ, R16.reuse, 0x10000, RZ, 0xc0, !PT ;  /* 0x0001000010ff7812 */ /* 0x040fe4000784c0ff */
[----:B------:R-:W-:Y:S02]  /*38b0*/  ISETP.LT.OR P1, PT, R3, 0x22, P1 ;  /* 0x000000220300780c */ /* 0x000fe40000f21670 */
[C---:B------:R-:W-:Y:S02]  /*38c0*/  LOP3.LUT P6, RZ, R16.reuse, 0x8000, RZ, 0xc0, !PT ;  /* 0x0000800010ff7812 */ /* 0x040fe400078cc0ff */
        /* <DEDUP_REMOVED lines=50> */
[----:B------:R-:W-:Y:S02]  /*3bf0*/  ISETP.GT.AND P1, PT, R21, 0x48, !P2 ;  /* 0x000000481500780c */ /* 0x000fe40005724270 */
[----:B------:R-:W-:Y:S02]  /*3c00*/  LOP3.LUT P2, RZ, R16, 0x20, RZ, 0xc0, !PT ;  /* 0x0000002010ff7812 */ /* 0x000fe4000784c0ff */
[----:B------:R-:W-:Y:S02]  /*3c10*/  ISETP.LT.OR P1, PT, R3, 0x49, P1 ;  /* 0x000000490300780c */ /* 0x000fe40000f21670 */
[----:B------:R-:W-:Y:S02]  /*3c20*/  FMNMX.FTZ R0, R68, R7, !PT ;  /* 0x0000000744007209 */ /* 0x000fe40007810000 */
[----:B------:R-:W-:Y:S02]  /*3c30*/  FSEL R62, R62, -INF , !P1 ;  /* 0xff8000003e3e7808 */ /* 0x000fe40004800000 */
[----:B------:R-:W-:-:S02]  /*3c40*/  ISETP.GT.AND P1, PT, R21, 0x49, !P6 ;  /* 0x000000491500780c */ /* 0x000fc40007724270 */
[C---:B------:R-:W-:Y:S02]  /*3c50*/  LOP3.LUT P6, RZ, R16.reuse, 0x10, RZ, 0xc0, !PT ;  /* 0x0000001010ff7812 */ /* 0x040fe400078cc0ff */
        /* <DEDUP_REMOVED lines=41> */
[----:B------:R-:W-:Y:S01]  /*3ef0*/  ISETP.GT.AND P3, PT, R21, 0x90, !P3 ;  /* 0x000000901500780c */ /* 0x000fe20005f64270 */
[----:B------:R-:W0:Y:S01]  /*3f00*/  SHFL.BFLY PT, R7, R0, 0x2, 0x1f ;  /* 0x0c401f0000077f89 */ /* 0x000e2200000e0000 */
[----:B------:R-:W-:Y:S02]  /*3f10*/  ISETP.LT.OR P1, PT, R3, 0x62, P1 ;  /* 0x000000620300780c */ /* 0x000fe40000f21670 */
[----:B------:R-:W-:Y:S02]  /*3f20*/  ISETP.GT.AND P4, PT, R21, 0x91, !P4 ;  /* 0x000000911500780c */ /* 0x000fe40006784270 */
[----:B------:R-:W-:Y:S02]  /*3f30*/  FSEL R43, R43, -INF , !P1 ;  /* 0xff8000002b2b7808 */ /* 0x000fe40004800000 */
[----:B------:R-:W-:Y:S02]  /*3f40*/  LOP3.LUT P1, RZ, R16, 0x100, RZ, 0xc0, !PT ;  /* 0x0000010010ff7812 */ /* 0x000fe4000782c0ff */
[----:B------:R-:W-:-:S02]  /*3f50*/  ISETP.LT.OR P3, PT, R3, 0x91, P3 ;  /* 0x000000910300780c */ /* 0x000fc40001f61670 */
[C---:B------:R-:W-:Y:S02]  /*3f60*/  ISETP.GT.AND P1, PT, R21.reuse, 0x68, !P1 ;  /* 0x000000681500780c */ /* 0x040fe40004f24270 */
[----:B------:R-:W-:Y:S02]  /*3f70*/  ISETP.GT.AND P5, PT, R21, 0x98, !P5 ;  /* 0x000000981500780c */ /* 0x000fe40006fa4270 */
[C---:B------:R-:W-:Y:S02]  /*3f80*/  ISETP.LT.OR P1, PT, R3.reuse, 0x69, P1 ;  /* 0x000000690300780c */ /* 0x040fe40000f21670 */
[----:B------:R-:W-:Y:S02]  /*3f90*/  ISETP.LT.OR P4, PT, R3, 0x92, P4 ;  /* 0x000000920300780c */ /* 0x000fe40002781670 */
[----:B------:R-:W-:Y:S02]  /*3fa0*/  FSEL R46, R46, -INF , !P1 ;  /* 0xff8000002e2e7808 */ /* 0x000fe40004800000 */
[----:B------:R-:W-:-:S02]  /*3fb0*/  LOP3.LUT P1, RZ, R16, 0x80, RZ, 0xc0, !PT ;  /* 0x0000008010ff7812 */ /* 0x000fc4000782c0ff */
[----:B------:R-:W-:Y:S02]  /*3fc0*/  FSEL R34, R34, -INF , !P3 ;  /* 0xff80000022227808 */ /* 0x000fe40005800000 */
[----:B------:R-:W-:Y:S02]  /*3fd0*/  ISETP.GT.AND P1, PT, R21, 0x69, !P1 ;  /* 0x000000691500780c */ /* 0x000fe40004f24270 */
[----:B0-----:R-:W-:Y:S02]  /*3fe0*/  FMNMX.FTZ R7, R0, R7, !PT ;  /* 0x0000000700077209 */ /* 0x001fe40007810000 */
[C---:B------:R-:W-:Y:S02]  /*3ff0*/  ISETP.LT.OR P1, PT, R3.reuse, 0x6a, P1 ;  /* 0x0000006a0300780c */ /* 0x040fe40000f21670 */
[----:B------:R-:W-:Y:S01]  /*4000*/  ISETP.LT.OR P5, PT, R3, 0x99, P5 ;  /* 0x000000990300780c */ /* 0x000fe20002fa1670 */
[----:B------:R-:W0:Y:S01]  /*4010*/  SHFL.BFLY PT, R4, R7, 0x1, 0x1f ;  /* 0x0c201f0007047f89 */ /* 0x000e2200000e0000 */
[----:B------:R-:W-:-:S02]  /*4020*/  FSEL R47, R47, -INF , !P1 ;  /* 0xff8000002f2f7808 */ /* 0x000fc40004800000 */
[----:B------:R-:W-:Y:S02]  /*4030*/  LOP3.LUT P1, RZ, R16, 0x40, RZ, 0xc0, !PT ;  /* 0x0000004010ff7812 */ /* 0x000fe4000782c0ff */
[----:B------:R-:W-:Y:S02]  /*4040*/  FSEL R35, R35, -INF , !P4 ;  /* 0xff80000023237808 */ /* 0x000fe40006000000 */
[----:B------:R-:W-:Y:S02]  /*4050*/  ISETP.GT.AND P1, PT, R21, 0x70, !P1 ;  /* 0x000000701500780c */ /* 0x000fe40004f24270 */
[----:B------:R-:W-:Y:S02]  /*4060*/  FSEL R38, R38, -INF , !P5 ;  /* 0xff80000026267808 */ /* 0x000fe40006800000 */
[----:B------:R-:W-:Y:S02]  /*4070*/  ISETP.LT.OR P1, PT, R3, 0x71, P1 ;  /* 0x000000710300780c */ /* 0x000fe40000f21670 */
[----:B------:R-:W-:-:S02]  /*4080*/  R2UR UR13, R19 ;  /* 0x00000000130d72ca */ /* 0x000fc400000e0000 */
[----:B------:R-:W-:Y:S02]  /*4090*/  FSEL R50, R50, -INF , !P1 ;  /* 0xff80000032327808 */ /* 0x000fe40004800000 */
[----:B------:R-:W-:Y:S02]  /*40a0*/  ISETP.GT.AND P1, PT, R21, 0x71, !P2 ;  /* 0x000000711500780c */ /* 0x000fe40005724270 */
[----:B------:R-:W-:Y:S02]  /*40b0*/  LOP3.LUT P2, RZ, R16, 0x2000000, RZ, 0xc0, !PT ;  /* 0x0200000010ff7812 */ /* 0x000fe4000784c0ff */
[----:B------:R-:W-:Y:S02]  /*40c0*/  ISETP.LT.OR P1, PT, R3, 0x72, P1 ;  /* 0x000000720300780c */ /* 0x000fe40000f21670 */
[----:B0-----:R-:W-:Y:S02]  /*40d0*/  FMNMX.FTZ R4, R7, R4, !PT ;  /* 0x0000000407047209 */ /* 0x001fe40007810000 */
[----:B------:R-:W-:Y:S01]  /*40e0*/  FSEL R51, R51, -INF , !P1 ;  /* 0xff80000033337808 */ /* 0x000fe20004800000 */
[----:B------:R-:W-:Y:S01]  /*40f0*/  UIADD3 UR10, UR13, UR12, URZ ;  /* 0x0000000c0d0a7290 */ /* 0x000fe2000fffe03f */
[----:B------:R-:W-:Y:S01]  /*4100*/  ISETP.GT.AND P1, PT, R21, 0x78, !P6 ;  /* 0x000000781500780c */ /* 0x000fe20007724270 */
[----:B------:R-:W-:-:S01]  /*4110*/  FFMA.FTZ R88, R4, R9, -8 ;  /* 0xc100000004587423 */ /* 0x000fc20000010009 */
[----:B------:R-:W-:Y:S01]  /*4120*/  LOP3.LUT P6, RZ, R16, 0x1000000, RZ, 0xc0, !PT ;  /* 0x0100000010ff7812 */ /* 0x000fe200078cc0ff */
[----:B------:R-:W-:Y:S01]  /*4130*/  UIADD3 UR6, UR10, UR6, URZ ;  /* 0x000000060a067290 */ /* 0x000fe2000fffe03f */
        /* <DEDUP_REMOVED lines=35> */
[----:B------:R-:W-:-:S04]  /*4370*/  ISETP.GT.AND P1, PT, R21, RZ, !P1 ;  /* 0x000000ff1500720c */ /* 0x000fc80004f24270 */
[----:B------:R-:W-:-:S04]  /*4380*/  ISETP.LT.OR P1, PT, R3, 0x1, P1 ;  /* 0x000000010300780c */ /* 0x000fc80000f21670 */
[----:B------:R-:W-:Y:S02]  /*4390*/  FSEL R90, R90, -INF , !P1 ;  /* 0xff8000005a5a7808 */ /* 0x000fe40004800000 */
[----:B------:R-:W-:Y:S02]  /*43a0*/  ISETP.GT.AND P1, PT, R21, 0x80, !P2 ;  /* 0x000000801500780c */ /* 0x000fe40005724270 */
[----:B------:R-:W-:Y:S02]  /*43b0*/  FMNMX.FTZ R13, R90, R91, !PT ;  /* 0x0000005b5a0d7209 */ /* 0x000fe40007810000 */
[----:B------:R-:W-:Y:S02]  /*43c0*/  ISETP.LT.OR P1, PT, R3, 0x81, P1 ;  /* 0x000000810300780c */ /* 0x000fe40000f21670 */
[----:B------:R-:W-:Y:S02]  /*43d0*/  FMNMX.FTZ R14, R94, R13, !PT ;  /* 0x0000000d5e0e7209 */ /* 0x000fe40007810000 */
[----:B------:R-:W-:-:S02]  /*43e0*/  FSEL R26, R26, -INF , !P1 ;  /* 0xff8000001a1a7808 */ /* 0x000fc40004800000 */
[----:B------:R-:W-:Y:S02]  /*43f0*/  FMNMX.FTZ R13, R95, R14, !PT ;  /* 0x0000000e5f0d7209 */ /* 0x000fe40007810000 */
[----:B------:R-:W-:Y:S02]  /*4400*/  ISETP.GT.AND P1, PT, R21, 0x81, !P6 ;  /* 0x000000811500780c */ /* 0x000fe40007724270 */
[----:B------:R-:W-:Y:S02]  /*4410*/  FMNMX.FTZ R14, R98, R13, !PT ;  /* 0x0000000d620e7209 */ /* 0x000fe40007810000 */
[----:B------:R-:W-:Y:S02]  /*4420*/  ISETP.LT.OR P1, PT, R3, 0x82, P1 ;  /* 0x000000820300780c */ /* 0x000fe40000f21670 */
[----:B------:R-:W-:Y:S02]  /*4430*/  FMNMX.FTZ R15, R99, R14, !PT ;  /* 0x0000000e630f7209 */ /* 0x000fe40007810000 */
[----:B------:R-:W-:-:S02]  /*4440*/  FSEL R27, R27, -INF , !P1 ;  /* 0xff8000001b1b7808 */ /* 0x000fc40004800000 */
[----:B------:R-:W-:Y:S02]  /*4450*/  FMNMX.FTZ R14, R102, R15, !PT ;  /* 0x0000000f660e7209 */ /* 0x000fe40007810000 */
[----:B------:R-:W-:Y:S02]  /*4460*/  FSETP.NEU.FTZ.AND P1, PT, R4, -INF , PT ;  /* 0xff8000000400780b */ /* 0x000fe40003f3d000 */
[----:B------:R-:W-:Y:S02]  /*4470*/  FMNMX.FTZ R15, R103, R14, !PT ;  /* 0x0000000e670f7209 */ /* 0x000fe40007810000 */
[----:B------:R-:W-:Y:S02]  /*4480*/  FSEL R88, R88, RZ, P1 ;  /* 0x000000ff58587208 */ /* 0x000fe40000800000 */
[----:B------:R-:W-:Y:S02]  /*4490*/  FMNMX.FTZ R14, R74, R15, !PT ;  /* 0x0000000f4a0e7209 */ /* 0x000fe40007810000 */
[----:B------:R-:W-:Y:S01]  /*44a0*/  LOP3.LUT P6, RZ, R16, 0x4000000, RZ, 0xc0, !PT ;  /* 0x0400000010ff7812 */ /* 0x000fe200078cc0ff */
[--C-:B------:R-:W-:Y:S01]  /*44b0*/  FFMA.FTZ R73, R73, UR40, -R88.reuse ;  /* 0x0000002849497c23 */ /* 0x100fe20008010858 */
[----:B------:R-:W-:Y:S01]  /*44c0*/  FMNMX.FTZ R15, R75, R14, !PT ;  /* 0x0000000e4b0f7209 */ /* 0x000fe20007810000 */
[--C-:B------:R-:W-:Y:S01]  /*44d0*/  FFMA.FTZ R12, R72, UR40, -R88.reuse ;  /* 0x00000028480c7c23 */ /* 0x100fe20008010858 */
[----:B------:R-:W-:-:S01]  /*44e0*/  FFMA.FTZ R72, R77, UR40, -R88 ;  /* 0x000000284d487c23 */ /* 0x000fc20008010858 */
[----:B------:R0:W-:Y:S01]  /*44f0*/  MUFU.EX2 R13, R73 ;  /* 0x00000049000d7308 */ /* 0x0001e20000000800 */
[----:B------:R-:W-:Y:S01]  /*4500*/  FMNMX.FTZ R20, R78, R15, !PT ;  /* 0x0000000f4e147209 */ /* 0x000fe20007810000 */
[--C-:B------:R-:W-:Y:S01]  /*4510*/  FFMA.FTZ R14, R80, UR40, -R88.reuse ;  /* 0x00000028500e7c23 */ /* 0x100fe20008010858 */
[----:B------:R-:W-:Y:S01]  /*4520*/  ISETP.GT.AND P1, PT, R21, 0x88, !P6 ;  /* 0x000000881500780c */ /* 0x000fe20007724270 */
[--C-:B------:R-:W-:Y:S01]  /*4530*/  FFMA.FTZ R80, R69, UR40, -R88.reuse ;  /* 0x0000002845507c23 */ /* 0x100fe20008010858 */
[----:B------:R-:W-:Y:S01]  /*4540*/  FMNMX.FTZ R15, R79, R20, !PT ;  /* 0x000000144f0f7209 */ /* 0x000fe20007810000 */
[--C-:B------:R-:W-:Y:S01]  /*4550*/  FFMA.FTZ R0, R5, UR40, -R88.reuse ;  /* 0x0000002805007c23 */ /* 0x100fe20008010858 */
[----:B------:R-:W-:Y:S01]  /*4560*/  ISETP.LT.OR P1, PT, R3, 0x89, P1 ;  /* 0x000000890300780c */ /* 0x000fe20000f21670 */
[--C-:B------:R-:W-:Y:S01]  /*4570*/  FFMA.FTZ R5, R89, UR40, -R88.reuse ;  /* 0x0000002859057c23 */ /* 0x100fe20008010858 */
[----:B------:R-:W-:Y:S01]  /*4580*/  FMNMX.FTZ R20, R82, R15, !PT ;  /* 0x0000000f52147209 */ /* 0x000fe20007810000 */
[--C-:B------:R-:W-:Y:S01]  /*4590*/  FFMA.FTZ R6, R92, UR40, -R88.reuse ;  /* 0x000000285c067c23 */ /* 0x100fe20008010858 */
[----:B------:R-:W-:Y:S01]  /*45a0*/  LOP3.LUT P2, RZ, R16, 0x800000, RZ, 0xc0, !PT ;  /* 0x0080000010ff7812 */ /* 0x000fe2000784c0ff */
[----:B------:R-:W-:Y:S01]  /*45b0*/  MUFU.EX2 R0, R0 ;  /* 0x0000000000007308 */ /* 0x000fe20000000800 */
[----:B0-----:R-:W-:Y:S01]  /*45c0*/  FMNMX.FTZ R73, R83, R20, !PT ;  /* 0x0000001453497209 */ /* 0x001fe20007810000 */
[--C-:B------:R-:W-:Y:S01]  /*45d0*/  FFMA.FTZ R7, R93, UR40, -R88.reuse ;  /* 0x000000285d077c23 */ /* 0x100fe20008010858 */
[----:B------:R-:W-:Y:S01]  /*45e0*/  FSEL R30, R30, -INF , !P1 ;  /* 0xff8000001e1e7808 */ /* 0x000fe20004800000 */
[--C-:B------:R-:W-:Y:S01]  /*45f0*/  FFMA.FTZ R8, R96, UR40, -R88.reuse ;  /* 0x0000002860087c23 */ /* 0x100fe20008010858 */
[----:B------:R-:W-:Y:S01]  /*4600*/  FMNMX.FTZ R20, R86, R73, !PT ;  /* 0x0000004956147209 */ /* 0x000fe20007810000 */
[--C-:B------:R-:W-:Y:S01]  /*4610*/  FFMA.FTZ R9, R97, UR40, -R88.reuse ;  /* 0x0000002861097c23 */ /* 0x100fe20008010858 */
[----:B------:R-:W-:Y:S01]  /*4620*/  ISETP.GT.AND P1, PT, R21, 0x89, !P2 ;  /* 0x000000891500780c */ /* 0x000fe20005724270 */
[----:B------:R-:W0:Y:S01]  /*4630*/  MUFU.EX2 R5, R5 ;  /* 0x0000000500057308 */ /* 0x000e220000000800 */
[----:B------:R-:W-:Y:S01]  /*4640*/  FMNMX.FTZ R77, R87, R20, !PT ;  /* 0x00000014574d7209 */ /* 0x000fe20007810000 */
[--C-:B------:R-:W-:Y:S01]  /*4650*/  FFMA.FTZ R10, R100, UR40, -R88.reuse ;  /* 0x00000028640a7c23 */ /* 0x100fe20008010858 */
[----:B------:R-:W-:Y:S01]  /*4660*/  ISETP.LT.OR P1, PT, R3, 0x8a, P1 ;  /* 0x0000008a0300780c */ /* 0x000fe20000f21670 */
[--C-:B------:R-:W-:Y:S01]  /*4670*/  FFMA.FTZ R11, R101, UR40, -R88.reuse ;  /* 0x00000028650b7c23 */ /* 0x100fe20008010858 */
[----:B------:R-:W-:Y:S01]  /*4680*/  FMNMX.FTZ R20, R58, R77, !PT ;  /* 0x0000004d3a147209 */ /* 0x000fe20007810000 */
[--C-:B------:R-:W-:Y:S01]  /*4690*/  FFMA.FTZ R81, R81, UR40, -R88.reuse ;  /* 0x0000002851517c23 */ /* 0x100fe20008010858 */
[----:B------:R-:W-:Y:S01]  /*46a0*/  FSEL R31, R31, -INF , !P1 ;  /* 0xff8000001f1f7808 */ /* 0x000fe20004800000 */
[----:B------:R-:W-:Y:S01]  /*46b0*/  MUFU.EX2 R6, R6 ;  /* 0x0000000600067308 */ /* 0x000fe20000000800 */
[----:B------:R-:W-:Y:S01]  /*46c0*/  FMNMX.FTZ R77, R59, R20, !PT ;  /* 0x000000143b4d7209 */ /* 0x000fe20007810000 */
[--C-:B------:R-:W-:Y:S01]  /*46d0*/  FFMA.FTZ R20, R56, UR40, -R88.reuse ;  /* 0x0000002838147c23 */ /* 0x100fe20008010858 */
[----:B------:R-:W-:Y:S01]  /*46e0*/  LOP3.LUT P6, RZ, R16, 0x8000000, RZ, 0xc0, !PT ;  /* 0x0800000010ff7812 */ /* 0x000fe200078cc0ff */
[--C-:B------:R-:W-:Y:S01]  /*46f0*/  FFMA.FTZ R84, R84, UR40, -R88.reuse ;  /* 0x0000002854547c23 */ /* 0x100fe20008010858 */
[----:B------:R-:W-:Y:S01]  /*4700*/  FMNMX.FTZ R56, R62, R77, !PT ;  /* 0x0000004d3e387209 */ /* 0x000fe20007810000 */
[--C-:B------:R-:W-:Y:S01]  /*4710*/  FFMA.FTZ R23, R76, UR40, -R88.reuse ;  /* 0x000000284c177c23 */ /* 0x100fe20008010858 */
[----:B------:R-:W-:Y:S01]  /*4720*/  ISETP.GT.AND P2, PT, R21, 0x99, !P6 ;  /* 0x000000991500780c */ /* 0x000fe20007744270 */
[----:B------:R-:W1:Y:S01]  /*4730*/  MUFU.EX2 R7, R7 ;  /* 0x0000000700077308 */ /* 0x000e620000000800 */
[----:B------:R-:W-:Y:S01]  /*4740*/  FMNMX.FTZ R77, R63, R56, !PT ;  /* 0x000000383f4d7209 */ /* 0x000fe20007810000 */
[----:B0-----:R-:W-:Y:S01]  /*4750*/  FADD.FTZ R93, R0, R5 ;  /* 0x00000005005d7221 */ /* 0x001fe20000010000 */
        /* <DEDUP_REMOVED lines=36> */
[----:B-1----:R-:W-:Y:S01]  /*49a0*/  F2FP.SATFINITE.E4M3.F32.PACK_AB_MERGE_C R152, R7, R6, RZ ;  /* 0x000000060798723e */ /* 0x002fe200048070ff */
[----:B------:R-:W-:Y:S01]  /*49b0*/  MUFU.EX2 R15, R81 ;  /* 0x00000051000f7308 */ /* 0x000fe20000000800 */
[----:B------:R-:W-:Y:S01]  /*49c0*/  FMNMX.FTZ R77, R51, R64, !PT ;  /* 0x00000040334d7209 */ /* 0x000fe20007810000 */
[----:B------:R-:W-:Y:S01]  /*49d0*/  FFMA.FTZ R64, R68, UR40, -R88 ;  /* 0x0000002844407c23 */ /* 0x000fe20008010858 */
[----:B------:R-:W-:-:S02]  /*49e0*/  F2FP.SATFINITE.E4M3.F32.PACK_AB_MERGE_C R152, R5, R0, R152 ;  /* 0x000000000598723e */ /* 0x000fc40004807098 */
        /* <DEDUP_REMOVED lines=13> */
[----:B------:R-:W-:-:S04]  /*4ac0*/  FMNMX.FTZ R3, R35, R68, !PT ;  /* 0x0000004423037209 */ /* 0x000fc80007810000 */
[----:B------:R-:W-:-:S03]  /*4ad0*/  FMNMX.FTZ R68, R38, R3, !PT ;  /* 0x0000000326447209 */ /* 0x000fc60007810000 */
[----:B------:R-:W0:Y:S01]  /*4ae0*/  MUFU.EX2 R72, R72 ;  /* 0x0000004800487308 */ /* 0x000e220000000800 */
[----:B------:R-:W-:-:S05]  /*4af0*/  FMNMX.FTZ R68, R39, R68, !PT ;  /* 0x0000004427447209 */ /* 0x000fca0007810000 */
[----:B------:R-:W1:Y:S02]  /*4b00*/  SHFL.BFLY PT, R3, R68, 0x2, 0x1f ;  /* 0x0c401f0044037f89 */ /* 0x000e6400000e0000 */
[----:B------:R-:W-:Y:S08]  /*4b10*/  MUFU.EX2 R14, R14 ;  /* 0x0000000e000e7308 */ /* 0x000ff00000000800 */
[----:B------:R-:W2:Y:S01]  /*4b20*/  MUFU.EX2 R76, R76 ;  /* 0x0000004c004c7308 */ /* 0x000ea20000000800 */
[----:B0-----:R-:W-:-:S04]  /*4b30*/  F2FP.SATFINITE.E4M3.F32.PACK_AB_MERGE_C R148, R72, R23, RZ ;  /* 0x000000174894723e */ /* 0x001fc800048070ff */
[----:B------:R-:W-:-:S03]  /*4b40*/  F2FP.SATFINITE.E4M3.F32.PACK_AB_MERGE_C R148, R13, R12, R148 ;  /* 0x0000000c0d94723e */ /* 0x000fc60004807094 */
[----:B------:R-:W-:Y:S01]  /*4b50*/  MUFU.EX2 R20, R20 ;  /* 0x0000001400147308 */ /* 0x000fe20000000800 */
[----:B-1----:R-:W-:-:S07]  /*4b60*/  FMNMX.FTZ R69, R68, R3, !PT ;  /* 0x0000000344457209 */ /* 0x002fce0007810000 */
[----:B------:R-:W-:Y:S01]  /*4b70*/  MUFU.EX2 R57, R57 ;  /* 0x0000003900397308 */ /* 0x000fe20000000800 */
[----:B--2---:R-:W-:Y:S01]  /*4b80*/  F2FP.SATFINITE.E4M3.F32.PACK_AB_MERGE_C R150, R76, R73, RZ ;  /* 0x000000494c96723e */ /* 0x004fe200048070ff */
[----:B------:R-:W0:Y:S03]  /*4b90*/  SHFL.BFLY PT, R68, R69, 0x1, 0x1f ;  /* 0x0c201f0045447f89 */ /* 0x000e2600000e0000 */
[----:B------:R-:W-:-:S03]  /*4ba0*/  F2FP.SATFINITE.E4M3.F32.PACK_AB_MERGE_C R150, R15, R14, R150 ;  /* 0x0000000e0f96723e */ /* 0x000fc60004807096 */
[----:B------:R-:W-:Y:S08]  /*4bb0*/  MUFU.EX2 R56, R56 ;  /* 0x0000003800387308 */ /* 0x000ff00000000800 */
[----:B------:R-:W1:Y:S08]  /*4bc0*/  MUFU.EX2 R61, R61 ;  /* 0x0000003d003d7308 */ /* 0x000e700000000800 */
[----:B------:R-:W-:Y:S01]  /*4bd0*/  MUFU.EX2 R64, R64 ;  /* 0x0000004000407308 */ /* 0x000fe20000000800 */
[----:B0-----:R-:W-:Y:S01]  /*4be0*/  FMNMX.FTZ R3, R69, R68, !PT ;  /* 0x0000004445037209 */ /* 0x001fe20007810000 */
[----:B------:R-:W-:-:S02]  /*4bf0*/  IMAD.U32 R68, RZ, RZ, UR40 ;  /* 0x00000028ff447e24 */ /* 0x000fc4000f8e00ff */
[----:B------:R-:W-:-:S01]  /*4c00*/  FFMA.FTZ R69, R37, UR40, -R88 ;  /* 0x0000002825457c23 */ /* 0x000fc20008010858 */
[C---:B------:R-:W-:Y:S01]  /*4c10*/  FSETP.NEU.FTZ.AND P1, PT, R3.reuse, -INF , PT ;  /* 0xff8000000300780b */ /* 0x040fe20003f3d000 */
[----:B------:R-:W-:-:S02]  /*4c20*/  FFMA.FTZ R68, R3, R68, -8 ;  /* 0xc100000003447423 */ /* 0x000fc40000010044 */
[----:B------:R-:W-:Y:S01]  /*4c30*/  MUFU.EX2 R60, R60 ;  /* 0x0000003c003c7308 */ /* 0x000fe20000000800 */
[----:B-1----:R-:W-:Y:S02]  /*4c40*/  F2FP.SATFINITE.E4M3.F32.PACK_AB_MERGE_C R144, R61, R56, RZ ;  /* 0x000000383d90723e */ /* 0x002fe400048070ff */
[----:B------:R-:W-:Y:S02]  /*4c50*/  FSEL R37, R68, RZ, P1 ;  /* 0x000000ff44257208 */ /* 0x000fe40000800000 */
[----:B------:R-:W-:-:S03]  /*4c60*/  PLOP3.LUT P1, PT, PT, PT, UP1, 0x40, 0x0 ;  /* 0x000000000000781c */ /* 0x000fc60003f2e818 */
[----:B------:R-:W-:Y:S01]  /*4c70*/  MUFU.EX2 R65, R65 ;  /* 0x0000004100417308 */ /* 0x000fe20000000800 */
[----:B------:R-:W-:-:S01]  /*4c80*/  FFMA.FTZ R68, R90, UR40, -R37 ;  /* 0x000000285a447c23 */ /* 0x000fc20008010825 */
[--C-:B------:R-:W-:Y:S01]  /*4c90*/  FFMA.FTZ R77, R91, UR40, -R37.reuse ;  /* 0x000000285b4d7c23 */ /* 0x100fe20008010825 */
[----:B------:R-:W-:-:S01]  /*4ca0*/  FFMA.FTZ R80, R94, UR40, -R37 ;  /* 0x000000285e507c23 */ /* 0x000fc20008010825 */
[--C-:B------:R-:W-:Y:S01]  /*4cb0*/  FFMA.FTZ R91, R79, UR40, -R37.reuse ;  /* 0x000000284f5b7c23 */ /* 0x100fe20008010825 */
[----:B------:R-:W-:-:S01]  /*4cc0*/  FFMA.FTZ R79, R82, UR40, -R37 ;  /* 0x00000028524f7c23 */ /* 0x000fc20008010825 */
[----:B------:R-:W-:Y:S01]  /*4cd0*/  FADD.FTZ R90, R6, R93 ;  /* 0x0000005d065a7221 */ /* 0x000fe20000010000 */
[----:B------:R-:W-:-:S01]  /*4ce0*/  FFMA.FTZ R82, R83, UR40, -R37 ;  /* 0x0000002853527c23 */ /* 0x000fc20008010825 */
[----:B------:R-:W-:Y:S01]  /*4cf0*/  MUFU.EX2 R68, R68 ;  /* 0x0000004400447308 */ /* 0x000fe20000000800 */
[----:B------:R-:W-:-:S01]  /*4d00*/  FFMA.FTZ R81, R95, UR40, -R37 ;  /* 0x000000285f517c23 */ /* 0x000fc20008010825 */
[--C-:B------:R-:W-:Y:S01]  /*4d10*/  FFMA.FTZ R83, R86, UR40, -R37.reuse ;  /* 0x0000002856537c23 */ /* 0x100fe20008010825 */
[----:B------:R-:W-:-:S01]  /*4d20*/  FFMA.FTZ R86, R87, UR40, -R37 ;  /* 0x0000002857567c23 */ /* 0x000fc20008010825 */
[----:B------:R-:W-:Y:S01]  /*4d30*/  FFMA.FTZ R87, R63, UR40, -R37 ;  /* 0x000000283f577c23 */ /* 0x000fe20008010825 */
[----:B------:R-:W-:-:S01]  /*4d40*/  FADD.FTZ R93, R7, R90 ;  /* 0x0000005a075d7221 */ /* 0x000fc20000010000 */
[--C-:B------:R-:W-:Y:S01]  /*4d50*/  FFMA.FTZ R63, R66, UR40, -R37.reuse ;  /* 0x00000028423f7c23 */ /* 0x100fe20008010825 */
[----:B------:R-:W-:-:S01]  /*4d60*/  FFMA.FTZ R84, R98, UR40, -R37 ;  /* 0x0000002862547c23 */ /* 0x000fc20008010825 */
[----:B------:R-:W0:Y:S01]  /*4d70*/  MUFU.EX2 R77, R77 ;  /* 0x0000004d004d7308 */ /* 0x000e220000000800 */
[----:B------:R-:W-:-:S01]  /*4d80*/  FFMA.FTZ R66, R67, UR40, -R37 ;  /* 0x0000002843427c23 */ /* 0x000fc20008010825 */
[----:B------:R-:W-:Y:S01]  /*4d90*/  FFMA.FTZ R67, R70, UR40, -R37 ;  /* 0x0000002846437c23 */ /* 0x000fe20008010825 */
[----:B------:R-:W-:-:S01]  /*4da0*/  FADD.FTZ R70, R8, R93 ;  /* 0x0000005d08467221 */ /* 0x000fc20000010000 */
        /* <DEDUP_REMOVED lines=10> */
[----:B------:R-:W-:Y:S01]  /*4e50*/  FFMA.FTZ R58, R58, UR40, -R37 ;  /* 0x000000283a3a7c23 */ /* 0x000fe20008010825 */
[----:B------:R-:W-:-:S01]  /*4e60*/  FADD.FTZ R93, R11, R90 ;  /* 0x0000005a0b5d7221 */ /* 0x000fc20000010000 */
[----:B------:R-:W2:Y:S01]  /*4e70*/  MUFU.EX2 R81, R81 ;  /* 0x0000005100517308 */ /* 0x000ea20000000800 */
[----:B0-----:R-:W-:-:S01]  /*4e80*/  FADD.FTZ R71, R68, R77 ;  /* 0x0000004d44477221 */ /* 0x001fc20000010000 */
[----:B------:R-:W-:Y:S01]  /*4e90*/  FFMA.FTZ R59, R59, UR40, -R37 ;  /* 0x000000283b3b7c23 */ /* 0x000fe20008010825 */
[----:B------:R-:W-:-:S01]  /*4ea0*/  FADD.FTZ R92, R12, R93 ;  /* 0x0000005d0c5c7221 */ /* 0x000fc20000010000 */
[--C-:B------:R-:W-:Y:S01]  /*4eb0*/  FFMA.FTZ R62, R62, UR40, -R37.reuse ;  /* 0x000000283e3e7c23 */ /* 0x100fe20008010825 */
[----:B------:R-:W-:Y:S01]  /*4ec0*/  F2FP.SATFINITE.E4M3.F32.PACK_AB_MERGE_C R146, R21, R64, RZ ;  /* 0x000000401592723e */ /* 0x000fe200048070ff */
[----:B------:R-:W-:Y:S01]  /*4ed0*/  FFMA.FTZ R42, R42, UR40, -R37 ;  /* 0x000000282a2a7c23 */ /* 0x000fe20008010825 */
[----:B------:R-:W-:-:S01]  /*4ee0*/  FADD.FTZ R92, R13, R92 ;  /* 0x0000005c0d5c7221 */ /* 0x000fc20000010000 */
[----:B------:R-:W0:Y:S01]  /*4ef0*/  MUFU.EX2 R84, R84 ;  /* 0x0000005400547308 */ /* 0x000e220000000800 */
[----:B-1----:R-:W-:-:S01]  /*4f00*/  FADD.FTZ R90, R80, R71 ;  /* 0x00000047505a7221 */ /* 0x002fc20000010000 */
[----:B------:R-:W-:Y:S01]  /*4f10*/  F2FP.SATFINITE.E4M3.F32.PACK_AB_MERGE_C R146, R65, R60, R146 ;  /* 0x0000003c4192723e */ /* 0x000fe20004807092 */
[----:B------:R-:W-:-:S01]  /*4f20*/  FFMA.FTZ R43, R43, UR40, -R37 ;  /* 0x000000282b2b7c23 */ /* 0x000fc20008010825 */
[--C-:B------:R-:W-:Y:S01]  /*4f30*/  FFMA.FTZ R47, R47, UR40, -R37.reuse ;  /* 0x000000282f2f7c23 */ /* 0x100fe20008010825 */
[----:B------:R-:W-:-:S01]  /*4f40*/  FFMA.FTZ R54, R54, UR40, -R37 ;  /* 0x0000002836367c23 */ /* 0x000fc20008010825 */
[--C-:B------:R-:W-:Y:S01]  /*4f50*/  FFMA.FTZ R55, R55, UR40, -R37.reuse ;  /* 0x0000002837377c23 */ /* 0x100fe20008010825 */
[----:B------:R-:W-:-:S01]  /*4f60*/  FFMA.FTZ R26, R26, UR40, -R37 ;  /* 0x000000281a1a7c23 */ /* 0x000fc20008010825 */
[----:B------:R-:W1:Y:S01]  /*4f70*/  MUFU.EX2 R85, R85 ;  /* 0x0000005500557308 */ /* 0x000e620000000800 */
[----:B--2---:R-:W-:-:S01]  /*4f80*/  FADD.FTZ R19, R81, R90 ;  /* 0x0000005a51137221 */ /* 0x004fc20000010000 */
[--C-:B------:R-:W-:Y:S01]  /*4f90*/  FFMA.FTZ R27, R27, UR40, -R37.reuse ;  /* 0x000000281b1b7c23 */ /* 0x100fe20008010825 */
[----:B------:R-:W-:-:S01]  /*4fa0*/  FFMA.FTZ R30, R30, UR40, -R37 ;  /* 0x000000281e1e7c23 */ /* 0x000fc20008010825 */
[--C-:B------:R-:W-:Y:S01]  /*4fb0*/  FFMA.FTZ R31, R31, UR40, -R37.reuse ;  /* 0x000000281f1f7c23 */ /* 0x100fe20008010825 */
[----:B------:R-:W-:-:S01]  /*4fc0*/  FFMA.FTZ R34, R34, UR40, -R37 ;  /* 0x0000002822227c23 */ /* 0x000fc20008010825 */
[--C-:B------:R-:W-:Y:S01]  /*4fd0*/  FFMA.FTZ R35, R35, UR40, -R37.reuse ;  /* 0x0000002823237c23 */ /* 0x100fe20008010825 */
[----:B------:R-:W-:-:S01]  /*4fe0*/  FFMA.FTZ R38, R38, UR40, -R37 ;  /* 0x0000002826267c23 */ /* 0x000fc20008010825 */
[----:B------:R-:W2:Y:S01]  /*4ff0*/  MUFU.EX2 R88, R88 ;  /* 0x0000005800587308 */ /* 0x000ea20000000800 */
[----:B0-----:R-:W-:-:S01]  /*5000*/  FADD.FTZ R6, R84, R19 ;  /* 0x0000001354067221 */ /* 0x001fc20000010000 */
[----:B------:R-:W-:Y:S01]  /*5010*/  FADD.FTZ R19, R23, R92 ;  /* 0x0000005c17137221 */ /* 0x000fe20000010000 */
[----:B------:R-:W-:-:S02]  /*5020*/  F2FP.SATFINITE.E4M3.F32.PACK_AB_MERGE_C R80, R81, R80, RZ ;  /* 0x000000505150723e */ /* 0x000fc400048070ff */
[----:B------:R-:W-:Y:S01]  /*5030*/  F2FP.SATFINITE.E4M3.F32.PACK_AB_MERGE_C R144, R57, R20, R144 ;  /* 0x000000143990723e */ /* 0x000fe20004807090 */
[----:B------:R-:W-:-:S01]  /*5040*/  FADD.FTZ R19, R72, R19 ;  /* 0x0000001348137221 */ /* 0x000fc20000010000 */
[----:B------:R-:W-:Y:S01]  /*5050*/  F2FP.SATFINITE.E4M3.F32.PACK_AB_MERGE_C R153, R77, R68, R80 ;  /* 0x000000444d99723e */ /* 0x000fe20004807050 */
[----:B------:R-:W0:Y:S01]  /*5060*/  MUFU.EX2 R89, R89 ;  /* 0x0000005900597308 */ /* 0x000e220000000800 */
[----:B-1----:R-:W-:-:S01]  /*5070*/  FADD.FTZ R11, R85, R6 ;  /* 0x00000006550b7221 */ /* 0x002fc20000010000 */
[----:B------:R-:W-:Y:S01]  /*5080*/  FFMA.FTZ R6, R46, UR40, -R37 ;  /* 0x000000282e067c23 */ /* 0x000fe20008010825 */
[----:B------:R-:W-:-:S04]  /*5090*/  FADD.FTZ R46, R14, R19 ;  /* 0x000000130e2e7221 */ /* 0x000fc80000010000 */
[----:B------:R-:W-:Y:S01]  /*50a0*/  FADD.FTZ R46, R15, R46 ;  /* 0x0000002e0f2e7221 */ /* 0x000fe20000010000 */
[----:B------:R-:W1:Y:S01]  /*50b0*/  MUFU.EX2 R74, R74 ;  /* 0x0000004a004a7308 */ /* 0x000e620000000800 */
[----:B--2---:R-:W-:-:S02]  /*50c0*/  FADD.FTZ R10, R88, R11 ;  /* 0x0000000b580a7221 */ /* 0x004fc40000010000 */
[----:B------:R-:W-:-:S04]  /*50d0*/  FADD.FTZ R11, R73, R46 ;  /* 0x0000002e490b7221 */ /* 0x000fc80000010000 */
[----:B------:R-:W-:Y:S01]  /*50e0*/  FADD.FTZ R11, R76, R11 ;  /* 0x0000000b4c0b7221 */ /* 0x000fe20000010000 */
[----:B------:R-:W2:Y:S01]  /*50f0*/  MUFU.EX2 R75, R75 ;  /* 0x0000004b004b7308 */ /* 0x000ea20000000800 */
[----:B0-----:R-:W-:-:S01]  /*5100*/  FADD.FTZ R5, R89, R10 ;  /* 0x0000000a59057221 */ /* 0x001fc20000010000 */
[----:B------:R-:W-:Y:S01]  /*5110*/  F2FP.SATFINITE.E4M3.F32.PACK_AB_MERGE_C R88, R89, R88, RZ ;  /* 0x000000585958723e */ /* 0x000fe200048070ff */
[----:B------:R-:W-:-:S03]  /*5120*/  FADD.FTZ R10, R20, R11 ;  /* 0x0000000b140a7221 */ /* 0x000fc60000010000 */
[----:B------:R-:W-:Y:S01]  /*5130*/  F2FP.SATFINITE.E4M3.F32.PACK_AB_MERGE_C R155, R85, R84, R88 ;  /* 0x00000054559b723e */ /* 0x000fe20004807058 */
[----:B------:R-:W-:-:S01]  /*5140*/  FADD.FTZ R13, R57, R10 ;  /* 0x0000000a390d7221 */ /* 0x000fc20000010000 */
[----:B------:R-:W0:Y:S01]  /*5150*/  MUFU.EX2 R78, R78 ;  /* 0x0000004e004e7308 */ /* 0x000e220000000800 */
[----:B-1----:R-:W-:-:S02]  /*5160*/  FADD.FTZ R0, R74, R5 ;  /* 0x000000054a007221 */ /* 0x002fc40000010000 */
[----:B------:R-:W-:-:S04]  /*5170*/  FADD.FTZ R56, R56, R13 ;  /* 0x0000000d38387221 */ /* 0x000fc80000010000 */
[----:B------:R-:W-:Y:S01]  /*5180*/  FADD.FTZ R61, R61, R56 ;  /* 0x000000383d3d7221 */ /* 0x000fe20000010000 */
[----:B------:R-:W1:Y:S01]  /*5190*/  MUFU.EX2 R91, R91 ;  /* 0x0000005b005b7308 */ /* 0x000e620000000800 */
[----:B--2---:R-:W-:-:S01]  /*51a0*/  FADD.FTZ R5, R75, R0 ;  /* 0x000000004b057221 */ /* 0x004fc20000010000 */
[----:B------:R-:W-:-:S06]  /*51b0*/  FFMA.FTZ R0, R50, UR40, -R37 ;  /* 0x0000002832007c23 */ /* 0x000fcc0008010825 */
[----:B------:R-:W2:Y:S01]  /*51c0*/  MUFU.EX2 R79, R79 ;  /* 0x0000004f004f7308 */ /* 0x000ea20000000800 */
[----:B0-----:R-:W-:-:S01]  /*51d0*/  FADD.FTZ R8, R78, R5 ;  /* 0x000000054e087221 */ /* 0x001fc20000010000 */
[--C-:B------:R-:W-:Y:S01]  /*51e0*/  FFMA.FTZ R5, R51, UR40, -R37.reuse ;  /* 0x0000002833057c23 */ /* 0x100fe20008010825 */
[----:B------:R-:W-:-:S05]  /*51f0*/  FFMA.FTZ R37, R39, UR40, -R37 ;  /* 0x0000002827257c23 */ /* 0x000fca0008010825 */
[----:B------:R-:W0:Y:S01]  /*5200*/  MUFU.EX2 R82, R82 ;  /* 0x0000005200527308 */ /* 0x000e220000000800 */
[----:B-1----:R-:W-:-:S01]  /*5210*/  FADD.FTZ R8, R91, R8 ;  /* 0x000000085b087221 */ /* 0x002fc20000010000 */
[----:B------:R-:W-:-:S04]  /*5220*/  F2FP.SATFINITE.E4M3.F32.PACK_AB_MERGE_C R78, R91, R78, RZ ;  /* 0x0000004e5b4e723e */ /* 0x000fc800048070ff */
[----:B------:R-:W-:Y:S02]  /*5230*/  F2FP.SATFINITE.E4M3.F32.PACK_AB_MERGE_C R149, R75, R74, R78 ;  /* 0x0000004a4b95723e */ /* 0x000fe4000480704e */
[----:B------:R-:W1:Y:S01]  /*5240*/  MUFU.EX2 R83, R83 ;  /* 0x0000005300537308 */ /* 0x000e620000000800 */
[----:B--2---:R-:W-:-:S07]  /*5250*/  FADD.FTZ R11, R79, R8 ;  /* 0x000000084f0b7221 */ /* 0x004fce0000010000 */
        /* <DEDUP_REMOVED lines=8> */
[----:B------:R-:W-:Y:S01]  /*52e0*/  FADD.FTZ R64, R64, R65 ;  /* 0x0000004140407221 */ /* 0x000fe20000010000 */
[----:B------:R-:W-:-:S03]  /*52f0*/  F2FP.SATFINITE.E4M3.F32.PACK_AB_MERGE_C R83, R86, R83, RZ ;  /* 0x000000535653723e */ /* 0x000fc600048070ff */
[----:B------:R-:W-:Y:S01]  /*5300*/  FADD.FTZ R21, R21, R64 ;  /* 0x0000004015157221 */ /* 0x000fe20000010000 */
[----:B------:R-:W-:Y:S01]  /*5310*/  F2FP.SATFINITE.E4M3.F32.PACK_AB_MERGE_C R151, R82, R79, R83 ;  /* 0x0000004f5297723e */ /* 0x000fe20004807053 */
        /* <DEDUP_REMOVED lines=8> */
[----:B------:R-:W-:-:S04]  /*53a0*/  F2FP.SATFINITE.E4M3.F32.PACK_AB_MERGE_C R62, R87, R62, RZ ;  /* 0x0000003e573e723e */ /* 0x000fc800048070ff */
[----:B------:R-:W-:Y:S02]  /*53b0*/  F2FP.SATFINITE.E4M3.F32.PACK_AB_MERGE_C R145, R59, R58, R62 ;  /* 0x0000003a3b91723e */ /* 0x000fe4000480703e */
[----:B------:R-:W0:Y:S01]  /*53c0*/  MUFU.EX2 R67, R67 ;  /* 0x0000004300437308 */ /* 0x000e220000000800 */
[----:B-1----:R-:W-:-:S07]  /*53d0*/  FADD.FTZ R11, R63, R8 ;  /* 0x000000083f0b7221 */ /* 0x002fce0000010000 */
        /* <DEDUP_REMOVED lines=8> */
[----:B0-----:R-:W-:-:S01]  /*5460*/  FADD.FTZ R11, R70, R11 ;  /* 0x0000000b460b7221 */ /* 0x001fc20000010000 */
[----:B------:R-:W-:-:S04]  /*5470*/  F2FP.SATFINITE.E4M3.F32.PACK_AB_MERGE_C R67, R70, R67, RZ ;  /* 0x000000434643723e */ /* 0x000fc800048070ff */
[----:B------:R-:W-:Y:S02]  /*5480*/  F2FP.SATFINITE.E4M3.F32.PACK_AB_MERGE_C R147, R66, R63, R67 ;  /* 0x0000003f4293723e */ /* 0x000fe40004807043 */
[----:B------:R-:W0:Y:S08]  /*5490*/  MUFU.EX2 R42, R42 ;  /* 0x0000002a002a7308 */ /* 0x000e300000000800 */
[----:B------:R-:W2:Y:S01]  /*54a0*/  MUFU.EX2 R7, R43 ;  /* 0x0000002b00077308 */ /* 0x000ea20000000800 */
[----:B-1----:R-:W-:Y:S01]  /*54b0*/  F2FP.SATFINITE.E4M3.F32.PACK_AB_MERGE_C R140, R41, R40, R10 ;  /* 0x00000028298c723e */ /* 0x002fe2000480700a */
[----:B------:R-:W-:-:S04]  /*54c0*/  FADD.FTZ R40, R40, R21 ;  /* 0x0000001528287221 */ /* 0x000fc80000010000 */
[----:B------:R-:W-:Y:S02]  /*54d0*/  FADD.FTZ R41, R41, R40 ;  /* 0x0000002829297221 */ /* 0x000fe40000010000 */
[----:B------:R-:W-:Y:S01]  /*54e0*/  MUFU.EX2 R52, R52 ;  /* 0x0000003400347308 */ /* 0x000fe20000000800 */
[----:B0-----:R-:W-:-:S01]  /*54f0*/  FADD.FTZ R8, R42, R11 ;  /* 0x0000000b2a087221 */ /* 0x001fc20000010000 */
[----:B------:R-:W-:-:S04]  /*5500*/  FADD.FTZ R44, R44, R41 ;  /* 0x000000292c2c7221 */ /* 0x000fc80000010000 */
[----:B------:R-:W-:Y:S02]  /*5510*/  FADD.FTZ R45, R45, R44 ;  /* 0x0000002c2d2d7221 */ /* 0x000fe40000010000 */
[----:B------:R-:W0:Y:S01]  /*5520*/  MUFU.EX2 R53, R53 ;  /* 0x0000003500357308 */ /* 0x000e220000000800 */
[----:B--2---:R-:W-:-:S07]  /*5530*/  FADD.FTZ R11, R7, R8 ;  /* 0x00000008070b7221 */ /* 0x004fce0000010000 */
[----:B------:R-:W1:Y:S08]  /*5540*/  MUFU.EX2 R6, R6 ;  /* 0x0000000600067308 */ /* 0x000e700000000800 */
[----:B------:R-:W-:Y:S01]  /*5550*/  MUFU.EX2 R48, R48 ;  /* 0x0000003000307308 */ /* 0x000fe20000000800 */
[----:B0-----:R-:W-:-:S07]  /*5560*/  F2FP.SATFINITE.E4M3.F32.PACK_AB_MERGE_C R10, R53, R52, RZ ;  /* 0x00000034350a723e */ /* 0x001fce00048070ff */
[----:B------:R-:W0:Y:S01]  /*5570*/  MUFU.EX2 R49, R49 ;  /* 0x0000003100317308 */ /* 0x000e220000000800 */
[----:B-1----:R-:W-:-:S07]  /*5580*/  FADD.FTZ R8, R6, R11 ;  /* 0x0000000b06087221 */ /* 0x002fce0000010000 */
[----:B------:R-:W1:Y:S08]  /*5590*/  MUFU.EX2 R9, R47 ;  /* 0x0000002f00097308 */ /* 0x000e700000000800 */
[----:B------:R-:W2:Y:S01]  /*55a0*/  MUFU.EX2 R0, R0 ;  /* 0x0000000000007308 */ /* 0x000ea20000000800 */
[----:B0-----:R-:W-:Y:S01]  /*55b0*/  F2FP.SATFINITE.E4M3.F32.PACK_AB_MERGE_C R142, R49, R48, R10 ;  /* 0x00000030318e723e */ /* 0x001fe2000480700a */
[----:B------:R-:W-:-:S04]  /*55c0*/  FADD.FTZ R48, R48, R45 ;  /* 0x0000002d30307221 */ /* 0x000fc80000010000 */
[----:B------:R-:W-:Y:S02]  /*55d0*/  FADD.FTZ R49, R49, R48 ;  /* 0x0000003031317221 */ /* 0x000fe40000010000 */
[----:B------:R-:W0:Y:S01]  /*55e0*/  MUFU.EX2 R5, R5 ;  /* 0x0000000500057308 */ /* 0x000e220000000800 */
[C---:B-1----:R-:W-:Y:S01]  /*55f0*/  F2FP.SATFINITE.E4M3.F32.PACK_AB_MERGE_C R10, R9.reuse, R6, RZ ;  /* 0x00000006090a723e */ /* 0x042fe200048070ff */
[----:B------:R-:W-:Y:S01]  /*5600*/  FADD.FTZ R9, R9, R8 ;  /* 0x0000000809097221 */ /* 0x000fe20000010000 */
[----:B------:R-:W-:-:S02]  /*5610*/  FADD.FTZ R52, R52, R49 ;  /* 0x0000003134347221 */ /* 0x000fc40000010000 */
[----:B------:R-:W-:Y:S02]  /*5620*/  F2FP.SATFINITE.E4M3.F32.PACK_AB_MERGE_C R141, R7, R42, R10 ;  /* 0x0000002a078d723e */ /* 0x000fe4000480700a */
[----:B------:R-:W-:-:S01]  /*5630*/  FADD.FTZ R53, R53, R52 ;  /* 0x0000003435357221 */ /* 0x000fc20000010000 */
[----:B------:R-:W1:Y:S01]  /*5640*/  MUFU.EX2 R54, R54 ;  /* 0x0000003600367308 */ /* 0x000e620000000800 */
[----:B--2---:R-:W-:-:S07]  /*5650*/  FADD.FTZ R6, R0, R9 ;  /* 0x0000000900067221 */ /* 0x004fce0000010000 */
[----:B------:R-:W-:Y:S01]  /*5660*/  MUFU.EX2 R28, R28 ;  /* 0x0000001c001c7308 */ /* 0x000fe20000000800 */
[----:B0-----:R-:W-:-:S07]  /*5670*/  FADD.FTZ R9, R5, R6 ;  /* 0x0000000605097221 */ /* 0x001fce0000010000 */
        /* <DEDUP_REMOVED lines=15> */
[----:B-1----:R-:W-:-:S01]  /*5770*/  FADD.FTZ R6, R26, R55 ;  /* 0x000000371a067221 */ /* 0x002fc20000010000 */
        /* <DEDUP_REMOVED lines=23> */
[----:B--2---:R-:W-:-:S01]  /*58f0*/  FADD.FTZ R5, R35, R0 ;  /* 0x0000000023057221 */ /* 0x004fc20000010000 */
[----:B0-----:R-:W-:-:S03]  /*5900*/  F2FP.SATFINITE.E4M3.F32.PACK_AB_MERGE_C R0, R37, R38, RZ ;  /* 0x000000262500723e */ /* 0x001fc600048070ff */
[----:B------:R-:W-:Y:S01]  /*5910*/  FADD.FTZ R38, R38, R5 ;  /* 0x0000000526267221 */ /* 0x000fe20000010000 */
[----:B------:R-:W-:-:S03]  /*5920*/  F2FP.SATFINITE.E4M3.F32.PACK_AB_MERGE_C R139, R35, R34, R0 ;  /* 0x00000022238b723e */ /* 0x000fc60004807000 */
[----:B------:R-:W-:Y:S01]  /*5930*/  FADD.FTZ R5, R37, R38 ;  /* 0x0000002625057221 */ /* 0x000fe20000010000 */
        /* <DEDUP_REMOVED lines=12> */
.L_x_862:
[----:B------:R-:W-:-:S11]  /*5a00*/  UISETP.NE.AND UP2, UPT, UR7, 0x1, UPT ;  /* 0x000000010700788c */ /* 0x000fd6000bf45270 */
[----:B------:R-:W-:Y:S02]  /*5a10*/  @UP2 ULDC.64 UR14, c[0x0][0x9e8] ;  /* 0x00027a00000e2ab9 */ /* 0x000fe40000000a00 */
[----:B------:R-:W-:-:S04]  /*5a20*/  UIMAD.WIDE.U32 UR10, UR12, UR14, URZ ;  /* 0x0000000e0c0a72a5 */ /* 0x000fc8000f8e003f */
[----:B------:R-:W-:-:S12]  /*5a30*/  @UP2 USHF.R.U32.HI UR12, URZ, UR15, UR11 ;  /* 0x0000000f3f0c2299 */ /* 0x000fd8000801160b */
.L_x_863:
[----:B------:R-:W-:-:S04]  /*5a40*/  UIMAD UR7, UR12, UR7, UR7 ;  /* 0x000000070c0772a4 */ /* 0x000fc8000f8e0207 */
[----:B------:R-:W-:-:S04]  /*5a50*/  UISETP.LT.AND UP2, UPT, UR6, UR7, UPT ;  /* 0x000000070600728c */ /* 0x000fc8000bf41270 */
[----:B------:R-:W-:-:S12]  /*5a60*/  USEL UR6, UR6, UR7, UP2 ;  /* 0x0000000706067287 */ /* 0x000fd80009000000 */
.L_x_861:
[----:B------:R-:W-:Y:S01]  /*5a70*/  UIMAD.WIDE UR6, UR6, 0x66666667, URZ ;  /* 0x66666667060678a5 */ /* 0x000fe2000f8e023f */
[----:B------:R-:W-:Y:S02]  /*5a80*/  CS2R R24, SRZ ;  /* 0x0000000000187805 */ /* 0x000fe4000001ff00 */
[----:B------:R-:W-:Y:S02]  /*5a90*/  CS2R R26, SRZ ;  /* 0x00000000001a7805 */ /* 0x000fe4000001ff00 */
        /* <DEDUP_REMOVED lines=15> */
[----:B------:R-:W-:Y:S02]  /*5b90*/  CS2R R50, SRZ ;  /* 0x0000000000327805 */ /* 0x000fe4000001ff00 */
[----:B------:R-:W-:Y:S02]  /*5ba0*/  CS2R R52, SRZ ;  /* 0x0000000000347805 */ /* 0x000fe4000001ff00 */
[----:B------:R-:W-:Y:S02]  /*5bb0*/  CS2R R54, SRZ ;  /* 0x0000000000367805 */ /* 0x000fe4000001ff00 */
[----:B------:R-:W-:-:S13]  /*5bc0*/  ISETP.GE.AND P1, PT, R0, UR26, PT ;  /* 0x0000001a00007c0c */ /* 0x000fda000bf26270 */
[----:B------:R-:W-:Y:S05]  /*5bd0*/  @!P1 BRA `(.L_x_864) ;  /* 0x0000004000109947 */ /* 0x000fea0003800000 */
        /* <DEDUP_REMOVED lines=16> */
[----:B------:R-:W-:Y:S01]  /*5ce0*/  ULDC UR20, c[0x0][0x9e4] ;  /* 0x0002790000147ab9 */ /* 0x000fe20000000800 */
[----:B------:R-:W-:Y:S01]  /*5cf0*/  ULDC UR21, c[0x0][0x9dc] ;  /* 0x0002770000157ab9 */ /* 0x000fe20000000800 */
[----:B------:R-:W-:-:S05]  /*5d00*/  ULDC UR22, c[0x0][0x9e0] ;  /* 0x0002780000167ab9 */ /* 0x000fca0000000800 */
.L_x_882:
[----:B------:R-:W-:-:S04]  /*5d10*/  UIADD3 UR25, UR46, 0x1, URZ ;  /* 0x000000012e197890 */ /* 0x000fc8000fffe03f */
[----:B------:R-:W-:-:S04]  /*5d20*/  UISETP.NE.AND UP2, UPT, UR25, 0x2, UPT ;  /* 0x000000021900788c */ /* 0x000fc8000bf45270 */
[----:B------:R-:W-:Y:S02]  /*5d30*/  USEL UR24, URZ, 0x1, UP2 ;  /* 0x000000013f187887 */ /* 0x000fe40009000000 */
[----:B------:R-:W-:Y:S02]  /*5d40*/  USEL UR25, UR25, URZ, UP2 ;  /* 0x0000003f19197287 */ /* 0x000fe40009000000 */
[----:B------:R-:W-:Y:S01]  /*5d50*/  ULOP3.LUT UR24, UR47, UR24, URZ, 0x3c, !UPT ;  /* 0x000000182f187292 */ /* 0x000fe2000f8e3c3f */
[----:B------:R-:W-:Y:S11]  /*5d60*/  @!P0 BRA `(.L_x_865) ;  /* 0x0000000000048947 */ /* 0x000ff60003800000 */
[----:B------:R-:W-:Y:S01]  /*5d70*/  BPT.TRAP 0x1 ;  /* 0x000000040000795c */ /* 0x000fe20000300000 */
.L_x_865:
[----:B------:R-:W-:Y:S01]  /*5d80*/  ULEA UR23, UR25, UR45, 0x3 ;  /* 0x0000002d19177291 */ /* 0x000fe2000f8e183f */
[----:B------:R-:W-:-:S05]  /*5d90*/  IMAD.U32 R7, RZ, RZ, UR24 ;  /* 0x00000018ff077e24 */ /* 0x000fca000f8e00ff */
[----:B------:R-:W-:-:S04]  /*5da0*/  SHF.L.U32 R7, R7, 0x1f, RZ ;  /* 0x0000001f07077819 */ /* 0x000fc800000006ff */
[----:B------:R0:W1:Y:S01]  /*5db0*/  SYNCS.PHASECHK.TRANS64.TRYWAIT P1, [UR23+0x13230], R7 ;  /* 0x01323007ff0075a7 */ /* 0x0000620008020157 */
[----:B------:R-:W-:Y:S05]  /*5dc0*/  @!P0 BRA `(.L_x_866) ;  /* 0x0000000000048947 */ /* 0x000fea0003800000 */
[----:B------:R-:W-:Y:S01]  /*5dd0*/  BPT.TRAP 0x1 ;  /* 0x000000040000795c */ /* 0x000fe20000300000 */
.L_x_866:
[----:B-1----:R-:W-:Y:S05]  /*5de0*/  @P1 BRA `(.L_x_867) ;  /* 0x0000000000081947 */ /* 0x002fea0003800000 */
[----:B------:R-:W1:Y:S02]  /*5df0*/  SYNCS.PHASECHK.TRANS64.TRYWAIT P1, [UR23+0x13230], R7 ;  /* 0x01323007ff0075a7 */ /* 0x000e640008020157 */
[----:B-1----:R-:W-:Y:S05]  /*5e00*/  @!P1 BRA `(.L_x_868) ;  /* 0x00000134003c9947 */ /* 0x002fea0003800000 */
.L_x_867:
        /* <DEDUP_REMOVED lines=64> */
.L_x_869:
[----:B------:R-:W-:Y:S01]  /*6210*/  ULEA UR11, UR46, UR45, 0x3 ;  /* 0x0000002d2e0b7291 */ /* 0x000fe2000f8e183f */
[----:B01----:R-:W-:-:S05]  /*6220*/  IMAD.U32 R7, RZ, RZ, UR47 ;  /* 0x0000002fff077e24 */ /* 0x003fca000f8e00ff */
[----:B------:R-:W-:-:S04]  /*6230*/  SHF.L.U32 R7, R7, 0x1f, RZ ;  /* 0x0000001f07077819 */ /* 0x000fc800000006ff */
[----:B------:R0:W1:Y:S01]  /*6240*/  SYNCS.PHASECHK.TRANS64.TRYWAIT P1, [UR11+0x13250], R7 ;  /* 0x01325007ff0075a7 */ /* 0x000062000802014b */
[----:B------:R-:W-:Y:S05]  /*6250*/  @!P0 BRA `(.L_x_870) ;  /* 0x0000000000048947 */ /* 0x000fea0003800000 */
[----:B------:R-:W-:Y:S01]  /*6260*/  BPT.TRAP 0x1 ;  /* 0x000000040000795c */ /* 0x000fe20000300000 */
.L_x_870:
[----:B-1----:R-:W-:Y:S05]  /*6270*/  @P1 BRA `(.L_x_871) ;  /* 0x0000000000081947 */ /* 0x002fea0003800000 */
[----:B------:R-:W1:Y:S02]  /*6280*/  SYNCS.PHASECHK.TRANS64.TRYWAIT P1, [UR11+0x13250], R7 ;  /* 0x01325007ff0075a7 */ /* 0x000e64000802014b */
[----:B-1----:R-:W-:Y:S05]  /*6290*/  @!P1 BRA `(.L_x_872) ;  /* 0x0000013000309947 */ /* 0x002fea0003800000 */
.L_x_871:
[----:B------:R-:W-:Y:S01]  /*62a0*/  UIADD3 UR6, UR45, 0x1000, URZ ;  /* 0x000010002d067890 */ /* 0x000fe2000fffe03f */
[----:B-1----:R-:W2:Y:S01]  /*62b0*/  LDL R8, [R1] ;  /* 0x0000000001087983 */ /* 0x002ea20000100800 */
[----:B------:R-:W-:Y:S01]  /*62c0*/  WARPGROUP.ARRIVE ;  /* 0x00000000000079c5 */ /* 0x000fe20000000000 */
[----:B------:R-:W-:Y:S01]  /*62d0*/  UMOV UR7, 0xc0000010 ;  /* 0xc000001000077882 */ /* 0x000fe20000000000 */
[----:B------:R-:W-:-:S04]  /*62e0*/  USHF.R.U32.HI UR6, URZ, 0x4, UR6 ;  /* 0x000000043f067899 */ /* 0x000fc80008011606 */
[----:B------:R-:W1:Y:S01]  /*62f0*/  S2R R9, SR_TID.X ;  /* 0x0000000000097919 */ /* 0x000e620000002100 */
[----:B------:R-:W-:Y:S01]  /*6300*/  PLOP3.LUT P1, PT, PT, PT, UP0, 0x80, 0x0 ;  /* 0x000000000000781c */ /* 0x000fe20003f2f008 */
[----:B0-----:R-:W-:Y:S01]  /*6310*/  IMAD.U32 R7, RZ, RZ, UR23 ;  /* 0x00000017ff077e24 */ /* 0x001fe2000f8e00ff */
[----:B------:R-:W-:Y:S01]  /*6320*/  ULOP3.LUT UR6, UR6, 0x3fff, URZ, 0xc0, !UPT ;  /* 0x00003fff06067892 */ /* 0x000fe2000f8ec03f */
[----:B------:R-:W-:Y:S01]  /*6330*/  PLOP3.LUT P2, PT, PT, PT, UP0, 0x80, 0x0 ;  /* 0x000000000000781c */ /* 0x000fe20003f4f008 */
[----:B------:R-:W-:Y:S02]  /*6340*/  IMAD R13, R0, -0xa0, RZ ;  /* 0xffffff60000d7824 */ /* 0x000fe400078e02ff */
[----:B------:R-:W-:-:S04]  /*6350*/  ULOP3.LUT UR6, UR6, 0x10000, URZ, 0xfc, !UPT ;  /* 0x0001000006067892 */ /* 0x000fc8000f8efc3f */
[----:B------:R-:W-:-:S07]  /*6360*/  UIMAD UR10, UR46, 0x280, UR6 ;  /* 0x000002802e0a78a4 */ /* 0x000fce000f8e0206 */
[----:B------:R-:W-:Y:S02]  /*6370*/  UMOV UR6, UR10 ;  /* 0x0000000a00067c82 */ /* 0x000fe40008000000 */
[----:B------:R-:W-:Y:S01]  /*6380*/  QGMMA.64x64x32.F32.E4M3.E4M3 R24, R152, gdesc[UR4], R24, gsb0 ;  /* 0x00e0000498187df3 */ /* 0x000fe20008000818 */
[----:B------:R-:W-:Y:S01]  /*6390*/  UIADD3 UR6, UR10, 0x80, URZ ;  /* 0x000000800a067890 */ /* 0x000fe2000fffe03f */
[----:B------:R-:W-:Y:S01]  /*63a0*/  UMOV UR7, 0xc0000010 ;  /* 0xc000001000077882 */ /* 0x000fe20000000000 */
[----:B-1----:R-:W-:-:S13]  /*63b0*/  LOP3.LUT P3, RZ, R9, 0x7f, RZ, 0xc0, !PT ;  /* 0x0000007f09ff7812 */ /* 0x002fda000786c0ff */
[----:B------:R-:W-:-:S05]  /*63c0*/  @!P3 VIADD R7, R7, 0x13240 ;  /* 0x000132400707b836 */ /* 0x000fca0000000000 */
[----:B------:R-:W-:Y:S01]  /*63d0*/  @!P3 PRMT R7, RZ, 0x654, R7 ;  /* 0x00000654ff07b816 */ /* 0x000fe20000000007 */
        /* <DEDUP_REMOVED lines=15> */
[----:B--2---:R-:W-:Y:S01]  /*64d0*/  VIADD R12, R8, UR39 ;  /* 0x00000027080c7c36 */ /* 0x004fe20008000000 */
        /* <DEDUP_REMOVED lines=8> */
[----:B------:R-:W-:-:S04]  /*6560*/  ULOP3.LUT UR6, URZ, UR21, URZ, 0x33, !UPT ;  /* 0x000000153f067292 */ /* 0x000fc8000f8e333f */
[----:B------:R-:W0:Y:S01]  /*6570*/  SHFL.IDX PT, R19, R12, RZ, 0x1c1f ;  /* 0x001c1fff0c137589 */ /* 0x000e2200000e0000 */
[----:B------:R-:W-:Y:S02]  /*6580*/  WARPGROUP.DEPBAR.LE gsb0, 0x0 ;  /* 0x00008000000079c5 */ /* 0x000fe40000010000 */
[----:B------:R1:W-:Y:S02]  /*6590*/  @!P3 SYNCS.ARRIVE.TRANS64.RED.A1T0 RZ, [R7+URZ], RZ ;  /* 0x000000ff07ffb9a7 */ /* 0x0003e4000810043f */
[----:B-1----:R-:W-:-:S04]  /*65a0*/  IADD3 R7, -R156, 0x1, R13 ;  /* 0x000000019c077810 */ /* 0x002fc80007ffe10d */
[----:B------:R-:W-:-:S05]  /*65b0*/  IADD3 R7, -R18, R7, R17 ;  /* 0x0000000712077210 */ /* 0x000fca0007ffe111 */
[C---:B------:R-:W-:Y:S02]  /*65c0*/  VIADD R11, R7.reuse, UR22 ;  /* 0x00000016070b7c36 */ /* 0x040fe40008000000 */
[----:B------:R-:W-:Y:S02]  /*65d0*/  VIADD R10, R7, UR6 ;  /* 0x00000006070a7c36 */ /* 0x000fe40008000000 */
[----:B------:R-:W-:Y:S02]  /*65e0*/  IMAD.IADD R7, R13, 0x1, -R156 ;  /* 0x000000010d077824 */ /* 0x000fe400078e0a9c */
[--C-:B0-----:R-:W-:Y:S02]  /*65f0*/  IMAD.IADD R9, R11, 0x1, R19.reuse ;  /* 0x000000010b097824 */ /* 0x101fe400078e0213 */
[----:B------:R-:W-:Y:S01]  /*6600*/  IMAD.IADD R8, R10, 0x1, R19 ;  /* 0x000000010a087824 */ /* 0x000fe200078e0213 */
[----:B------:R-:W-:Y:S06]  /*6610*/  @P1 BRA `(.L_x_873) ;  /* 0x0000000000541947 */ /* 0x000fec0003800000 */
[----:B------:R-:W-:Y:S01]  /*6620*/  IADD3 R19, -R18, R17, R19 ;  /* 0x0000001112137210 */ /* 0x000fe20007ffe113 */
[----:B------:R-:W-:Y:S03]  /*6630*/  BSSY B0, `(.L_x_874) ;  /* 0x0000010000007945 */ /* 0x000fe60003800000 */
        /* <DEDUP_REMOVED lines=10> */
.L_x_875:
[----:B------:R-:W-:-:S05]  /*66e0*/  IMAD.U32 R20, RZ, RZ, UR20 ;  /* 0x00000014ff147e24 */ /* 0x000fca000f8e00ff */
[----:B------:R-:W-:-:S13]  /*66f0*/  ISETP.NE.AND P1, PT, R20, 0x1, PT ;  /* 0x000000011400780c */ /* 0x000fda0003f25270 */
[----:B------:R-:W0:Y:S02]  /*6700*/  @P1 LDC.64 R14, c[0x0][0x9e8] ;  /* 0x00027a00ff0e1b82 */ /* 0x000e240000000a00 */
[----:B0-----:R-:W-:-:S05]  /*6710*/  @P1 IMAD.HI.U32 R14, R19, R14, RZ ;  /* 0x0000000e130e1227 */ /* 0x001fca00078e00ff */
[----:B------:R-:W-:-:S07]  /*6720*/  @P1 SHF.R.U32.HI R19, RZ, R15, R14 ;  /* 0x0000000fff131219 */ /* 0x000fce000001160e */
.L_x_876:
[----:B------:R-:W-:Y:S05]  /*6730*/  BSYNC B0 ;  /* 0x0000000000007941 */ /* 0x000fea0003800000 */
.L_x_874:
[----:B------:R-:W-:-:S05]  /*6740*/  IMAD R19, R19, R20, R7 ;  /* 0x0000001413137224 */ /* 0x000fca00078e0207 */
[----:B------:R-:W-:Y:S02]  /*6750*/  VIADDMNMX R9, R19, R20, R9, PT ;  /* 0x0000001413097246 */ /* 0x000fe40003800109 */
[----:B------:R-:W-:-:S07]  /*6760*/  VIMNMX R8, R8, R19, !PT ;  /* 0x0000001308087248 */ /* 0x000fce0007fe0100 */
.L_x_873:
        /* <DEDUP_REMOVED lines=11> */
[----:B------:R-:W-:-:S02]  /*6820*/  ISETP.GT.AND P2, PT, R8, 0x8, !P2 ;  /* 0x000000080800780c */ /* 0x000fc40005744270 */
[----:B------:R-:W-:Y:S01]  /*6830*/  FSEL R121, R121, -INF , !P1 ;  /* 0xff80000079797808 */ /* 0x000fe20004800000 */
[--C-:B0-----:R-:W-:Y:S01]  /*6840*/  IMAD.IADD R11, R11, 0x1, R12.reuse ;  /* 0x000000010b0b7824 */ /* 0x101fe200078e020c */
[----:B------:R-:W-:Y:S01]  /*6850*/  LOP3.LUT R16, R16, 0xbfffffff, RZ, 0xc0, !PT ;  /* 0xbfffffff10107812 */ /* 0x000fe200078ec0ff */
[----:B------:R-:W-:Y:S01]  /*6860*/  IMAD.IADD R10, R10, 0x1, R12 ;  /* 0x000000010a0a7824 */ /* 0x000fe200078e020c */
[----:B------:R-:W-:Y:S02]  /*6870*/  ISETP.GT.AND P1, PT, R8, 0x9, !P3 ;  /* 0x000000090800780c */ /* 0x000fe40005f24270 */
[C---:B------:R-:W-:Y:S02]  /*6880*/  ISETP.LT.OR P2, PT, R9.reuse, 0x9, P2 ;  /* 0x000000090900780c */ /* 0x040fe40001741670 */
        /* <DEDUP_REMOVED lines=213> */
[----:B------:R-:W-:-:S04]  /*75e0*/  ISETP.LT.OR P6, PT, R9, 0x9a, P6 ;  /* 0x0000009a0900780c */ /* 0x000fc800037c1670 */
[----:B------:R-:W-:Y:S02]  /*75f0*/  FSEL R69, R69, -INF , !P6 ;  /* 0xff80000045457808 */ /* 0x000fe40007000000 */
[----:B------:R-:W-:-:S13]  /*7600*/  PLOP3.LUT P6, PT, PT, PT, UP1, 0x40, 0x0 ;  /* 0x000000000000781c */ /* 0x000fda0003fce818 */
[----:B------:R-:W-:Y:S05]  /*7610*/  @P6 BRA `(.L_x_877) ;  /* 0x0000000000546947 */ /* 0x000fea0003800000 */
        /* <DEDUP_REMOVED lines=12> */
.L_x_879:
[----:B------:R-:W-:-:S05]  /*76e0*/  IMAD.U32 R14, RZ, RZ, UR20 ;  /* 0x00000014ff0e7e24 */ /* 0x000fca000f8e00ff */
[----:B------:R-:W-:-:S13]  /*76f0*/  ISETP.NE.AND P6, PT, R14, 0x1, PT ;  /* 0x000000010e00780c */ /* 0x000fda0003fc5270 */
[----:B------:R-:W0:Y:S02]  /*7700*/  @P6 LDC.64 R8, c[0x0][0x9e8] ;  /* 0x00027a00ff086b82 */ /* 0x000e240000000a00 */
[----:B0-----:R-:W-:-:S05]  /*7710*/  @P6 IMAD.HI.U32 R8, R12, R8, RZ ;  /* 0x000000080c086227 */ /* 0x001fca00078e00ff */
[----:B------:R-:W-:-:S07]  /*7720*/  @P6 SHF.R.U32.HI R12, RZ, R9, R8 ;  /* 0x00000009ff0c6219 */ /* 0x000fce0000011608 */
.L_x_880:
[----:B------:R-:W-:Y:S05]  /*7730*/  BSYNC B0 ;  /* 0x0000000000007941 */ /* 0x000fea0003800000 */
.L_x_878:
[----:B------:R-:W-:-:S05]  /*7740*/  IMAD R7, R12, R14, R7 ;  /* 0x0000000e0c077224 */ /* 0x000fca00078e0207 */
[----:B------:R-:W-:Y:S02]  /*7750*/  VIADDMNMX R11, R7, R14, R11, PT ;  /* 0x0000000e070b7246 */ /* 0x000fe4000380010b */
[----:B------:R-:W-:-:S07]  /*7760*/  VIMNMX R10, R10, R7, !PT ;  /* 0x000000070a0a7248 */ /* 0x000fce0007fe0100 */
.L_x_877:
[----:B------:R-:W-:Y:S02]  /*7770*/  ISETP.GT.AND P1, PT, R10, 0x20, !P1 ;  /* 0x000000200a00780c */ /* 0x000fe40004f24270 */
        /* <DEDUP_REMOVED lines=71> */
[C---:B------:R-:W-:Y:S02]  /*7bf0*/  ISETP.LT.OR P1, PT, R11.reuse, 0x49, P1 ;  /* 0x000000490b00780c */ /* 0x040fe40000f21670 */
        /* <DEDUP_REMOVED lines=38> */
[C---:B------:R-:W-:Y:S02]  /*7e60*/  ISETP.GT.AND P1, PT, R10.reuse, 0x60, !P1 ;  /* 0x000000600a00780c */ /* 0x040fe40004f24270 */
[----:B------:R-:W-:Y:S02]  /*7e70*/  ISETP.GT.AND P5, PT, R10, 0x98, !P5 ;  /* 0x000000980a00780c */ /* 0x000fe40006fa4270 */
[----:B------:R-:W-:Y:S02]  /*7e80*/  ISETP.LT.OR P1, PT, R11, 0x61, P1 ;  /* 0x000000610b00780c */ /* 0x000fe40000f21670 */
[----:B0-----:R-:W-:Y:S01]  /*7e90*/  FMNMX.FTZ R12, R9, R8, !PT ;  /* 0x00000008090c7209 */ /* 0x001fe20007810000 */
[----:B------:R-:W-:Y:S01]  /*7ea0*/  IMAD.U32 R8, RZ, RZ, UR40 ;  /* 0x00000028ff087e24 */ /* 0x000fe2000f8e00ff */
[----:B------:R-:W-:-:S02]  /*7eb0*/  FSEL R74, R74, -INF , !P1 ;  /* 0xff8000004a4a7808 */ /* 0x000fc40004800000 */
[----:B------:R-:W-:Y:S01]  /*7ec0*/  LOP3.LUT P1, RZ, R16, 0x800, RZ, 0xc0, !PT ;  /* 0x0000080010ff7812 */ /* 0x000fe2000782c0ff */
[----:B------:R-:W0:Y:S01]  /*7ed0*/  SHFL.BFLY PT, R7, R12, 0x1, 0x1f ;  /* 0x0c201f000c077f89 */ /* 0x000e2200000e0000 */
[C---:B------:R-:W-:Y:S02]  /*7ee0*/  ISETP.LT.OR P3, PT, R11.reuse, 0x91, P3 ;  /* 0x000000910b00780c */ /* 0x040fe40001f61670 */
[----:B------:R-:W-:Y:S02]  /*7ef0*/  ISETP.GT.AND P1, PT, R10, 0x61, !P1 ;  /* 0x000000610a00780c */ /* 0x000fe40004f24270 */
[C---:B------:R-:W-:Y:S02]  /*7f00*/  ISETP.LT.OR P4, PT, R11.reuse, 0x92, P4 ;  /* 0x000000920b00780c */ /* 0x040fe40002781670 */
[----:B------:R-:W-:Y:S02]  /*7f10*/  ISETP.LT.OR P1, PT, R11, 0x62, P1 ;  /* 0x000000620b00780c */ /* 0x000fe40000f21670 */
[----:B------:R-:W-:-:S02]  /*7f20*/  FSEL R66, R66, -INF , !P3 ;  /* 0xff80000042427808 */ /* 0x000fc40005800000 */
[----:B------:R-:W-:Y:S02]  /*7f30*/  FSEL R75, R75, -INF , !P1 ;  /* 0xff8000004b4b7808 */ /* 0x000fe40004800000 */
[----:B------:R-:W-:Y:S02]  /*7f40*/  LOP3.LUT P1, RZ, R16, 0x400, RZ, 0xc0, !PT ;  /* 0x0000040010ff7812 */ /* 0x000fe4000782c0ff */
[----:B------:R-:W-:Y:S02]  /*7f50*/  ISETP.LT.OR P5, PT, R11, 0x99, P5 ;  /* 0x000000990b00780c */ /* 0x000fe40002fa1670 */
[----:B------:R-:W-:Y:S02]  /*7f60*/  ISETP.GT.AND P1, PT, R10, 0x68, !P1 ;  /* 0x000000680a00780c */ /* 0x000fe40004f24270 */
[----:B------:R-:W-:Y:S02]  /*7f70*/  FSEL R67, R67, -INF , !P4 ;  /* 0xff80000043437808 */ /* 0x000fe40006000000 */
[----:B------:R-:W-:-:S02]  /*7f80*/  ISETP.LT.OR P1, PT, R11, 0x69, P1 ;  /* 0x000000690b00780c */ /* 0x000fc40000f21670 */
[----:B------:R-:W-:Y:S02]  /*7f90*/  FSEL R70, R70, -INF , !P5 ;  /* 0xff80000046467808 */ /* 0x000fe40006800000 */
[----:B------:R-:W-:Y:S02]  /*7fa0*/  FSEL R78, R78, -INF , !P1 ;  /* 0xff8000004e4e7808 */ /* 0x000fe40004800000 */
[----:B------:R-:W-:Y:S02]  /*7fb0*/  LOP3.LUT P1, RZ, R16, 0x200, RZ, 0xc0, !PT ;  /* 0x0000020010ff7812 */ /* 0x000fe4000782c0ff */
[----:B0-----:R-:W-:Y:S02]  /*7fc0*/  FMNMX.FTZ R7, R12, R7, !PT ;  /* 0x000000070c077209 */ /* 0x001fe40007810000 */
[----:B------:R-:W-:-:S03]  /*7fd0*/  ISETP.GT.AND P1, PT, R10, 0x69, !P1 ;  /* 0x000000690a00780c */ /* 0x000fc60004f24270 */
[----:B------:R-:W-:Y:S01]  /*7fe0*/  FFMA.FTZ R8, R7, R8, -8 ;  /* 0xc100000007087423 */ /* 0x000fe20000010008 */
        /* <DEDUP_REMOVED lines=58> */
[----:B------:R-:W-:Y:S02]  /*8390*/  ISETP.GT.AND P1, PT, R10, RZ, !P6 ;  /* 0x000000ff0a00720c */ /* 0x000fe40007724270 */
[----:B------:R-:W-:Y:S02]  /*83a0*/  LOP3.LUT P6, RZ, R16, 0x8000000, RZ, 0xc0, !PT ;  /* 0x0800000010ff7812 */ /* 0x000fe400078cc0ff */
[----:B------:R-:W-:Y:S02]  /*83b0*/  ISETP.LT.OR P1, PT, R11, 0x1, P1 ;  /* 0x000000010b00780c */ /* 0x000fe40000f21670 */
[----:B------:R-:W-:Y:S02]  /*83c0*/  ISETP.GT.AND P2, PT, R10, 0x99, !P6 ;  /* 0x000000990a00780c */ /* 0x000fe40007744270 */
[----:B------:R-:W-:-:S02]  /*83d0*/  FSEL R122, R122, -INF , !P1 ;  /* 0xff8000007a7a7808 */ /* 0x000fc40004800000 */
[----:B------:R-:W-:Y:S02]  /*83e0*/  FSETP.NEU.FTZ.AND P1, PT, R7, -INF , PT ;  /* 0xff8000000700780b */ /* 0x000fe40003f3d000 */
[----:B------:R-:W-:Y:S02]  /*83f0*/  ISETP.LT.OR P2, PT, R11, 0x9a, P2 ;  /* 0x0000009a0b00780c */ /* 0x000fe40001741670 */
[----:B------:R-:W-:Y:S02]  /*8400*/  FSEL R8, R8, RZ, P1 ;  /* 0x000000ff08087208 */ /* 0x000fe40000800000 */
[----:B------:R-:W-:-:S03]  /*8410*/  FSEL R71, R71, -INF , !P2 ;  /* 0xff80000047477808 */ /* 0x000fc60005000000 */
[--C-:B------:R-:W-:Y:S01]  /*8420*/  FFMA.FTZ R21, R104, UR40, -R8.reuse ;  /* 0x0000002868157c23 */ /* 0x100fe20008010808 */
[----:B------:R-:W-:Y:S01]  /*8430*/  FMNMX.FTZ R104, R122, R3, !PT ;  /* 0x000000037a687209 */ /* 0x000fe20007810000 */
[--C-:B------:R-:W-:Y:S01]  /*8440*/  FFMA.FTZ R12, R121, UR40, -R8.reuse ;  /* 0x00000028790c7c23 */ /* 0x100fe20008010808 */
[----:B------:R-:W-:-:S01]  /*8450*/  FFMA.FTZ R121, R105, UR40, -R8 ;  /* 0x0000002869797c23 */ /* 0x000fc20008010808 */
[--C-:B------:R-:W-:Y:S01]  /*8460*/  FFMA.FTZ R13, R124, UR40, -R8.reuse ;  /* 0x000000287c0d7c23 */ /* 0x100fe20008010808 */
[----:B------:R-:W-:Y:S01]  /*8470*/  FMNMX.FTZ R23, R123, R104, !PT ;  /* 0x000000687b177209 */ /* 0x000fe20007810000 */
[--C-:B------:R-:W-:Y:S01]  /*8480*/  FFMA.FTZ R124, R109, UR40, -R8.reuse ;  /* 0x000000286d7c7c23 */ /* 0x100fe20008010808 */
[----:B------:R0:W-:Y:S01]  /*8490*/  MUFU.EX2 R104, R121 ;  /* 0x0000007900687308 */ /* 0x0001e20000000800 */
        /* <DEDUP_REMOVED lines=8> */
[----:B0-----:R-:W-:-:S01]  /*8520*/  FFMA.FTZ R121, R113, UR40, -R8 ;  /* 0x0000002871797c23 */ /* 0x001fc20008010808 */
        /* <DEDUP_REMOVED lines=34> */
[----:B------:R-:W-:Y:S02]  /*8750*/  MUFU.EX2 R9, R9 ;  /* 0x0000000900097308 */ /* 0x000fe40000000800 */
[----:B------:R-:W-:-:S04]  /*8760*/  FMNMX.FTZ R113, R115, R116, !PT ;  /* 0x0000007473717209 */ /* 0x000fc80007810000 */
[----:B------:R-:W-:Y:S02]  /*8770*/  FMNMX.FTZ R120, R118, R113, !PT ;  /* 0x0000007176787209 */ /* 0x000fe40007810000 */
[----:B------:R0:W-:Y:S02]  /*8780*/  MUFU.EX2 R116, R117 ;  /* 0x0000007500747308 */ /* 0x0001e40000000800 */
[----:B------:R-:W-:-:S04]  /*8790*/  FMNMX.FTZ R113, R119, R120, !PT ;  /* 0x0000007877717209 */ /* 0x000fc80007810000 */
[----:B------:R-:W-:Y:S02]  /*87a0*/  FMNMX.FTZ R120, R90, R113, !PT ;  /* 0x000000715a787209 */ /* 0x000fe40007810000 */
[----:B------:R-:W-:Y:S01]  /*87b0*/  MUFU.EX2 R12, R12 ;  /* 0x0000000c000c7308 */ /* 0x000fe20000000800 */
[----:B0-----:R-:W-:-:S01]  /*87c0*/  FFMA.FTZ R117, R76, UR40, -R8 ;  /* 0x000000284c757c23 */ /* 0x001fc20008010808 */
        /* <DEDUP_REMOVED lines=29> */
[----:B------:R0:W-:Y:S02]  /*89a0*/  MUFU.EX2 R10, R117 ;  /* 0x00000075000a7308 */ /* 0x0001e40000000800 */
[----:B------:R-:W-:-:S04]  /*89b0*/  FMNMX.FTZ R77, R67, R76, !PT ;  /* 0x0000004c434d7209 */ /* 0x000fc80007810000 */
[----:B------:R-:W-:Y:S01]  /*89c0*/  FMNMX.FTZ R76, R70, R77, !PT ;  /* 0x0000004d464c7209 */ /* 0x000fe20007810000 */
[----:B------:R-:W-:-:S01]  /*89d0*/  FFMA.FTZ R77, R81, UR40, -R8 ;  /* 0x00000028514d7c23 */ /* 0x000fc20008010808 */
[----:B------:R-:W-:Y:S01]  /*89e0*/  FFMA.FTZ R81, R85, UR40, -R8 ;  /* 0x0000002855517c23 */ /* 0x000fe20008010808 */
[----:B------:R-:W-:Y:S01]  /*89f0*/  MUFU.EX2 R105, R105 ;  /* 0x0000006900697308 */ /* 0x000fe20000000800 */
[----:B------:R-:W-:-:S05]  /*8a00*/  FMNMX.FTZ R113, R71, R76, !PT ;  /* 0x0000004c47717209 */ /* 0x000fca0007810000 */
[----:B------:R-:W1:Y:S02]  /*8a10*/  SHFL.BFLY PT, R120, R113, 0x2, 0x1f ;  /* 0x0c401f0071787f89 */ /* 0x000e6400000e0000 */
[----:B------:R-:W-:Y:S08]  /*8a20*/  MUFU.EX2 R76, R121 ;  /* 0x00000079004c7308 */ /* 0x000ff00000000800 */
[----:B------:R-:W-:Y:S08]  /*8a30*/  MUFU.EX2 R109, R109 ;  /* 0x0000006d006d7308 */ /* 0x000ff00000000800 */
[----:B------:R-:W-:Y:S01]  /*8a40*/  MUFU.EX2 R88, R88 ;  /* 0x0000005800587308 */ /* 0x000fe20000000800 */
[----:B-1----:R-:W-:Y:S01]  /*8a50*/  FMNMX.FTZ R120, R113, R120, !PT ;  /* 0x0000007871787209 */ /* 0x002fe20007810000 */
[----:B------:R-:W-:Y:S01]  /*8a60*/  FFMA.FTZ R113, R69, UR40, -R8 ;  /* 0x0000002845717c23 */ /* 0x000fe20008010808 */
[----:B------:R-:W-:-:S05]  /*8a70*/  FSEL R69, R7, RZ, P1 ;  /* 0x000000ff07457208 */ /* 0x000fca0000800000 */
[----:B------:R-:W-:Y:S01]  /*8a80*/  MUFU.EX2 R89, R89 ;  /* 0x0000005900597308 */ /* 0x000fe20000000800 */
[----:B------:R-:W1:Y:S01]  /*8a90*/  SHFL.BFLY PT, R85, R120, 0x1, 0x1f ;  /* 0x0c201f0078557f89 */ /* 0x000e6200000e0000 */
[----:B------:R-:W-:-:S06]  /*8aa0*/  FADD.FTZ R4, -R69, R4 ;  /* 0x0000000445047221 */ /* 0x000fcc0000010100 */
[----:B------:R-:W-:Y:S01]  /*8ab0*/  MUFU.EX2 R69, R113 ;  /* 0x0000007100457308 */ /* 0x000fe20000000800 */
[----:B------:R-:W-:-:S07]  /*8ac0*/  FMUL.FTZ R4, R4, UR40 ;  /* 0x0000002804047c20 */ /* 0x000fce0008410000 */
[----:B------:R-:W2:Y:S08]  /*8ad0*/  MUFU.EX2 R4, R4 ;  /* 0x0000000400047308 */ /* 0x000eb00000000800 */
[----:B------:R-:W-:Y:S01]  /*8ae0*/  MUFU.EX2 R92, R92 ;  /* 0x0000005c005c7308 */ /* 0x000fe20000000800 */
[----:B-1----:R-:W-:Y:S01]  /*8af0*/  FMNMX.FTZ R8, R120, R85, !PT ;  /* 0x0000005578087209 */ /* 0x002fe20007810000 */
[----:B------:R-:W-:-:S03]  /*8b00*/  IMAD.U32 R85, RZ, RZ, UR40 ;  /* 0x00000028ff557e24 */ /* 0x000fc6000f8e00ff */
[C---:B------:R-:W-:Y:S01]  /*8b10*/  FSETP.NEU.FTZ.AND P1, PT, R8.reuse, -INF , PT ;  /* 0xff8000000800780b */ /* 0x040fe20003f3d000 */
[----:B------:R-:W-:-:S02]  /*8b20*/  FFMA.FTZ R84, R8, R85, -8 ;  /* 0xc100000008547423 */ /* 0x000fc40000010055 */
[----:B------:R-:W-:Y:S01]  /*8b30*/  MUFU.EX2 R93, R93 ;  /* 0x0000005d005d7308 */ /* 0x000fe20000000800 */
[----:B------:R-:W-:Y:S02]  /*8b40*/  FSEL R128, R8, RZ, P1 ;  /* 0x000000ff08807208 */ /* 0x000fe40000800000 */
[----:B------:R-:W-:-:S03]  /*8b50*/  FSEL R84, R84, RZ, P1 ;  /* 0x000000ff54547208 */ /* 0x000fc60000800000 */
[----:B------:R-:W-:Y:S02]  /*8b60*/  FADD.FTZ R128, -R128, R3 ;  /* 0x0000000380807221 */ /* 0x000fe40000010100 */
[----:B------:R-:W-:Y:S01]  /*8b70*/  MUFU.EX2 R96, R96 ;  /* 0x0000006000607308 */ /* 0x000fe20000000800 */
[----:B------:R-:W-:-:S01]  /*8b80*/  FFMA.FTZ R85, R123, UR40, -R84 ;  /* 0x000000287b557c23 */ /* 0x000fc20008010854 */
[--C-:B------:R-:W-:Y:S01]  /*8b90*/  FFMA.FTZ R123, R126, UR40, -R84.reuse ;  /* 0x000000287e7b7c23 */ /* 0x100fe20008010854 */
[----:B------:R-:W-:-:S01]  /*8ba0*/  FFMA.FTZ R120, R122, UR40, -R84 ;  /* 0x000000287a787c23 */ /* 0x000fc20008010854 */
[--C-:B------:R-:W-:Y:S01]  /*8bb0*/  FFMA.FTZ R122, R127, UR40, -R84.reuse ;  /* 0x000000287f7a7c23 */ /* 0x100fe20008010854 */
[----:B0-----:R-:W-:-:S01]  /*8bc0*/  FFMA.FTZ R117, R130, UR40, -R84 ;  /* 0x0000002882757c23 */ /* 0x001fc20008010854 */
[----:B------:R-:W-:Y:S01]  /*8bd0*/  FFMA.FTZ R124, R131, UR40, -R84 ;  /* 0x00000028837c7c23 */ /* 0x000fe20008010854 */
[----:B--2---:R-:W-:-:S01]  /*8be0*/  FFMA.FTZ R127, R4, R6, R9 ;  /* 0x00000006047f7223 */ /* 0x004fc20000010009 */
[----:B------:R0:W-:Y:S01]  /*8bf0*/  MUFU.EX2 R113, R123 ;  /* 0x0000007b00717308 */ /* 0x0001e20000000800 */
        /* <DEDUP_REMOVED lines=8> */
[----:B0-----:R-:W-:Y:S01]  /*8c80*/  FMUL.FTZ R123, R128, UR40 ;  /* 0x00000028807b7c20 */ /* 0x001fe20008410000 */
[----:B------:R-:W-:Y:S01]  /*8c90*/  FADD.FTZ R128, R12, R127 ;  /* 0x0000007f0c807221 */ /* 0x000fe20000010000 */
        /* <DEDUP_REMOVED lines=22> */
[----:B0-----:R-:W-:-:S01]  /*8e00*/  FFMA.FTZ R6, R123, R5, R120 ;  /* 0x000000057b067223 */ /* 0x001fc20000010078 */
[----:B------:R-:W-:Y:S01]  /*8e10*/  FADD.FTZ R5, R13, R128 ;  /* 0x000000800d057221 */ /* 0x000fe20000010000 */
        /* <DEDUP_REMOVED lines=9> */
[----:B------:R-:W-:Y:S01]  /*8eb0*/  FFMA.FTZ R71, R71, UR40, -R84 ;  /* 0x0000002847477c23 */ /* 0x000fe20008010854 */
[----:B------:R-:W-:-:S01]  /*8ec0*/  FADD.FTZ R103, R113, R6 ;  /* 0x0000000671677221 */ /* 0x000fc20000010000 */
[----:B------:R-:W-:-:S02]  /*8ed0*/  FADD.FTZ R6, R14, R5 ;  /* 0x000000050e067221 */ /* 0x000fc40000010000 */
        /* <DEDUP_REMOVED lines=10> */
[----:B------:R-:W-:-:S06]  /*8f80*/  FADD.FTZ R5, R21, R6 ;  /* 0x0000000615057221 */ /* 0x000fcc0000010000 */
        /* <DEDUP_REMOVED lines=59> */
[----:B-1----:R-:W-:-:S04]  /*9340*/  FADD.FTZ R5, R73, R6 ;  /* 0x0000000649057221 */ /* 0x002fc80000010000 */
[----:B------:R-:W-:-:S03]  /*9350*/  FADD.FTZ R6, R10, R5 ;  /* 0x000000050a067221 */ /* 0x000fc60000010000 */
        /* <DEDUP_REMOVED lines=49> */
[----:B------:R-:W-:Y:S01]  /*9670*/  FADD.FTZ R6, R69, R6 ;  /* 0x0000000645067221 */ /* 0x000fe20000010000 */
[----:B--2---:R-:W-:-:S04]  /*9680*/  FADD.FTZ R103, R70, R103 ;  /* 0x0000006746677221 */ /* 0x004fc80000010000 */
[----:B0-----:R-:W-:Y:S01]  /*9690*/  FADD.FTZ R5, R71, R103 ;  /* 0x0000006747057221 */ /* 0x001fe20000010000 */
[----:B------:R-:W-:Y:S06]  /*96a0*/  @!P0 BRA `(.L_x_881) ;  /* 0x0000000000048947 */ /* 0x000fec0003800000 */
[----:B------:R-:W-:Y:S01]  /*96b0*/  BPT.TRAP 0x1 ;  /* 0x000000040000795c */ /* 0x000fe20000300000 */
.L_x_881:
        /* <DEDUP_REMOVED lines=86> */
.L_x_864:
[----:B------:R-:W-:Y:S01]  /*9c20*/  ULDC UR6, c[0x0][0x448] ;  /* 0x0001120000067ab9 */ /* 0x000fe20000000800 */
[----:B------:R-:W-:Y:S01]  /*9c30*/  IADD3 R7, R17, 0x1, -R18 ;  /* 0x0000000111077810 */ /* 0x000fe20007ffe812 */
[----:B------:R-:W-:Y:S01]  /*9c40*/  UISETP.NE.AND UP0, UPT, UR6, 0x1, UPT ;  /* 0x000000010600788c */ /* 0x000fe2000bf05270 */
[----:B------:R-:W-:Y:S02]  /*9c50*/  ULDC UR11, c[0x0][0x9e4] ;  /* 0x00027900000b7ab9 */ /* 0x000fe40000000800 */
[----:B------:R-:W-:Y:S01]  /*9c60*/  R2UR UR12, R7 ;  /* 0x00000000070c72ca */ /* 0x000fe200000e0000 */
[----:B------:R-:W-:Y:S02]  /*9c70*/  UISETP.GE.AND UP1, UPT, UR11, 0x1, UPT ;  /* 0x000000010b00788c */ /* 0x000fe4000bf26270 */
[----:B------:R-:W-:-:S04]  /*9c80*/  UIADD3 UR10, UR39, 0xbf, URZ ;  /* 0x000000bf270a7890 */ /* 0x000fc8000fffe03f */
[----:B------:R-:W-:Y:S01]  /*9c90*/  PLOP3.LUT P1, PT, PT, PT, UP1, 0x40, 0x0 ;  /* 0x000000000000781c */ /* 0x000fe20003f2e818 */
[----:B------:R-:W-:Y:S01]  /*9ca0*/  @UP0 ULDC UR6, c[0x0][0x44c] ;  /* 0x0001130000060ab9 */ /* 0x000fe20000000800 */
[----:B------:R-:W-:Y:S01]  /*9cb0*/  @UP0 ULDC UR13, c[0x0][0x450] ;  /* 0x00011400000d0ab9 */ /* 0x000fe20000000800 */
[----:B------:R-:W-:-:S04]  /*9cc0*/  UIMAD.WIDE.U32 UR6, UR10, UR6, URZ ;  /* 0x000000060a0672a5 */ /* 0x000fc8000f8e003f */
[----:B------:R-:W-:-:S04]  /*9cd0*/  @UP0 USHF.R.U32.HI UR10, URZ, UR13, UR7 ;  /* 0x0000000d3f0a0299 */ /* 0x000fc80008011607 */
[----:B------:R-:W-:-:S04]  /*9ce0*/  UIADD3 UR10, UR12, UR10, URZ ;  /* 0x0000000a0c0a7290 */ /* 0x000fc8000fffe03f */
        /* <DEDUP_REMOVED lines=12> */
.L_x_884:
[----:B------:R-:W-:-:S11]  /*9db0*/  UISETP.NE.AND UP2, UPT, UR11, 0x1, UPT ;  /* 0x000000010b00788c */ /* 0x000fd6000bf45270 */
[----:B------:R-:W-:Y:S02]  /*9dc0*/  @UP2 ULDC.64 UR12, c[0x0][0x9e8] ;  /* 0x00027a00000c2ab9 */ /* 0x000fe40000000a00 */
[----:B------:R-:W-:-:S04]  /*9dd0*/  UIMAD.WIDE.U32 UR6, UR10, UR12, URZ ;  /* 0x0000000c0a0672a5 */ /* 0x000fc8000f8e003f */
[----:B------:R-:W-:-:S12]  /*9de0*/  @UP2 USHF.R.U32.HI UR10, URZ, UR13, UR7 ;  /* 0x0000000d3f0a2299 */ /* 0x000fd80008011607 */
.L_x_885:
[----:B------:R-:W-:-:S04]  /*9df0*/  UIMAD UR10, UR10, UR11, URZ ;  /* 0x0000000b0a0a72a4 */ /* 0x000fc8000f8e023f */
[----:B------:R-:W-:-:S04]  /*9e00*/  UISETP.LT.AND UP2, UPT, UR21, UR10, UPT ;  /* 0x0000000a1500728c */ /* 0x000fc8000bf41270 */
[----:B------:R-:W-:-:S12]  /*9e10*/  USEL UR21, UR21, UR10, !UP2 ;  /* 0x0000000a15157287 */ /* 0x000fd8000d000000 */
.L_x_883:
        /* <DEDUP_REMOVED lines=11> */
[----:B------:R-:W-:-:S06]  /*9ed0*/  UMOV UR22, UR46 ;  /* 0x0000002e00167c82 */ /* 0x000fcc0008000000 */
.L_x_896:
[----:B------:R-:W-:-:S04]  /*9ee0*/  UISETP.NE.AND UP2, UPT, UR22, 0x1, UPT ;  /* 0x000000011600788c */ /* 0x000fc8000bf45270 */
[----:B------:R-:W-:-:S04]  /*9ef0*/  USEL UR47, URZ, 0x1, UP2 ;  /* 0x000000013f2f7887 */ /* 0x000fc80009000000 */
[----:B------:R-:W-:Y:S01]  /*9f00*/  ULOP3.LUT UR47, UR23, UR47, URZ, 0x3c, !UPT ;  /* 0x0000002f172f7292 */ /* 0x000fe2000f8e3c3f */
[----:B------:R-:W-:Y:S11]  /*9f10*/  @!P0 BRA `(.L_x_887) ;  /* 0x0000000000048947 */ /* 0x000ff60003800000 */
[----:B------:R-:W-:Y:S01]  /*9f20*/  BPT.TRAP 0x1 ;  /* 0x000000040000795c */ /* 0x000fe20000300000 */
.L_x_887:
        /* <DEDUP_REMOVED lines=9> */
.L_x_888:
[----:B-1----:R-:W-:Y:S05]  /*9fc0*/  @P1 BRA `(.L_x_889) ;  /* 0x0000000000081947 */ /* 0x002fea0003800000 */
[----:B------:R-:W1:Y:S02]  /*9fd0*/  SYNCS.PHASECHK.TRANS64.TRYWAIT P1, [UR20+0x13230], R3 ;  /* 0x01323003ff0075a7 */ /* 0x000e640008020154 */
[----:B-1----:R-:W-:Y:S05]  /*9fe0*/  @!P1 BRA `(.L_x_890) ;  /* 0x000000f000f49947 */ /* 0x002fea0003800000 */
.L_x_889:
        /* <DEDUP_REMOVED lines=64> */
.L_x_891:
[----:B------:R-:W-:Y:S01]  /*a3f0*/  ULEA UR11, UR22, UR45, 0x3 ;  /* 0x0000002d160b7291 */ /* 0x000fe2000f8e183f */
[----:B01----:R-:W-:-:S05]  /*a400*/  IMAD.U32 R3, RZ, RZ, UR23 ;  /* 0x00000017ff037e24 */ /* 0x003fca000f8e00ff */
[----:B------:R-:W-:-:S04]  /*a410*/  SHF.L.U32 R3, R3, 0x1f, RZ ;  /* 0x0000001f03037819 */ /* 0x000fc800000006ff */
[----:B------:R0:W1:Y:S01]  /*a420*/  SYNCS.PHASECHK.TRANS64.TRYWAIT P1, [UR11+0x13250], R3 ;  /* 0x01325003ff0075a7 */ /* 0x000062000802014b */
[----:B------:R-:W-:Y:S05]  /*a430*/  @!P0 BRA `(.L_x_892) ;  /* 0x0000000000048947 */ /* 0x000fea0003800000 */
[----:B------:R-:W-:Y:S01]  /*a440*/  BPT.TRAP 0x1 ;  /* 0x000000040000795c */ /* 0x000fe20000300000 */
.L_x_892:
        /* <DEDUP_REMOVED lines=79> */
[----:B------:R-:W-:Y:S01]  /*a940*/  FMNMX.FTZ R10, R71, R10, !PT ;  /* 0x0000000a470a7209 */ /* 0x000fe20007810000 */
[----:B-1----:R-:W-:Y:S06]  /*a950*/  @P1 BRA `(.L_x_893) ;  /* 0x0000000000081947 */ /* 0x002fec0003800000 */
[----:B------:R-:W1:Y:S02]  /*a960*/  SYNCS.PHASECHK.TRANS64.TRYWAIT P1, [UR11+0x13250], R3 ;  /* 0x01325003ff0075a7 */ /* 0x000e64000802014b */
[----:B-1----:R-:W-:Y:S05]  /*a970*/  @!P1 BRA `(.L_x_894) ;  /* 0x000000e800a89947 */ /* 0x002fea0003800000 */
.L_x_893:
[----:B------:R-:W-:Y:S01]  /*a980*/  UIADD3 UR6, UR45, 0x1000, URZ ;  /* 0x000010002d067890 */ /* 0x000fe2000fffe03f */
[----:B------:R-:W-:Y:S01]  /*a990*/  WARPGROUP.ARRIVE ;  /* 0x00000000000079c5 */ /* 0x000fe20000000000 */
[----:B------:R-:W-:Y:S01]  /*a9a0*/  UMOV UR7, 0xc0000010 ;  /* 0xc000001000077882 */ /* 0x000fe20000000000 */
[----:B-1----:R-:W1:Y:S01]  /*a9b0*/  SHFL.BFLY PT, R4, R9, 0x2, 0x1f ;  /* 0x0c401f0009047f89 */ /* 0x002e6200000e0000 */
[----:B------:R-:W-:-:S03]  /*a9c0*/  USHF.R.U32.HI UR6, URZ, 0x4, UR6 ;  /* 0x000000043f067899 */ /* 0x000fc60008011606 */
[----:B0-----:R-:W0:Y:S01]  /*a9d0*/  SHFL.BFLY PT, R3, R10, 0x2, 0x1f ;  /* 0x0c401f000a037f89 */ /* 0x001e2200000e0000 */
[----:B------:R-:W-:-:S04]  /*a9e0*/  ULOP3.LUT UR6, UR6, 0x3fff, URZ, 0xc0, !UPT ;  /* 0x00003fff06067892 */ /* 0x000fc8000f8ec03f */
[----:B------:R-:W-:-:S04]  /*a9f0*/  ULOP3.LUT UR6, UR6, 0x10000, URZ, 0xfc, !UPT ;  /* 0x0001000006067892 */ /* 0x000fc8000f8efc3f */
[----:B------:R-:W-:-:S07]  /*aa00*/  UIMAD UR10, UR22, 0x280, UR6 ;  /* 0x00000280160a78a4 */ /* 0x000fce000f8e0206 */
[----:B------:R-:W-:Y:S02]  /*aa10*/  UMOV UR6, UR10 ;  /* 0x0000000a00067c82 */ /* 0x000fe40008000000 */
[----:B------:R-:W-:Y:S01]  /*aa20*/  QGMMA.64x64x32.F32.E4M3.E4M3 R24, R152, gdesc[UR4], R24, gsb0 ;  /* 0x00e0000498187df3 */ /* 0x000fe20008000818 */
[----:B------:R-:W-:Y:S01]  /*aa30*/  UIADD3 UR6, UR10, 0x80, URZ ;  /* 0x000000800a067890 */ /* 0x000fe2000fffe03f */
[----:B-1----:R-:W-:Y:S01]  /*aa40*/  FMNMX.FTZ R11, R9, R4, !PT ;  /* 0x00000004090b7209 */ /* 0x002fe20007810000 */
[----:B------:R-:W-:Y:S01]  /*aa50*/  UMOV UR7, 0xc0000010 ;  /* 0xc000001000077882 */ /* 0x000fe20000000000 */
[----:B------:R-:W-:Y:S01]  /*aa60*/  IMAD.U32 R9, RZ, RZ, UR40 ;  /* 0x00000028ff097e24 */ /* 0x000fe2000f8e00ff */
[----:B0-----:R-:W-:Y:S02]  /*aa70*/  FMNMX.FTZ R12, R10, R3, !PT ;  /* 0x000000030a0c7209 */ /* 0x001fe40007810000 */
[----:B------:R-:W0:Y:S04]  /*aa80*/  SHFL.BFLY PT, R4, R11, 0x1, 0x1f ;  /* 0x0c201f000b047f89 */ /* 0x000e2800000e0000 */
[----:B------:R-:W1:Y:S01]  /*aa90*/  SHFL.BFLY PT, R3, R12, 0x1, 0x1f ;  /* 0x0c201f000c037f89 */ /* 0x000e6200000e0000 */
[----:B0-----:R-:W-:-:S02]  /*aaa0*/  FMNMX.FTZ R4, R11, R4, !PT ;  /* 0x000000040b047209 */ /* 0x001fc40007810000 */
[----:B-1----:R-:W-:-:S03]  /*aab0*/  FMNMX.FTZ R3, R12, R3, !PT ;  /* 0x000000030c037209 */ /* 0x002fc60007810000 */
[----:B------:R-:W-:-:S04]  /*aac0*/  FADD.FTZ R7, -R4, R7 ;  /* 0x0000000704077221 */ /* 0x000fc80000010100 */
[----:B------:R-:W-:Y:S01]  /*aad0*/  FMUL.FTZ R20, R7, UR40 ;  /* 0x0000002807147c20 */ /* 0x000fe20008410000 */
[----:B------:R-:W-:-:S04]  /*aae0*/  FADD.FTZ R7, -R3, R8 ;  /* 0x0000000803077221 */ /* 0x000fc80000010100 */
[----:B------:R-:W-:Y:S01]  /*aaf0*/  FMUL.FTZ R8, R7, UR40 ;  /* 0x0000002807087c20 */ /* 0x000fe20008410000 */
[----:B------:R-:W-:Y:S08]  /*ab00*/  MUFU.EX2 R20, R20 ;  /* 0x0000001400147308 */ /* 0x000ff00000000800 */
[----:B------:R-:W-:Y:S01]  /*ab10*/  MUFU.EX2 R8, R8 ;  /* 0x0000000800087308 */ /* 0x000fe20000000800 */
[----:B------:R-:W-:-:S02]  /*ab20*/  WARPGROUP.DEPBAR.LE gsb0, 0x0 ;  /* 0x00008000000079c5 */ /* 0x000fc40000010000 */
[----:B------:R-:W-:Y:S01]  /*ab30*/  WARPGROUP.ARRIVE ;  /* 0x00000000000079c5 */ /* 0x000fe20000000000 */
[----:B------:R-:W-:-:S05]  /*ab40*/  FFMA.FTZ R152, R4, R9, -8 ;  /* 0xc100000004987423 */ /* 0x000fca0000010009 */
[----:B------:R-:W0:Y:S01]  /*ab50*/  S2R R155, SR_TID.X ;  /* 0x00000000009b7919 */ /* 0x000e220000002100 */
[----:B------:R-:W-:-:S01]  /*ab60*/  FFMA.FTZ R10, R128, UR40, -R152 ;  /* 0x00000028800a7c23 */ /* 0x000fc20008010898 */
[----:B------:R-:W-:Y:S01]  /*ab70*/  QGMMA.64x64x32.F32.E4M3.E4M3 R24, R148, gdesc[UR4], R24, gsb0 ;  /* 0x00e0000494187df3 */ /* 0x000fe20008000818 */
[----:B------:R-:W-:Y:S01]  /*ab80*/  UIADD3 UR6, UR10, 0x100, URZ ;  /* 0x000001000a067890 */ /* 0x000fe2000fffe03f */
[----:B------:R-:W-:Y:S01]  /*ab90*/  IMAD.U32 R128, RZ, RZ, UR40 ;  /* 0x00000028ff807e24 */ /* 0x000fe2000f8e00ff */
[----:B------:R-:W-:Y:S01]  /*aba0*/  UMOV UR7, 0xc0000010 ;  /* 0xc000001000077882 */ /* 0x000fe20000000000 */
[--C-:B------:R-:W-:Y:S01]  /*abb0*/  FFMA.FTZ R14, R112, UR40, -R152.reuse ;  /* 0x00000028700e7c23 */ /* 0x100fe20008010898 */
[----:B------:R-:W-:-:S01]  /*abc0*/  FFMA.FTZ R112, R60, UR40, -R152 ;  /* 0x000000283c707c23 */ /* 0x000fc20008010898 */
[----:B------:R-:W-:Y:S01]  /*abd0*/  FFMA.FTZ R128, R3, R128, -8 ;  /* 0xc100000003807423 */ /* 0x000fe20000010080 */
[----:B------:R-:W-:-:S01]  /*abe0*/  FFMA.FTZ R60, R64, UR40, -R152 ;  /* 0x00000028403c7c23 */ /* 0x000fc20008010898 */
[--C-:B------:R-:W-:Y:S01]  /*abf0*/  FFMA.FTZ R7, R120, UR40, -R152.reuse ;  /* 0x0000002878077c23 */ /* 0x100fe20008010898 */
[----:B------:R-:W-:-:S01]  /*ac00*/  FFMA.FTZ R15, R113, UR40, -R152 ;  /* 0x00000028710f7c23 */ /* 0x000fc20008010898 */
[----:B------:R-:W-:Y:S01]  /*ac10*/  FFMA.FTZ R64, R122, UR40, -R128 ;  /* 0x000000287a407c23 */ /* 0x000fe20008010880 */
[----:B------:R-:W-:-:S01]  /*ac20*/  FFMA.FTZ R113, R61, UR40, -R152 ;  /* 0x000000283d717c23 */ /* 0x000fc20008010898 */
[--C-:B------:R-:W-:Y:S01]  /*ac30*/  FFMA.FTZ R61, R65, UR40, -R152.reuse ;  /* 0x00000028413d7c23 */ /* 0x100fe20008010898 */
[----:B------:R-:W-:-:S01]  /*ac40*/  FFMA.FTZ R9, R121, UR40, -R152 ;  /* 0x0000002879097c23 */ /* 0x000fc20008010898 */
[----:B------:R-:W-:Y:S01]  /*ac50*/  FFMA.FTZ R65, R123, UR40, -R128 ;  /* 0x000000287b417c23 */ /* 0x000fe20008010880 */
[----:B------:R-:W1:Y:S01]  /*ac60*/  MUFU.EX2 R7, R7 ;  /* 0x0000000700077308 */ /* 0x000e620000000800 */
[----:B------:R-:W-:-:S01]  /*ac70*/  FFMA.FTZ R120, R124, UR40, -R152 ;  /* 0x000000287c787c23 */ /* 0x000fc20008010898 */
[----:B------:R-:W-:Y:S01]  /*ac80*/  FFMA.FTZ R122, R126, UR40, -R128 ;  /* 0x000000287e7a7c23 */ /* 0x000fe20008010880 */
[----:B------:R-:W-:-:S01]  /*ac90*/  FFMA.FTZ R121, R125, UR40, -R152 ;  /* 0x000000287d797c23 */ /* 0x000fc20008010898 */
[----:B------:R-:W-:Y:S01]  /*aca0*/  FFMA.FTZ R12, R104, UR40, -R152 ;  /* 0x00000028680c7c23 */ /* 0x000fe20008010898 */
[----:B------:R-:W-:-:S01]  /*acb0*/  FFMA.FTZ R123, R127, UR40, -R128 ;  /* 0x000000287f7b7c23 */ /* 0x000fc20008010880 */
[--C-:B------:R-:W-:Y:S01]  /*acc0*/  FFMA.FTZ R104, R108, UR40, -R152.reuse ;  /* 0x000000286c687c23 */ /* 0x100fe20008010898 */
[----:B------:R-:W-:-:S01]  /*acd0*/  FFMA.FTZ R108, R116, UR40, -R152 ;  /* 0x00000028746c7c23 */ /* 0x000fc20008010898 */
[----:B------:R-:W2:Y:S01]  /*ace0*/  MUFU.EX2 R64, R64 ;  /* 0x0000004000407308 */ /* 0x000ea20000000800 */
[----:B------:R-:W-:-:S01]  /*acf0*/  FFMA.FTZ R19, R88, UR40, -R152 ;  /* 0x0000002858137c23 */ /* 0x000fc20008010898 */
[--C-:B------:R-:W-:Y:S01]  /*ad00*/  FFMA.FTZ R116, R68, UR40, -R152.reuse ;  /* 0x0000002844747c23 */ /* 0x100fe20008010898 */
[----:B------:R-:W-:-:S01]  /*ad10*/  FFMA.FTZ R13, R105, UR40, -R152 ;  /* 0x00000028690d7c23 */ /* 0x000fc20008010898 */
[----:B------:R-:W-:Y:S01]  /*ad20*/  FFMA.FTZ R88, R92, UR40, -R152 ;  /* 0x000000285c587c23 */ /* 0x000fe20008010898 */
[----:B------:R-:W-:-:S01]  /*ad30*/  FFMA.FTZ R68, R130, UR40, -R128 ;  /* 0x0000002882447c23 */ /* 0x000fc20008010880 */
[--C-:B------:R-:W-:Y:S01]  /*ad40*/  FFMA.FTZ R105, R109, UR40, -R152.reuse ;  /* 0x000000286d697c23 */ /* 0x100fe20008010898 */
[----:B------:R-:W-:-:S01]  /*ad50*/  FFMA.FTZ R92, R100, UR40, -R152 ;  /* 0x00000028645c7c23 */ /* 0x000fc20008010898 */
[----:B------:R-:W3:Y:S01]  /*ad60*/  MUFU.EX2 R9, R9 ;  /* 0x0000000900097308 */ /* 0x000ee20000000800 */
[----:B------:R-:W-:-:S01]  /*ad70*/  FFMA.FTZ R109, R117, UR40, -R152 ;  /* 0x00000028756d7c23 */ /* 0x000fc20008010898 */
[--C-:B------:R-:W-:Y:S01]  /*ad80*/  FFMA.FTZ R100, R84, UR40, -R152.reuse ;  /* 0x0000002854647c23 */ /* 0x100fe20008010898 */
[----:B------:R-:W-:-:S01]  /*ad90*/  FFMA.FTZ R117, R69, UR40, -R152 ;  /* 0x0000002845757c23 */ /* 0x000fc20008010898 */
[----:B------:R-:W-:Y:S01]  /*ada0*/  FFMA.FTZ R84, R114, UR40, -R128 ;  /* 0x0000002872547c23 */ /* 0x000fe20008010880 */
[----:B------:R-:W-:-:S01]  /*adb0*/  FFMA.FTZ R11, R129, UR40, -R152 ;  /* 0x00000028810b7c23 */ /* 0x000fc20008010898 */
[--C-:B------:R-:W-:Y:S01]  /*adc0*/  FFMA.FTZ R69, R131, UR40, -R128.reuse ;  /* 0x0000002883457c23 */ /* 0x100fe20008010880 */
[----:B------:R-:W-:-:S01]  /*add0*/  FFMA.FTZ R114, R94, UR40, -R128 ;  /* 0x000000285e727c23 */ /* 0x000fc20008010880 */
[----:B------:R-:W4:Y:S01]  /*ade0*/  MUFU.EX2 R65, R65 ;  /* 0x0000004100417308 */ /* 0x000f220000000800 */
[----:B------:R-:W-:-:S01]  /*adf0*/  FFMA.FTZ R23, R97, UR40, -R152 ;  /* 0x0000002861177c23 */ /* 0x000fc20008010898 */
[----:B------:R-:W-:Y:S01]  /*ae00*/  FFMA.FTZ R94, R98, UR40, -R128 ;  /* 0x00000028625e7c23 */ /* 0x000fe20008010880 */
[----:B------:R-:W-:-:S01]  /*ae10*/  FFMA.FTZ R97, R77, UR40, -R152 ;  /* 0x000000284d617c23 */ /* 0x000fc20008010898 */
[----:B------:R-:W-:Y:S01]  /*ae20*/  FFMA.FTZ R98, R102, UR40, -R128 ;  /* 0x0000002866627c23 */ /* 0x000fe20008010880 */
[----:B------:R-:W-:-:S01]  /*ae30*/  FFMA.FTZ R77, R81, UR40, -R152 ;  /* 0x00000028514d7c23 */ /* 0x000fc20008010898 */
[----:B-1----:R-:W-:Y:S01]  /*ae40*/  FFMA.FTZ R6, R20, R6, R7 ;  /* 0x0000000614067223 */ /* 0x002fe20000010007 */
[----:B--2---:R-:W-:-:S01]  /*ae50*/  FFMA.FTZ R102, R8, R5, R64 ;  /* 0x0000000508667223 */ /* 0x004fc20000010040 */
[----:B------:R-:W1:Y:S01]  /*ae60*/  MUFU.EX2 R120, R120 ;  /* 0x0000007800787308 */ /* 0x000e620000000800 */
[----:B------:R-:W-:-:S01]  /*ae70*/  FFMA.FTZ R124, R132, UR40, -R152 ;  /* 0x00000028847c7c23 */ /* 0x000fc20008010898 */
[--C-:B------:R-:W-:Y:S01]  /*ae80*/  FFMA.FTZ R126, R134, UR40, -R128.reuse ;  /* 0x00000028867e7c23 */ /* 0x100fe20008010880 */
[----:B------:R-:W-:-:S01]  /*ae90*/  FFMA.FTZ R81, R107, UR40, -R128 ;  /* 0x000000286b517c23 */ /* 0x000fc20008010880 */
[--C-:B------:R-:W-:Y:S01]  /*aea0*/  FFMA.FTZ R107, R111, UR40, -R128.reuse ;  /* 0x000000286f6b7c23 */ /* 0x100fe20008010880 */
[----:B------:R-:W-:-:S01]  /*aeb0*/  FFMA.FTZ R111, R119, UR40, -R128 ;  /* 0x00000028776f7c23 */ /* 0x000fc20008010880 */
[----:B------:R-:W-:Y:S01]  /*aec0*/  FFMA.FTZ R21, R89, UR40, -R152 ;  /* 0x0000002859157c23 */ /* 0x000fe20008010898 */
[----:B---3--:R-:W-:-:S01]  /*aed0*/  FADD.FTZ R5, R9, R6 ;  /* 0x0000000609057221 */ /* 0x008fc20000010000 */
[----:B------:R-:W2:Y:S01]  /*aee0*/  MUFU.EX2 R122, R122 ;  /* 0x0000007a007a7308 */ /* 0x000ea20000000800 */
[----:B----4-:R-:W-:-:S01]  /*aef0*/  FADD.FTZ R119, R65, R102 ;  /* 0x0000006641777221 */ /* 0x010fc20000010000 */
        /* <DEDUP_REMOVED lines=8> */
[----:B------:R-:W-:Y:S01]  /*af80*/  FFMA.FTZ R76, R80, UR40, -R152 ;  /* 0x00000028504c7c23 */ /* 0x000fe20008010898 */
[----:B------:R-:W-:-:S01]  /*af90*/  FFMA.FTZ R85, R115, UR40, -R128 ;  /* 0x0000002873557c23 */ /* 0x000fc20008010880 */
[----:B-1----:R-:W-:Y:S01]  /*afa0*/  FADD.FTZ R6, R120, R5 ;  /* 0x0000000578067221 */ /* 0x002fe20000010000 */
        /* <DEDUP_REMOVED lines=9> */
[----:B------:R-:W-:Y:S01]  /*b040*/  FFMA.FTZ R91, R91, UR40, -R128 ;  /* 0x000000285b5b7c23 */ /* 0x000fe20008010880 */
[----:B------:R-:W-:-:S02]  /*b050*/  WARPGROUP.DEPBAR.LE gsb0, 0x0 ;  /* 0x00008000000079c5 */ /* 0x000fc40000010000 */
[----:B------:R-:W-:Y:S01]  /*b060*/  WARPGROUP.ARRIVE ;  /* 0x00000000000079c5 */ /* 0x000fe20000000000 */
[----:B------:R-:W2:Y:S01]  /*b070*/  MUFU.EX2 R10, R10 ;  /* 0x0000000a000a7308 */ /* 0x000ea20000000800 */
[----:B---3--:R-:W-:-:S01]  /*b080*/  FADD.FTZ R5, R121, R6 ;  /* 0x0000000679057221 */ /* 0x008fc20000010000 */
[----:B------:R-:W-:Y:S01]  /*b090*/  FFMA.FTZ R72, R72, UR40, -R152 ;  /* 0x0000002848487c23 */ /* 0x000fe20008010898 */
[----:B------:R-:W-:-:S01]  /*b0a0*/  FFMA.FTZ R74, R74, UR40, -R128 ;  /* 0x000000284a4a7c23 */ /* 0x000fc20008010880 */
[----:B------:R-:W-:Y:S01]  /*b0b0*/  FFMA.FTZ R73, R73, UR40, -R152 ;  /* 0x0000002849497c23 */ /* 0x000fe20008010898 */
[----:B------:R-:W-:Y:S01]  /*b0c0*/  QGMMA.64x64x32.F32.E4M3.E4M3 R24, R144, gdesc[UR4], R24, gsb0 ;  /* 0x00e0000490187df3 */ /* 0x000fe20008000818 */
[----:B------:R-:W-:Y:S01]  /*b0d0*/  UIADD3 UR6, UR10, 0x180, URZ ;  /* 0x000001800a067890 */ /* 0x000fe2000fffe03f */
[----:B-1----:R-:W-:Y:S01]  /*b0e0*/  FADD.FTZ R103, R123, R102 ;  /* 0x000000667b677221 */ /* 0x002fe20000010000 */
[----:B------:R-:W-:Y:S01]  /*b0f0*/  UMOV UR7, 0xc0000010 ;  /* 0xc000001000077882 */ /* 0x000fe20000000000 */
[----:B------:R-:W1:Y:S01]  /*b100*/  MUFU.EX2 R68, R68 ;  /* 0x0000004400447308 */ /* 0x000e620000000800 */
[----:B------:R-:W-:-:S01]  /*b110*/  FFMA.FTZ R75, R75, UR40, -R128 ;  /* 0x000000284b4b7c23 */ /* 0x000fc20008010880 */
[----:B------:R-:W-:Y:S01]  /*b120*/  FFMA.FTZ R56, R56, UR40, -R152 ;  /* 0x0000002838387c23 */ /* 0x000fe20008010898 */
[----:B------:R-:W-:-:S01]  /*b130*/  FFMA.FTZ R58, R58, UR40, -R128 ;  /* 0x000000283a3a7c23 */ /* 0x000fc20008010880 */
[----:B------:R-:W-:Y:S01]  /*b140*/  FFMA.FTZ R57, R57, UR40, -R152 ;  /* 0x0000002839397c23 */ /* 0x000fe20008010898 */
[----:B------:R-:W-:-:S01]  /*b150*/  FFMA.FTZ R59, R59, UR40, -R128 ;  /* 0x000000283b3b7c23 */ /* 0x000fc20008010880 */
[----:B0-----:R-:W-:Y:S01]  /*b160*/  LOP3.LUT P1, RZ, R155, 0x7f, RZ, 0xc0, !PT ;  /* 0x0000007f9bff7812 */ /* 0x001fe2000782c0ff */
[----:B------:R-:W-:Y:S01]  /*b170*/  IMAD.U32 R118, RZ, RZ, UR20 ;  /* 0x00000014ff767e24 */ /* 0x000fe2000f8e00ff */
        /* <DEDUP_REMOVED lines=19> */
[----:B0-----:R-:W-:-:S01]  /*b2b0*/  FADD.FTZ R6, R12, R5 ;  /* 0x000000050c067221 */ /* 0x001fc20000010000 */
[----:B------:R-:W-:Y:S02]  /*b2c0*/  WARPGROUP.DEPBAR.LE gsb0, 0x0 ;  /* 0x00008000000079c5 */ /* 0x000fe40000010000 */
[----:B------:R-:W-:-:S04]  /*b2d0*/  WARPGROUP.ARRIVE ;  /* 0x00000000000079c5 */ /* 0x000fc80000000000 */
[----:B------:R-:W0:Y:S01]  /*b2e0*/  MUFU.EX2 R81, R81 ;  /* 0x0000005100517308 */ /* 0x000e220000000800 */
[----:B--2---:R-:W-:-:S01]  /*b2f0*/  FADD.FTZ R78, R80, R103 ;  /* 0x00000067504e7221 */ /* 0x004fc20000010000 */
[----:B------:R-:W-:Y:S01]  /*b300*/  QGMMA.64x64x32.F32.E4M3.E4M3 R24, R140, gdesc[UR4], R24, gsb0 ;  /* 0x00e000048c187df3 */ /* 0x000fe20008000818 */
[----:B------:R-:W-:-:S01]  /*b310*/  FFMA.FTZ R103, R79, UR40, -R128 ;  /* 0x000000284f677c23 */ /* 0x000fc20008010880 */
[----:B------:R-:W-:Y:S01]  /*b320*/  UIADD3 UR6, UR10, 0x200, URZ ;  /* 0x000002000a067890 */ /* 0x000fe2000fffe03f */
[----:B------:R-:W-:-:S03]  /*b330*/  UMOV UR7, 0xc0000010 ;  /* 0xc000001000077882 */ /* 0x000fc60000000000 */
        /* <DEDUP_REMOVED lines=16> */
[----:B0-----:R-:W-:-:S01]  /*b440*/  FADD.FTZ R82, R84, R79 ;  /* 0x0000004f54527221 */ /* 0x001fc20000010000 */
[--C-:B------:R-:W-:Y:S01]  /*b450*/  FFMA.FTZ R79, R83, UR40, -R128.reuse ;  /* 0x00000028534f7c23 */ /* 0x100fe20008010880 */
[----:B------:R-:W-:-:S05]  /*b460*/  FFMA.FTZ R83, R87, UR40, -R128 ;  /* 0x0000002857537c23 */ /* 0x000fca0008010880 */
[----:B------:R-:W0:Y:S01]  /*b470*/  MUFU.EX2 R108, R108 ;  /* 0x0000006c006c7308 */ /* 0x000e220000000800 */
[----:B--2---:R-:W-:-:S07]  /*b480*/  FADD.FTZ R5, R15, R6 ;  /* 0x000000060f057221 */ /* 0x004fce0000010000 */
[----:B------:R-:W2:Y:S01]  /*b490*/  MUFU.EX2 R110, R110 ;  /* 0x0000006e006e7308 */ /* 0x000ea20000000800 */
[----:B-1----:R-:W-:-:S01]  /*b4a0*/  FADD.FTZ R119, R85, R82 ;  /* 0x0000005255777221 */ /* 0x002fc20000010000 */
[----:B------:R-:W-:Y:S02]  /*b4b0*/  WARPGROUP.DEPBAR.LE gsb0, 0x0 ;  /* 0x00008000000079c5 */ /* 0x000fe40000010000 */
[----:B------:R-:W-:-:S04]  /*b4c0*/  WARPGROUP.ARRIVE ;  /* 0x00000000000079c5 */ /* 0x000fc80000000000 */
[----:B------:R-:W1:Y:S01]  /*b4d0*/  MUFU.EX2 R109, R109 ;  /* 0x0000006d006d7308 */ /* 0x000e620000000800 */
[----:B0-----:R-:W-:-:S01]  /*b4e0*/  FADD.FTZ R6, R108, R5 ;  /* 0x000000056c067221 */ /* 0x001fc20000010000 */
[----:B------:R-:W-:Y:S06]  /*b4f0*/  QGMMA.64x64x32.F32.E4M3.E4M3 R24, R136, gdesc[UR4], R24, gsb0 ;  /* 0x00e0000488187df3 */ /* 0x000fec0008000818 */
        /* <DEDUP_REMOVED lines=21> */
[----:B------:R-:W-:-:S06]  /*b650*/  WARPGROUP.DEPBAR.LE gsb0, 0x0 ;  /* 0x00008000000079c5 */ /* 0x000fcc0000010000 */
        /* <DEDUP_REMOVED lines=57> */
[----:B------:R-:W-:-:S05]  /*b9f0*/  @!P1 VIADD R5, R118, 0x13240 ;  /* 0x0001324076059836 */ /* 0x000fca0000000000 */
[----:B------:R-:W-:Y:S01]  /*ba00*/  @!P1 PRMT R5, RZ, 0x654, R5 ;  /* 0x00000654ff059816 */ /* 0x000fe20000000005 */
[----:B------:R-:W0:Y:S01]  /*ba10*/  MUFU.EX2 R59, R59 ;  /* 0x0000003b003b7308 */ /* 0x000e220000000800 */
[----:B--2---:R-:W-:-:S02]  /*ba20*/  FADD.FTZ R70, R58, R67 ;  /* 0x000000433a467221 */ /* 0x004fc40000010000 */
[----:B------:R2:W-:Y:S05]  /*ba30*/  @!P1 SYNCS.ARRIVE.TRANS64.RED.A1T0 RZ, [R5+URZ], RZ ;  /* 0x000000ff05ff99a7 */ /* 0x0005ea000810043f */
[----:B------:R-:W3:Y:S01]  /*ba40*/  MUFU.EX2 R112, R112 ;  /* 0x0000007000707308 */ /* 0x000ee20000000800 */
[----:B-1----:R-:W-:-:S07]  /*ba50*/  FADD.FTZ R67, R57, R6 ;  /* 0x0000000639437221 */ /* 0x002fce0000010000 */
[----:B------:R-:W1:Y:S01]  /*ba60*/  MUFU.EX2 R86, R86 ;  /* 0x0000005600567308 */ /* 0x000e620000000800 */
[----:B0-----:R-:W-:-:S07]  /*ba70*/  FADD.FTZ R119, R59, R70 ;  /* 0x000000463b777221 */ /* 0x001fce0000010000 */
[----:B------:R-:W2:Y:S01]  /*ba80*/  MUFU.EX2 R113, R113 ;  /* 0x0000007100717308 */ /* 0x000ea20000000800 */
[----:B---3--:R-:W-:-:S07]  /*ba90*/  FADD.FTZ R6, R112, R67 ;  /* 0x0000004370067221 */ /* 0x008fce0000010000 */
        /* <DEDUP_REMOVED lines=18> */
[----:B-1----:R-:W-:-:S03]  /*bbc0*/  FADD.FTZ R6, R117, R6 ;  /* 0x0000000675067221 */ /* 0x002fc60000010000 */
[----:B--2---:R-:W-:Y:S01]  /*bbd0*/  FADD.FTZ R5, R71, R67 ;  /* 0x0000004347057221 */ /* 0x004fe20000010000 */
[----:B------:R-:W-:Y:S06]  /*bbe0*/  @!P0 BRA `(.L_x_895) ;  /* 0x0000000000048947 */ /* 0x000fec0003800000 */
[----:B------:R-:W-:Y:S01]  /*bbf0*/  BPT.TRAP 0x1 ;  /* 0x000000040000795c */ /* 0x000fe20000300000 */
.L_x_895:
        /* <DEDUP_REMOVED lines=43> */
[----:B------:R-:W-:Y:S01]  /*beb0*/  F2FP.SATFINITE.E4M3.F32.PACK_AB_MERGE_C R152, R9, R7, R120 ;  /* 0x000000070998723e */ /* 0x000fe20004807078 */
        /* <DEDUP_REMOVED lines=16> */
[----:B------:R-:W-:Y:S01]  /*bfc0*/  VIADD R0, R0, 0xffffffff ;  /* 0xffffffff00007836 */ /* 0x000fe20000000000 */
        /* <DEDUP_REMOVED lines=19> */
[----:B------:R-:W-:Y:S01]  /*c100*/  F2FP.SATFINITE.E4M3.F32.PACK_AB_MERGE_C R139, R63, R62, R66 ;  /* 0x0000003e3f8b723e */ /* 0x000fe20004807042 */
[----:B------:R-:W-:Y:S06]  /*c110*/  @P1 BRA `(.L_x_896) ;  /* 0xffffffdc00701947 */ /* 0x000fec000383ffff */
.L_x_886:
[----:B------:R-:W-:-:S13]  /*c120*/  ISETP.GE.AND P1, PT, R0, UR43, PT ;  /* 0x0000002b00007c0c */ /* 0x000fda000bf26270 */
[----:B------:R-:W-:Y:S05]  /*c130*/  @!P1 BRA `(.L_x_897) ;  /* 0x0000003c00d49947 */ /* 0x000fea0003800000 */
[----:B------:R-:W-:Y:S01]  /*c140*/  ULDC UR20, c[0x0][0x9e4] ;  /* 0x0002790000147ab9 */ /* 0x000fe20000000800 */
[----:B------:R-:W-:Y:S01]  /*c150*/  ULDC UR22, c[0x0][0x9dc] ;  /* 0x0002770000167ab9 */ /* 0x000fe20000000800 */
[----:B------:R-:W-:-:S05]  /*c160*/  ULDC UR21, c[0x0][0x9e0] ;  /* 0x0002780000157ab9 */ /* 0x000fca0000000800 */
.L_x_915:
[----:B------:R-:W-:-:S04]  /*c170*/  UIADD3 UR24, UR46, 0x1, URZ ;  /* 0x000000012e187890 */ /* 0x000fc8000fffe03f */
[----:B------:R-:W-:-:S04]  /*c180*/  UISETP.NE.AND UP2, UPT, UR24, 0x2, UPT ;  /* 0x000000021800788c */ /* 0x000fc8000bf45270 */
[----:B------:R-:W-:Y:S02]  /*c190*/  USEL UR23, URZ, 0x1, UP2 ;  /* 0x000000013f177887 */ /* 0x000fe40009000000 */
[----:B------:R-:W-:Y:S02]  /*c1a0*/  USEL UR24, UR24, URZ, UP2 ;  /* 0x0000003f18187287 */ /* 0x000fe40009000000 */
[----:B------:R-:W-:Y:S01]  /*c1b0*/  ULOP3.LUT UR23, UR47, UR23, URZ, 0x3c, !UPT ;  /* 0x000000172f177292 */ /* 0x000fe2000f8e3c3f */
[----:B------:R-:W-:Y:S11]  /*c1c0*/  @!P0 BRA `(.L_x_898) ;  /* 0x0000000000048947 */ /* 0x000ff60003800000 */
[----:B------:R-:W-:Y:S01]  /*c1d0*/  BPT.TRAP 0x1 ;  /* 0x000000040000795c */ /* 0x000fe20000300000 */
.L_x_898:
[----:B------:R-:W-:Y:S01]  /*c1e0*/  ULEA UR6, UR24, UR45, 0x3 ;  /* 0x0000002d18067291 */ /* 0x000fe2000f8e183f */
[----:B------:R-:W-:-:S05]  /*c1f0*/  IMAD.U32 R7, RZ, RZ, UR23 ;  /* 0x00000017ff077e24 */ /* 0x000fca000f8e00ff */
[----:B------:R-:W-:-:S04]  /*c200*/  SHF.L.U32 R7, R7, 0x1f, RZ ;  /* 0x0000001f07077819 */ /* 0x000fc800000006ff */
[----:B------:R0:W1:Y:S01]  /*c210*/  SYNCS.PHASECHK.TRANS64.TRYWAIT P1, [UR6+0x13230], R7 ;  /* 0x01323007ff0075a7 */ /* 0x0000620008020146 */
[----:B------:R-:W-:Y:S05]  /*c220*/  @!P0 BRA `(.L_x_899) ;  /* 0x0000000000048947 */ /* 0x000fea0003800000 */
[----:B------:R-:W-:Y:S01]  /*c230*/  BPT.TRAP 0x1 ;  /* 0x000000040000795c */ /* 0x000fe20000300000 */
.L_x_899:
[----:B-1----:R-:W-:Y:S05]  /*c240*/  @P1 BRA `(.L_x_900) ;  /* 0x0000000000081947 */ /* 0x002fea0003800000 */
[----:B------:R-:W1:Y:S02]  /*c250*/  SYNCS.PHASECHK.TRANS64.TRYWAIT P1, [UR6+0x13230], R7 ;  /* 0x01323007ff0075a7 */ /* 0x000e640008020146 */
[----:B-1----:R-:W-:Y:S05]  /*c260*/  @!P1 BRA `(.L_x_901) ;  /* 0x000000d000849947 */ /* 0x002fea0003800000 */
.L_x_900:
        /* <DEDUP_REMOVED lines=64> */
.L_x_902:
[----:B------:R-:W-:Y:S01]  /*c670*/  ULEA UR11, UR46, UR45, 0x3 ;  /* 0x0000002d2e0b7291 */ /* 0x000fe2000f8e183f */
[----:B01----:R-:W-:-:S05]  /*c680*/  IMAD.U32 R7, RZ, RZ, UR47 ;  /* 0x0000002fff077e24 */ /* 0x003fca000f8e00ff */
[----:B------:R-:W-:-:S04]  /*c690*/  SHF.L.U32 R7, R7, 0x1f, RZ ;  /* 0x0000001f07077819 */ /* 0x000fc800000006ff */
[----:B------:R0:W1:Y:S01]  /*c6a0*/  SYNCS.PHASECHK.TRANS64.TRYWAIT P1, [UR11+0x13250], R7 ;  /* 0x01325007ff0075a7 */ /* 0x000062000802014b */
[----:B------:R-:W-:Y:S05]  /*c6b0*/  @!P0 BRA `(.L_x_903) ;  /* 0x0000000000048947 */ /* 0x000fea0003800000 */
[----:B------:R-:W-:Y:S01]  /*c6c0*/  BPT.TRAP 0x1 ;  /* 0x000000040000795c */ /* 0x000fe20000300000 */
.L_x_903:
[----:B-1----:R-:W-:Y:S05]  /*c6d0*/  @P1 BRA `(.L_x_904) ;  /* 0x0000000000081947 */ /* 0x002fea0003800000 */
[----:B------:R-:W1:Y:S02]  /*c6e0*/  SYNCS.PHASECHK.TRANS64.TRYWAIT P1, [UR11+0x13250], R7 ;  /* 0x01325007ff0075a7 */ /* 0x000e64000802014b */
[----:B-1----:R-:W-:Y:S05]  /*c6f0*/  @!P1 BRA `(.L_x_905) ;  /* 0x000000cc00789947 */ /* 0x002fea0003800000 */
.L_x_904:
[----:B------:R-:W-:Y:S01]  /*c700*/  UIADD3 UR6, UR45, 0x1000, URZ ;  /* 0x000010002d067890 */ /* 0x000fe2000fffe03f */
[----:B------:R-:W2:Y:S01]  /*c710*/  LDL R9, [R1] ;  /* 0x0000000001097983 */ /* 0x000ea20000100800 */
[----:B------:R-:W-:Y:S01]  /*c720*/  WARPGROUP.ARRIVE ;  /* 0x00000000000079c5 */ /* 0x000fe20000000000 */
[----:B------:R-:W-:Y:S01]  /*c730*/  UMOV UR7, 0xc0000010 ;  /* 0xc000001000077882 */ /* 0x000fe20000000000 */
[----:B------:R-:W-:-:S04]  /*c740*/  USHF.R.U32.HI UR6, URZ, 0x4, UR6 ;  /* 0x000000043f067899 */ /* 0x000fc80008011606 */
[----:B-1----:R-:W1:Y:S01]  /*c750*/  S2R R8, SR_TID.X ;  /* 0x0000000000087919 */ /* 0x002e620000002100 */
        /* <DEDUP_REMOVED lines=12> */
[----:B------:R-:W-:-:S05]  /*c820*/  @!P3 LEA R7, R7, UR45, 0x3 ;  /* 0x0000002d0707bc11 */ /* 0x000fca000f8e18ff */
        /* <DEDUP_REMOVED lines=50> */
.L_x_908:
[----:B------:R-:W-:-:S05]  /*cb50*/  IMAD.U32 R20, RZ, RZ, UR20 ;  /* 0x00000014ff147e24 */ /* 0x000fca000f8e00ff */
[----:B------:R-:W-:-:S13]  /*cb60*/  ISETP.NE.AND P1, PT, R20, 0x1, PT ;  /* 0x000000011400780c */ /* 0x000fda0003f25270 */
[----:B------:R-:W0:Y:S02]  /*cb70*/  @P1 LDC.64 R14, c[0x0][0x9e8] ;  /* 0x00027a00ff0e1b82 */ /* 0x000e240000000a00 */
[----:B0-----:R-:W-:-:S05]  /*cb80*/  @P1 IMAD.HI.U32 R14, R19, R14, RZ ;  /* 0x0000000e130e1227 */ /* 0x001fca00078e00ff */
[----:B------:R-:W-:-:S07]  /*cb90*/  @P1 SHF.R.U32.HI R19, RZ, R15, R14 ;  /* 0x0000000fff131219 */ /* 0x000fce000001160e */
.L_x_909:
[----:B------:R-:W-:Y:S05]  /*cba0*/  BSYNC B0 ;  /* 0x0000000000007941 */ /* 0x000fea0003800000 */
.L_x_907:
[----:B------:R-:W-:-:S05]  /*cbb0*/  IMAD R19, R19, R20, R7 ;  /* 0x0000001413137224 */ /* 0x000fca00078e0207 */
[----:B------:R-:W-:Y:S02]  /*cbc0*/  VIADDMNMX R9, R19, R20, R9, PT ;  /* 0x0000001413097246 */ /* 0x000fe40003800109 */
[----:B------:R-:W-:-:S07]  /*cbd0*/  VIMNMX R8, R8, R19, !PT ;  /* 0x0000001308087248 */ /* 0x000fce0007fe0100 */
.L_x_906:
        /* <DEDUP_REMOVED lines=247> */
.L_x_912:
[----:B------:R-:W-:-:S05]  /*db50*/  IMAD.U32 R14, RZ, RZ, UR20 ;  /* 0x00000014ff0e7e24 */ /* 0x000fca000f8e00ff */
[----:B------:R-:W-:-:S13]  /*db60*/  ISETP.NE.AND P6, PT, R14, 0x1, PT ;  /* 0x000000010e00780c */ /* 0x000fda0003fc5270 */
[----:B------:R-:W0:Y:S02]  /*db70*/  @P6 LDC.64 R8, c[0x0][0x9e8] ;  /* 0x00027a00ff086b82 */ /* 0x000e240000000a00 */
[----:B0-----:R-:W-:-:S05]  /*db80*/  @P6 IMAD.HI.U32 R8, R12, R8, RZ ;  /* 0x000000080c086227 */ /* 0x001fca00078e00ff */
[----:B------:R-:W-:-:S07]  /*db90*/  @P6 SHF.R.U32.HI R12, RZ, R9, R8 ;  /* 0x00000009ff0c6219 */ /* 0x000fce0000011608 */
.L_x_913:
[----:B------:R-:W-:Y:S05]  /*dba0*/  BSYNC B0 ;  /* 0x0000000000007941 */ /* 0x000fea0003800000 */
.L_x_911:
[----:B------:R-:W-:-:S05]  /*dbb0*/  IMAD R7, R12, R14, R7 ;  /* 0x0000000e0c077224 */ /* 0x000fca00078e0207 */
[----:B------:R-:W-:Y:S02]  /*dbc0*/  VIADDMNMX R11, R7, R14, R11, PT ;  /* 0x0000000e070b7246 */ /* 0x000fe4000380010b */
[----:B------:R-:W-:-:S07]  /*dbd0*/  VIMNMX R10, R10, R7, !PT ;  /* 0x000000070a0a7248 */ /* 0x000fce0007fe0100 */
.L_x_910:
        /* <DEDUP_REMOVED lines=501> */
.L_x_914:
        /* <DEDUP_REMOVED lines=86> */
.L_x_897:
[----:B------:R-:W-:Y:S06]  /*10090*/  BAR.ARV 0x8, 0x200 ;  /* 0x0208000000007b1d */ /* 0x000fec0000002000 */
[----:B------:R-:W-:Y:S05]  /*100a0*/  @!P0 BRA `(.L_x_916) ;  /* 0x0000000000048947 */ /* 0x000fea0003800000 */
[----:B------:R-:W-:Y:S01]  /*100b0*/  BPT.TRAP 0x1 ;  /* 0x000000040000795c */ /* 0x000fe20000300000 */
.L_x_916:
[----:B------:R-:W-:Y:S01]  /*100c0*/  ULEA UR14, UR46, UR45, 0x3 ;  /* 0x0000002d2e0e7291 */ /* 0x000fe2000f8e183f */
[----:B------:R-:W-:-:S05]  /*100d0*/  IMAD.U32 R0, RZ, RZ, UR47 ;  /* 0x0000002fff007e24 */ /* 0x000fca000f8e00ff */
[----:B------:R-:W-:-:S04]  /*100e0*/  SHF.L.U32 R0, R0, 0x1f, RZ ;  /* 0x0000001f00007819 */ /* 0x000fc800000006ff */
[----:B------:R0:W1:Y:S01]  /*100f0*/  SYNCS.PHASECHK.TRANS64.TRYWAIT P1, [UR14+0x13250], R0 ;  /* 0x01325000ff0075a7 */ /* 0x000062000802014e */
[----:B------:R-:W-:Y:S05]  /*10100*/  @!P0 BRA `(.L_x_917) ;  /* 0x0000000000048947 */ /* 0x000fea0003800000 */
[----:B------:R-:W-:Y:S01]  /*10110*/  BPT.TRAP 0x1 ;  /* 0x000000040000795c */ /* 0x000fe20000300000 */
.L_x_917:
[----:B-1----:R-:W-:Y:S05]  /*10120*/  @P1 BRA `(.L_x_918) ;  /* 0x0000000000081947 */ /* 0x002fea0003800000 */
[----:B------:R-:W1:Y:S02]  /*10130*/  SYNCS.PHASECHK.TRANS64.TRYWAIT P1, [UR14+0x13250], R0 ;  /* 0x01325000ff0075a7 */ /* 0x000e64000802014e */
[----:B-1----:R-:W-:Y:S05]  /*10140*/  @!P1 BRA `(.L_x_919) ;  /* 0x0000009000fc9947 */ /* 0x002fea0003800000 */
.L_x_918:
[----:B------:R-:W-:Y:S01]  /*10150*/  ULDC.64 UR4, c[0x0][0x9a0] ;  /* 0x0002680000047ab9 */ /* 0x000fe20000000a00 */
[----:B------:R-:W-:Y:S01]  /*10160*/  UIADD3 UR45, UR45, 0x1000, URZ ;  /* 0x000010002d2d7890 */ /* 0x000fe2000fffe03f */
[----:B------:R-:W-:Y:S01]  /*10170*/  WARPGROUP.ARRIVE ;  /* 0x00000000000079c5 */ /* 0x000fe20000000000 */
[----:B------:R-:W-:Y:S01]  /*10180*/  UISETP.NE.U32.AND UP0, UPT, UR4, URZ, UPT ;  /* 0x0000003f0400728c */ /* 0x000fe2000bf05070 */
[----:B01----:R-:W-:Y:S01]  /*10190*/  IMAD.MOV.U32 R0, RZ, RZ, 0x3f800000 ;  /* 0x3f800000ff007424 */ /* 0x003fe200078e00ff */
[----:B------:R-:W-:Y:S02]  /*101a0*/  USHF.R.U32.HI UR45, URZ, 0x4, UR45 ;  /* 0x000000043f2d7899 */ /* 0x000fe4000801162d */
[----:B------:R-:W-:Y:S02]  /*101b0*/  UISETP.NE.AND.EX UP0, UPT, UR5, URZ, UPT, UP0 ;  /* 0x0000003f0500728c */ /* 0x000fe4000bf05300 */
[----:B------:R-:W-:Y:S01]  /*101c0*/  ULOP3.LUT UR45, UR45, 0x3fff, URZ, 0xc0, !UPT ;  /* 0x00003fff2d2d7892 */ /* 0x000fe2000f8ec03f */
[----:B------:R-:W-:-:S03]  /*101d0*/  UMOV UR7, 0xc0000010 ;  /* 0xc000001000077882 */ /* 0x000fc60000000000 */
[----:B------:R-:W-:-:S05]  /*101e0*/  PLOP3.LUT P1, PT, PT, PT, UP0, 0x80, 0x0 ;  /* 0x000000000000781c */ /* 0x000fca0003f2f008 */
[----:B------:R-:W-:Y:S01]  /*101f0*/  @UP0 USHF.R.S32.HI UR6, URZ, 0x1f, UR50 ;  /* 0x0000001f3f060899 */ /* 0x000fe20008011432 */
[----:B------:R-:W-:Y:S01]  /*10200*/  @UP0 ULDC.64 UR10, c[0x0][0x9c8] ;  /* 0x00027200000a0ab9 */ /* 0x000fe20000000a00 */
[----:B------:R-:W-:Y:S02]  /*10210*/  @UP0 ULDC.64 UR12, c[0x0][0x9d0] ;  /* 0x00027400000c0ab9 */ /* 0x000fe40000000a00 */
[----:B------:R-:W-:Y:S02]  /*10220*/  @UP0 UIMAD UR6, UR6, UR10, URZ ;  /* 0x0000000a060602a4 */ /* 0x000fe4000f8e023f */
[----:B------:R-:W-:Y:S02]  /*10230*/  @UP0 UIMAD.WIDE.U32 UR8, UR50, UR10, URZ ;  /* 0x0000000a320802a5 */ /* 0x000fe4000f8e003f */
[----:B------:R-:W-:Y:S02]  /*10240*/  ULOP3.LUT UR10, UR45, 0x10000, URZ, 0xfc, !UPT ;  /* 0x000100002d0a7892 */ /* 0x000fe4000f8efc3f */
[----:B------:R-:W-:-:S02]  /*10250*/  @UP0 UIMAD UR6, UR50, UR11, UR6 ;  /* 0x0000000b320602a4 */ /* 0x000fc4000f8e0206 */
[----:B------:R-:W-:Y:S02]  /*10260*/  UIMAD UR10, UR46, 0x280, UR10 ;  /* 0x000002802e0a78a4 */ /* 0x000fe4000f8e020a */
[----:B------:R-:W-:-:S05]  /*10270*/  @UP0 UIADD3 UR9, UR9, UR6, URZ ;  /* 0x0000000609090290 */ /* 0x000fca000fffe03f */
[----:B------:R-:W-:Y:S02]  /*10280*/  UMOV UR6, UR10 ;  /* 0x0000000a00067c82 */ /* 0x000fe40008000000 */
[----:B------:R-:W-:Y:S01]  /*10290*/  QGMMA.64x64x32.F32.E4M3.E4M3 R24, R152, gdesc[UR4], R24, gsb0 ;  /* 0x00e0000498187df3 */ /* 0x000fe20008000818 */
[----:B------:R-:W-:-:S04]  /*102a0*/  @UP0 UIMAD.WIDE.U32 UR6, UR36, UR12, UR8 ;  /* 0x0000000c240602a5 */ /* 0x000fc8000f8e0008 */
[----:B------:R-:W-:Y:S02]  /*102b0*/  @UP0 UIMAD UR7, UR36, UR13, UR7 ;  /* 0x0000000d240702a4 */ /* 0x000fe4000f8e0207 */
[----:B------:R-:W-:-:S04]  /*102c0*/  @UP0 ULEA UR4, UP1, UR6, UR4, 0x2 ;  /* 0x0000000406040291 */ /* 0x000fc8000f82103f */
[----:B------:R-:W-:Y:S02]  /*102d0*/  @UP0 ULEA.HI.X UR5, UR6, UR5, UR7, 0x2, UP1 ;  /* 0x0000000506050291 */ /* 0x000fe400088f1407 */
[----:B------:R-:W-:-:S04]  /*102e0*/  IMAD.U32 R8, RZ, RZ, UR4 ;  /* 0x00000004ff087e24 */ /* 0x000fc8000f8e00ff */
[----:B------:R-:W-:Y:S01]  /*102f0*/  IMAD.U32 R9, RZ, RZ, UR5 ;  /* 0x00000005ff097e24 */ /* 0x000fe2000f8e00ff */
        /* <DEDUP_REMOVED lines=13> */
[----:B------:R-:W1:Y:S04]  /*103d0*/  SHFL.BFLY PT, R7, R6, 0x2, 0x1f ;  /* 0x0c401f0006077f89 */ /* 0x000e6800000e0000 */
[----:B------:R-:W3:Y:S01]  /*103e0*/  SHFL.BFLY PT, R10, R5, 0x2, 0x1f ;  /* 0x0c401f00050a7f89 */ /* 0x000ee200000e0000 */
[----:B------:R-:W-:Y:S02]  /*103f0*/  WARPGROUP.DEPBAR.LE gsb0, 0x0 ;  /* 0x00008000000079c5 */ /* 0x000fe40000010000 */
[----:B------:R-:W-:-:S06]  /*10400*/  WARPGROUP.ARRIVE ;  /* 0x00000000000079c5 */ /* 0x000fcc0000000000 */
[----:B------:R-:W-:Y:S01]  /*10410*/  QGMMA.64x64x32.F32.E4M3.E4M3 R24, R140, gdesc[UR4], R24, gsb0 ;  /* 0x00e000048c187df3 */ /* 0x000fe20008000818 */
[----:B-1----:R-:W-:-:S01]  /*10420*/  FADD.FTZ R7, R7, R6 ;  /* 0x0000000607077221 */ /* 0x002fc20000010000 */
[----:B------:R-:W-:Y:S01]  /*10430*/  UIADD3 UR10, UR10, 0x200, URZ ;  /* 0x000002000a0a7890 */ /* 0x000fe2000fffe03f */
[----:B---3--:R-:W-:-:S01]  /*10440*/  FADD.FTZ R10, R10, R5 ;  /* 0x000000050a0a7221 */ /* 0x008fc20000010000 */
[----:B------:R-:W-:Y:S02]  /*10450*/  UMOV UR11, 0xc0000010 ;  /* 0xc0000010000b7882 */ /* 0x000fe40000000000 */
[----:B0-----:R-:W0:Y:S04]  /*10460*/  SHFL.BFLY PT, R8, R7, 0x1, 0x1f ;  /* 0x0c201f0007087f89 */ /* 0x001e2800000e0000 */
        /* <DEDUP_REMOVED lines=18> */
[----:B------:R-:W-:-:S02]  /*10590*/  IMAD.U32 R9, RZ, RZ, UR40 ;  /* 0x00000028ff097e24 */ /* 0x000fc4000f8e00ff */
[----:B------:R-:W-:Y:S02]  /*105a0*/  IMAD.U32 R15, RZ, RZ, UR40 ;  /* 0x00000028ff0f7e24 */ /* 0x000fe4000f8e00ff */
[----:B0-----:R-:W-:Y:S01]  /*105b0*/  @P2 FMUL.FTZ R8, R8, 0.69314718246459960938 ;  /* 0x3f31721808082820 */ /* 0x001fe20000410000 */
[----:B------:R-:W-:Y:S01]  /*105c0*/  @P2 FMUL.FTZ R9, R9, 0.69314718246459960938 ;  /* 0x3f31721809092820 */ /* 0x000fe20000410000 */
[----:B------:R-:W-:Y:S01]  /*105d0*/  @P3 FMUL.FTZ R15, R15, 0.69314718246459960938 ;  /* 0x3f3172180f0f3820 */ /* 0x000fe20000410000 */
[----:B-1----:R-:W-:Y:S01]  /*105e0*/  @P3 FMUL.FTZ R10, R10, 0.69314718246459960938 ;  /* 0x3f3172180a0a3820 */ /* 0x002fe20000410000 */
[----:B------:R-:W-:Y:S02]  /*105f0*/  IMAD.MOV.U32 R6, RZ, RZ, -0x800000 ;  /* 0xff800000ff067424 */ /* 0x000fe400078e00ff */
[----:B------:R-:W-:Y:S01]  /*10600*/  @P2 FFMA.FTZ R6, R9, R4, R8 ;  /* 0x0000000409062223 */ /* 0x000fe20000010008 */
[----:B------:R-:W-:Y:S02]  /*10610*/  IMAD.MOV.U32 R7, RZ, RZ, -0x800000 ;  /* 0xff800000ff077424 */ /* 0x000fe400078e00ff */
[----:B------:R-:W-:Y:S01]  /*10620*/  @P3 FFMA.FTZ R7, R15, R3, R10 ;  /* 0x000000030f073223 */ /* 0x000fe2000001000a */
[-C--:B--2---:R-:W-:Y:S01]  /*10630*/  FMUL.FTZ R5, R5, R0.reuse ;  /* 0x0000000005057220 */ /* 0x084fe20000410000 */
[----:B---3--:R-:W-:Y:S01]  /*10640*/  FMUL.FTZ R11, R11, R0 ;  /* 0x000000000b0b7220 */ /* 0x008fe20000410000 */
[----:B------:R-:W-:-:S02]  /*10650*/  WARPGROUP.DEPBAR.LE gsb0, 0x0 ;  /* 0x00008000000079c5 */ /* 0x000fc40000010000 */
[----:B------:R-:W-:Y:S05]  /*10660*/  @!P0 BRA `(.L_x_920) ;  /* 0x0000000000048947 */ /* 0x000fea0003800000 */
[----:B------:R-:W-:Y:S01]  /*10670*/  BPT.TRAP 0x1 ;  /* 0x000000040000795c */ /* 0x000fe20000300000 */
.L_x_920:
[----:B------:R-:W-:Y:S01]  /*10680*/  UIADD3 UR4, UR14, 0x13260, URZ ;  /* 0x000132600e047890 */ /* 0x000fe2000fffe03f */
[-C--:B------:R-:W-:Y:S01]  /*10690*/  FMUL.FTZ R24, R24, R5.reuse ;  /* 0x0000000518187220 */ /* 0x080fe20000410000 */
[----:B------:R-:W-:Y:S01]  /*106a0*/  UIADD3 UR46, UR46, 0x1, URZ ;  /* 0x000000012e2e7890 */ /* 0x000fe2000fffe03f */
[-C--:B------:R-:W-:Y:S01]  /*106b0*/  FMUL.FTZ R29, R29, R5.reuse ;  /* 0x000000051d1d7220 */ /* 0x080fe20000410000 */
[----:B------:R-:W-:Y:S01]  /*106c0*/  UPRMT UR4, UR44, 0x654, UR4 ;  /* 0x000006542c047896 */ /* 0x000fe20008000004 */
[-C--:B------:R-:W-:Y:S01]  /*106d0*/  FMUL.FTZ R32, R32, R5.reuse ;  /* 0x0000000520207220 */ /* 0x080fe20000410000 */
[----:B------:R-:W-:Y:S01]  /*106e0*/  UISETP.NE.AND UP0, UPT, UR46, 0x2, UPT ;  /* 0x000000022e00788c */ /* 0x000fe2000bf05270 */
[-C--:B------:R-:W-:Y:S01]  /*106f0*/  FMUL.FTZ R37, R37, R5.reuse ;  /* 0x0000000525257220 */ /* 0x080fe20000410000 */
[-C--:B------:R-:W-:Y:S01]  /*10700*/  FMUL.FTZ R40, R40, R5.reuse ;  /* 0x0000000528287220 */ /* 0x080fe20000410000 */
[-C--:B------:R-:W-:Y:S01]  /*10710*/  FMUL.FTZ R45, R45, R5.reuse ;  /* 0x000000052d2d7220 */ /* 0x080fe20000410000 */
[-C--:B------:R-:W-:Y:S01]  /*10720*/  FMUL.FTZ R48, R48, R5.reuse ;  /* 0x0000000530307220 */ /* 0x080fe20000410000 */
[-C--:B------:R-:W-:Y:S01]  /*10730*/  FMUL.FTZ R53, R53, R5.reuse ;  /* 0x0000000535357220 */ /* 0x080fe20000410000 */
[-C--:B------:R-:W-:Y:S01]  /*10740*/  FMUL.FTZ R28, R28, R5.reuse ;  /* 0x000000051c1c7220 */ /* 0x080fe20000410000 */
[----:B------:R-:W-:Y:S01]  /*10750*/  SYNCS.ARRIVE.TRANS64.RED.A1T0 RZ, [UR4], RZ ;  /* 0x000000ffffff79a7 */ /* 0x000fe20008100404 */
[----:B------:R-:W-:Y:S01]  /*10760*/  USEL UR4, URZ, 0x1, UP0 ;  /* 0x000000013f047887 */ /* 0x000fe20008000000 */
        /* <DEDUP_REMOVED lines=26> */
[----:B------:R-:W-:-:S12]  /*10910*/  ULOP3.LUT UR47, UR47, UR4, URZ, 0x3c, !UPT ;  /* 0x000000042f2f7292 */ /* 0x000fd8000f8e3c3f */
.L_x_846:
[----:B------:R-:W0:Y:S01]  /*10920*/  S2R R3, SR_CgaCtaId ;  /* 0x0000000000037919 */ /* 0x000e220000008800 */
[----:B------:R-:W-:Y:S01]  /*10930*/  MOV R4, 0x400 ;  /* 0x0000040000047802 */ /* 0x000fe20000000f00 */
[----:B------:R-:W-:Y:S01]  /*10940*/  UISETP.NE.AND UP0, UPT, UR42, URZ, UPT ;  /* 0x0000003f2a00728c */ /* 0x000fe2000bf05270 */
[----:B------:R-:W-:Y:S01]  /*10950*/  BSSY B0, `(.L_x_921) ;  /* 0x00002c5000007945 */ /* 0x000fe20003800000 */
[----:B------:R-:W-:Y:S06]  /*10960*/  BAR.SYNC.DEFER_BLOCKING 0x5, 0x200 ;  /* 0x0148000000007b1d */ /* 0x000fec0000010000 */
[----:B------:R-:W1:Y:S03]  /*10970*/  S2R R72, SR_TID.X ;  /* 0x0000000000487919 */ /* 0x000e660000002100 */
[----:B------:R-:W-:Y:S01]  /*10980*/  @!UP0 ULDC UR42, c[0x0][0xad4] ;  /* 0x0002b500002a8ab9 */ /* 0x000fe20000000800 */
[----:B0-----:R-:W-:-:S05]  /*10990*/  LEA R4, R3, R4, 0x18 ;  /* 0x0000000403047211 */ /* 0x001fca00078ec0ff */
[----:B------:R-:W0:Y:S01]  /*109a0*/  LDS.128 R8, [R4+0x132d0] ;  /* 0x0132d00004087984 */ /* 0x000e220000000c00 */
[----:B-1----:R-:W-:-:S05]  /*109b0*/  VIADD R17, R72, 0xffffff80 ;  /* 0xffffff8048117836 */ /* 0x002fca0000000000 */
[----:B------:R-:W-:-:S04]  /*109c0*/  SHF.R.S32.HI R46, RZ, 0x1f, R17 ;  /* 0x0000001fff2e7819 */ /* 0x000fc80000011411 */
[----:B------:R-:W-:-:S04]  /*109d0*/  LEA.HI R5, R46, R17, RZ, 0x3 ;  /* 0x000000112e057211 */ /* 0x000fc800078f18ff */
[----:B0-----:R-:W-:Y:S02]  /*109e0*/  LOP3.LUT R8, R5, 0xfffffff8, RZ, 0xc0, !PT ;  /* 0xfffffff805087812 */ /* 0x001fe400078ec0ff */
[----:B------:R-:W-:Y:S02]  /*109f0*/  R2UR UR5, R9 ;  /* 0x00000000090572ca */ /* 0x000fe400000e0000 */
[----:B------:R-:W-:Y:S01]  /*10a00*/  R2UR UR6, R10 ;  /* 0x000000000a0672ca */ /* 0x000fe200000e0000 */
[----:B------:R-:W-:Y:S01]  /*10a10*/  IMAD.IADD R8, R17, 0x1, -R8 ;  /* 0x0000000111087824 */ /* 0x000fe200078e0a08 */
[----:B------:R-:W-:Y:S02]  /*10a20*/  R2UR UR50, R11 ;  /* 0x000000000b3272ca */ /* 0x000fe400000e0000 */
[----:B------:R-:W-:Y:S01]  /*10a30*/  SHF.R.S32.HI R5, RZ, 0x3, R5 ;  /* 0x00000003ff057819 */ /* 0x000fe20000011405 */
[----:B------:R-:W-:-:S05]  /*10a40*/  IMAD.SHL.U32 R0, R8, 0x8, RZ ;  /* 0x0000000808007824 */ /* 0x000fca00078e00ff */
[----:B------:R-:W-:Y:S01]  /*10a50*/  SHF.R.S32.HI R3, RZ, 0x1f, R0 ;  /* 0x0000001fff037819 */ /* 0x000fe20000011400 */
[----:B------:R-:W-:Y:S06]  /*10a60*/  BAR.ARV 0x4, 0x200 ;  /* 0x0108000000007b1d */ /* 0x000fec0000002000 */
[----:B------:R-:W-:Y:S05]  /*10a70*/  @P0 BRA `(.L_x_922) ;  /* 0x0000002000200947 */ /* 0x000fea0003800000 */
[----:B------:R-:W-:Y:S01]  /*10a80*/  IMAD.SHL.U32 R9, R72, 0x4, RZ ;  /* 0x0000000448097824 */ /* 0x000fe200078e00ff */
[----:B------:R-:W-:Y:S01]  /*10a90*/  ULDC.64 UR8, c[0x4][0x38] ;  /* 0x01000e0000087ab9 */ /* 0x000fe20000000a00 */
[----:B------:R-:W-:Y:S01]  /*10aa0*/  LEA.HI R12, R46, R17, RZ, 0x4 ;  /* 0x000000112e0c7211 */ /* 0x000fe200078f20ff */
[----:B------:R-:W-:Y:S01]  /*10ab0*/  ULDC.64 UR10, c[0x0][0xc00] ;  /* 0x00030000000a7ab9 */ /* 0x000fe20000000a00 */
[----:B------:R-:W2:Y:S01]  /*10ac0*/  LDL R74, [R1] ;  /* 0x00000000014a7983 */ /* 0x000ea20000100800 */
[----:B------:R-:W-:Y:S01]  /*10ad0*/  LOP3.LUT R9, R9, 0xc, RZ, 0xc0, !PT ;  /* 0x0000000c09097812 */ /* 0x000fe200078ec0ff */
[----:B------:R-:W-:Y:S03]  /*10ae0*/  BAR.SYNC.DEFER_BLOCKING 0x1, 0x180 ;  /* 0x0046000000007b1d */ /* 0x000fe60000010000 */
[----:B------:R-:W-:-:S05]  /*10af0*/  IADD3 R10, P0, R9, UR8, RZ ;  /* 0x00000008090a7c10 */ /* 0x000fca000ff1e0ff */
[----:B------:R-:W-:Y:S01]  /*10b00*/  IMAD.X R11, RZ, RZ, UR9, P0 ;  /* 0x00000009ff0b7e24 */ /* 0x000fe200080e06ff */
[----:B------:R-:W-:-:S04]  /*10b10*/  ULDC.64 UR8, c[0x0][0xc00] ;  /* 0x0003000000087ab9 */ /* 0x000fc80000000a00 */
[----:B------:R0:W3:Y:S01]  /*10b20*/  LDG.E.CONSTANT R22, desc[UR52][R10.64] ;  /* 0x000000340a167981 */ /* 0x0000e2000c1e9900 */
[----:B------:R-:W-:Y:S01]  /*10b30*/  LOP3.LUT P0, R9, R72, 0x3, RZ, 0xc0, !PT ;  /* 0x0000000348097812 */ /* 0x000fe2000780c0ff */
[----:B------:R-:W-:-:S03]  /*10b40*/  UIMAD.WIDE UR8, UR37, 0x4, UR8 ;  /* 0x00000004250878a5 */ /* 0x000fc6000f8e0208 */
[----:B------:R-:W-:Y:S02]  /*10b50*/  ISETP.EQ.OR P0, PT, R9, 0x3, !P0 ;  /* 0x000000030900780c */ /* 0x000fe40004702670 */
[----:B------:R-:W1:Y:S01]  /*10b60*/  S2R R9, SR_SWINHI ;  /* 0x0000000000097919 */ /* 0x000e620000002f00 */
[----:B------:R-:W-:Y:S01]  /*10b70*/  IMAD.U32 R64, RZ, RZ, UR8 ;  /* 0x00000008ff407e24 */ /* 0x000fe2000f8e00ff */
[----:B------:R-:W-:Y:S02]  /*10b80*/  SEL R87, R36, R37, P0 ;  /* 0x0000002524577207 */ /* 0x000fe40000000000 */
[----:B0-----:R-:W-:Y:S02]  /*10b90*/  LEA.HI R10, R46, R17, RZ, 0x5 ;  /* 0x000000112e0a7211 */ /* 0x001fe400078f28ff */
[----:B------:R-:W-:Y:S02]  /*10ba0*/  SHF.R.S32.HI R11, RZ, 0x4, R12 ;  /* 0x00000004ff0b7819 */ /* 0x000fe4000001140c */
[----:B------:R-:W-:Y:S01]  /*10bb0*/  SEL R85, R37, R36, P0 ;  /* 0x0000002425557207 */ /* 0x000fe20000000000 */
[----:B------:R-:W-:Y:S01]  /*10bc0*/  IMAD.SHL.U32 R13, R10, 0x20, RZ ;  /* 0x000000200a0d7824 */ /* 0x000fe200078e00ff */
[----:B------:R-:W-:-:S02]  /*10bd0*/  LOP3.LUT R10, R12, 0x3fffff0, RZ, 0xc0, !PT ;  /* 0x03fffff00c0a7812 */ /* 0x000fc400078ec0ff */
[----:B------:R-:W-:Y:S02]  /*10be0*/  LEA.HI R12, R12, R11, RZ, 0x1 ;  /* 0x0000000b0c0c7211 */ /* 0x000fe400078f08ff */
[----:B------:R-:W-:Y:S01]  /*10bf0*/  LOP3.LUT R13, R13, 0xfffffc00, RZ, 0xc0, !PT ;  /* 0xfffffc000d0d7812 */ /* 0x000fe200078ec0ff */
[----:B------:R-:W-:Y:S01]  /*10c00*/  IMAD.IADD R10, R17, 0x1, -R10 ;  /* 0x00000001110a7824 */ /* 0x000fe200078e0a0a */
[----:B------:R-:W-:Y:S02]  /*10c10*/  LOP3.LUT R12, R12, 0x1ffffffe, RZ, 0xc0, !PT ;  /* 0x1ffffffe0c0c7812 */ /* 0x000fe400078ec0ff */
[----:B------:R-:W-:Y:S01]  /*10c20*/  SEL R93, R24, R25, P0 ;  /* 0x00000019185d7207 */ /* 0x000fe20000000000 */
[----:B------:R-:W-:Y:S01]  /*10c30*/  IMAD R13, R10, 0x40, R13 ;  /* 0x000000400a0d7824 */ /* 0x000fe200078e020d */
[----:B------:R-:W-:Y:S01]  /*10c40*/  SEL R89, R25, R24, P0 ;  /* 0x0000001819597207 */ /* 0x000fe20000000000 */
[----:B------:R-:W-:Y:S01]  /*10c50*/  IMAD.IADD R12, R11, 0x1, -R12 ;  /* 0x000000010b0c7824 */ /* 0x000fe200078e0a0c */
[----:B------:R-:W-:-:S02]  /*10c60*/  SEL R23, R32, R33, P0 ;  /* 0x0000002120177207 */ /* 0x000fc40000000000 */
[----:B------:R-:W-:Y:S01]  /*10c70*/  SEL R83, R33, R32, P0 ;  /* 0x0000002021537207 */ /* 0x000fe20000000000 */
[----:B------:R-:W-:Y:S01]  /*10c80*/  IMAD R13, R12, 0x8, R13 ;  /* 0x000000080c0d7824 */ /* 0x000fe200078e020d */
[----:B------:R-:W-:Y:S02]  /*10c90*/  SEL R37, R26, R27, P0 ;  /* 0x0000001b1a257207 */ /* 0x000fe40000000000 */
[----:B------:R-:W-:Y:S02]  /*10ca0*/  SEL R63, R27, R26, P0 ;  /* 0x0000001a1b3f7207 */ /* 0x000fe40000000000 */
[----:B------:R-:W-:Y:S02]  /*10cb0*/  SEL R95, R28, R29, P0 ;  /* 0x0000001d1c5f7207 */ /* 0x000fe40000000000 */
[----:B------:R-:W-:Y:S02]  /*10cc0*/  MOV R10, R4 ;  /* 0x00000004000a7202 */ /* 0x000fe40000000f00 */
[----:B-1----:R-:W-:-:S02]  /*10cd0*/  MOV R11, R9 ;  /* 0x00000009000b7202 */ /* 0x002fc40000000f00 */
[----:B------:R-:W-:Y:S02]  /*10ce0*/  SEL R91, R29, R28, P0 ;  /* 0x0000001c1d5b7207 */ /* 0x000fe40000000000 */
[----:B------:R-:W-:Y:S01]  /*10cf0*/  SEL R25, R44, R45, P0 ;  /* 0x0000002d2c197207 */ /* 0x000fe20000000000 */
[----:B------:R-:W-:Y:S01]  /*10d00*/  IMAD.WIDE R12, R13, 0x2, R10 ;  /* 0x000000020d0c7825 */ /* 0x000fe200078e020a */
[----:B------:R-:W-:Y:S02]  /*10d10*/  SEL R79, R45, R44, P0 ;  /* 0x0000002c2d4f7207 */ /* 0x000fe40000000000 */
[----:B------:R-:W-:Y:S02]  /*10d20*/  SEL R33, R30, R31, P0 ;  /* 0x0000001f1e217207 */ /* 0x000fe40000000000 */
[C---:B------:R-:W-:Y:S02]  /*10d30*/  IADD3 R21, P3, R12.reuse, 0x20, RZ ;  /* 0x000000200c157810 */ /* 0x040fe40007f7e0ff */
[----:B------:R-:W-:-:S02]  /*10d40*/  LOP3.LUT R9, R12, 0x380, RZ, 0xc0, !PT ;  /* 0x000003800c097812 */ /* 0x000fc400078ec0ff */
[----:B------:R-:W-:Y:S02]  /*10d50*/  LOP3.LUT R20, R21, 0x380, RZ, 0xc0, !PT ;  /* 0x0000038015147812 */ /* 0x000fe400078ec0ff */
[----:B------:R-:W-:Y:S02]  /*10d60*/  IADD3 R18, P2, R12, 0x40, RZ ;  /* 0x000000400c127810 */ /* 0x000fe40007f5e0ff */
[----:B------:R-:W-:Y:S02]  /*10d70*/  SHF.R.U64 R20, R20, 0x3, RZ ;  /* 0x0000000314147819 */ /* 0x000fe400000012ff */
[----:B------:R-:W-:Y:S01]  /*10d80*/  SEL R65, R31, R30, P0 ;  /* 0x0000001e1f417207 */ /* 0x000fe20000000000 */
[----:B------:R-:W-:Y:S01]  /*10d90*/  IMAD.X R19, RZ, RZ, R13, P2 ;  /* 0x000000ffff137224 */ /* 0x000fe200010e060d */
[----:B------:R-:W-:Y:S02]  /*10da0*/  IADD3 R27, P1, R12, 0x60, RZ ;  /* 0x000000600c1b7810 */ /* 0x000fe40007f3e0ff */
[----:B------:R-:W-:-:S02]  /*10db0*/  SEL R29, R52, R53, P0 ;  /* 0x00000035341d7207 */ /* 0x000fc40000000000 */
[----:B------:R-:W-:Y:S01]  /*10dc0*/  SEL R73, R53, R52, P0 ;  /* 0x0000003435497207 */ /* 0x000fe20000000000 */
[----:B------:R-:W-:Y:S01]  /*10dd0*/  IMAD.X R15, RZ, RZ, R13, P1 ;  /* 0x000000ffff0f7224 */ /* 0x000fe200008e060d */
[----:B------:R-:W-:Y:S02]  /*10de0*/  SEL R45, R42, R43, P0 ;  /* 0x0000002b2a2d7207 */ /* 0x000fe40000000000 */
[----:B------:R-:W-:Y:S02]  /*10df0*/  SEL R31, R43, R42, P0 ;  /* 0x0000002a2b1f7207 */ /* 0x000fe40000000000 */
[----:B------:R-:W-:Y:S02]  /*10e00*/  SEL R43, R14, R47, P0 ;  /* 0x0000002f0e2b7207 */ /* 0x000fe40000000000 */
[----:B------:R-:W-:Y:S02]  /*10e10*/  SEL R53, R47, R14, P0 ;  /* 0x0000000e2f357207 */ /* 0x000fe40000000000 */
[----:B------:R-:W-:-:S02]  /*10e20*/  SHF.R.U64 R9, R9, 0x3, RZ ;  /* 0x0000000309097819 */ /* 0x000fc400000012ff */
[----:B------:R-:W-:Y:S02]  /*10e30*/  LOP3.LUT R20, R20, R21, RZ, 0x3c, !PT ;  /* 0x0000001514147212 */ /* 0x000fe400078e3cff */
[----:B------:R-:W-:Y:S02]  /*10e40*/  LOP3.LUT R14, R18, 0x380, RZ, 0xc0, !PT ;  /* 0x00000380120e7812 */ /* 0x000fe400078ec0ff */
[----:B------:R-:W-:Y:S02]  /*10e50*/  LOP3.LUT R21, R27, 0x380, RZ, 0xc0, !PT ;  /* 0x000003801b157812 */ /* 0x000fe400078ec0ff */
[----:B------:R-:W-:Y:S02]  /*10e60*/  LOP3.LUT R12, R9, R12, RZ, 0x3c, !PT ;  /* 0x0000000c090c7212 */ /* 0x000fe400078e3cff */
[----:B------:R-:W-:Y:S02]  /*10e70*/  SHF.R.U64 R9, R14, 0x3, RZ ;  /* 0x000000030e097819 */ /* 0x000fe400000012ff */
[----:B------:R-:W-:Y:S01]  /*10e80*/  SHF.R.U64 R14, R21, 0x3, RZ ;  /* 0x00000003150e7819 */ /* 0x000fe200000012ff */
[----:B------:R-:W-:Y:S01]  /*10e90*/  IMAD.X R21, RZ, RZ, R13, P3 ;  /* 0x000000ffff157224 */ /* 0x000fe200018e060d */
[----:B------:R-:W-:-:S02]  /*10ea0*/  LOP3.LUT R18, R9, R18, RZ, 0x3c, !PT ;  /* 0x0000001209127212 */ /* 0x000fc400078e3cff */
[----:B------:R-:W-:Y:S02]  /*10eb0*/  LOP3.LUT R14, R14, R27, RZ, 0x3c, !PT ;  /* 0x0000001b0e0e7212 */ /* 0x000fe400078e3cff */
[----:B------:R-:W-:Y:S02]  /*10ec0*/  SEL R81, R40, R41, P0 ;  /* 0x0000002928517207 */ /* 0x000fe40000000000 */
[----:B------:R-:W-:Y:S02]  /*10ed0*/  SEL R77, R41, R40, P0 ;  /* 0x00000028294d7207 */ /* 0x000fe40000000000 */
[----:B------:R-:W-:Y:S02]  /*10ee0*/  MOV R66, R14 ;  /* 0x0000000e00427202 */ /* 0x000fe40000000f00 */
[----:B------:R-:W-:Y:S02]  /*10ef0*/  SEL R75, R48, R49, P0 ;  /* 0x00000031304b7207 */ /* 0x000fe40000000000 */
[----:B------:R-:W-:-:S02]  /*10f00*/  SEL R71, R49, R48, P0 ;  /* 0x0000003031477207 */ /* 0x000fc40000000000 */
[----:B------:R-:W-:Y:S02]  /*10f10*/  MOV R67, R18 ;  /* 0x0000001200437202 */ /* 0x000fe40000000f00 */
        /* <DEDUP_REMOVED lines=8> */
[----:B------:R-:W-:Y:S02]  /*10fa0*/  MOV R69, R12 ;  /* 0x0000000c00457202 */ /* 0x000fe40000000f00 */
[----:B------:R-:W-:Y:S02]  /*10fb0*/  MOV R68, R20 ;  /* 0x0000001400447202 */ /* 0x000fe40000000f00 */
[----:B---3--:R-:W-:Y:S01]  /*10fc0*/  LOP3.LUT R24, R22, 0x2, RZ, 0x3c, !PT ;  /* 0x0000000216187812 */ /* 0x008fe200078e3cff */
[----:B------:R-:W-:Y:S04]  /*10fd0*/  SHFL.IDX PT, R14, R93, R22, 0x1c1f ;  /* 0x001c1f165d0e7589 */ /* 0x000fe800000e0000 */
[----:B------:R-:W0:Y:S04]  /*10fe0*/  SHFL.IDX PT, R15, R89, R24, 0x1c1f ;  /* 0x001c1f18590f7589 */ /* 0x000e2800000e0000 */
[----:B------:R-:W-:Y:S04]  /*10ff0*/  SHFL.IDX PT, R23, R23, R22, 0x1c1f ;  /* 0x001c1f1617177589 */ /* 0x000fe800000e0000 */
[----:B------:R-:W1:Y:S04]  /*11000*/  SHFL.IDX PT, R28, R83, R24, 0x1c1f ;  /* 0x001c1f18531c7589 */ /* 0x000e6800000e0000 */
[----:B------:R-:W-:Y:S04]  /*11010*/  SHFL.IDX PT, R9, R95, R22, 0x1c1f ;  /* 0x001c1f165f097589 */ /* 0x000fe800000e0000 */
[----:B------:R-:W-:Y:S04]  /*11020*/  SHFL.IDX PT, R19, R87, R22, 0x1c1f ;  /* 0x001c1f1657137589 */ /* 0x000fe800000e0000 */
[----:B------:R-:W3:Y:S04]  /*11030*/  SHFL.IDX PT, R18, R91, R24, 0x1c1f ;  /* 0x001c1f185b127589 */ /* 0x000ee800000e0000 */
[----:B------:R-:W4:Y:S01]  /*11040*/  SHFL.IDX PT, R26, R85, R24, 0x1c1f ;  /* 0x001c1f18551a7589 */ /* 0x000f2200000e0000 */
[----:B0-----:R-:W-:-:S02]  /*11050*/  SEL R12, R14, R15, P0 ;  /* 0x0000000f0e0c7207 */ /* 0x001fc40000000000 */
[----:B------:R-:W-:Y:S01]  /*11060*/  SEL R14, R15, R14, P0 ;  /* 0x0000000e0f0e7207 */ /* 0x000fe20000000000 */
[----:B------:R-:W-:Y:S04]  /*11070*/  SHFL.IDX PT, R27, R81, R22, 0x1c1f ;  /* 0x001c1f16511b7589 */ /* 0x000fe800000e0000 */
[----:B------:R-:W0:Y:S01]  /*11080*/  SHFL.IDX PT, R32, R77, R24, 0x1c1f ;  /* 0x001c1f184d207589 */ /* 0x000e2200000e0000 */
[----:B-1----:R-:W-:-:S03]  /*11090*/  SEL R20, R23, R28, P0 ;  /* 0x0000001c17147207 */ /* 0x002fc60000000000 */
[----:B------:R-:W-:Y:S04]  /*110a0*/  SHFL.IDX PT, R25, R25, R22, 0x1c1f ;  /* 0x001c1f1619197589 */ /* 0x000fe800000e0000 */
[----:B------:R-:W-:Y:S04]  /*110b0*/  SHFL.IDX PT, R35, R37, R22, 0x1c1f ;  /* 0x001c1f1625237589 */ /* 0x000fe800000e0000 */
[----:B------:R-:W-:Y:S01]  /*110c0*/  SHFL.IDX PT, R30, R79, R24, 0x1c1f ;  /* 0x001c1f184f1e7589 */ /* 0x000fe200000e0000 */
[----:B---3--:R-:W-:Y:S02]  /*110d0*/  SEL R13, R9, R18, P0 ;  /* 0x00000012090d7207 */ /* 0x008fe40000000000 */
[----:B------:R-:W-:Y:S01]  /*110e0*/  SEL R15, R18, R9, P0 ;  /* 0x00000009120f7207 */ /* 0x000fe20000000000 */
[----:B------:R-:W-:Y:S01]  /*110f0*/  SHFL.IDX PT, R36, R75, R22, 0x1c1f ;  /* 0x001c1f164b247589 */ /* 0x000fe200000e0000 */
[----:B----4-:R-:W-:-:S02]  /*11100*/  SEL R21, R19, R26, P0 ;  /* 0x0000001a13157207 */ /* 0x010fc40000000000 */
[----:B------:R-:W-:Y:S01]  /*11110*/  F2FP.BF16.F32.PACK_AB R60, R13, R12 ;  /* 0x0000000c0d3c723e */ /* 0x000fe200000010ff */
[----:B------:R1:W-:Y:S01]  /*11120*/  SHFL.IDX PT, R37, R71, R24, 0x1c1f ;  /* 0x001c1f1847257589 */ /* 0x0003e200000e0000 */
[----:B------:R-:W-:-:S03]  /*11130*/  F2FP.BF16.F32.PACK_AB R62, R15, R14 ;  /* 0x0000000e0f3e723e */ /* 0x000fc600000010ff */
[----:B------:R-:W-:Y:S01]  /*11140*/  SHFL.IDX PT, R29, R29, R22, 0x1c1f ;  /* 0x001c1f161d1d7589 */ /* 0x000fe200000e0000 */
[----:B0-----:R-:W-:-:S03]  /*11150*/  SEL R18, R27, R32, P0 ;  /* 0x000000201b127207 */ /* 0x001fc60000000000 */
[----:B------:R-:W0:Y:S01]  /*11160*/  SHFL.IDX PT, R34, R73, R24, 0x1c1f ;  /* 0x001c1f1849227589 */ /* 0x000e2200000e0000 */
[----:B-1----:R-:W1:Y:S03]  /*11170*/  LDC.64 R70, c[0x0][0xc08] ;  /* 0x00030200ff467b82 */ /* 0x002e660000000a00 */
[----:B------:R-:W3:Y:S04]  /*11180*/  SHFL.IDX PT, R40, R63, R24, 0x1c1f ;  /* 0x001c1f183f287589 */ /* 0x000ee800000e0000 */
[----:B------:R-:W-:Y:S04]  /*11190*/  SHFL.IDX PT, R33, R33, R22, 0x1c1f ;  /* 0x001c1f1621217589 */ /* 0x000fe800000e0000 */
[----:B------:R4:W2:Y:S04]  /*111a0*/  SHFL.IDX PT, R38, R65, R24, 0x1c1f ;  /* 0x001c1f1841267589 */ /* 0x0008a800000e0000 */
[----:B------:R-:W-:Y:S04]  /*111b0*/  SHFL.IDX PT, R41, R41, R22, 0x1c1f ;  /* 0x001c1f1629297589 */ /* 0x000fe800000e0000 */
[----:B------:R-:W-:Y:S01]  /*111c0*/  SHFL.IDX PT, R39, R61, R22, 0x1c1f ;  /* 0x001c1f163d277589 */ /* 0x000fe200000e0000 */
[----:B----4-:R-:W-:-:S03]  /*111d0*/  IMAD.U32 R65, RZ, RZ, UR9 ;  /* 0x00000009ff417e24 */ /* 0x010fc6000f8e00ff */
[----:B------:R-:W-:Y:S04]  /*111e0*/  SHFL.IDX PT, R42, R59, R24, 0x1c1f ;  /* 0x001c1f183b2a7589 */ /* 0x000fe800000e0000 */
[----:B------:R-:W4:Y:S04]  /*111f0*/  SHFL.IDX PT, R44, R57, R24, 0x1c1f ;  /* 0x001c1f18392c7589 */ /* 0x000f2800000e0000 */
[----:B------:R-:W-:Y:S04]  /*11200*/  SHFL.IDX PT, R45, R45, R22, 0x1c1f ;  /* 0x001c1f162d2d7589 */ /* 0x000fe800000e0000 */
[----:B------:R-:W-:Y:S04]  /*11210*/  SHFL.IDX PT, R43, R43, R22, 0x1c1f ;  /* 0x001c1f162b2b7589 */ /* 0x000fe800000e0000 */
[----:B------:R-:W-:Y:S04]  /*11220*/  SHFL.IDX PT, R48, R53, R24, 0x1c1f ;  /* 0x001c1f1835307589 */ /* 0x000fe800000e0000 */
[----:B------:R0:W1:Y:S04]  /*11230*/  SHFL.IDX PT, R50, R31, R24, 0x1c1f ;  /* 0x001c1f181f327589 */ /* 0x00006800000e0000 */
[----:B------:R-:W-:Y:S04]  /*11240*/  SHFL.IDX PT, R47, R47, R22, 0x1c1f ;  /* 0x001c1f162f2f7589 */ /* 0x000fe800000e0000 */
[----:B------:R3:W-:Y:S01]  /*11250*/  SHFL.IDX PT, R49, R49, R22, 0x1c1f ;  /* 0x001c1f1631317589 */ /* 0x0007e200000e0000 */
[----:B0-----:R-:W-:-:S03]  /*11260*/  SEL R31, R29, R34, P0 ;  /* 0x000000221d1f7207 */ /* 0x001fc60000000000 */
[----:B------:R-:W-:Y:S04]  /*11270*/  SHFL.IDX PT, R52, R55, R24, 0x1c1f ;  /* 0x001c1f1837347589 */ /* 0x000fe800000e0000 */
[----:B------:R0:W1:Y:S01]  /*11280*/  SHFL.IDX PT, R54, R51, R24, 0x1c1f ;  /* 0x001c1f1833367589 */ /* 0x00006200000e0000 */
[----:B---3--:R-:W-:Y:S02]  /*11290*/  SEL R22, R28, R23, P0 ;  /* 0x000000171c167207 */ /* 0x008fe40000000000 */
        /* <DEDUP_REMOVED lines=8> */
[----:B0-----:R-:W-:-:S02]  /*11320*/  SEL R24, R40, R35, P0 ;  /* 0x0000002328187207 */ /* 0x001fc40000000000 */
[----:B--2---:R-:W-:Y:S02]  /*11330*/  SEL R35, R33, R38, P0 ;  /* 0x0000002621237207 */ /* 0x004fe40000000000 */
[----:B------:R-:W-:Y:S02]  /*11340*/  SEL R25, R38, R33, P0 ;  /* 0x0000002126197207 */ /* 0x000fe40000000000 */
[----:B----4-:R-:W-:Y:S02]  /*11350*/  SEL R28, R41, R44, P0 ;  /* 0x0000002c291c7207 */ /* 0x010fe40000000000 */
[----:B------:R-:W-:Y:S02]  /*11360*/  SEL R32, R44, R41, P0 ;  /* 0x000000292c207207 */ /* 0x000fe40000000000 */
[----:B------:R-:W-:Y:S02]  /*11370*/  SEL R29, R39, R42, P0 ;  /* 0x0000002a271d7207 */ /* 0x000fe40000000000 */
[----:B------:R-:W-:-:S02]  /*11380*/  SEL R33, R42, R39, P0 ;  /* 0x000000272a217207 */ /* 0x000fc40000000000 */
[----:B-1----:R-:W-:Y:S02]  /*11390*/  SEL R38, R45, R50, P0 ;  /* 0x000000322d267207 */ /* 0x002fe40000000000 */
[----:B------:R-:W-:Y:S02]  /*113a0*/  SEL R40, R50, R45, P0 ;  /* 0x0000002d32287207 */ /* 0x000fe40000000000 */
[----:B------:R-:W-:Y:S02]  /*113b0*/  SEL R39, R43, R48, P0 ;  /* 0x000000302b277207 */ /* 0x000fe40000000000 */
[----:B------:R-:W-:Y:S02]  /*113c0*/  SEL R41, R48, R43, P0 ;  /* 0x0000002b30297207 */ /* 0x000fe40000000000 */
[----:B------:R-:W-:Y:S02]  /*113d0*/  SEL R42, R49, R54, P0 ;  /* 0x00000036312a7207 */ /* 0x000fe40000000000 */
[----:B------:R-:W-:-:S02]  /*113e0*/  SEL R44, R54, R49, P0 ;  /* 0x00000031362c7207 */ /* 0x000fc40000000000 */
[----:B------:R-:W-:Y:S02]  /*113f0*/  SEL R43, R47, R52, P0 ;  /* 0x000000342f2b7207 */ /* 0x000fe40000000000 */
[----:B------:R-:W-:Y:S02]  /*11400*/  SEL R45, R52, R47, P0 ;  /* 0x0000002f342d7207 */ /* 0x000fe40000000000 */
[----:B------:R-:W-:Y:S01]  /*11410*/  F2FP.BF16.F32.PACK_AB R61, R35, R34 ;  /* 0x00000022233d723e */ /* 0x000fe200000010ff */
[----:B------:R-:W0:Y:S01]  /*11420*/  LDC R47, c[0x0][0xbe8] ;  /* 0x0002fa00ff2f7b82 */ /* 0x000e220000000800 */
[----:B------:R-:W-:Y:S02]  /*11430*/  F2FP.BF16.F32.PACK_AB R63, R25, R24 ;  /* 0x00000018193f723e */ /* 0x000fe400000010ff */
[----:B------:R-:W-:Y:S02]  /*11440*/  F2FP.BF16.F32.PACK_AB R48, R21, R20 ;  /* 0x000000141530723e */ /* 0x000fe400000010ff */
[----:B------:R-:W-:Y:S01]  /*11450*/  F2FP.BF16.F32.PACK_AB R49, R29, R28 ;  /* 0x0000001c1d31723e */ /* 0x000fe200000010ff */
[----:B------:R-:W-:Y:S01]  /*11460*/  STSM.16.M88.4 [R69], R60 ;  /* 0x0000003c45007844 */ /* 0x000fe20000000200 */
[----:B------:R-:W-:-:S02]  /*11470*/  F2FP.BF16.F32.PACK_AB R50, R23, R22 ;  /* 0x000000161732723e */ /* 0x000fc400000010ff */
[----:B------:R-:W-:Y:S02]  /*11480*/  F2FP.BF16.F32.PACK_AB R51, R33, R32 ;  /* 0x000000202133723e */ /* 0x000fe400000010ff */
[----:B------:R-:W-:Y:S02]  /*11490*/  F2FP.BF16.F32.PACK_AB R52, R19, R18 ;  /* 0x000000121334723e */ /* 0x000fe400000010ff */
[----:B------:R-:W-:Y:S01]  /*114a0*/  F2FP.BF16.F32.PACK_AB R53, R39, R38 ;  /* 0x000000262735723e */ /* 0x000fe200000010ff */
[----:B------:R-:W-:Y:S01]  /*114b0*/  STSM.16.M88.4 [R68], R48 ;  /* 0x0000003044007844 */ /* 0x000fe20000000200 */
[----:B------:R-:W-:Y:S02]  /*114c0*/  F2FP.BF16.F32.PACK_AB R54, R27, R26 ;  /* 0x0000001a1b36723e */ /* 0x000fe400000010ff */
[----:B------:R-:W-:Y:S02]  /*114d0*/  F2FP.BF16.F32.PACK_AB R55, R41, R40 ;  /* 0x000000282937723e */ /* 0x000fe400000010ff */
[----:B------:R-:W-:-:S02]  /*114e0*/  F2FP.BF16.F32.PACK_AB R56, R31, R30 ;  /* 0x0000001e1f38723e */ /* 0x000fc400000010ff */
[----:B------:R-:W-:Y:S01]  /*114f0*/  F2FP.BF16.F32.PACK_AB R57, R43, R42 ;  /* 0x0000002a2b39723e */ /* 0x000fe200000010ff */
[----:B------:R1:W-:Y:S01]  /*11500*/  STSM.16.M88.4 [R67], R52 ;  /* 0x0000003443007844 */ /* 0x0003e20000000200 */
[----:B------:R-:W-:Y:S02]  /*11510*/  F2FP.BF16.F32.PACK_AB R58, R37, R36 ;  /* 0x00000024253a723e */ /* 0x000fe400000010ff */
[----:B------:R-:W-:Y:S02]  /*11520*/  F2FP.BF16.F32.PACK_AB R59, R45, R44 ;  /* 0x0000002c2d3b723e */ /* 0x000fe400000010ff */
[----:B------:R-:W-:-:S03]  /*11530*/  ISETP.NE.U32.AND P0, PT, RZ, UR10, PT ;  /* 0x0000000aff007c0c */ /* 0x000fc6000bf05070 */
[----:B------:R2:W-:Y:S01]  /*11540*/  STSM.16.M88.4 [R66], R56 ;  /* 0x0000003842007844 */ /* 0x0005e20000000200 */
[----:B------:R-:W-:Y:S01]  /*11550*/  ISETP.NE.AND.EX P0, PT, RZ, UR11, PT, P0 ;  /* 0x0000000bff007c0c */ /* 0x000fe2000bf05300 */
[----:B------:R-:W-:-:S12]  /*11560*/  BAR.SYNC.DEFER_BLOCKING 0x1, 0x180 ;  /* 0x0046000000007b1d */ /* 0x000fd80000010000 */
[----:B------:R-:W3:Y:S01]  /*11570*/  @P0 LDG.E R9, desc[UR52][R64.64] ;  /* 0x0000003440090981 */ /* 0x000ee2000c1e1900 */
[----:B------:R-:W-:Y:S02]  /*11580*/  ISETP.NE.U32.AND P1, PT, R70, RZ, PT ;  /* 0x000000ff4600720c */ /* 0x000fe40003f25070 */
[----:B------:R-:W-:-:S11]  /*11590*/  R2UR UR4, R71 ;  /* 0x00000000470472ca */ /* 0x000fd600000e0000 */
[----:B------:R-:W-:Y:S02]  /*115a0*/  VOTEU.ANY UP0, P1 ;  /* 0x00000000003f7886 */ /* 0x000fe40000800100 */
[----:B------:R-:W-:Y:S01]  /*115b0*/  UISETP.NE.AND.EX UP0, UPT, UR4, URZ, UPT, UP0 ;  /* 0x0000003f0400728c */ /* 0x000fe2000bf05300 */
[----:B0-----:R-:W-:Y:S02]  /*115c0*/  ISETP.NE.AND P1, PT, R47, 0x1, PT ;  /* 0x000000012f00780c */ /* 0x001fe40003f25270 */
[----:B------:R-:W-:Y:S02]  /*115d0*/  ULDC UR4, c[0x0][0xa88] ;  /* 0x0002a20000047ab9 */ /* 0x000fe40000000800 */
[----:B-1----:R-:W-:Y:S01]  /*115e0*/  IMAD.U32 R52, RZ, RZ, UR4 ;  /* 0x00000004ff347e24 */ /* 0x002fe2000f8e00ff */
[----:B------:R-:W-:-:S05]  /*115f0*/  PLOP3.LUT P4, PT, PT, PT, UP0, 0x80, 0x0 ;  /* 0x000000000000781c */ /* 0x000fca0003f8f008 */
[----:B------:R-:W-:Y:S02]  /*11600*/  @UP0 ULDC.64 UR8, c[0x0][0xc08] ;  /* 0x0003020000080ab9 */ /* 0x000fe40000000a00 */
[----:B------:R-:W-:Y:S01]  /*11610*/  @UP0 UIMAD.WIDE UR8, UR37, 0x4, UR8 ;  /* 0x00000004250808a5 */ /* 0x000fe2000f8e0208 */
[----:B------:R-:W0:Y:S01]  /*11620*/  @P1 LDC R50, c[0x0][0xbec] ;  /* 0x0002fb00ff321b82 */ /* 0x000e220000000800 */
[----:B------:R-:W-:-:S04]  /*11630*/  UISETP.GT.AND UP1, UPT, UR42, 0x1, UPT ;  /* 0x000000012a00788c */ /* 0x000fc8000bf24270 */
[----:B------:R-:W-:Y:S02]  /*11640*/  IMAD.U32 R48, RZ, RZ, UR8 ;  /* 0x00000008ff307e24 */ /* 0x000fe4000f8e00ff */
[----:B------:R-:W-:Y:S01]  /*11650*/  IMAD.U32 R49, RZ, RZ, UR9 ;  /* 0x00000009ff317e24 */ /* 0x000fe2000f8e00ff */
[----:B------:R-:W-:Y:S02]  /*11660*/  UMOV UR14, 0x9b8 ;  /* 0x000009b8000e7882 */ /* 0x000fe40000000000 */
[----:B------:R-:W-:Y:S02]  /*11670*/  USEL UR14, UR14, 0x978, UP1 ;  /* 0x000009780e0e7887 */ /* 0x000fe40008800000 */
[----:B------:R1:W5:Y:S01]  /*11680*/  @P4 LDG.E R52, desc[UR52][R48.64] ;  /* 0x0000003430344981 */ /* 0x000362000c1e1900 */
[----:B------:R-:W-:Y:S01]  /*11690*/  UISETP.NE.U32.AND UP0, UPT, UR10, URZ, UPT ;  /* 0x0000003f0a00728c */ /* 0x000fe2000bf05070 */
[----:B------:R-:W-:Y:S01]  /*116a0*/  LEA.HI R51, R46, R17, RZ, 0x7 ;  /* 0x000000112e337211 */ /* 0x000fe200078f38ff */
[----:B------:R-:W-:Y:S01]  /*116b0*/  UMOV UR4, URZ ;  /* 0x0000003f00047c82 */ /* 0x000fe20008000000 */
[----:B------:R-:W-:Y:S01]  /*116c0*/  USEL UR16, UR41, URZ, UP1 ;  /* 0x0000003f29107287 */ /* 0x000fe20008800000 */
[----:B------:R-:W-:Y:S01]  /*116d0*/  VIADD R53, R74, UR39 ;  /* 0x000000274a357c36 */ /* 0x000fe20008000000 */
[----:B------:R-:W-:Y:S01]  /*116e0*/  UISETP.NE.AND.EX UP0, UPT, UR11, URZ, UPT, UP0 ;  /* 0x0000003f0b00728c */ /* 0x000fe2000bf05300 */
[----:B------:R-:W-:Y:S01]  /*116f0*/  LOP3.LUT R46, R51, 0xffffff80, RZ, 0xc0, !PT ;  /* 0xffffff80332e7812 */ /* 0x000fe200078ec0ff */
[----:B------:R-:W-:Y:S01]  /*11700*/  USHF.R.S32.HI UR17, URZ, 0x1f, UR37 ;  /* 0x0000001f3f117899 */ /* 0x000fe20008011425 */
[----:B------:R-:W-:Y:S01]  /*11710*/  SHF.R.S32.HI R51, RZ, 0x7, R51 ;  /* 0x00000007ff337819 */ /* 0x000fe20000011433 */
[----:B-1----:R-:W1:Y:S01]  /*11720*/  @P1 LDC R48, c[0x0][0xbf0] ;  /* 0x0002fc00ff301b82 */ /* 0x002e620000000800 */
[----:B------:R-:W-:Y:S01]  /*11730*/  ULDC.64 UR12, c[0x0][UR14+0x218] ;  /* 0x000086000e0c7abb */ /* 0x000fe20008000a00 */
[----:B------:R-:W-:Y:S01]  /*11740*/  ULDC.64 UR18, c[0x0][UR14+0x210] ;  /* 0x000084000e127abb */ /* 0x000fe20008000a00 */
[----:B------:R-:W-:Y:S01]  /*11750*/  UIMAD.WIDE.U32 UR10, UR12, UR36, URZ ;  /* 0x000000240c0a72a5 */ /* 0x000fe2000f8e003f */
[----:B------:R-:W-:Y:S01]  /*11760*/  IMAD.IADD R55, R17, 0x1, -R46 ;  /* 0x0000000111377824 */ /* 0x000fe200078e0a2e */
[----:B------:R-:W-:Y:S01]  /*11770*/  UIMAD UR12, UR13, UR36, URZ ;  /* 0x000000240d0c72a4 */ /* 0x000fe2000f8e023f */
[----:B0-----:R-:W-:Y:S01]  /*11780*/  @P1 IMAD.HI.U32 R17, R53, R50, RZ ;  /* 0x0000003235111227 */ /* 0x001fe200078e00ff */
[----:B------:R-:W-:Y:S01]  /*11790*/  ULDC.64 UR8, c[0x0][UR14+0x220] ;  /* 0x000088000e087abb */ /* 0x000fe20008000a00 */
[----:B------:R-:W-:Y:S01]  /*117a0*/  USEL UR7, UR37, URZ, !UP0 ;  /* 0x0000003f25077287 */ /* 0x000fe2000c000000 */
[----:B------:R-:W-:Y:S01]  /*117b0*/  SHF.R.S32.HI R54, RZ, 0x1f, R55 ;  /* 0x0000001fff367819 */ /* 0x000fe20000011437 */
[----:B------:R-:W-:Y:S01]  /*117c0*/  ULDC.64 UR14, c[0x0][UR14+0x228] ;  /* 0x00008a000e0e7abb */ /* 0x000fe20008000a00 */
[----:B------:R-:W-:-:S02]  /*117d0*/  UIADD3 UR11, UR11, UR12, URZ ;  /* 0x0000000c0b0b7290 */ /* 0x000fc4000fffe03f */
[----:B------:R-:W-:Y:S02]  /*117e0*/  UIMAD.WIDE.U32 UR20, UR14, UR16, URZ ;  /* 0x000000100e1472a5 */ /* 0x000fe4000f8e003f */
[----:B------:R-:W-:Y:S02]  /*117f0*/  UIMAD.WIDE.U32 UR12, UR8, UR7, URZ ;  /* 0x00000007080c72a5 */ /* 0x000fe4000f8e003f */
[----:B------:R-:W-:Y:S02]  /*11800*/  USEL UR17, UR17, URZ, !UP0 ;  /* 0x0000003f11117287 */ /* 0x000fe4000c000000 */
[----:B------:R-:W-:Y:S01]  /*11810*/  UIMAD UR9, UR9, UR7, URZ ;  /* 0x00000007090972a4 */ /* 0x000fe2000f8e023f */
[----:B------:R-:W-:Y:S01]  /*11820*/  IMAD.U32 R49, RZ, RZ, UR21 ;  /* 0x00000015ff317e24 */ /* 0x000fe2000f8e00ff */
[----:B------:R-:W-:Y:S01]  /*11830*/  UIMAD UR14, UR15, UR16, URZ ;  /* 0x000000100f0e72a4 */ /* 0x000fe2000f8e023f */
[CC--:B------:R-:W-:Y:S01]  /*11840*/  LEA.HI R49, R54.reuse, R55.reuse, RZ, 0x2 ;  /* 0x0000003736317211 */ /* 0x0c0fe200078f10ff */
[----:B------:R-:W-:Y:S01]  /*11850*/  UIMAD UR9, UR8, UR17, UR9 ;  /* 0x00000011080972a4 */ /* 0x000fe2000f8e0209 */
[----:B------:R-:W-:Y:S01]  /*11860*/  LEA.HI R54, R54, R55, RZ, 0x5 ;  /* 0x0000003736367211 */ /* 0x000fe200078f28ff */
[----:B------:R-:W-:Y:S01]  /*11870*/  UIADD3 UR14, UR21, UR14, URZ ;  /* 0x0000000e150e7290 */ /* 0x000fe2000fffe03f */
[--C-:B--2---:R-:W-:Y:S01]  /*11880*/  SHF.R.S32.HI R56, RZ, 0x2, R49.reuse ;  /* 0x00000002ff387819 */ /* 0x104fe20000011431 */
[----:B------:R-:W-:Y:S01]  /*11890*/  UIADD3 UR8, UR13, UR9, URZ ;  /* 0x000000090d087290 */ /* 0x000fe2000fffe03f */
[----:B------:R-:W-:-:S03]  /*118a0*/  SHF.R.S32.HI R57, RZ, 0x1f, R49 ;  /* 0x0000001fff397819 */ /* 0x000fc60000011431 */
[----:B------:R-:W-:Y:S01]  /*118b0*/  IMAD.U32 R49, RZ, RZ, UR14 ;  /* 0x0000000eff317e24 */ /* 0x000fe2000f8e00ff */
[----:B------:R-:W-:-:S04]  /*118c0*/  LEA.HI R57, R57, R56, RZ, 0x3 ;  /* 0x0000003839397211 */ /* 0x000fc800078f18ff */
[----:B------:R-:W-:-:S05]  /*118d0*/  LOP3.LUT R57, R57, 0xfffffff8, RZ, 0xc0, !PT ;  /* 0xfffffff839397812 */ /* 0x000fca00078ec0ff */
[----:B------:R-:W-:Y:S01]  /*118e0*/  IMAD.IADD R57, R56, 0x1, -R57 ;  /* 0x0000000138397824 */ /* 0x000fe200078e0a39 */
[----:B---3--:R-:W-:Y:S01]  /*118f0*/  @P0 R2UR UR4, R9 ;  /* 0x00000000090402ca */ /* 0x008fe200000e0000 */
[----:B------:R-:W-:Y:S01]  /*11900*/  IMAD.MOV.U32 R9, RZ, RZ, R53 ;  /* 0x000000ffff097224 */ /* 0x000fe200078e0035 */
[----:B-1----:R-:W-:Y:S01]  /*11910*/  @P1 SHF.R.U32.HI R9, RZ, R48, R17 ;  /* 0x00000030ff091219 */ /* 0x002fe20000011611 */
[----:B------:R-:W-:-:S04]  /*11920*/  IMAD.U32 R48, RZ, RZ, UR20 ;  /* 0x00000014ff307e24 */ /* 0x000fc8000f8e00ff */
[----:B------:R-:W-:-:S04]  /*11930*/  IMAD.MOV R46, RZ, RZ, -R9 ;  /* 0x000000ffff2e7224 */ /* 0x000fc800078e0a09 */
[----:B------:R-:W-:Y:S01]  /*11940*/  IMAD R17, R47, R46, R53 ;  /* 0x0000002e2f117224 */ /* 0x000fe200078e0235 */
[----:B------:R-:W-:Y:S01]  /*11950*/  SHF.R.S32.HI R46, RZ, 0x1f, R9 ;  /* 0x0000001fff2e7819 */ /* 0x000fe20000011409 */
[----:B------:R-:W-:Y:S02]  /*11960*/  UIADD3 UR10, UP0, UP2, UR12, UR10, UR4 ;  /* 0x0000000a0c0a7290 */ /* 0x000fe4000fa1e004 */
[----:B------:R-:W-:-:S04]  /*11970*/  IMAD R50, R17, UR19, RZ ;  /* 0x0000001311327c24 */ /* 0x000fc8000f8e02ff */
[----:B------:R-:W-:Y:S01]  /*11980*/  IADD3 R48, P2, P3, R9, UR10, R48 ;  /* 0x0000000a09307c10 */ /* 0x000fe2000fb5e030 */
[----:B------:R-:W-:Y:S01]  /*11990*/  USHF.R.S32.HI UR10, URZ, 0x1f, UR4 ;  /* 0x0000001f3f0a7899 */ /* 0x000fe20008011404 */
[----:B------:R-:W-:-:S03]  /*119a0*/  SHF.R.S32.HI R9, RZ, 0x1f, R17 ;  /* 0x0000001fff097819 */ /* 0x000fc60000011411 */
[----:B------:R-:W-:Y:S02]  /*119b0*/  UIADD3.X UR8, UR8, UR11, UR10, UP0, UP2 ;  /* 0x0000000b08087290 */ /* 0x000fe400087e440a */
[----:B------:R-:W-:Y:S01]  /*119c0*/  IMAD R9, R9, UR18, R50 ;  /* 0x0000001209097c24 */ /* 0x000fe2000f8e0232 */
[----:B------:R-:W-:-:S03]  /*119d0*/  SHF.R.S32.HI R50, RZ, 0x5, R54 ;  /* 0x00000005ff327819 */ /* 0x000fc60000011436 */
[----:B------:R-:W-:Y:S01]  /*119e0*/  IADD3.X R49, R46, UR8, R49, P2, P3 ;  /* 0x000000082e317c10 */ /* 0x000fe200097e6431 */
[----:B------:R-:W-:Y:S01]  /*119f0*/  IMAD.HI R46, R51, 0x55555556, RZ ;  /* 0x55555556332e7827 */ /* 0x000fe200078e02ff */
[----:B------:R-:W-:Y:S01]  /*11a00*/  ULDC.64 UR8, c[0x0][0xba8] ;  /* 0x0002ea0000087ab9 */ /* 0x000fe20000000a00 */
[----:B------:R-:W-:Y:S01]  /*11a10*/  @!UP1 ULDC UR8, c[0x0][0xb50] ;  /* 0x0002d40000089ab9 */ /* 0x000fe20000000800 */
[----:B------:R-:W-:Y:S01]  /*11a20*/  @!UP1 ULDC UR9, c[0x0][0xb54] ;  /* 0x0002d50000099ab9 */ /* 0x000fe20000000800 */
[----:B------:R-:W-:Y:S01]  /*11a30*/  IMAD.WIDE.U32 R48, R17, UR18, R48 ;  /* 0x0000001211307c25 */ /* 0x000fe2000f8e0030 */
[----:B------:R-:W-:-:S03]  /*11a40*/  LEA.HI R46, R46, R46, RZ, 0x1 ;  /* 0x0000002e2e2e7211 */ /* 0x000fc600078f08ff */
[----:B------:R-:W-:Y:S01]  /*11a50*/  IMAD.IADD R9, R49, 0x1, R9 ;  /* 0x0000000131097824 */ /* 0x000fe200078e0209 */
[----:B------:R-:W-:Y:S01]  /*11a60*/  LEA R17, P2, R48, UR8, 0x2 ;  /* 0x0000000830117c11 */ /* 0x000fe2000f8410ff */
[----:B------:R-:W-:Y:S02]  /*11a70*/  IMAD R54, R46, -0x3, R51 ;  /* 0xfffffffd2e367824 */ /* 0x000fe400078e0233 */
[----:B------:R-:W-:Y:S01]  /*11a80*/  IMAD R57, R50, 0x10, R57 ;  /* 0x0000001032397824 */ /* 0x000fe200078e0239 */
[----:B------:R-:W-:Y:S01]  /*11a90*/  LEA.HI.X R46, R48, UR9, R9, 0x2, P2 ;  /* 0x00000009302e7c11 */ /* 0x000fe200090f1409 */
[----:B------:R-:W-:Y:S08]  /*11aa0*/  @P4 BRA `(.L_x_923) ;  /* 0x0000000000104947 */ /* 0x000ff00003800000 */
[----:B------:R-:W-:Y:S05]  /*11ab0*/  @!P0 BRA `(.L_x_923) ;  /* 0x00000000000c8947 */ /* 0x000fea0003800000 */
[----:B------:R-:W2:Y:S04]  /*11ac0*/  LDG.E R9, desc[UR52][R64.64] ;  /* 0x0000003440097981 */ /* 0x000ea8000c1e1900 */
[----:B-----5:R-:W2:Y:S02]  /*11ad0*/  LDG.E R52, desc[UR52][R64.64+0x4] ;  /* 0x0000043440347981 */ /* 0x020ea4000c1e1900 */
[----:B--2---:R-:W-:-:S07]  /*11ae0*/  IMAD.IADD R52, R52, 0x1, -R9 ;  /* 0x0000000134347824 */ /* 0x004fce00078e0a09 */
.L_x_923:
[----:B------:R-:W-:Y:S01]  /*11af0*/  IMAD R54, R54, 0x40, R57 ;  /* 0x0000004036367824 */ /* 0x000fe200078e0239 */
[----:B------:R-:W-:Y:S01]  /*11b00*/  SHFL.IDX PT, R48, R17, RZ, 0x1c1f ;  /* 0x001c1fff11307589 */ /* 0x000fe200000e0000 */
[----:B-----5:R-:W-:Y:S01]  /*11b10*/  IMAD R9, R52, R47, RZ ;  /* 0x0000002f34097224 */ /* 0x020fe200078e02ff */
[----:B------:R-:W-:Y:S01]  /*11b20*/  LOP3.LUT P0, RZ, R55, 0x3, RZ, 0xc0, !PT ;  /* 0x0000000337ff7812 */ /* 0x000fe2000780c0ff */
[----:B------:R-:W-:Y:S01]  /*11b30*/  VIADD R54, R54, UR39 ;  /* 0x0000002736367c36 */ /* 0x000fe20008000000 */
[----:B------:R-:W0:Y:S03]  /*11b40*/  SHFL.IDX PT, R49, R46, RZ, 0x1c1f ;  /* 0x001c1fff2e317589 */ /* 0x000e2600000e0000 */
[C---:B------:R-:W-:Y:S01]  /*11b50*/  VIADD R52, R54.reuse, 0x8 ;  /* 0x0000000836347836 */ /* 0x040fe20000000000 */
[----:B------:R-:W-:Y:S01]  /*11b60*/  SHFL.IDX PT, R50, R17, 0x1, 0x1c1f ;  /* 0x003c1f0011327f89 */ /* 0x000fe200000e0000 */
[----:B------:R-:W-:-:S03]  /*11b70*/  ISETP.GE.OR P2, PT, R54, R9, P0 ;  /* 0x000000093600720c */ /* 0x000fc60000746670 */
[----:B------:R-:W1:Y:S01]  /*11b80*/  SHFL.IDX PT, R51, R46, 0x1, 0x1c1f ;  /* 0x003c1f002e337f89 */ /* 0x000e6200000e0000 */
[----:B------:R-:W-:-:S09]  /*11b90*/  ISETP.GE.OR P0, PT, R52, R9, P0 ;  /* 0x000000093400720c */ /* 0x000fd20000706670 */
[----:B0-----:R0:W-:Y:S04]  /*11ba0*/  @!P2 ST.E desc[UR52][R48.64], R6 ;  /* 0x000000063000a985 */ /* 0x0011e8000c101934 */
[----:B-1----:R0:W-:Y:S01]  /*11bb0*/  @!P0 ST.E desc[UR52][R50.64], R7 ;  /* 0x0000000732008985 */ /* 0x0021e2000c101934 */
[----:B------:R-:W-:-:S13]  /*11bc0*/  PLOP3.LUT P0, PT, PT, PT, UP1, 0x80, 0x0 ;  /* 0x000000000000781c */ /* 0x000fda0003f0f018 */
[----:B0-----:R-:W-:Y:S05]  /*11bd0*/  @P0 BRA `(.L_x_924) ;  /* 0x0000000400ac0947 */ /* 0x001fea0003800000 */
[----:B------:R-:W-:Y:S01]  /*11be0*/  IMAD R7, R5, 0x40, R0 ;  /* 0x0000004005077824 */ /* 0x000fe200078e0200 */
[----:B------:R-:W-:-:S03]  /*11bf0*/  ULDC.64 UR12, c[0x0][0xaa0] ;  /* 0x0002a800000c7ab9 */ /* 0x000fc60000000a00 */
        /* <DEDUP_REMOVED lines=21> */
[----:B------:R-:W-:Y:S02]  /*11d50*/  IMAD R8, R8, 0x30, R5 ;  /* 0x0000003008087824 */ /* 0x000fe400078e0205 */
[----:B------:R-:W-:Y:S01]  /*11d60*/  SHF.R.U64 R6, R6, 0x3, RZ ;  /* 0x0000000306067819 */ /* 0x000fe200000012ff */
[----:B------:R-:W-:Y:S01]  /*11d70*/  UIMAD.WIDE.U32 UR8, UR4, UR12, URZ ;  /* 0x0000000c040872a5 */ /* 0x000fe2000f8e003f */
[----:B------:R-:W-:Y:S02]  /*11d80*/  IMAD.X R29, RZ, RZ, R11, P0 ;  /* 0x000000ffff1d7224 */ /* 0x000fe400000e060b */
[----:B------:R-:W-:Y:S02]  /*11d90*/  LOP3.LUT R28, R6, R7, RZ, 0x3c, !PT ;  /* 0x00000007061c7212 */ /* 0x000fe400078e3cff */
[----:B------:R-:W0:Y:S01]  /*11da0*/  @P1 LDC R6, c[0x0][0xbec] ;  /* 0x0002fb00ff061b82 */ /* 0x000e220000000800 */
[----:B------:R-:W-:Y:S01]  /*11db0*/  UIMAD UR10, UR4, UR13, UR10 ;  /* 0x0000000d040a72a4 */ /* 0x000fe2000f8e020a */
[----:B------:R-:W-:-:S02]  /*11dc0*/  VIADD R17, R8, UR39 ;  /* 0x0000002708117c36 */ /* 0x000fc40008000000 */
[----:B------:R-:W5:Y:S01]  /*11dd0*/  LD.E.128 R28, desc[UR52][R28.64] ;  /* 0x000000341c1c7980 */ /* 0x000f62000c101d00 */
[----:B------:R-:W-:Y:S01]  /*11de0*/  UIADD3 UR9, UR9, UR10, URZ ;  /* 0x0000000a09097290 */ /* 0x000fe2000fffe03f */
[----:B------:R-:W-:Y:S01]  /*11df0*/  IMAD.MOV.U32 R11, RZ, RZ, R17 ;  /* 0x000000ffff0b7224 */ /* 0x000fe200078e0011 */
[----:B------:R-:W-:Y:S01]  /*11e00*/  USHF.R.S32.HI UR4, URZ, 0x1f, UR7 ;  /* 0x0000001f3f047899 */ /* 0x000fe20008011407 */
[----:B------:R-:W1:Y:S01]  /*11e10*/  @P1 LDC R7, c[0x0][0xbf0] ;  /* 0x0002fc00ff071b82 */ /* 0x000e620000000800 */
[----:B------:R-:W-:Y:S01]  /*11e20*/  ULDC.64 UR10, c[0x0][0xae8] ;  /* 0x0002ba00000a7ab9 */ /* 0x000fe20000000a00 */
[----:B------:R-:W-:Y:S01]  /*11e30*/  VIADD R32, R5, UR39 ;  /* 0x0000002705207c36 */ /* 0x000fe20008000000 */
[----:B------:R-:W-:Y:S01]  /*11e40*/  UIMAD.WIDE.U32 UR8, UR36, UR10, UR8 ;  /* 0x0000000a240872a5 */ /* 0x000fe2000f8e0008 */
[----:B------:R-:W-:Y:S01]  /*11e50*/  @!PT LDS RZ, [RZ] ;  /* 0x00000000fffff984 */ /* 0x000fe20000000800 */
[----:B------:R-:W-:Y:S01]  /*11e60*/  @!PT LDS RZ, [RZ] ;  /* 0x00000000fffff984 */ /* 0x000fe20000000800 */
[----:B------:R-:W-:Y:S01]  /*11e70*/  @!PT LDS RZ, [RZ] ;  /* 0x00000000fffff984 */ /* 0x000fe20000000800 */
[----:B------:R-:W-:Y:S01]  /*11e80*/  @!PT LDS RZ, [RZ] ;  /* 0x00000000fffff984 */ /* 0x000fe20000000800 */
[----:B------:R0:W-:Y:S06]  /*11e90*/  MEMBAR.ALL.CTA ;  /* 0x0000000000007992 */ /* 0x0001ec0000008000 */
[----:B0-----:R-:W0:Y:S01]  /*11ea0*/  FENCE.VIEW.ASYNC.S ;  /* 0x00000000000073c6 */ /* 0x001e220000000000 */
[----:B------:R-:W-:Y:S01]  /*11eb0*/  VIADD R5, R4, 0x13220 ;  /* 0x0001322004057836 */ /* 0x000fe20000000000 */
[----:B------:R-:W-:-:S03]  /*11ec0*/  UIMAD UR9, UR36, UR11, UR9 ;  /* 0x0000000b240972a4 */ /* 0x000fc6000f8e0209 */
[----:B------:R-:W-:Y:S02]  /*11ed0*/  ULDC.64 UR10, c[0x0][0xaf0] ;  /* 0x0002bc00000a7ab9 */ /* 0x000fe40000000a00 */
[----:B------:R-:W-:Y:S02]  /*11ee0*/  UIMAD UR4, UR4, UR10, URZ ;  /* 0x0000000a040472a4 */ /* 0x000fe4000f8e023f */
[----:B------:R-:W-:Y:S01]  /*11ef0*/  UIMAD.WIDE.U32 UR8, UR7, UR10, UR8 ;  /* 0x0000000a070872a5 */ /* 0x000fe2000f8e0008 */
[----:B------:R-:W-:Y:S01]  /*11f00*/  @P1 IMAD.HI.U32 R6, R17, R6, RZ ;  /* 0x0000000611061227 */ /* 0x000fe200078e00ff */
[----:B------:R-:W-:-:S03]  /*11f10*/  UIMAD UR4, UR7, UR11, UR4 ;  /* 0x0000000b070472a4 */ /* 0x000fc6000f8e0204 */
[----:B------:R-:W-:Y:S01]  /*11f20*/  ULDC.64 UR10, c[0x0][0xae0] ;  /* 0x0002b800000a7ab9 */ /* 0x000fe20000000a00 */
[----:B------:R-:W-:Y:S01]  /*11f30*/  UIADD3 UR4, UR9, UR4, URZ ;  /* 0x0000000409047290 */ /* 0x000fe2000fffe03f */
[----:B-1----:R-:W-:Y:S01]  /*11f40*/  @P1 SHF.R.U32.HI R11, RZ, R7, R6 ;  /* 0x00000007ff0b1219 */ /* 0x002fe20000011606 */
[----:B------:R-:W-:Y:S02]  /*11f50*/  IMAD.U32 R7, RZ, RZ, UR9 ;  /* 0x00000009ff077e24 */ /* 0x000fe4000f8e00ff */
[----:B------:R-:W-:Y:S01]  /*11f60*/  IMAD.U32 R6, RZ, RZ, UR8 ;  /* 0x00000008ff067e24 */ /* 0x000fe2000f8e00ff */
[--C-:B------:R-:W-:Y:S01]  /*11f70*/  SHF.R.S32.HI R8, RZ, 0x1f, R11.reuse ;  /* 0x0000001fff087819 */ /* 0x100fe2000001140b */
[----:B------:R-:W-:Y:S01]  /*11f80*/  IMAD.MOV R10, RZ, RZ, -R11 ;  /* 0x000000ffff0a7224 */ /* 0x000fe200078e0a0b */
[----:B------:R-:W-:Y:S01]  /*11f90*/  ULDC.64 UR8, c[0x0][0xad8] ;  /* 0x0002b60000087ab9 */ /* 0x000fe20000000a00 */
[----:B------:R-:W-:Y:S01]  /*11fa0*/  IMAD.U32 R7, RZ, RZ, UR4 ;  /* 0x00000004ff077e24 */ /* 0x000fe2000f8e00ff */
[----:B------:R-:W-:Y:S01]  /*11fb0*/  ULDC UR4, c[0x0][0xac8] ;  /* 0x0002b20000047ab9 */ /* 0x000fe20000000800 */
[----:B------:R-:W-:-:S02]  /*11fc0*/  IMAD R8, R8, UR10, RZ ;  /* 0x0000000a08087c24 */ /* 0x000fc4000f8e02ff */
[----:B------:R-:W-:Y:S02]  /*11fd0*/  IMAD R47, R47, R10, R17 ;  /* 0x0000000a2f2f7224 */ /* 0x000fe400078e0211 */
[C---:B------:R-:W-:Y:S02]  /*11fe0*/  IMAD R17, R11.reuse, UR11, R8 ;  /* 0x0000000b0b117c24 */ /* 0x040fe4000f8e0208 */
[----:B------:R-:W-:Y:S01]  /*11ff0*/  IMAD.WIDE.U32 R6, R11, UR10, R6 ;  /* 0x0000000a0b067c25 */ /* 0x000fe2000f8e0006 */
[----:B------:R-:W-:-:S03]  /*12000*/  SHF.R.S32.HI R8, RZ, 0x1f, R47 ;  /* 0x0000001fff087819 */ /* 0x000fc6000001142f */
[----:B------:R-:W-:Y:S02]  /*12010*/  IMAD.IADD R7, R7, 0x1, R17 ;  /* 0x0000000107077824 */ /* 0x000fe400078e0211 */
[----:B------:R-:W-:Y:S02]  /*12020*/  IMAD R8, R8, UR8, RZ ;  /* 0x0000000808087c24 */ /* 0x000fe4000f8e02ff */
[----:B------:R-:W-:-:S04]  /*12030*/  IMAD.WIDE.U32 R6, R47, UR8, R6 ;  /* 0x000000082f067c25 */ /* 0x000fc8000f8e0006 */
[----:B------:R-:W-:Y:S01]  /*12040*/  IMAD R11, R47, UR9, R8 ;  /* 0x000000092f0b7c24 */ /* 0x000fe2000f8e0208 */
[----:B------:R-:W-:Y:S01]  /*12050*/  ULDC.64 UR8, c[0x0][0xa80] ;  /* 0x0002a00000087ab9 */ /* 0x000fe20000000a00 */
[----:B------:R-:W-:Y:S01]  /*12060*/  VIADD R8, R32, 0x60 ;  /* 0x0000006020087836 */ /* 0x000fe20000000000 */
[----:B------:R-:W-:Y:S01]  /*12070*/  LEA R17, P0, R6, UR8, 0x1 ;  /* 0x0000000806117c11 */ /* 0x000fe2000f8008ff */
[----:B------:R-:W-:-:S04]  /*12080*/  IMAD.IADD R7, R7, 0x1, R11 ;  /* 0x0000000107077824 */ /* 0x000fc800078e020b */
[----:B0-----:R-:W0:Y:S01]  /*12090*/  SHFL.IDX PT, R33, R17, 0x1, 0x181f ;  /* 0x00381f0011217f89 */ /* 0x001e2200000e0000 */
[----:B------:R-:W-:Y:S01]  /*120a0*/  LEA.HI.X R18, R6, UR9, R7, 0x1, P0 ;  /* 0x0000000906127c11 */ /* 0x000fe200080f0c07 */
[----:B------:R-:W-:Y:S01]  /*120b0*/  VIADD R6, R32, 0x30 ;  /* 0x0000003020067836 */ /* 0x000fe20000000000 */
[----:B------:R-:W-:Y:S01]  /*120c0*/  ISETP.GE.AND P0, PT, R0, UR4, PT ;  /* 0x0000000400007c0c */ /* 0x000fe2000bf06270 */
[----:B------:R-:W1:Y:S03]  /*120d0*/  SHFL.IDX PT, R7, R17, RZ, 0x181f ;  /* 0x00181fff11077589 */ /* 0x000e6600000e0000 */
[-C--:B------:R-:W-:Y:S01]  /*120e0*/  ISETP.GE.OR P1, PT, R32, R9.reuse, P0 ;  /* 0x000000092000720c */ /* 0x080fe20000726670 */
[----:B------:R-:W1:Y:S01]  /*120f0*/  SHFL.IDX PT, R35, R17, 0x2, 0x181f ;  /* 0x00581f0011237f89 */ /* 0x000e6200000e0000 */
[-C--:B------:R-:W-:Y:S02]  /*12100*/  ISETP.GE.OR P2, PT, R6, R9.reuse, P0 ;  /* 0x000000090600720c */ /* 0x080fe40000746670 */
[----:B------:R-:W-:Y:S01]  /*12110*/  ISETP.GE.OR P3, PT, R8, R9, P0 ;  /* 0x000000090800720c */ /* 0x000fe20000766670 */
[----:B------:R-:W1:Y:S01]  /*12120*/  SHFL.IDX PT, R11, R18, RZ, 0x181f ;  /* 0x00181fff120b7589 */ /* 0x000e6200000e0000 */
[----:B------:R-:W-:-:S03]  /*12130*/  VIADD R8, R32, 0x90 ;  /* 0x0000009020087836 */ /* 0x000fc60000000000 */
[----:B------:R-:W1:Y:S02]  /*12140*/  SHFL.IDX PT, R19, R18, 0x1, 0x181f ;  /* 0x00381f0012137f89 */ /* 0x000e6400000e0000 */
[----:B------:R-:W-:Y:S02]  /*12150*/  ISETP.GE.OR P0, PT, R8, R9, P0 ;  /* 0x000000090800720c */ /* 0x000fe40000706670 */
[----:B------:R-:W1:Y:S02]  /*12160*/  SHFL.IDX PT, R34, R18, 0x2, 0x181f ;  /* 0x00581f0012227f89 */ /* 0x000e6400000e0000 */
[C---:B0-----:R-:W-:Y:S02]  /*12170*/  @!P2 LEA R6, P5, R0.reuse, R33, 0x1 ;  /* 0x000000210006a211 */ /* 0x041fe400078a08ff */
[----:B------:R-:W0:Y:S01]  /*12180*/  SHFL.IDX PT, R17, R17, 0x3, 0x181f ;  /* 0x00781f0011117f89 */ /* 0x000e2200000e0000 */
[----:B-1----:R-:W-:-:S03]  /*12190*/  @!P1 LEA R4, P4, R0, R7, 0x1 ;  /* 0x0000000700049211 */ /* 0x002fc600078808ff */
[----:B------:R-:W1:Y:S01]  /*121a0*/  SHFL.IDX PT, R18, R18, 0x3, 0x181f ;  /* 0x00781f0012127f89 */ /* 0x000e6200000e0000 */
[----:B------:R-:W-:Y:S02]  /*121b0*/  PRMT R7, RZ, 0x654, R5 ;  /* 0x00000654ff077816 */ /* 0x000fe40000000005 */
[C---:B------:R-:W-:Y:S02]  /*121c0*/  @!P3 LEA R10, P6, R0.reuse, R35, 0x1 ;  /* 0x00000023000ab211 */ /* 0x040fe400078c08ff */
[----:B------:R0:W-:Y:S01]  /*121d0*/  SYNCS.ARRIVE.TRANS64.RED.A1T0 RZ, [R7+URZ], RZ ;  /* 0x000000ff07ff79a7 */ /* 0x0001e2000810043f */
[C-C-:B------:R-:W-:Y:S02]  /*121e0*/  @!P1 LEA.HI.X R5, R0.reuse, R11, R3.reuse, 0x1, P4 ;  /* 0x0000000b00059211 */ /* 0x140fe400020f0c03 */
[C-C-:B0-----:R-:W-:Y:S02]  /*121f0*/  @!P2 LEA.HI.X R7, R0.reuse, R19, R3.reuse, 0x1, P5 ;  /* 0x000000130007a211 */ /* 0x141fe400028f0c03 */
[----:B------:R-:W-:Y:S01]  /*12200*/  @!P3 LEA.HI.X R11, R0, R34, R3, 0x1, P6 ;  /* 0x00000022000bb211 */ /* 0x000fe200030f0c03 */
[----:B--2---:R0:W-:Y:S04]  /*12210*/  @!P1 ST.E.128 desc[UR52][R4.64], R12 ;  /* 0x0000000c04009985 */ /* 0x0041e8000c101d34 */
[----:B---3--:R0:W-:Y:S04]  /*12220*/  @!P2 ST.E.128 desc[UR52][R6.64], R20 ;  /* 0x000000140600a985 */ /* 0x0081e8000c101d34 */
[----:B----4-:R0:W-:Y:S01]  /*12230*/  @!P3 ST.E.128 desc[UR52][R10.64], R24 ;  /* 0x000000180a00b985 */ /* 0x0101e2000c101d34 */
[----:B-1----:R-:W-:Y:S05]  /*12240*/  @P0 BRA `(.L_x_925) ;  /* 0x0000001000d40947 */ /* 0x002fea0003800000 */
[----:B0-----:R-:W-:-:S04]  /*12250*/  LEA R4, P0, R0, R17, 0x1 ;  /* 0x0000001100047211 */ /* 0x001fc800078008ff */
[----:B------:R-:W-:-:S05]  /*12260*/  LEA.HI.X R5, R0, R18, R3, 0x1, P0 ;  /* 0x0000001200057211 */ /* 0x000fca00000f0c03 */
[----:B-----5:R0:W-:Y:S01]  /*12270*/  ST.E.128 desc[UR52][R4.64], R28 ;  /* 0x0000001c04007985 */ /* 0x0201e2000c101d34 */
[----:B------:R-:W-:Y:S05]  /*12280*/  BRA `(.L_x_925) ;  /* 0x0000001000c47947 */ /* 0x000fea0003800000 */
.L_x_924:
[----:B------:R-:W-:Y:S01]  /*12290*/  ULDC.64 UR12, c[0x0][0xb08] ;  /* 0x0002c200000c7ab9 */ /* 0x000fe20000000a00 */
[----:B------:R-:W0:Y:S01]  /*122a0*/  @P1 LDC R0, c[0x0][0xbec] ;  /* 0x0002fb00ff001b82 */ /* 0x000e220000000800 */
[----:B------:R-:W-:Y:S01]  /*122b0*/  UIMAD UR10, UR10, UR12, URZ ;  /* 0x0000000c0a0a72a4 */ /* 0x000fe2000f8e023f */
[----:B------:R-:W-:Y:S01]  /*122c0*/  IMAD.MOV.U32 R3, RZ, RZ, R53 ;  /* 0x000000ffff037224 */ /* 0x000fe200078e0035 */
[----:B------:R-:W-:Y:S01]  /*122d0*/  UIMAD.WIDE.U32 UR8, UR4, UR12, URZ ;  /* 0x0000000c040872a5 */ /* 0x000fe2000f8e003f */
[----:B------:R-:W-:Y:S01]  /*122e0*/  VIADD R8, R4, 0x13220 ;  /* 0x0001322004087836 */ /* 0x000fe20000000000 */
[----:B------:R-:W-:Y:S01]  /*122f0*/  UIMAD UR10, UR4, UR13, UR10 ;  /* 0x0000000d040a72a4 */ /* 0x000fe2000f8e020a */
[----:B------:R-:W-:Y:S01]  /*12300*/  ISETP.GE.AND P0, PT, R54, R9, PT ;  /* 0x000000093600720c */ /* 0x000fe20003f06270 */
[----:B------:R-:W-:Y:S01]  /*12310*/  USHF.R.S32.HI UR4, URZ, 0x1f, UR7 ;  /* 0x0000001f3f047899 */ /* 0x000fe20008011407 */
[----:B------:R-:W1:Y:S01]  /*12320*/  @P1 LDC R5, c[0x0][0xbf0] ;  /* 0x0002fc00ff051b82 */ /* 0x000e620000000800 */
[----:B------:R-:W-:Y:S01]  /*12330*/  UIADD3 UR9, UR9, UR10, URZ ;  /* 0x0000000a09097290 */ /* 0x000fe2000fffe03f */
[----:B------:R-:W-:Y:S01]  /*12340*/  PRMT R8, RZ, 0x654, R8 ;  /* 0x00000654ff087816 */ /* 0x000fe20000000008 */
[C---:B------:R-:W-:Y:S01]  /*12350*/  VIADD R17, R156.reuse, 0x28 ;  /* 0x000000289c117836 */ /* 0x040fe20000000000 */
[----:B------:R-:W-:Y:S01]  /*12360*/  ULDC.64 UR10, c[0x0][0xb38] ;  /* 0x0002ce00000a7ab9 */ /* 0x000fe20000000a00 */
[C---:B------:R-:W-:Y:S01]  /*12370*/  VIADD R51, R156.reuse, 0x30 ;  /* 0x000000309c337836 */ /* 0x040fe20000000000 */
[----:B------:R-:W-:Y:S01]  /*12380*/  UIMAD.WIDE.U32 UR8, UR36, UR10, UR8 ;  /* 0x0000000a240872a5 */ /* 0x000fe2000f8e0008 */
[C---:B------:R-:W-:Y:S01]  /*12390*/  VIADD R55, R156.reuse, 0x8 ;  /* 0x000000089c377836 */ /* 0x040fe20000000000 */
[----:B------:R2:W-:Y:S01]  /*123a0*/  SYNCS.ARRIVE.TRANS64.RED.A1T0 RZ, [R8+URZ], RZ ;  /* 0x000000ff08ff79a7 */ /* 0x0005e2000810043f */
[C---:B------:R-:W-:Y:S01]  /*123b0*/  VIADD R57, R156.reuse, 0x20 ;  /* 0x000000209c397836 */ /* 0x040fe20000000000 */
[----:B------:R-:W-:Y:S01]  /*123c0*/  UIMAD UR9, UR36, UR11, UR9 ;  /* 0x0000000b240972a4 */ /* 0x000fe2000f8e0209 */
[C---:B------:R-:W-:Y:S01]  /*123d0*/  VIADD R61, R156.reuse, 0x18 ;  /* 0x000000189c3d7836 */ /* 0x040fe20000000000 */
[----:B------:R-:W-:Y:S01]  /*123e0*/  BSSY B1, `(.L_x_926) ;  /* 0x000004b000017945 */ /* 0x000fe20003800000 */
[----:B------:R-:W-:Y:S01]  /*123f0*/  ULDC.64 UR10, c[0x0][0xb40] ;  /* 0x0002d000000a7ab9 */ /* 0x000fe20000000a00 */
[----:B------:R-:W-:Y:S01]  /*12400*/  VIADD R63, R156, 0x10 ;  /* 0x000000109c3f7836 */ /* 0x000fe20000000000 */
[----:B------:R-:W-:Y:S01]  /*12410*/  UIMAD UR4, UR4, UR10, URZ ;  /* 0x0000000a040472a4 */ /* 0x000fe2000f8e023f */
[----:B0-----:R-:W-:Y:S01]  /*12420*/  @P1 IMAD.HI.U32 R0, R53, R0, RZ ;  /* 0x0000000035001227 */ /* 0x001fe200078e00ff */
[----:B------:R-:W-:Y:S01]  /*12430*/  UIMAD.WIDE.U32 UR8, UR7, UR10, UR8 ;  /* 0x0000000a070872a5 */ /* 0x000fe2000f8e0008 */
[----:B------:R-:W-:Y:S01]  /*12440*/  SHF.R.S32.HI R50, RZ, 0x1f, R51 ;  /* 0x0000001fff327819 */ /* 0x000fe20000011433 */
[----:B------:R-:W-:Y:S01]  /*12450*/  UIMAD UR4, UR7, UR11, UR4 ;  /* 0x0000000b070472a4 */ /* 0x000fe2000f8e0204 */
[----:B------:R-:W-:-:S02]  /*12460*/  SHF.R.S32.HI R56, RZ, 0x1f, R55 ;  /* 0x0000001fff387819 */ /* 0x000fc40000011437 */
[----:B------:R-:W-:Y:S01]  /*12470*/  ULDC.64 UR10, c[0x0][0xb48] ;  /* 0x0002d200000a7ab9 */ /* 0x000fe20000000a00 */
[----:B------:R-:W-:Y:S01]  /*12480*/  UIADD3 UR9, UR9, UR4, URZ ;  /* 0x0000000409097290 */ /* 0x000fe2000fffe03f */
[----:B-1----:R-:W-:Y:S02]  /*12490*/  @P1 SHF.R.U32.HI R3, RZ, R5, R0 ;  /* 0x00000005ff031219 */ /* 0x002fe40000011600 */
[----:B------:R-:W-:Y:S01]  /*124a0*/  SHF.R.S32.HI R58, RZ, 0x1f, R57 ;  /* 0x0000001fff3a7819 */ /* 0x000fe20000011439 */
[----:B------:R-:W-:Y:S01]  /*124b0*/  UIMAD.WIDE.U32 UR8, UR41, UR10, UR8 ;  /* 0x0000000a290872a5 */ /* 0x000fe2000f8e0008 */
[--C-:B------:R-:W-:Y:S01]  /*124c0*/  SHF.R.S32.HI R0, RZ, 0x1f, R3.reuse ;  /* 0x0000001fff007819 */ /* 0x100fe20000011403 */
[----:B------:R-:W-:Y:S01]  /*124d0*/  IMAD.MOV R6, RZ, RZ, -R3 ;  /* 0x000000ffff067224 */ /* 0x000fe200078e0a03 */
[----:B------:R-:W-:Y:S01]  /*124e0*/  SHF.R.S32.HI R59, RZ, 0x1f, R17 ;  /* 0x0000001fff3b7819 */ /* 0x000fe20000011411 */
[----:B------:R-:W-:Y:S01]  /*124f0*/  UIMAD UR41, UR41, UR11, UR9 ;  /* 0x0000000b292972a4 */ /* 0x000fe2000f8e0209 */
[----:B------:R-:W-:Y:S01]  /*12500*/  SHF.R.S32.HI R60, RZ, 0x1f, R63 ;  /* 0x0000001fff3c7819 */ /* 0x000fe2000001143f */
[----:B------:R-:W-:Y:S01]  /*12510*/  IMAD R5, R47, R6, R53 ;  /* 0x000000062f057224 */ /* 0x000fe200078e0235 */
[----:B------:R-:W-:Y:S01]  /*12520*/  ULDC.64 UR10, c[0x0][0xb30] ;  /* 0x0002cc00000a7ab9 */ /* 0x000fe20000000a00 */
[----:B------:R-:W-:Y:S01]  /*12530*/  IMAD.U32 R7, RZ, RZ, UR9 ;  /* 0x00000009ff077e24 */ /* 0x000fe2000f8e00ff */
[----:B------:R-:W-:Y:S01]  /*12540*/  SHF.R.S32.HI R62, RZ, 0x1f, R61 ;  /* 0x0000001fff3e7819 */ /* 0x000fe2000001143d */
[----:B------:R-:W-:-:S02]  /*12550*/  IMAD R0, R0, UR10, RZ ;  /* 0x0000000a00007c24 */ /* 0x000fc4000f8e02ff */
        /* <DEDUP_REMOVED lines=13> */
[----:B------:R-:W-:-:S03]  /*12630*/  VIADD R53, R156, 0x38 ;  /* 0x000000389c357836 */ /* 0x000fc60000000000 */
[----:B------:R-:W-:Y:S01]  /*12640*/  LEA.HI.X R3, R4, UR9, R3, 0x2, P1 ;  /* 0x0000000904037c11 */ /* 0x000fe200088f1403 */
[----:B------:R2:W0:Y:S01]  /*12650*/  SHFL.IDX PT, R6, R0, RZ, 0x1c1f ;  /* 0x001c1fff00067589 */ /* 0x00042200000e0000 */
[----:B------:R-:W-:-:S03]  /*12660*/  SHF.R.S32.HI R54, RZ, 0x1f, R53 ;  /* 0x0000001fff367819 */ /* 0x000fc60000011435 */
[----:B------:R2:W1:Y:S01]  /*12670*/  SHFL.IDX PT, R7, R3, RZ, 0x1c1f ;  /* 0x001c1fff03077589 */ /* 0x00046200000e0000 */
[----:B------:R-:W-:Y:S05]  /*12680*/  @P0 BRA `(.L_x_927) ;  /* 0x0000000000800947 */ /* 0x000fea0003800000 */
[----:B------:R-:W-:Y:S02]  /*12690*/  ULDC UR4, c[0x0][0xac8] ;  /* 0x0002b20000047ab9 */ /* 0x000fe40000000800 */
[----:B------:R-:W-:Y:S02]  /*126a0*/  ISETP.GE.AND P1, PT, R55, UR4, PT ;  /* 0x0000000437007c0c */ /* 0x000fe4000bf26270 */
[----:B------:R-:W-:Y:S02]  /*126b0*/  ISETP.GE.AND P0, PT, R156, UR4, PT ;  /* 0x000000049c007c0c */ /* 0x000fe4000bf06270 */
[----:B------:R-:W-:Y:S02]  /*126c0*/  ISETP.GE.AND P4, PT, R63, UR4, PT ;  /* 0x000000043f007c0c */ /* 0x000fe4000bf86270 */
[----:B------:R-:W-:Y:S02]  /*126d0*/  ISETP.GE.AND P5, PT, R61, UR4, PT ;  /* 0x000000043d007c0c */ /* 0x000fe4000bfa6270 */
[----:B------:R-:W-:-:S05]  /*126e0*/  ISETP.GE.AND P3, PT, R57, UR4, PT ;  /* 0x0000000439007c0c */ /* 0x000fca000bf66270 */
[CC--:B0-----:R-:W-:Y:S02]  /*126f0*/  @!P1 LEA R10, P2, R55.reuse, R6.reuse, 0x2 ;  /* 0x00000006370a9211 */ /* 0x0c1fe400078410ff */
[----:B-1----:R-:W-:Y:S02]  /*12700*/  @!P0 IMAD.WIDE R4, R156, 0x4, R6 ;  /* 0x000000049c048825 */ /* 0x002fe400078e0206 */
        /* <DEDUP_REMOVED lines=10> */
[----:B------:R-:W-:Y:S02]  /*127b0*/  @!P5 LEA.HI.X R49, R61, R7, R62, 0x2, P6 ;  /* 0x000000073d31d211 */ /* 0x000fe400030f143e */
[----:B0-----:R-:W-:-:S03]  /*127c0*/  @!P3 LEA R4, P6, R57, R6, 0x2 ;  /* 0x000000063904b211 */ /* 0x001fc600078c10ff */
[----:B------:R3:W-:Y:S01]  /*127d0*/  @!P5 ST.E.64 desc[UR52][R48.64], R22 ;  /* 0x000000163000d985 */ /* 0x0007e2000c101b34 */
[-C--:B------:R-:W-:Y:S02]  /*127e0*/  @!P2 LEA R12, P4, R17, R6.reuse, 0x2 ;  /* 0x00000006110ca211 */ /* 0x080fe400078810ff */
[-C--:B------:R-:W-:Y:S02]  /*127f0*/  @!P3 LEA.HI.X R5, R57, R7.reuse, R58, 0x2, P6 ;  /* 0x000000073905b211 */ /* 0x080fe400030f143a */
[-C--:B-1----:R-:W-:Y:S02]  /*12800*/  @!P1 LEA R10, P5, R51, R6.reuse, 0x2 ;  /* 0x00000006330a9211 */ /* 0x082fe400078a10ff */
[----:B------:R-:W-:Y:S01]  /*12810*/  @!P0 LEA R6, P6, R53, R6, 0x2 ;  /* 0x0000000635068211 */ /* 0x000fe200078c10ff */
[----:B------:R3:W-:Y:S01]  /*12820*/  @!P3 ST.E.64 desc[UR52][R4.64], R18 ;  /* 0x000000120400b985 */ /* 0x0007e2000c101b34 */
[-C--:B------:R-:W-:Y:S02]  /*12830*/  @!P2 LEA.HI.X R13, R17, R7.reuse, R59, 0x2, P4 ;  /* 0x00000007110da211 */ /* 0x080fe400020f143b */
[----:B------:R-:W-:-:S02]  /*12840*/  @!P1 LEA.HI.X R11, R51, R7, R50, 0x2, P5 ;  /* 0x00000007330b9211 */ /* 0x000fc400028f1432 */
[----:B------:R-:W-:Y:S01]  /*12850*/  @!P0 LEA.HI.X R7, R53, R7, R54, 0x2, P6 ;  /* 0x0000000735078211 */ /* 0x000fe200030f1436 */
[----:B------:R3:W-:Y:S04]  /*12860*/  @!P2 ST.E.64 desc[UR52][R12.64], R26 ;  /* 0x0000001a0c00a985 */ /* 0x0007e8000c101b34 */
[----:B------:R3:W-:Y:S04]  /*12870*/  @!P1 ST.E.64 desc[UR52][R10.64], R30 ;  /* 0x0000001e0a009985 */ /* 0x0007e8000c101b34 */
[----:B------:R3:W-:Y:S02]  /*12880*/  @!P0 ST.E.64 desc[UR52][R6.64], R36 ;  /* 0x0000002406008985 */ /* 0x0007e4000c101b34 */
.L_x_927:
[----:B------:R-:W-:Y:S05]  /*12890*/  BSYNC B1 ;  /* 0x0000000000017941 */ /* 0x000fea0003800000 */
.L_x_926:
[----:B------:R-:W-:Y:S01]  /*128a0*/  ISETP.GE.AND P0, PT, R52, R9, PT ;  /* 0x000000093400720c */ /* 0x000fe20003f06270 */
[----:B-1-3--:R3:W4:Y:S04]  /*128b0*/  SHFL.IDX PT, R7, R3, 0x1, 0x1c1f ;  /* 0x003c1f0003077f89 */ /* 0x00a72800000e0000 */
[----:B0-----:R3:W0:Y:S08]  /*128c0*/  SHFL.IDX PT, R6, R0, 0x1, 0x1c1f ;  /* 0x003c1f0000067f89 */ /* 0x00163000000e0000 */
[----:B---3--:R-:W-:Y:S05]  /*128d0*/  @P0 BRA `(.L_x_925) ;  /* 0x0000000c00300947 */ /* 0x008fea0003800000 */
[----:B------:R-:W-:Y:S02]  /*128e0*/  ULDC UR4, c[0x0][0xac8] ;  /* 0x0002b20000047ab9 */ /* 0x000fe40000000800 */
[----:B------:R-:W-:Y:S02]  /*128f0*/  ISETP.GE.AND P0, PT, R156, UR4, PT ;  /* 0x000000049c007c0c */ /* 0x000fe4000bf06270 */
[----:B------:R-:W-:Y:S02]  /*12900*/  ISETP.GE.AND P4, PT, R55, UR4, PT ;  /* 0x0000000437007c0c */ /* 0x000fe4000bf86270 */
[----:B------:R-:W-:Y:S02]  /*12910*/  ISETP.GE.AND P3, PT, R63, UR4, PT ;  /* 0x000000043f007c0c */ /* 0x000fe4000bf66270 */
[----:B------:R-:W-:Y:S02]  /*12920*/  ISETP.GE.AND P2, PT, R61, UR4, PT ;  /* 0x000000043d007c0c */ /* 0x000fe4000bf46270 */
[----:B------:R-:W-:-:S05]  /*12930*/  ISETP.GE.AND P1, PT, R57, UR4, PT ;  /* 0x0000000439007c0c */ /* 0x000fca000bf26270 */
[----:B0---4-:R-:W-:Y:S02]  /*12940*/  @!P0 IMAD.WIDE R4, R156, 0x4, R6 ;  /* 0x000000049c048825 */ /* 0x011fe400078e0206 */
[-C--:B--2---:R-:W-:Y:S02]  /*12950*/  @!P4 LEA R8, P5, R55, R6.reuse, 0x2 ;  /* 0x000000063708c211 */ /* 0x084fe400078a10ff */
[-C--:B------:R-:W-:Y:S01]  /*12960*/  @!P3 LEA R10, P6, R63, R6.reuse, 0x2 ;  /* 0x000000063f0ab211 */ /* 0x080fe200078c10ff */
[----:B------:R0:W-:Y:S01]  /*12970*/  @!P0 ST.E.64 desc[UR52][R4.64], R34 ;  /* 0x0000002204008985 */ /* 0x0001e2000c101b34 */
[----:B------:R-:W-:Y:S02]  /*12980*/  ISETP.GE.AND P0, PT, R17, UR4, PT ;  /* 0x0000000411007c0c */ /* 0x000fe4000bf06270 */
[----:B------:R-:W-:Y:S02]  /*12990*/  @!P4 LEA.HI.X R9, R55, R7, R56, 0x2, P5 ;  /* 0x000000073709c211 */ /* 0x000fe400028f1438 */
[----:B------:R-:W-:-:S02]  /*129a0*/  @!P2 LEA R12, P5, R61, R6, 0x2 ;  /* 0x000000063d0ca211 */ /* 0x000fc400078a10ff */
[-C--:B------:R-:W-:Y:S01]  /*129b0*/  @!P3 LEA.HI.X R11, R63, R7.reuse, R60, 0x2, P6 ;  /* 0x000000073f0bb211 */ /* 0x080fe200030f143c */
[----:B------:R3:W-:Y:S01]  /*129c0*/  @!P4 ST.E.64 desc[UR52][R8.64], R24 ;  /* 0x000000180800c985 */ /* 0x0007e2000c101b34 */
[----:B------:R-:W-:Y:S02]  /*129d0*/  ISETP.GE.AND P6, PT, R51, UR4, PT ;  /* 0x0000000433007c0c */ /* 0x000fe4000bfc6270 */
[----:B------:R-:W-:Y:S01]  /*129e0*/  @!P2 LEA.HI.X R13, R61, R7, R62, 0x2, P5 ;  /* 0x000000073d0da211 */ /* 0x000fe200028f143e */
[----:B------:R3:W-:Y:S01]  /*129f0*/  @!P3 ST.E.64 desc[UR52][R10.64], R28 ;  /* 0x0000001c0a00b985 */ /* 0x0007e2000c101b34 */
[----:B------:R-:W-:-:S03]  /*12a00*/  @!P1 LEA R14, P5, R57, R6, 0x2 ;  /* 0x00000006390e9211 */ /* 0x000fc600078a10ff */
[----:B------:R3:W-:Y:S01]  /*12a10*/  @!P2 ST.E.64 desc[UR52][R12.64], R32 ;  /* 0x000000200c00a985 */ /* 0x0007e2000c101b34 */
[----:B------:R-:W-:Y:S02]  /*12a20*/  @!P1 LEA.HI.X R15, R57, R7, R58, 0x2, P5 ;  /* 0x00000007390f9211 */ /* 0x000fe400028f143a */
[----:B0-----:R-:W-:-:S03]  /*12a30*/  @!P0 LEA R4, P5, R17, R6, 0x2 ;  /* 0x0000000611048211 */ /* 0x001fc600078a10ff */
[----:B------:R3:W-:Y:S01]  /*12a40*/  @!P1 ST.E.64 desc[UR52][R14.64], R38 ;  /* 0x000000260e009985 */ /* 0x0007e2000c101b34 */
[----:B------:R-:W-:Y:S02]  /*12a50*/  @!P0 LEA.HI.X R5, R17, R7, R59, 0x2, P5 ;  /* 0x0000000711058211 */ /* 0x000fe400028f143b */
[----:B------:R-:W-:-:S03]  /*12a60*/  @!P6 LEA R18, P5, R51, R6, 0x2 ;  /* 0x000000063312e211 */ /* 0x000fc600078a10ff */
[----:B------:R3:W-:Y:S01]  /*12a70*/  @!P0 ST.E.64 desc[UR52][R4.64], R40 ;  /* 0x0000002804008985 */ /* 0x0007e2000c101b34 */
[----:B------:R-:W-:Y:S02]  /*12a80*/  @!P6 LEA.HI.X R19, R51, R7, R50, 0x2, P5 ;  /* 0x000000073313e211 */ /* 0x000fe400028f1432 */
[----:B------:R-:W-:-:S03]  /*12a90*/  ISETP.GE.AND P0, PT, R53, UR4, PT ;  /* 0x0000000435007c0c */ /* 0x000fc6000bf06270 */
[----:B------:R3:W-:Y:S10]  /*12aa0*/  @!P6 ST.E.64 desc[UR52][R18.64], R42 ;  /* 0x0000002a1200e985 */ /* 0x0007f4000c101b34 */
[----:B------:R-:W-:Y:S05]  /*12ab0*/  @P0 BRA `(.L_x_925) ;  /* 0x0000000800b80947 */ /* 0x000fea0003800000 */
[----:B---3--:R-:W-:-:S04]  /*12ac0*/  LEA R4, P0, R53, R6, 0x2 ;  /* 0x0000000635047211 */ /* 0x008fc800078010ff */
[----:B------:R-:W-:-:S05]  /*12ad0*/  LEA.HI.X R5, R53, R7, R54, 0x2, P0 ;  /* 0x0000000735057211 */ /* 0x000fca00000f1436 */
[----:B------:R0:W-:Y:S01]  /*12ae0*/  ST.E.64 desc[UR52][R4.64], R44 ;  /* 0x0000002c04007985 */ /* 0x0001e2000c101b34 */
[----:B------:R-:W-:Y:S05]  /*12af0*/  BRA `(.L_x_925) ;  /* 0x0000000800a87947 */ /* 0x000fea0003800000 */
.L_x_922:
[----:B------:R-:W0:Y:S01]  /*12b00*/  LDC.64 R6, c[0x0][0xc00] ;  /* 0x00030000ff067b82 */ /* 0x000e220000000a00 */
[----:B------:R-:W-:Y:S01]  /*12b10*/  ULDC.64 UR8, c[0x0][0xc00] ;  /* 0x0003000000087ab9 */ /* 0x000fe20000000a00 */
[----:B------:R-:W-:Y:S01]  /*12b20*/  IMAD.MOV.U32 R9, RZ, RZ, RZ ;  /* 0x000000ffff097224 */ /* 0x000fe200078e00ff */
[----:B------:R-:W-:-:S05]  /*12b30*/  UIMAD.WIDE UR8, UR37, 0x4, UR8 ;  /* 0x00000004250878a5 */ /* 0x000fca000f8e0208 */
[----:B------:R-:W1:Y:S01]  /*12b40*/  LDC.64 R10, c[0x0][0xc08] ;  /* 0x00030200ff0a7b82 */ /* 0x000e620000000a00 */
[----:B0-----:R-:W-:Y:S01]  /*12b50*/  ISETP.NE.U32.AND P0, PT, R6, RZ, PT ;  /* 0x000000ff0600720c */ /* 0x001fe20003f05070 */
[----:B------:R-:W-:Y:S01]  /*12b60*/  IMAD.U32 R6, RZ, RZ, UR8 ;  /* 0x00000008ff067e24 */ /* 0x000fe2000f8e00ff */
[----:B------:R-:W-:Y:S01]  /*12b70*/  R2UR UR4, R7 ;  /* 0x00000000070472ca */ /* 0x000fe200000e0000 */
[----:B------:R-:W-:Y:S01]  /*12b80*/  IMAD.U32 R7, RZ, RZ, UR9 ;  /* 0x00000009ff077e24 */ /* 0x000fe2000f8e00ff */
[----:B-1----:R-:W-:-:S09]  /*12b90*/  ISETP.NE.U32.AND P1, PT, R10, RZ, PT ;  /* 0x000000ff0a00720c */ /* 0x002fd20003f25070 */
[----:B------:R-:W-:Y:S02]  /*12ba0*/  VOTEU.ANY UP0, P0 ;  /* 0x00000000003f7886 */ /* 0x000fe40000000100 */
[----:B------:R-:W-:Y:S01]  /*12bb0*/  UISETP.NE.AND.EX UP0, UPT, UR4, URZ, UPT, UP0 ;  /* 0x0000003f0400728c */ /* 0x000fe2000bf05300 */
[----:B------:R-:W-:Y:S01]  /*12bc0*/  R2UR UR4, R11 ;  /* 0x000000000b0472ca */ /* 0x000fe200000e0000 */
[----:B------:R-:W-:-:S04]  /*12bd0*/  VOTEU.ANY UP1, P1 ;  /* 0x00000000003f7886 */ /* 0x000fc80000820100 */
[----:B------:R-:W-:-:S08]  /*12be0*/  PLOP3.LUT P0, PT, PT, PT, UP0, 0x80, 0x0 ;  /* 0x000000000000781c */ /* 0x000fd00003f0f008 */
[----:B------:R-:W-:-:S06]  /*12bf0*/  UISETP.NE.AND.EX UP1, UPT, UR4, URZ, UPT, UP1 ;  /* 0x0000003f0400728c */ /* 0x000fcc000bf25310 */
[----:B------:R-:W-:Y:S01]  /*12c00*/  PLOP3.LUT P1, PT, PT, PT, UP1, 0x80, 0x0 ;  /* 0x000000000000781c */ /* 0x000fe20003f2f018 */
[----:B------:R0:W5:Y:S01]  /*12c10*/  @P0 LDG.E R9, desc[UR52][R6.64] ;  /* 0x0000003406090981 */ /* 0x000162000c1e1900 */
[----:B------:R-:W-:Y:S02]  /*12c20*/  ULDC UR4, c[0x0][0xa88] ;  /* 0x0002a20000047ab9 */ /* 0x000fe40000000800 */
[----:B------:R-:W-:Y:S01]  /*12c30*/  IMAD.U32 R4, RZ, RZ, UR4 ;  /* 0x00000004ff047e24 */ /* 0x000fe2000f8e00ff */
[----:B------:R-:W-:Y:S02]  /*12c40*/  @UP1 ULDC.64 UR8, c[0x0][0xc08] ;  /* 0x0003020000081ab9 */ /* 0x000fe40000000a00 */
[----:B------:R-:W-:-:S06]  /*12c50*/  @UP1 UIMAD.WIDE UR8, UR37, 0x4, UR8 ;  /* 0x00000004250818a5 */ /* 0x000fcc000f8e0208 */
[----:B------:R-:W-:Y:S02]  /*12c60*/  IMAD.U32 R10, RZ, RZ, UR8 ;  /* 0x00000008ff0a7e24 */ /* 0x000fe4000f8e00ff */
[----:B------:R-:W-:-:S05]  /*12c70*/  IMAD.U32 R11, RZ, RZ, UR9 ;  /* 0x00000009ff0b7e24 */ /* 0x000fca000f8e00ff */
[----:B------:R0:W5:Y:S01]  /*12c80*/  @P1 LDG.E R4, desc[UR52][R10.64] ;  /* 0x000000340a041981 */ /* 0x000162000c1e1900 */
[----:B------:R-:W-:Y:S05]  /*12c90*/  @P1 BRA `(.L_x_928) ;  /* 0x0000000000101947 */ /* 0x000fea0003800000 */
[----:B------:R-:W-:Y:S05]  /*12ca0*/  @!P0 BRA `(.L_x_928) ;  /* 0x00000000000c8947 */ /* 0x000fea0003800000 */
[----:B0-----:R-:W2:Y:S04]  /*12cb0*/  LDG.E R11, desc[UR52][R6.64] ;  /* 0x00000034060b7981 */ /* 0x001ea8000c1e1900 */
[----:B-----5:R-:W2:Y:S02]  /*12cc0*/  LDG.E R4, desc[UR52][R6.64+0x4] ;  /* 0x0000043406047981 */ /* 0x020ea4000c1e1900 */
[----:B--2---:R-:W-:-:S07]  /*12cd0*/  IMAD.IADD R4, R4, 0x1, -R11 ;  /* 0x0000000104047824 */ /* 0x004fce00078e0a0b */
.L_x_928:
[----:B-----5:R-:W-:Y:S01]  /*12ce0*/  R2UR UR16, R9 ;  /* 0x00000000091072ca */ /* 0x020fe200000e0000 */
[----:B------:R-:W-:Y:S01]  /*12cf0*/  USHF.R.S32.HI UR7, URZ, 0x1f, UR37 ;  /* 0x0000001f3f077899 */ /* 0x000fe20008011425 */
[----:B------:R-:W-:Y:S01]  /*12d00*/  ISETP.GT.AND P0, PT, R17, 0xbf, PT ;  /* 0x000000bf1100780c */ /* 0x000fe20003f04270 */
[----:B------:R-:W-:Y:S01]  /*12d10*/  USEL UR4, UR37, URZ, !UP0 ;  /* 0x0000003f25047287 */ /* 0x000fe2000c000000 */
[----:B------:R-:W-:Y:S01]  /*12d20*/  BSSY B1, `(.L_x_929) ;  /* 0x0000039000017945 */ /* 0x000fe20003800000 */
[----:B------:R-:W-:-:S08]  /*12d30*/  USEL UR7, UR7, URZ, !UP0 ;  /* 0x0000003f07077287 */ /* 0x000fd0000c000000 */
[----:B------:R-:W-:Y:S02]  /*12d40*/  USHF.R.S32.HI UR16, URZ, 0x1f, UR16 ;  /* 0x0000001f3f107899 */ /* 0x000fe40008011410 */
[----:B------:R-:W-:Y:S10]  /*12d50*/  @P0 BRA `(.L_x_930) ;  /* 0x0000000000d40947 */ /* 0x000ff40003800000 */
[----:B------:R-:W0:Y:S01]  /*12d60*/  LDC R13, c[0x0][0xbe8] ;  /* 0x0002fa00ff0d7b82 */ /* 0x000e220000000800 */
[----:B------:R-:W-:-:S05]  /*12d70*/  IMAD.U32 R12, RZ, RZ, UR39 ;  /* 0x00000027ff0c7e24 */ /* 0x000fca000f8e00ff */
[----:B------:R-:W-:Y:S01]  /*12d80*/  IADD3 R12, R12, -0x80, R72 ;  /* 0xffffff800c0c7810 */ /* 0x000fe20007ffe048 */
[----:B0-----:R-:W-:-:S05]  /*12d90*/  IMAD R6, R4, R13, RZ ;  /* 0x0000000d04067224 */ /* 0x001fca00078e02ff */
        /* <DEDUP_REMOVED lines=11> */
[----:B------:R-:W-:Y:S02]  /*12e50*/  UIMAD.WIDE.U32 UR14, UR8, UR36, URZ ;  /* 0x00000024080e72a5 */ /* 0x000fe4000f8e003f */
[----:B------:R-:W1:Y:S01]  /*12e60*/  @P0 LDC R14, c[0x0][0xbf0] ;  /* 0x0002fc00ff0e0b82 */ /* 0x000e620000000800 */
[----:B------:R-:W-:Y:S02]  /*12e70*/  UIMAD UR18, UR9, UR36, URZ ;  /* 0x00000024091272a4 */ /* 0x000fe4000f8e023f */
[----:B------:R-:W-:Y:S01]  /*12e80*/  UIMAD UR11, UR11, UR4, URZ ;  /* 0x000000040b0b72a4 */ /* 0x000fe2000f8e023f */
[----:B------:R-:W-:Y:S01]  /*12e90*/  IMAD.U32 R6, RZ, RZ, UR14 ;  /* 0x0000000eff067e24 */ /* 0x000fe2000f8e00ff */
[----:B------:R-:W-:Y:S01]  /*12ea0*/  UIMAD.WIDE.U32 UR8, UR10, UR4, URZ ;  /* 0x000000040a0872a5 */ /* 0x000fe2000f8e003f */
[----:B------:R-:W-:Y:S01]  /*12eb0*/  IMAD.U32 R7, RZ, RZ, UR15 ;  /* 0x0000000fff077e24 */ /* 0x000fe2000f8e00ff */
[----:B------:R-:W-:-:S02]  /*12ec0*/  UIADD3 UR14, UR18, UR15, URZ ;  /* 0x0000000f120e7290 */ /* 0x000fc4000fffe03f */
[----:B------:R-:W-:Y:S01]  /*12ed0*/  UIMAD UR11, UR10, UR7, UR11 ;  /* 0x000000070a0b72a4 */ /* 0x000fe2000f8e020b */
[----:B------:R-:W-:-:S03]  /*12ee0*/  ULDC.64 UR12, c[0x0][UR17+0x228] ;  /* 0x00008a00110c7abb */ /* 0x000fc60008000a00 */
[----:B------:R-:W-:Y:S01]  /*12ef0*/  UIADD3 UR11, UR9, UR11, URZ ;  /* 0x0000000b090b7290 */ /* 0x000fe2000fffe03f */
[----:B------:R-:W-:Y:S01]  /*12f00*/  IMAD.U32 R15, RZ, RZ, UR14 ;  /* 0x0000000eff0f7e24 */ /* 0x000fe2000f8e00ff */
[----:B------:R-:W-:Y:S01]  /*12f10*/  UIMAD.WIDE.U32 UR20, UR12, UR19, URZ ;  /* 0x000000130c1472a5 */ /* 0x000fe2000f8e003f */
[----:B0-----:R-:W-:Y:S01]  /*12f20*/  @P0 IMAD.HI.U32 R11, R12, R11, RZ ;  /* 0x0000000b0c0b0227 */ /* 0x001fe200078e00ff */
[----:B------:R-:W-:-:S04]  /*12f30*/  UIMAD UR10, UR13, UR19, URZ ;  /* 0x000000130d0a72a4 */ /* 0x000fc8000f8e023f */
[----:B------:R-:W-:Y:S01]  /*12f40*/  UIADD3 UR10, UR10, UR21, URZ ;  /* 0x000000150a0a7290 */ /* 0x000fe2000fffe03f */
[----:B-1----:R-:W-:Y:S02]  /*12f50*/  @P0 SHF.R.U32.HI R10, RZ, R14, R11 ;  /* 0x0000000eff0a0219 */ /* 0x002fe4000001160b */
[----:B------:R-:W-:Y:S01]  /*12f60*/  IADD3 R7, P0, P1, R6, UR8, R9 ;  /* 0x0000000806077c10 */ /* 0x000fe2000f91e009 */
[----:B------:R-:W-:Y:S01]  /*12f70*/  IMAD.U32 R6, RZ, RZ, UR16 ;  /* 0x00000010ff067e24 */ /* 0x000fe2000f8e00ff */
[----:B------:R-:W-:Y:S01]  /*12f80*/  ULDC.64 UR8, c[0x0][UR17+0x210] ;  /* 0x0000840011087abb */ /* 0x000fe20008000a00 */
[----:B------:R-:W-:-:S04]  /*12f90*/  IMAD.MOV R11, RZ, RZ, -R10 ;  /* 0x000000ffff0b7224 */ /* 0x000fc800078e0a0a */
[----:B------:R-:W-:Y:S01]  /*12fa0*/  IMAD R11, R13, R11, R12 ;  /* 0x0000000b0d0b7224 */ /* 0x000fe200078e020c */
[----:B------:R-:W-:Y:S02]  /*12fb0*/  IADD3.X R12, R15, UR11, R6, P0, P1 ;  /* 0x0000000b0f0c7c10 */ /* 0x000fe400087e2406 */
[----:B------:R-:W-:Y:S01]  /*12fc0*/  IADD3 R6, P0, P1, R10, UR20, R7 ;  /* 0x000000140a067c10 */ /* 0x000fe2000f91e007 */
[----:B------:R-:W-:Y:S01]  /*12fd0*/  IMAD R13, R11, UR9, RZ ;  /* 0x000000090b0d7c24 */ /* 0x000fe2000f8e02ff */
[----:B------:R-:W-:Y:S02]  /*12fe0*/  SHF.R.S32.HI R7, RZ, 0x1f, R10 ;  /* 0x0000001fff077819 */ /* 0x000fe4000001140a */
[----:B------:R-:W-:Y:S02]  /*12ff0*/  SHF.R.S32.HI R10, RZ, 0x1f, R11 ;  /* 0x0000001fff0a7819 */ /* 0x000fe4000001140b */
[----:B------:R-:W-:Y:S01]  /*13000*/  IADD3.X R7, R7, UR10, R12, P0, P1 ;  /* 0x0000000a07077c10 */ /* 0x000fe200087e240c */
[----:B------:R-:W-:Y:S01]  /*13010*/  ULDC.64 UR10, c[0x0][0xba8] ;  /* 0x0002ea00000a7ab9 */ /* 0x000fe20000000a00 */
[----:B------:R-:W-:Y:S01]  /*13020*/  @!UP0 ULDC UR10, c[0x0][0xb50] ;  /* 0x0002d400000a8ab9 */ /* 0x000fe20000000800 */
[----:B------:R-:W-:Y:S01]  /*13030*/  IMAD R13, R10, UR8, R13 ;  /* 0x000000080a0d7c24 */ /* 0x000fe2000f8e020d */
[----:B------:R-:W-:Y:S01]  /*13040*/  @!UP0 ULDC UR11, c[0x0][0xb54] ;  /* 0x0002d500000b8ab9 */ /* 0x000fe20000000800 */
[----:B------:R-:W-:-:S04]  /*13050*/  IMAD.WIDE.U32 R6, R11, UR8, R6 ;  /* 0x000000080b067c25 */ /* 0x000fc8000f8e0006 */
[----:B------:R-:W-:Y:S01]  /*13060*/  IMAD.IADD R7, R7, 0x1, R13 ;  /* 0x0000000107077824 */ /* 0x000fe200078e020d */
[----:B------:R-:W-:-:S04]  /*13070*/  LEA R10, P0, R6, UR10, 0x2 ;  /* 0x0000000a060a7c11 */ /* 0x000fc8000f8010ff */
[----:B------:R-:W-:Y:S01]  /*13080*/  LEA.HI.X R11, R6, UR11, R7, 0x2, P0 ;  /* 0x0000000b060b7c11 */ /* 0x000fe200080f1407 */
[----:B------:R-:W-:-:S05]  /*13090*/  IMAD.MOV.U32 R7, RZ, RZ, -0x800000 ;  /* 0xff800000ff077424 */ /* 0x000fca00078e00ff */
[----:B------:R1:W-:Y:S03]  /*130a0*/  STG.E desc[UR52][R10.64], R7 ;  /* 0x000000070a007986 */ /* 0x0003e6000c101934 */
.L_x_930:
[----:B------:R-:W-:Y:S05]  /*130b0*/  BSYNC B1 ;  /* 0x0000000000017941 */ /* 0x000fea0003800000 */
.L_x_929:
[----:B------:R-:W-:-:S06]  /*130c0*/  UISETP.GT.AND UP0, UPT, UR42, 0x1, UPT ;  /* 0x000000012a00788c */ /* 0x000fcc000bf04270 */
[----:B------:R-:W-:-:S13]  /*130d0*/  PLOP3.LUT P0, PT, PT, PT, UP0, 0x80, 0x0 ;  /* 0x000000000000781c */ /* 0x000fda0003f0f008 */
[----:B------:R-:W-:Y:S05]  /*130e0*/  @P0 BRA `(.L_x_925) ;  /* 0x00000004002c0947 */ /* 0x000fea0003800000 */
[----:B------:R-:W2:Y:S01]  /*130f0*/  LDC R15, c[0x0][0xbe8] ;  /* 0x0002fa00ff0f7b82 */ /* 0x000ea20000000800 */
[C---:B------:R-:W-:Y:S01]  /*13100*/  R2UR UR11, R9.reuse ;  /* 0x00000000090b72ca */ /* 0x040fe200000e0000 */
[----:B------:R-:W-:Y:S01]  /*13110*/  ULDC.64 UR12, c[0x0][0xaa0] ;  /* 0x0002a800000c7ab9 */ /* 0x000fe20000000a00 */
[----:B------:R-:W-:Y:S01]  /*13120*/  R2UR UR8, R9 ;  /* 0x00000000090872ca */ /* 0x000fe200000e0000 */
[----:B------:R-:W-:Y:S01]  /*13130*/  UIMAD UR10, UR16, UR12, URZ ;  /* 0x0000000c100a72a4 */ /* 0x000fe2000f8e023f */
[----:B------:R-:W-:-:S04]  /*13140*/  IMAD R8, R8, 0x30, R5 ;  /* 0x0000003008087824 */ /* 0x000fc800078e0205 */
[----:B------:R-:W-:-:S04]  /*13150*/  VIADD R8, R8, UR39 ;  /* 0x0000002708087c36 */ /* 0x000fc80008000000 */
[----:B------:R-:W-:Y:S01]  /*13160*/  IMAD.MOV.U32 R9, RZ, RZ, R8 ;  /* 0x000000ffff097224 */ /* 0x000fe200078e0008 */
[----:B------:R-:W-:Y:S02]  /*13170*/  UIMAD UR10, UR11, UR13, UR10 ;  /* 0x0000000d0b0a72a4 */ /* 0x000fe4000f8e020a */
[----:B------:R-:W-:-:S04]  /*13180*/  UIMAD.WIDE.U32 UR8, UR8, UR12, URZ ;  /* 0x0000000c080872a5 */ /* 0x000fc8000f8e003f */
[----:B------:R-:W-:-:S03]  /*13190*/  UIADD3 UR9, UR9, UR10, URZ ;  /* 0x0000000a09097290 */ /* 0x000fc6000fffe03f */
[----:B------:R-:W-:Y:S01]  /*131a0*/  ULDC.64 UR10, c[0x0][0xae8] ;  /* 0x0002ba00000a7ab9 */ /* 0x000fe20000000a00 */
[----:B--2---:R-:W-:Y:S01]  /*131b0*/  ISETP.NE.AND P0, PT, R15, 0x1, PT ;  /* 0x000000010f00780c */ /* 0x004fe20003f05270 */
[----:B------:R-:W-:Y:S01]  /*131c0*/  UIMAD.WIDE.U32 UR8, UR36, UR10, UR8 ;  /* 0x0000000a240872a5 */ /* 0x000fe2000f8e0008 */
[----:B------:R-:W-:-:S03]  /*131d0*/  IMAD R19, R4, R15, RZ ;  /* 0x0000000f04137224 */ /* 0x000fc600078e02ff */
[----:B------:R-:W-:-:S03]  /*131e0*/  UIMAD UR9, UR36, UR11, UR9 ;  /* 0x0000000b240972a4 */ /* 0x000fc6000f8e0209 */
[----:B------:R-:W-:Y:S02]  /*131f0*/  ULDC.64 UR10, c[0x0][0xaf0] ;  /* 0x0002bc00000a7ab9 */ /* 0x000fe40000000a00 */
[----:B------:R-:W-:Y:S02]  /*13200*/  UIMAD UR7, UR7, UR10, URZ ;  /* 0x0000000a070772a4 */ /* 0x000fe4000f8e023f */
[----:B------:R-:W-:Y:S01]  /*13210*/  UIMAD.WIDE.U32 UR8, UR4, UR10, UR8 ;  /* 0x0000000a040872a5 */ /* 0x000fe2000f8e0008 */
[----:B01----:R-:W0:Y:S01]  /*13220*/  @P0 LDC R7, c[0x0][0xbec] ;  /* 0x0002fb00ff070b82 */ /* 0x003e220000000800 */
[----:B------:R-:W-:-:S03]  /*13230*/  UIMAD UR7, UR4, UR11, UR7 ;  /* 0x0000000b040772a4 */ /* 0x000fc6000f8e0207 */
[----:B------:R-:W-:Y:S01]  /*13240*/  ULDC.64 UR10, c[0x0][0xae0] ;  /* 0x0002b800000a7ab9 */ /* 0x000fe20000000a00 */
[----:B------:R-:W-:-:S03]  /*13250*/  UIADD3 UR4, UR9, UR7, URZ ;  /* 0x0000000709047290 */ /* 0x000fc6000fffe03f */
        /* <DEDUP_REMOVED lines=21> */
[----:B------:R-:W-:-:S04]  /*133b0*/  LEA R8, P0, R6, UR8, 0x1 ;  /* 0x0000000806087c11 */ /* 0x000fc8000f8008ff */
[----:B------:R-:W-:Y:S01]  /*133c0*/  LEA.HI.X R10, R6, UR9, R7, 0x1, P0 ;  /* 0x00000009060a7c11 */ /* 0x000fe200080f0c07 */
[----:B------:R-:W0:Y:S01]  /*133d0*/  SHFL.IDX PT, R9, R8, RZ, 0x181f ;  /* 0x00181fff08097589 */ /* 0x000e2200000e0000 */
[----:B------:R-:W-:Y:S01]  /*133e0*/  VIADD R6, R5, UR39 ;  /* 0x0000002705067c36 */ /* 0x000fe20008000000 */
[----:B------:R-:W-:Y:S02]  /*133f0*/  ISETP.GE.AND P0, PT, R0, UR4, PT ;  /* 0x0000000400007c0c */ /* 0x000fe4000bf06270 */
[----:B------:R-:W1:Y:S01]  /*13400*/  SHFL.IDX PT, R13, R8, 0x1, 0x181f ;  /* 0x00381f00080d7f89 */ /* 0x000e6200000e0000 */
[C---:B------:R-:W-:Y:S01]  /*13410*/  VIADD R4, R6.reuse, 0x30 ;  /* 0x0000003006047836 */ /* 0x040fe20000000000 */
[CC--:B------:R-:W-:Y:S01]  /*13420*/  ISETP.GE.OR P3, PT, R6.reuse, R19.reuse, P0 ;  /* 0x000000130600720c */ /* 0x0c0fe20000766670 */
[C---:B------:R-:W-:Y:S01]  /*13430*/  VIADD R5, R6.reuse, 0x60 ;  /* 0x0000006006057836 */ /* 0x040fe20000000000 */
[----:B------:R-:W2:Y:S01]  /*13440*/  SHFL.IDX PT, R15, R8, 0x2, 0x181f ;  /* 0x00581f00080f7f89 */ /* 0x000ea200000e0000 */
[----:B------:R-:W-:Y:S01]  /*13450*/  VIADD R6, R6, 0x90 ;  /* 0x0000009006067836 */ /* 0x000fe20000000000 */
[----:B------:R-:W-:-:S02]  /*13460*/  ISETP.GE.OR P2, PT, R4, R19, P0 ;  /* 0x000000130400720c */ /* 0x000fc40000746670 */
[----:B------:R-:W3:Y:S01]  /*13470*/  SHFL.IDX PT, R7, R10, RZ, 0x181f ;  /* 0x00181fff0a077589 */ /* 0x000ee200000e0000 */
[-C--:B------:R-:W-:Y:S02]  /*13480*/  ISETP.GE.OR P1, PT, R5, R19.reuse, P0 ;  /* 0x000000130500720c */ /* 0x080fe40000726670 */
[----:B------:R-:W-:Y:S01]  /*13490*/  ISETP.GE.OR P0, PT, R6, R19, P0 ;  /* 0x000000130600720c */ /* 0x000fe20000706670 */
[----:B------:R2:W4:Y:S04]  /*134a0*/  SHFL.IDX PT, R17, R8, 0x3, 0x181f ;  /* 0x00781f0008117f89 */ /* 0x00052800000e0000 */
[----:B------:R-:W5:Y:S04]  /*134b0*/  SHFL.IDX PT, R11, R10, 0x1, 0x181f ;  /* 0x00381f000a0b7f89 */ /* 0x000f6800000e0000 */
[----:B------:R-:W5:Y:S01]  /*134c0*/  SHFL.IDX PT, R12, R10, 0x2, 0x181f ;  /* 0x00581f000a0c7f89 */ /* 0x000f6200000e0000 */
[----:B0-----:R-:W-:-:S03]  /*134d0*/  @!P3 LEA R4, P6, R0, R9, 0x1 ;  /* 0x000000090004b211 */ /* 0x001fc600078c08ff */
[----:B------:R4:W0:Y:S01]  /*134e0*/  SHFL.IDX PT, R14, R10, 0x3, 0x181f ;  /* 0x00781f000a0e7f89 */ /* 0x00082200000e0000 */
[C---:B-1----:R-:W-:Y:S02]  /*134f0*/  @!P2 LEA R6, P5, R0.reuse, R13, 0x1 ;  /* 0x0000000d0006a211 */ /* 0x042fe400078a08ff */
[C---:B--2---:R-:W-:Y:S02]  /*13500*/  @!P1 LEA R8, P4, R0.reuse, R15, 0x1 ;  /* 0x0000000f00089211 */ /* 0x044fe400078808ff */
[C---:B---3--:R-:W-:Y:S02]  /*13510*/  @!P3 LEA.HI.X R5, R0.reuse, R7, R3, 0x1, P6 ;  /* 0x000000070005b211 */ /* 0x048fe400030f0c03 */
[----:B----4-:R-:W-:-:S03]  /*13520*/  @!P0 LEA R10, P6, R0, R17, 0x1 ;  /* 0x00000011000a8211 */ /* 0x010fc600078c08ff */
[----:B------:R2:W-:Y:S01]  /*13530*/  @!P3 ST.E.128 desc[UR52][R4.64], RZ ;  /* 0x000000ff0400b985 */ /* 0x0005e2000c101d34 */
[C-C-:B-----5:R-:W-:Y:S02]  /*13540*/  @!P2 LEA.HI.X R7, R0.reuse, R11, R3.reuse, 0x1, P5 ;  /* 0x0000000b0007a211 */ /* 0x160fe400028f0c03 */
[----:B------:R-:W-:-:S03]  /*13550*/  @!P1 LEA.HI.X R9, R0, R12, R3, 0x1, P4 ;  /* 0x0000000c00099211 */ /* 0x000fc600020f0c03 */
[----:B------:R2:W-:Y:S01]  /*13560*/  @!P2 ST.E.128 desc[UR52][R6.64], RZ ;  /* 0x000000ff0600a985 */ /* 0x0005e2000c101d34 */
[----:B0-----:R-:W-:-:S03]  /*13570*/  @!P0 LEA.HI.X R11, R0, R14, R3, 0x1, P6 ;  /* 0x0000000e000b8211 */ /* 0x001fc600030f0c03 */
[----:B------:R2:W-:Y:S04]  /*13580*/  @!P1 ST.E.128 desc[UR52][R8.64], RZ ;  /* 0x000000ff08009985 */ /* 0x0005e8000c101d34 */
[----:B------:R2:W-:Y:S02]  /*13590*/  @!P0 ST.E.128 desc[UR52][R10.64], RZ ;  /* 0x000000ff0a008985 */ /* 0x0005e4000c101d34 */
.L_x_925:
[----:B------:R-:W-:Y:S05]  /*135a0*/  BSYNC B0 ;  /* 0x0000000000007941 */ /* 0x000fea0003800000 */
.L_x_921:
[----:B------:R-:W-:Y:S02]  /*135b0*/  ULDC UR4, c[0x0][0xc3c] ;  /* 0x00030f0000047ab9 */ /* 0x000fe40000000800 */
[----:B------:R-:W-:-:S06]  /*135c0*/  UISETP.GE.AND UP0, UPT, UR50, UR4, UPT ;  /* 0x000000043200728c */ /* 0x000fcc000bf06270 */
[----:B------:R-:W-:-:S13]  /*135d0*/  PLOP3.LUT P0, PT, PT, PT, UP0, 0x80, 0x0 ;  /* 0x000000000000781c */ /* 0x000fda0003f0f008 */
[----:B------:R-:W-:Y:S05]  /*135e0*/  @!P0 BRA `(.L_x_931) ;  /* 0xfffffed400b48947 */ /* 0x000fea000383ffff */
[----:B------:R-:W-:Y:S05]  /*135f0*/  EXIT ;  /* 0x000000000000794d */ /* 0x000fea0003800000 */
.L_x_834:
[----:B------:R-:W-:-:S08]  /*13600*/  NOP ;  /* 0x0000000000007918 */ /* 0x000fd00000000000 */
[----:B------:R-:W0:-:S00]  /*13610*/  USETMAXREG.DEALLOC.CTAPOOL 0x20 ;  /* 0x00000020000079c8 */ /* 0x000e0000080e0500 */
        /* <DEDUP_REMOVED lines=15> */
.L_x_932:
[----:B------:R-:W0:Y:S01]  /*13710*/  S2R R0, SR_TID.X ;  /* 0x0000000000007919 */ /* 0x000e220000002100 */
[----:B------:R-:W-:Y:S01]  /*13720*/  ULDC UR4, c[0x0][0xc3c] ;  /* 0x00030f0000047ab9 */ /* 0x000fe20000000800 */
[----:B------:R-:W-:Y:S01]  /*13730*/  IMAD.MOV.U32 R7, RZ, RZ, RZ ;  /* 0x000000ffff077224 */ /* 0x000fe200078e00ff */
[----:B0-----:R-:W-:-:S04]  /*13740*/  LOP3.LUT R0, R0, 0x1f, RZ, 0xc0, !PT ;  /* 0x0000001f00007812 */ /* 0x001fc800078ec0ff */
[----:B------:R-:W-:-:S04]  /*13750*/  ISETP.NE.AND P0, PT, R0, 0x1f, PT ;  /* 0x0000001f0000780c */ /* 0x000fc80003f05270 */
[----:B------:R-:W-:-:S13]  /*13760*/  ISETP.GE.OR P1, PT, R0, UR4, !P0 ;  /* 0x0000000400007c0c */ /* 0x000fda000c726670 */
[----:B------:R-:W0:Y:S08]  /*13770*/  @!P1 LDC.64 R4, c[0x0][0xc80] ;  /* 0x00032000ff049b82 */ /* 0x000e300000000a00 */
[----:B------:R-:W1:Y:S01]  /*13780*/  @!P1 LDC.64 R2, c[0x0][0xc78] ;  /* 0x00031e00ff029b82 */ /* 0x000e620000000a00 */
[----:B0-----:R-:W-:-:S05]  /*13790*/  @!P1 IMAD.WIDE.U32 R4, R0, 0x4, R4 ;  /* 0x0000000400049825 */ /* 0x001fca00078e0004 */
[----:B------:R-:W2:Y:S01]  /*137a0*/  @!P1 LDG.E R6, desc[UR52][R4.64] ;  /* 0x0000003404069981 */ /* 0x000ea2000c1e1900 */
[----:B-1----:R-:W-:-:S05]  /*137b0*/  @!P1 IMAD.WIDE.U32 R2, R0, 0x4, R2 ;  /* 0x0000000400029825 */ /* 0x002fca00078e0002 */
[----:B------:R-:W2:Y:S01]  /*137c0*/  @!P1 LDG.E R7, desc[UR52][R2.64] ;  /* 0x0000003402079981 */ /* 0x000ea2000c1e1900 */
[C---:B------:R-:W-:Y:S02]  /*137d0*/  ISETP.NE.AND P1, PT, R0.reuse, RZ, PT ;  /* 0x000000ff0000720c */ /* 0x040fe40003f25270 */
[C---:B------:R-:W-:Y:S02]  /*137e0*/  ISETP.GE.U32.AND P2, PT, R0.reuse, 0x2, PT ;  /* 0x000000020000780c */ /* 0x040fe40003f46070 */
[C---:B------:R-:W-:Y:S02]  /*137f0*/  ISETP.GE.U32.AND P3, PT, R0.reuse, 0x4, PT ;  /* 0x000000040000780c */ /* 0x040fe40003f66070 */
[C---:B------:R-:W-:Y:S02]  /*13800*/  ISETP.GE.U32.AND P4, PT, R0.reuse, 0x8, PT ;  /* 0x000000080000780c */ /* 0x040fe40003f86070 */
[----:B------:R-:W-:Y:S01]  /*13810*/  ISETP.GE.U32.AND P5, PT, R0, 0x10, PT ;  /* 0x000000100000780c */ /* 0x000fe20003fa6070 */
[----:B------:R-:W-:Y:S01]  /*13820*/  UMOV UR42, URZ ;  /* 0x0000003f002a7c82 */ /* 0x000fe20008000000 */
        /* <DEDUP_REMOVED lines=14> */
[----:B------:R-:W1:Y:S01]  /*13910*/  S2R R9, SR_CTAID.X ;  /* 0x0000000000097919 */ /* 0x000e620000002500 */
[----:B0-----:R-:W-:Y:S02]  /*13920*/  SEL R5, R4, RZ, P5 ;  /* 0x000000ff04057207 */ /* 0x001fe40002800000 */
[----:B------:R-:W0:Y:S03]  /*13930*/  LDC R4, c[0x0][0xc38] ;  /* 0x00030e00ff047b82 */ /* 0x000e260000000800 */
[----:B------:R-:W-:-:S05]  /*13940*/  IMAD.IADD R11, R2, 0x1, R5 ;  /* 0x00000001020b7824 */ /* 0x000fca00078e0205 */
[----:B------:R-:W0:Y:S02]  /*13950*/  SHFL.IDX PT, R5, R11, 0x1f, 0x1f ;  /* 0x03e01f000b057f89 */ /* 0x000e2400000e0000 */
[----:B0-----:R-:W-:-:S05]  /*13960*/  IMAD R8, R5, R4, RZ ;  /* 0x0000000405087224 */ /* 0x001fca00078e02ff */
[----:B-1----:R-:W-:Y:S01]  /*13970*/  ISETP.GT.AND P6, PT, R8, R9, PT ;  /* 0x000000090800720c */ /* 0x002fe20003fc4270 */
[----:B------:R-:W-:-:S12]  /*13980*/  IMAD.MOV.U32 R3, RZ, RZ, R8 ;  /* 0x000000ffff037224 */ /* 0x000fd800078e0008 */
[----:B------:R-:W-:Y:S05]  /*13990*/  @P6 BRA `(.L_x_934) ;  /* 0x0000000000a86947 */ /* 0x000fea0003800000 */
[----:B------:R-:W-:Y:S01]  /*139a0*/  IMAD.MOV.U32 R8, RZ, RZ, R3 ;  /* 0x000000ffff087224 */ /* 0x000fe200078e0003 */
[----:B------:R-:W-:Y:S01]  /*139b0*/  UMOV UR42, URZ ;  /* 0x0000003f002a7c82 */ /* 0x000fe20008000000 */
[----:B------:R-:W-:-:S05]  /*139c0*/  ULDC UR5, c[0x0][0xc3c] ;  /* 0x00030f0000057ab9 */ /* 0x000fca0000000800 */
.L_x_936:
[----:B------:R-:W-:-:S03]  /*139d0*/  UIADD3 UR4, UR42, 0x1f, URZ ;  /* 0x0000001f2a047890 */ /* 0x000fc6000fffe03f */
[----:B------:R-:W-:Y:S01]  /*139e0*/  ULDC UR42, c[0x0][0xc3c] ;  /* 0x00030f00002a7ab9 */ /* 0x000fe20000000800 */
[----:B------:R-:W-:-:S06]  /*139f0*/  UISETP.GE.AND UP0, UPT, UR4, UR5, UPT ;  /* 0x000000050400728c */ /* 0x000fcc000bf06270 */
[----:B------:R-:W-:-:S13]  /*13a00*/  PLOP3.LUT P6, PT, PT, PT, UP0, 0x40, 0x0 ;  /* 0x000000000000781c */ /* 0x000fda0003fce808 */
[----:B------:R-:W-:Y:S05]  /*13a10*/  @!P6 BRA `(.L_x_935) ;  /* 0x0000000800cce947 */ /* 0x000fea0003800000 */
[----:B------:R-:W-:Y:S02]  /*13a20*/  UMOV UR42, UR4 ;  /* 0x00000004002a7c82 */ /* 0x000fe40008000000 */
[----:B------:R-:W-:-:S05]  /*13a30*/  VIADD R7, R0, UR42 ;  /* 0x0000002a00077c36 */ /* 0x000fca0008000000 */
[----:B------:R-:W-:-:S13]  /*13a40*/  ISETP.GE.OR P6, PT, R7, UR5, !P0 ;  /* 0x0000000507007c0c */ /* 0x000fda000c7c6670 */
[----:B------:R-:W0:Y:S08]  /*13a50*/  @!P6 LDC.64 R4, c[0x0][0xc80] ;  /* 0x00032000ff04eb82 */ /* 0x000e300000000a00 */
[----:B------:R-:W1:Y:S01]  /*13a60*/  @!P6 LDC.64 R2, c[0x0][0xc78] ;  /* 0x00031e00ff02eb82 */ /* 0x000e620000000a00 */
[----:B0-----:R-:W-:-:S04]  /*13a70*/  @!P6 IMAD.WIDE R4, R7, 0x4, R4 ;  /* 0x000000040704e825 */ /* 0x001fc800078e0204 */
[----:B-1----:R-:W-:Y:S01]  /*13a80*/  @!P6 IMAD.WIDE R2, R7, 0x4, R2 ;  /* 0x000000040702e825 */ /* 0x002fe200078e0202 */
[----:B------:R-:W-:-:S06]  /*13a90*/  CS2R R6, SRZ ;  /* 0x0000000000067805 */ /* 0x000fcc000001ff00 */
[----:B------:R0:W2:Y:S04]  /*13aa0*/  @!P6 LDG.E R6, desc[UR52][R4.64] ;  /* 0x000000340406e981 */ /* 0x0000a8000c1e1900 */
[----:B------:R-:W2:Y:S01]  /*13ab0*/  @!P6 LDG.E R7, desc[UR52][R2.64] ;  /* 0x000000340207e981 */ /* 0x000ea2000c1e1900 */
[----:B0-----:R-:W0:Y:S01]  /*13ac0*/  LDC R4, c[0x0][0xc38] ;  /* 0x00030e00ff047b82 */ /* 0x001e220000000800 */
[----:B--2---:R-:W-:-:S05]  /*13ad0*/  IMAD R13, R6, R7, RZ ;  /* 0x00000007060d7224 */ /* 0x004fca00078e02ff */
        /* <DEDUP_REMOVED lines=20> */
[----:B------:R-:W-:Y:S02]  /*13c20*/  IMAD.MOV.U32 R11, RZ, RZ, R2 ;  /* 0x000000ffff0b7224 */ /* 0x000fe400078e0002 */
[----:B------:R-:W-:-:S07]  /*13c30*/  IMAD.MOV.U32 R3, RZ, RZ, R5 ;  /* 0x000000ffff037224 */ /* 0x000fce00078e0005 */
.L_x_934:
[----:B------:R-:W-:Y:S02]  /*13c40*/  IMAD.IADD R24, R8, 0x1, -R3 ;  /* 0x0000000108187824 */ /* 0x000fe400078e0a03 */
[----:B------:R-:W-:Y:S02]  /*13c50*/  IMAD.MOV.U32 R3, RZ, RZ, RZ ;  /* 0x000000ffff037224 */ /* 0x000fe400078e00ff */
[----:B------:R-:W-:-:S05]  /*13c60*/  IMAD R2, R11, R4, R24 ;  /* 0x000000040b027224 */ /* 0x000fca00078e0218 */
[----:B------:R-:W-:-:S13]  /*13c70*/  ISETP.GT.AND P0, PT, R2, R9, PT ;  /* 0x000000090200720c */ /* 0x000fda0003f04270 */
[----:B------:R-:W-:Y:S02]  /*13c80*/  VOTEU.ANY UR5, UPT, !P0 ;  /* 0x0000000000057886 */ /* 0x000fe400040e0100 */
[----:B------:R-:W-:Y:S02]  /*13c90*/  UPOPC UR4, UR5 ;  /* 0x00000005000472bf */ /* 0x000fe40008000000 */
[----:B------:R-:W-:Y:S02]  /*13ca0*/  ISETP.NE.AND P0, PT, RZ, UR5, PT ;  /* 0x00000005ff007c0c */ /* 0x000fe4000bf05270 */
[----:B------:R-:W-:Y:S02]  /*13cb0*/  UIADD3 UR42, UR4, UR42, URZ ;  /* 0x0000002a042a7290 */ /* 0x000fe4000fffe03f */
[----:B------:R-:W-:Y:S02]  /*13cc0*/  IMAD.U32 R2, RZ, RZ, UR4 ;  /* 0x00000004ff027e24 */ /* 0x000fe4000f8e00ff */
[----:B------:R-:W-:-:S03]  /*13cd0*/  IMAD.U32 R5, RZ, RZ, UR4 ;  /* 0x00000004ff057e24 */ /* 0x000fc6000f8e00ff */
[----:B------:R-:W0:Y:S04]  /*13ce0*/  SHFL.IDX PT, R7, R7, R2, 0x1f ;  /* 0x00001f0207077589 */ /* 0x000e2800000e0000 */
[----:B------:R1:W2:Y:S01]  /*13cf0*/  SHFL.IDX PT, R6, R6, R5, 0x1f ;  /* 0x00001f0506067589 */ /* 0x0002a200000e0000 */
[----:B0-----:R-:W-:Y:S01]  /*13d00*/  ISETP.NE.AND P1, PT, R7, 0x1, PT ;  /* 0x000000010700780c */ /* 0x001fe20003f25270 */
[----:B-1----:R-:W-:-:S12]  /*13d10*/  @!P0 BRA `(.L_x_937) ;  /* 0x00000000000c8947 */ /* 0x002fd80003800000 */
[----:B------:R-:W-:-:S06]  /*13d20*/  UIADD3 UR4, UR4, -0x1, URZ ;  /* 0xffffffff04047890 */ /* 0x000fcc000fffe03f */
[----:B------:R-:W-:-:S05]  /*13d30*/  IMAD.U32 R2, RZ, RZ, UR4 ;  /* 0x00000004ff027e24 */ /* 0x000fca000f8e00ff */
[----:B------:R0:W1:Y:S02]  /*13d40*/  SHFL.IDX PT, R3, R11, R2, 0x1f ;  /* 0x00001f020b037589 */ /* 0x00006400000e0000 */
.L_x_937:
[----:B-1----:R-:W-:-:S04]  /*13d50*/  IMAD R24, R3, R4, R24 ;  /* 0x0000000403187224 */ /* 0x002fc800078e0218 */
[----:B------:R-:W-:Y:S01]  /*13d60*/  IMAD.IADD R5, R9, 0x1, -R24 ;  /* 0x0000000109057824 */ /* 0x000fe200078e0a18 */
[----:B------:R-:W-:Y:S06]  /*13d70*/  @!P1 BRA `(.L_x_938) ;  /* 0x0000000000e89947 */ /* 0x000fec0003800000 */
[-C--:B--2---:R-:W-:Y:S02]  /*13d80*/  IABS R8, R6.reuse ;  /* 0x0000000600087213 */ /* 0x084fe40000000000 */
[----:B------:R-:W-:Y:S02]  /*13d90*/  IABS R4, R7 ;  /* 0x0000000700047213 */ /* 0x000fe40000000000 */
[----:B------:R-:W1:Y:S01]  /*13da0*/  I2F.RP R9, R8 ;  /* 0x0000000800097306 */ /* 0x000e620000209400 */
[----:B------:R-:W-:Y:S02]  /*13db0*/  IABS R10, R5 ;  /* 0x00000005000a7213 */ /* 0x000fe40000000000 */
[----:B------:R-:W-:-:S05]  /*13dc0*/  IABS R12, R6 ;  /* 0x00000006000c7213 */ /* 0x000fca0000000000 */
[----:B-1----:R-:W0:Y:S02]  /*13dd0*/  MUFU.RCP R9, R9 ;  /* 0x0000000900097308 */ /* 0x002e240000001000 */
[----:B0-----:R-:W-:-:S06]  /*13de0*/  VIADD R2, R9, 0xffffffe ;  /* 0x0ffffffe09027836 */ /* 0x001fcc0000000000 */
[----:B------:R-:W0:Y:S08]  /*13df0*/  I2F.RP R9, R4 ;  /* 0x0000000400097306 */ /* 0x000e300000209400 */
[----:B------:R1:W2:Y:S08]  /*13e00*/  F2I.FTZ.U32.TRUNC.NTZ R3, R2 ;  /* 0x0000000200037305 */ /* 0x0002b0000021f000 */
[----:B0-----:R-:W0:Y:S01]  /*13e10*/  MUFU.RCP R9, R9 ;  /* 0x0000000900097308 */ /* 0x001e220000001000 */
[----:B-1----:R-:W-:-:S02]  /*13e20*/  IMAD.MOV.U32 R2, RZ, RZ, RZ ;  /* 0x000000ffff027224 */ /* 0x002fc400078e00ff */
[----:B--2---:R-:W-:-:S04]  /*13e30*/  IMAD.MOV R11, RZ, RZ, -R3 ;  /* 0x000000ffff0b7224 */ /* 0x004fc800078e0a03 */
[----:B------:R-:W-:-:S04]  /*13e40*/  IMAD R11, R11, R8, RZ ;  /* 0x000000080b0b7224 */ /* 0x000fc800078e02ff */
[----:B------:R-:W-:-:S04]  /*13e50*/  IMAD.HI.U32 R3, R3, R11, R2 ;  /* 0x0000000b03037227 */ /* 0x000fc800078e0002 */
[----:B------:R-:W-:Y:S02]  /*13e60*/  IMAD.MOV R11, RZ, RZ, -R12 ;  /* 0x000000ffff0b7224 */ /* 0x000fe400078e0a0c */
[----:B------:R-:W-:-:S04]  /*13e70*/  IMAD.HI.U32 R2, R3, R10, RZ ;  /* 0x0000000a03027227 */ /* 0x000fc800078e00ff */
[----:B------:R-:W-:Y:S02]  /*13e80*/  IMAD R3, R2, R11, R10 ;  /* 0x0000000b02037224 */ /* 0x000fe400078e020a */
[----:B0-----:R-:W-:-:S03]  /*13e90*/  VIADD R10, R9, 0xffffffe ;  /* 0x0ffffffe090a7836 */ /* 0x001fc60000000000 */
[----:B------:R-:W-:-:S13]  /*13ea0*/  ISETP.GT.U32.AND P1, PT, R8, R3, PT ;  /* 0x000000030800720c */ /* 0x000fda0003f24070 */
[----:B------:R-:W-:Y:S02]  /*13eb0*/  @!P1 IMAD.IADD R3, R3, 0x1, -R8 ;  /* 0x0000000103039824 */ /* 0x000fe400078e0a08 */
[----:B------:R-:W-:Y:S01]  /*13ec0*/  @!P1 VIADD R2, R2, 0x1 ;  /* 0x0000000102029836 */ /* 0x000fe20000000000 */
[----:B------:R-:W-:Y:S02]  /*13ed0*/  ISETP.NE.AND P1, PT, R6, RZ, PT ;  /* 0x000000ff0600720c */ /* 0x000fe40003f25270 */
[----:B------:R-:W-:Y:S02]  /*13ee0*/  ISETP.GE.U32.AND P0, PT, R3, R8, PT ;  /* 0x000000080300720c */ /* 0x000fe40003f06070 */
[----:B------:R-:W-:Y:S01]  /*13ef0*/  LOP3.LUT R8, R5, R6, RZ, 0x3c, !PT ;  /* 0x0000000605087212 */ /* 0x000fe200078e3cff */
[----:B------:R-:W0:Y:S03]  /*13f00*/  F2I.FTZ.U32.TRUNC.NTZ R3, R10 ;  /* 0x0000000a00037305 */ /* 0x000e26000021f000 */
[----:B------:R-:W-:-:S07]  /*13f10*/  ISETP.GE.AND P2, PT, R8, RZ, PT ;  /* 0x000000ff0800720c */ /* 0x000fce0003f46270 */
[----:B------:R-:W-:-:S04]  /*13f20*/  @P0 VIADD R2, R2, 0x1 ;  /* 0x0000000102020836 */ /* 0x000fc80000000000 */
[----:B------:R-:W-:Y:S01]  /*13f30*/  IMAD.MOV.U32 R12, RZ, RZ, R2 ;  /* 0x000000ffff0c7224 */ /* 0x000fe200078e0002 */
[----:B------:R-:W-:Y:S01]  /*13f40*/  IABS R2, R7 ;  /* 0x0000000700027213 */ /* 0x000fe20000000000 */
[----:B0-----:R-:W-:Y:S02]  /*13f50*/  IMAD.MOV R9, RZ, RZ, -R3 ;  /* 0x000000ffff097224 */ /* 0x001fe400078e0a03 */
[----:B------:R-:W-:Y:S01]  /*13f60*/  @!P2 IMAD.MOV R12, RZ, RZ, -R12 ;  /* 0x000000ffff0ca224 */ /* 0x000fe200078e0a0c */
[----:B------:R-:W-:Y:S01]  /*13f70*/  @!P1 LOP3.LUT R12, RZ, R6, RZ, 0x33, !PT ;  /* 0x00000006ff0c9212 */ /* 0x000fe200078e33ff */
[----:B------:R-:W-:Y:S02]  /*13f80*/  IMAD.MOV R10, RZ, RZ, -R2 ;  /* 0x000000ffff0a7224 */ /* 0x000fe400078e0a02 */
[----:B------:R-:W-:Y:S01]  /*13f90*/  IMAD R9, R9, R4, RZ ;  /* 0x0000000409097224 */ /* 0x000fe200078e02ff */
[----:B------:R-:W-:Y:S01]  /*13fa0*/  IABS R8, R12 ;  /* 0x0000000c00087213 */ /* 0x000fe20000000000 */
[----:B------:R-:W-:-:S04]  /*13fb0*/  IMAD.MOV.U32 R2, RZ, RZ, RZ ;  /* 0x000000ffff027224 */ /* 0x000fc800078e00ff */
[----:B------:R-:W-:-:S04]  /*13fc0*/  IMAD.HI.U32 R2, R3, R9, R2 ;  /* 0x0000000903027227 */ /* 0x000fc800078e0002 */
[----:B------:R-:W-:Y:S02]  /*13fd0*/  IMAD.MOV.U32 R3, RZ, RZ, R8 ;  /* 0x000000ffff037224 */ /* 0x000fe400078e0008 */
[----:B------:R-:W-:Y:S02]  /*13fe0*/  IMAD.MOV.U32 R8, RZ, RZ, R10 ;  /* 0x000000ffff087224 */ /* 0x000fe400078e000a */
[----:B------:R-:W-:-:S04]  /*13ff0*/  IMAD.HI.U32 R2, R2, R3, RZ ;  /* 0x0000000302027227 */ /* 0x000fc800078e00ff */
[----:B------:R-:W-:-:S05]  /*14000*/  IMAD R3, R2, R8, R3 ;  /* 0x0000000802037224 */ /* 0x000fca00078e0203 */
[----:B------:R-:W-:-:S13]  /*14010*/  ISETP.GT.U32.AND P1, PT, R4, R3, PT ;  /* 0x000000030400720c */ /* 0x000fda0003f24070 */
[----:B------:R-:W-:Y:S02]  /*14020*/  @!P1 IMAD.IADD R3, R3, 0x1, -R4 ;  /* 0x0000000103039824 */ /* 0x000fe400078e0a04 */
[----:B------:R-:W-:Y:S01]  /*14030*/  @!P1 VIADD R2, R2, 0x1 ;  /* 0x0000000102029836 */ /* 0x000fe20000000000 */
[----:B------:R-:W-:Y:S02]  /*14040*/  ISETP.NE.AND P1, PT, R7, RZ, PT ;  /* 0x000000ff0700720c */ /* 0x000fe40003f25270 */
[----:B------:R-:W-:Y:S02]  /*14050*/  ISETP.GE.U32.AND P0, PT, R3, R4, PT ;  /* 0x000000040300720c */ /* 0x000fe40003f06070 */
[----:B------:R-:W-:-:S04]  /*14060*/  LOP3.LUT R3, R12, R7, RZ, 0x3c, !PT ;  /* 0x000000070c037212 */ /* 0x000fc800078e3cff */
[----:B------:R-:W-:Y:S01]  /*14070*/  ISETP.GE.AND P2, PT, R3, RZ, PT ;  /* 0x000000ff0300720c */ /* 0x000fe20003f46270 */
[----:B------:R-:W-:-:S06]  /*14080*/  IMAD.MOV R3, RZ, RZ, -R12 ;  /* 0x000000ffff037224 */ /* 0x000fcc00078e0a0c */
[----:B------:R-:W-:-:S06]  /*14090*/  @P0 VIADD R2, R2, 0x1 ;  /* 0x0000000102020836 */ /* 0x000fcc0000000000 */
[----:B------:R-:W-:Y:S01]  /*140a0*/  @!P2 IMAD.MOV R2, RZ, RZ, -R2 ;  /* 0x000000ffff02a224 */ /* 0x000fe200078e0a02 */
[----:B------:R-:W-:-:S05]  /*140b0*/  @!P1 LOP3.LUT R2, RZ, R7, RZ, 0x33, !PT ;  /* 0x00000007ff029212 */ /* 0x000fca00078e33ff */
[----:B------:R-:W-:-:S04]  /*140c0*/  IMAD.MOV R26, RZ, RZ, -R2 ;  /* 0x000000ffff1a7224 */ /* 0x000fc800078e0a02 */
[C---:B------:R-:W-:Y:S02]  /*140d0*/  IMAD R26, R7.reuse, R26, R12 ;  /* 0x0000001a071a7224 */ /* 0x040fe400078e020c */
[----:B------:R-:W-:Y:S02]  /*140e0*/  IMAD R7, R7, 0x1000000, R2 ;  /* 0x0100000007077824 */ /* 0x000fe400078e0202 */
[----:B------:R-:W-:Y:S02]  /*140f0*/  IMAD R2, R6, R3, R5 ;  /* 0x0000000306027224 */ /* 0x000fe400078e0205 */
[----:B------:R-:W-:Y:S01]  /*14100*/  IMAD R26, R26, 0x10000, R7 ;  /* 0x000100001a1a7824 */ /* 0x000fe200078e0207 */
[----:B------:R-:W-:Y:S06]  /*14110*/  BRA `(.L_x_939) ;  /* 0x0000000400007947 */ /* 0x000fec0003800000 */
.L_x_938:
[----:B------:R-:W-:Y:S02]  /*14120*/  ULDC.64 UR4, c[0x0][0xc90] ;  /* 0x0003240000047ab9 */ /* 0x000fe40000000a00 */
[----:B------:R-:W-:-:S06]  /*14130*/  UIMAD.WIDE UR4, UR42, 0x4, UR4 ;  /* 0x000000042a0478a5 */ /* 0x000fcc000f8e0204 */
[----:B0-----:R-:W-:Y:S02]  /*14140*/  IMAD.U32 R2, RZ, RZ, UR4 ;  /* 0x00000004ff027e24 */ /* 0x001fe4000f8e00ff */
[----:B------:R-:W-:-:S05]  /*14150*/  IMAD.U32 R3, RZ, RZ, UR5 ;  /* 0x00000005ff037e24 */ /* 0x000fca000f8e00ff */
[----:B------:R0:W2:Y:S01]  /*14160*/  LDG.E R9, desc[UR52][R2.64] ;  /* 0x0000003402097981 */ /* 0x0000a2000c1e1900 */
[----:B------:R-:W-:Y:S01]  /*14170*/  IABS R13, R5 ;  /* 0x00000005000d7213 */ /* 0x000fe20000000000 */
[----:B0-----:R-:W-:Y:S02]  /*14180*/  IMAD.MOV.U32 R2, RZ, RZ, RZ ;  /* 0x000000ffff027224 */ /* 0x001fe400078e00ff */
[----:B--2---:R-:W-:-:S05]  /*14190*/  IMAD R8, R6, R9, RZ ;  /* 0x0000000906087224 */ /* 0x004fca00078e02ff */
[-C--:B------:R-:W-:Y:S02]  /*141a0*/  IABS R12, R8.reuse ;  /* 0x00000008000c7213 */ /* 0x080fe40000000000 */
[----:B------:R-:W-:Y:S02]  /*141b0*/  IABS R14, R8 ;  /* 0x00000008000e7213 */ /* 0x000fe40000000000 */
[----:B------:R-:W0:Y:S08]  /*141c0*/  I2F.RP R7, R12 ;  /* 0x0000000c00077306 */ /* 0x000e300000209400 */
[----:B0-----:R-:W0:Y:S02]  /*141d0*/  MUFU.RCP R7, R7 ;  /* 0x0000000700077308 */ /* 0x001e240000001000 */
[----:B0-----:R-:W-:-:S06]  /*141e0*/  VIADD R10, R7, 0xffffffe ;  /* 0x0ffffffe070a7836 */ /* 0x001fcc0000000000 */
[----:B------:R-:W0:Y:S02]  /*141f0*/  F2I.FTZ.U32.TRUNC.NTZ R3, R10 ;  /* 0x0000000a00037305 */ /* 0x000e24000021f000 */
[----:B0-----:R-:W-:-:S04]  /*14200*/  IMAD.MOV R11, RZ, RZ, -R3 ;  /* 0x000000ffff0b7224 */ /* 0x001fc800078e0a03 */
[----:B------:R-:W-:-:S04]  /*14210*/  IMAD R11, R11, R12, RZ ;  /* 0x0000000c0b0b7224 */ /* 0x000fc800078e02ff */
[----:B------:R-:W-:-:S04]  /*14220*/  IMAD.HI.U32 R2, R3, R11, R2 ;  /* 0x0000000b03027227 */ /* 0x000fc800078e0002 */
[----:B------:R-:W-:Y:S02]  /*14230*/  IMAD.MOV.U32 R11, RZ, RZ, R13 ;  /* 0x000000ffff0b7224 */ /* 0x000fe400078e000d */
[----:B------:R-:W-:Y:S02]  /*14240*/  IMAD.MOV R3, RZ, RZ, -R14 ;  /* 0x000000ffff037224 */ /* 0x000fe400078e0a0e */
        /* <DEDUP_REMOVED lines=12> */
[----:B------:R-:W-:Y:S02]  /*14310*/  IMAD R7, R9, R2, RZ ;  /* 0x0000000209077224 */ /* 0x000fe400078e02ff */
[----:B------:R-:W-:Y:S02]  /*14320*/  IMAD.MOV R2, RZ, RZ, -R2 ;  /* 0x000000ffff027224 */ /* 0x000fe400078e0a02 */
[----:B------:R-:W-:Y:S02]  /*14330*/  IMAD.MOV R3, RZ, RZ, -R7 ;  /* 0x000000ffff037224 */ /* 0x000fe400078e0a07 */
[----:B------:R-:W-:-:S03]  /*14340*/  IMAD R12, R8, R2, R5 ;  /* 0x00000002080c7224 */ /* 0x000fc600078e0205 */
[----:B------:R-:W-:Y:S02]  /*14350*/  VIADDMNMX R4, R3, R4, R9, PT ;  /* 0x0000000403047246 */ /* 0x000fe40003800109 */
[----:B------:R-:W-:Y:S02]  /*14360*/  IADD3 R7, R7, 0x1000000, R12 ;  /* 0x0100000007077810 */ /* 0x000fe40007ffe00c */
[-C--:B------:R-:W-:Y:S01]  /*14370*/  IABS R9, R4.reuse ;  /* 0x0000000400097213 */ /* 0x080fe20000000000 */
[----:B------:R-:W-:Y:S01]  /*14380*/  IMAD.MOV R26, RZ, RZ, -R4 ;  /* 0x000000ffff1a7224 */ /* 0x000fe200078e0a04 */
[----:B------:R-:W-:Y:S02]  /*14390*/  IABS R8, R4 ;  /* 0x0000000400087213 */ /* 0x000fe40000000000 */
[----:B------:R-:W0:Y:S03]  /*143a0*/  I2F.RP R10, R9 ;  /* 0x00000009000a7306 */ /* 0x000e260000209400 */
[----:B------:R-:W-:-:S05]  /*143b0*/  IMAD.MOV R8, RZ, RZ, -R8 ;  /* 0x000000ffff087224 */ /* 0x000fca00078e0a08 */
[----:B0-----:R-:W0:Y:S02]  /*143c0*/  MUFU.RCP R10, R10 ;  /* 0x0000000a000a7308 */ /* 0x001e240000001000 */
[----:B0-----:R-:W-:-:S06]  /*143d0*/  VIADD R3, R10, 0xffffffe ;  /* 0x0ffffffe0a037836 */ /* 0x001fcc0000000000 */
[----:B------:R-:W0:Y:S02]  /*143e0*/  F2I.FTZ.U32.TRUNC.NTZ R3, R3 ;  /* 0x0000000300037305 */ /* 0x000e24000021f000 */
[----:B0-----:R-:W-:-:S04]  /*143f0*/  IMAD.MOV R11, RZ, RZ, -R3 ;  /* 0x000000ffff0b7224 */ /* 0x001fc800078e0a03 */
[----:B------:R-:W-:Y:S01]  /*14400*/  IMAD.MOV.U32 R2, RZ, RZ, R11 ;  /* 0x000000ffff027224 */ /* 0x000fe200078e000b */
[----:B------:R-:W-:-:S03]  /*14410*/  IABS R11, R12 ;  /* 0x0000000c000b7213 */ /* 0x000fc60000000000 */
[----:B------:R-:W-:Y:S02]  /*14420*/  IMAD R5, R2, R9, RZ ;  /* 0x0000000902057224 */ /* 0x000fe400078e02ff */
[----:B------:R-:W-:-:S04]  /*14430*/  IMAD.MOV.U32 R2, RZ, RZ, RZ ;  /* 0x000000ffff027224 */ /* 0x000fc800078e00ff */
[----:B------:R-:W-:Y:S01]  /*14440*/  IMAD.HI.U32 R2, R3, R5, R2 ;  /* 0x0000000503027227 */ /* 0x000fe200078e0002 */
[----:B------:R-:W-:-:S04]  /*14450*/  LOP3.LUT R3, R12, R4, RZ, 0x3c, !PT ;  /* 0x000000040c037212 */ /* 0x000fc800078e3cff */
[----:B------:R-:W-:Y:S01]  /*14460*/  ISETP.GE.AND P2, PT, R3, RZ, PT ;  /* 0x000000ff0300720c */ /* 0x000fe20003f46270 */
        /* <DEDUP_REMOVED lines=9> */
[----:B------:R-:W-:-:S05]  /*14500*/  @!P1 LOP3.LUT R2, RZ, R4, RZ, 0x33, !PT ;  /* 0x00000004ff029212 */ /* 0x000fca00078e33ff */
[----:B------:R-:W-:-:S07]  /*14510*/  IMAD R26, R2, R26, R7 ;  /* 0x0000001a021a7224 */ /* 0x000fce00078e0207 */
.L_x_939:
[----:B------:R-:W-:-:S05]  /*14520*/  LOP3.LUT R25, RZ, R2, RZ, 0x33, !PT ;  /* 0x00000002ff197212 */ /* 0x000fca00078e33ff */
[----:B------:R-:W-:Y:S01]  /*14530*/  IMAD.IADD R25, R6, 0x1, R25 ;  /* 0x0000000106197824 */ /* 0x000fe200078e0219 */
[----:B------:R-:W-:Y:S06]  /*14540*/  BRA `(.L_x_940) ;  /* 0x00000000000c7947 */ /* 0x000fec0003800000 */
.L_x_935:
[----:B------:R-:W-:Y:S02]  /*14550*/  IMAD.MOV.U32 R24, RZ, RZ, R9 ;  /* 0x000000ffff187224 */ /* 0x000fe400078e0009 */
[----:B------:R-:W-:Y:S02]  /*14560*/  IMAD.MOV.U32 R25, RZ, RZ, RZ ;  /* 0x000000ffff197224 */ /* 0x000fe400078e00ff */
[----:B------:R-:W-:-:S07]  /*14570*/  IMAD.MOV.U32 R26, RZ, RZ, RZ ;  /* 0x000000ffff1a7224 */ /* 0x000fce00078e00ff */
.L_x_940:
[----:B------:R-:W-:Y:S01]  /*14580*/  ISETP.NE.AND P0, PT, R0, RZ, PT ;  /* 0x000000ff0000720c */ /* 0x000fe20003f05270 */
[----:B------:R-:W-:-:S12]  /*14590*/  IMAD.U32 R27, RZ, RZ, UR42 ;  /* 0x0000002aff1b7e24 */ /* 0x000fd8000f8e00ff */
[----:B------:R-:W0:Y:S01]  /*145a0*/  @!P0 S2R R3, SR_CgaCtaId ;  /* 0x0000000000038919 */ /* 0x000e220000008800 */
[----:B------:R-:W-:-:S04]  /*145b0*/  @!P0 MOV R0, 0x400 ;  /* 0x0000040000008802 */ /* 0x000fc80000000f00 */
[----:B0-----:R-:W-:-:S05]  /*145c0*/  @!P0 LEA R0, R3, R0, 0x18 ;  /* 0x0000000003008211 */ /* 0x001fca00078ec0ff */
[----:B------:R0:W-:Y:S01]  /*145d0*/  @!P0 STS.128 [R0+0x132d0], R24 ;  /* 0x0132d01800008388 */ /* 0x0001e20000000c00 */
[----:B------:R-:W-:Y:S06]  /*145e0*/  BAR.ARV 0x5, 0x200 ;  /* 0x0148000000007b1d */ /* 0x000fec0000002000 */
.L_x_933:
        /* <DEDUP_REMOVED lines=47> */
.L_x_1015:
[----:B------:R-:W-:Y:S01]  /*148e0*/  ULDC.64 UR4, c[0x0][0xa00] ;  /* 0x0002800000047ab9 */ /* 0x000fe20000000a00 */
[----:B------:R-:W-:Y:S01]  /*148f0*/  ULDC.64 UR10, c[0x0][0xa08] ;  /* 0x00028200000a7ab9 */ /* 0x000fe20000000a00 */
[----:B------:R-:W-:Y:S01]  /*14900*/  ISETP.NE.U32.AND P0, PT, RZ, UR4, PT ;  /* 0x00000004ff007c0c */ /* 0x000fe2000bf05070 */
[----:B------:R-:W-:Y:S01]  /*14910*/  ULDC.64 UR6, c[0x0][0xa00] ;  /* 0x0002800000067ab9 */ /* 0x000fe20000000a00 */
[----:B------:R-:W-:Y:S01]  /*14920*/  ISETP.NE.U32.AND P1, PT, RZ, UR10, PT ;  /* 0x0000000aff007c0c */ /* 0x000fe2000bf25070 */
[----:B------:R-:W-:Y:S01]  /*14930*/  UIMAD.WIDE UR6, UR42, 0x4, UR6 ;  /* 0x000000042a0678a5 */ /* 0x000fe2000f8e0206 */
[----:B------:R-:W-:Y:S01]  /*14940*/  ISETP.NE.AND.EX P0, PT, RZ, UR5, PT, P0 ;  /* 0x00000005ff007c0c */ /* 0x000fe2000bf05300 */
[----:B------:R-:W-:Y:S01]  /*14950*/  ULDC.64 UR4, c[0x0][0xa28] ;  /* 0x00028a0000047ab9 */ /* 0x000fe20000000a00 */
[----:B------:R-:W-:Y:S01]  /*14960*/  ULDC.64 UR8, c[0x0][0xa08] ;  /* 0x0002820000087ab9 */ /* 0x000fe20000000a00 */
[----:B------:R-:W-:Y:S01]  /*14970*/  UISETP.NE.U32.AND UP0, UPT, UR4, URZ, UPT ;  /* 0x0000003f0400728c */ /* 0x000fe2000bf05070 */
[----:B------:R-:W-:Y:S01]  /*14980*/  ISETP.NE.AND.EX P1, PT, RZ, UR11, PT, P1 ;  /* 0x0000000bff007c0c */ /* 0x000fe2000bf25310 */
[----:B------:R-:W-:Y:S01]  /*14990*/  ULDC.64 UR10, c[0x0][0xa18] ;  /* 0x00028600000a7ab9 */ /* 0x000fe20000000a00 */
[----:B------:R-:W-:Y:S01]  /*149a0*/  IMAD.U32 R2, RZ, RZ, UR6 ;  /* 0x00000006ff027e24 */ /* 0x000fe2000f8e00ff */
[----:B------:R-:W-:Y:S01]  /*149b0*/  UISETP.NE.AND.EX UP0, UPT, UR5, URZ, UPT, UP0 ;  /* 0x0000003f0500728c */ /* 0x000fe2000bf05300 */
[----:B------:R-:W-:Y:S01]  /*149c0*/  IMAD.U32 R3, RZ, RZ, UR7 ;  /* 0x00000007ff037e24 */ /* 0x000fe2000f8e00ff */
[----:B------:R-:W-:Y:S01]  /*149d0*/  UISETP.NE.U32.AND UP1, UPT, UR10, URZ, UPT ;  /* 0x0000003f0a00728c */ /* 0x000fe2000bf25070 */
[----:B01----:R-:W0:Y:S01]  /*149e0*/  LDC R5, c[0x0][0x288] ;  /* 0x0000a200ff057b82 */ /* 0x003e220000000800 */
[----:B------:R-:W-:-:S02]  /*149f0*/  UIMAD.WIDE UR8, UR42, 0x4, UR8 ;  /* 0x000000042a0878a5 */ /* 0x000fc4000f8e0208 */
[----:B------:R-:W-:Y:S01]  /*14a00*/  UISETP.NE.AND.EX UP1, UPT, UR11, URZ, UPT, UP1 ;  /* 0x0000003f0b00728c */ /* 0x000fe2000bf25310 */
[----:B---3--:R1:W2:Y:S01]  /*14a10*/  @P0 LDG.E R0, desc[UR52][R2.64] ;  /* 0x0000003402000981 */ /* 0x0082a2000c1e1900 */
[----:B------:R-:W-:-:S03]  /*14a20*/  IMAD.MOV.U32 R27, RZ, RZ, RZ ;  /* 0x000000ffff1b7224 */ /* 0x000fc600078e00ff */
[----:B------:R-:W-:Y:S01]  /*14a30*/  @UP0 ULDC.64 UR4, c[0x0][0xa28] ;  /* 0x00028a0000040ab9 */ /* 0x000fe20000000a00 */
[----:B------:R-:W-:Y:S01]  /*14a40*/  PLOP3.LUT P2, PT, PT, PT, UP0, 0x80, 0x0 ;  /* 0x000000000000781c */ /* 0x000fe20003f4f008 */
[----:B------:R-:W-:Y:S01]  /*14a50*/  @UP0 UIMAD.WIDE UR4, UR42, 0x4, UR4 ;  /* 0x000000042a0408a5 */ /* 0x000fe2000f8e0204 */
[----:B------:R-:W-:Y:S01]  /*14a60*/  IMAD.MOV.U32 R4, RZ, RZ, RZ ;  /* 0x000000ffff047224 */ /* 0x000fe200078e00ff */
[----:B------:R-:W3:Y:S01]  /*14a70*/  LDC R6, c[0x0][0x2f0] ;  /* 0x0000bc00ff067b82 */ /* 0x000ee20000000800 */
[----:B-1----:R-:W-:Y:S02]  /*14a80*/  IMAD.U32 R2, RZ, RZ, UR8 ;  /* 0x00000008ff027e24 */ /* 0x002fe4000f8e00ff */
[----:B------:R-:W-:Y:S01]  /*14a90*/  IMAD.U32 R3, RZ, RZ, UR9 ;  /* 0x00000009ff037e24 */ /* 0x000fe2000f8e00ff */
[----:B------:R-:W-:-:S04]  /*14aa0*/  PLOP3.LUT P4, PT, PT, PT, UP1, 0x80, 0x0 ;  /* 0x000000000000781c */ /* 0x000fc80003f8f018 */
[----:B------:R1:W5:Y:S02]  /*14ab0*/  @P1 LDG.E R27, desc[UR52][R2.64] ;  /* 0x00000034021b1981 */ /* 0x000364000c1e1900 */
[----:B-1----:R-:W-:Y:S02]  /*14ac0*/  IMAD.U32 R2, RZ, RZ, UR4 ;  /* 0x00000004ff027e24 */ /* 0x002fe4000f8e00ff */
[----:B------:R-:W-:Y:S01]  /*14ad0*/  IMAD.U32 R3, RZ, RZ, UR5 ;  /* 0x00000005ff037e24 */ /* 0x000fe2000f8e00ff */
[----:B------:R-:W-:Y:S02]  /*14ae0*/  @UP1 ULDC.64 UR4, c[0x0][0xa18] ;  /* 0x0002860000041ab9 */ /* 0x000fe40000000a00 */
[----:B------:R-:W-:Y:S02]  /*14af0*/  @UP1 UIMAD.WIDE UR4, UR42, 0x4, UR4 ;  /* 0x000000042a0418a5 */ /* 0x000fe4000f8e0204 */
[----:B------:R1:W5:Y:S04]  /*14b00*/  @P2 LDG.E R4, desc[UR52][R2.64] ;  /* 0x0000003402042981 */ /* 0x000368000c1e1900 */
[----:B-1----:R-:W-:-:S02]  /*14b10*/  IMAD.U32 R2, RZ, RZ, UR4 ;  /* 0x00000004ff027e24 */ /* 0x002fc4000f8e00ff */
[----:B------:R-:W-:Y:S01]  /*14b20*/  IMAD.U32 R3, RZ, RZ, UR5 ;  /* 0x00000005ff037e24 */ /* 0x000fe2000f8e00ff */
[----:B------:R-:W-:Y:S01]  /*14b30*/  R2UR UR36, R26 ;  /* 0x000000001a2472ca */ /* 0x000fe200000e0000 */
[----:B------:R-:W-:-:S03]  /*14b40*/  ULDC.64 UR4, c[0x0][0xa20] ;  /* 0x0002880000047ab9 */ /* 0x000fc60000000a00 */
[----:B0-----:R0:W4:Y:S01]  /*14b50*/  @P4 LDG.E R5, desc[UR52][R2.64] ;  /* 0x0000003402054981 */ /* 0x001122000c1e1900 */
[----:B------:R-:W-:Y:S01]  /*14b60*/  ISETP.NE.U32.AND P3, PT, RZ, UR4, PT ;  /* 0x00000004ff007c0c */ /* 0x000fe2000bf65070 */
[----:B------:R-:W-:-:S03]  /*14b70*/  UMOV UR43, URZ ;  /* 0x0000003f002b7c82 */ /* 0x000fc60008000000 */
[----:B------:R-:W-:-:S04]  /*14b80*/  ISETP.NE.AND.EX P3, PT, RZ, UR5, PT, P3 ;  /* 0x00000005ff007c0c */ /* 0x000fc8000bf65330 */
[----:B------:R-:W-:Y:S01]  /*14b90*/  ULOP3.LUT UR36, UR36, 0xffff, URZ, 0xc0, !UPT ;  /* 0x0000ffff24247892 */ /* 0x000fe2000f8ec03f */
[----:B0-----:R-:W0:Y:S02]  /*14ba0*/  LDC.64 R2, c[0x0][0x418] ;  /* 0x00010600ff027b82 */ /* 0x001e240000000a00 */
[----:B0-----:R-:W-:Y:S02]  /*14bb0*/  ISETP.NE.U32.AND P2, PT, R2, RZ, PT ;  /* 0x000000ff0200720c */ /* 0x001fe40003f45070 */
[----:B------:R-:W-:Y:S02]  /*14bc0*/  LOP3.LUT R2, R26, 0xff000000, RZ, 0xc0, !PT ;  /* 0xff0000001a027812 */ /* 0x000fe400078ec0ff */
[----:B------:R-:W-:Y:S02]  /*14bd0*/  ISETP.NE.AND.EX P2, PT, R3, RZ, PT, P2 ;  /* 0x000000ff0300720c */ /* 0x000fe40003f45320 */
[----:B------:R-:W-:Y:S02]  /*14be0*/  SHF.R.U32.HI R3, RZ, 0x8, R2 ;  /* 0x00000008ff037819 */ /* 0x000fe40000011602 */
[----:B--2---:R-:W-:-:S02]  /*14bf0*/  @P0 R2UR UR43, R0 ;  /* 0x00000000002b02ca */ /* 0x004fc400000e0000 */
[----:B------:R-:W-:-:S04]  /*14c00*/  LOP3.LUT R0, R26, 0xff0000, RZ, 0xc0, !PT ;  /* 0x00ff00001a007812 */ /* 0x000fc800078ec0ff */
[----:B------:R-:W-:Y:S01]  /*14c10*/  LEA.HI R0, R0, R3, RZ, 0x10 ;  /* 0x0000000300007211 */ /* 0x000fe200078f80ff */
[----:B----4-:R0:W-:Y:S01]  /*14c20*/  STL [R1+0x4], R5 ;  /* 0x0000040501007387 */ /* 0x0101e20000100800 */
[----:B------:R-:W-:Y:S02]  /*14c30*/  IMAD.MOV.U32 R10, RZ, RZ, R5 ;  /* 0x000000ffff0a7224 */ /* 0x000fe400078e0005 */
[----:B0-----:R-:W0:Y:S02]  /*14c40*/  LDC R5, c[0x0][0x424] ;  /* 0x00010900ff057b82 */ /* 0x001e240000000800 */
[----:B0-----:R-:W-:-:S05]  /*14c50*/  SEL R5, R5, 0x1, P2 ;  /* 0x0000000105057807 */ /* 0x001fca0001000000 */
[----:B---3--:R-:W-:Y:S01]  /*14c60*/  IMAD R5, R5, R6, RZ ;  /* 0x0000000605057224 */ /* 0x008fe200078e02ff */
[----:B------:R-:W-:Y:S06]  /*14c70*/  @P4 BRA `(.L_x_942) ;  /* 0x00000000001c4947 */ /* 0x000fec0003800000 */
[----:B------:R-:W-:Y:S05]  /*14c80*/  @!P0 BRA `(.L_x_942) ;  /* 0x0000000000188947 */ /* 0x000fea0003800000 */
[----:B------:R-:W-:Y:S02]  /*14c90*/  IMAD.U32 R2, RZ, RZ, UR6 ;  /* 0x00000006ff027e24 */ /* 0x000fe4000f8e00ff */
[----:B------:R-:W-:-:S05]  /*14ca0*/  IMAD.U32 R3, RZ, RZ, UR7 ;  /* 0x00000007ff037e24 */ /* 0x000fca000f8e00ff */
[----:B------:R-:W2:Y:S04]  /*14cb0*/  LDG.E R7, desc[UR52][R2.64] ;  /* 0x0000003402077981 */ /* 0x000ea8000c1e1900 */
[----:B------:R-:W2:Y:S02]  /*14cc0*/  LDG.E R6, desc[UR52][R2.64+0x4] ;  /* 0x0000043402067981 */ /* 0x000ea4000c1e1900 */
[----:B--2---:R-:W-:-:S05]  /*14cd0*/  IMAD.IADD R10, R6, 0x1, -R7 ;  /* 0x00000001060a7824 */ /* 0x004fca00078e0a07 */
[----:B------:R0:W-:Y:S02]  /*14ce0*/  STL [R1+0x4], R10 ;  /* 0x0000040a01007387 */ /* 0x0001e40000100800 */
.L_x_942:
[----:B-----5:R-:W-:Y:S01]  /*14cf0*/  IMAD.IADD R27, R27, 0x1, R4 ;  /* 0x000000011b1b7824 */ /* 0x020fe200078e0204 */
[----:B------:R-:W-:Y:S06]  /*14d00*/  @!P3 BRA `(.L_x_943) ;  /* 0x000000000018b947 */ /* 0x000fec0003800000 */
[----:B------:R-:W-:Y:S02]  /*14d10*/  ULDC.64 UR4, c[0x0][0xa20] ;  /* 0x0002880000047ab9 */ /* 0x000fe40000000a00 */
[----:B------:R-:W-:-:S06]  /*14d20*/  UIMAD.WIDE UR4, UR42, 0x4, UR4 ;  /* 0x000000042a0478a5 */ /* 0x000fcc000f8e0204 */
[----:B------:R-:W-:Y:S02]  /*14d30*/  IMAD.U32 R2, RZ, RZ, UR4 ;  /* 0x00000004ff027e24 */ /* 0x000fe4000f8e00ff */
[----:B------:R-:W-:-:S05]  /*14d40*/  IMAD.U32 R3, RZ, RZ, UR5 ;  /* 0x00000005ff037e24 */ /* 0x000fca000f8e00ff */
[----:B------:R1:W5:Y:S01]  /*14d50*/  LDG.E R5, desc[UR52][R2.64] ;  /* 0x0000003402057981 */ /* 0x000362000c1e1900 */
[----:B------:R-:W-:Y:S05]  /*14d60*/  BRA `(.L_x_944) ;  /* 0x0000000000187947 */ /* 0x000fea0003800000 */
.L_x_943:
[----:B------:R-:W-:Y:S05]  /*14d70*/  @!P1 BRA `(.L_x_944) ;  /* 0x0000000000149947 */ /* 0x000fea0003800000 */
[----:B------:R-:W-:Y:S02]  /*14d80*/  IMAD.U32 R2, RZ, RZ, UR8 ;  /* 0x00000008ff027e24 */ /* 0x000fe4000f8e00ff */
[----:B------:R-:W-:-:S05]  /*14d90*/  IMAD.U32 R3, RZ, RZ, UR9 ;  /* 0x00000009ff037e24 */ /* 0x000fca000f8e00ff */
[----:B------:R-:W2:Y:S04]  /*14da0*/  LDG.E R6, desc[UR52][R2.64] ;  /* 0x0000003402067981 */ /* 0x000ea8000c1e1900 */
[----:B------:R-:W2:Y:S02]  /*14db0*/  LDG.E R5, desc[UR52][R2.64+0x4] ;  /* 0x0000043402057981 */ /* 0x000ea4000c1e1900 */
[----:B--2---:R-:W-:-:S07]  /*14dc0*/  IMAD.IADD R5, R5, 0x1, -R6 ;  /* 0x0000000105057824 */ /* 0x004fce00078e0a06 */
.L_x_944:
[----:B-1----:R-:W1:Y:S01]  /*14dd0*/  LDC R2, c[0x0][0x448] ;  /* 0x00011200ff027b82 */ /* 0x002e620000000800 */
[----:B------:R-:W-:Y:S02]  /*14de0*/  IMAD R11, R25, 0xc0, RZ ;  /* 0x000000c0190b7824 */ /* 0x000fe400078e02ff */
[----:B-----5:R-:W-:Y:S02]  /*14df0*/  IMAD.IADD R6, R5, 0x1, -R4 ;  /* 0x0000000105067824 */ /* 0x020fe400078e0a04 */
[----:B------:R-:W-:Y:S01]  /*14e00*/  VIADD R4, R11, 0xbf ;  /* 0x000000bf0b047836 */ /* 0x000fe20000000000 */
[----:B------:R2:W-:Y:S02]  /*14e10*/  STL [R1], R11 ;  /* 0x0000000b01007387 */ /* 0x0005e40000100800 */
[----:B------:R-:W-:Y:S02]  /*14e20*/  IADD3 R5, R6, 0x1, -R10 ;  /* 0x0000000106057810 */ /* 0x000fe40007ffe80a */
[----:B-1----:R-:W-:-:S02]  /*14e30*/  ISETP.NE.AND P1, PT, R2, 0x1, PT ;  /* 0x000000010200780c */ /* 0x002fc40003f25270 */
[----:B------:R-:W1:Y:S11]  /*14e40*/  LDC.64 R2, c[0x0][0x9e0] ;  /* 0x00027800ff027b82 */ /* 0x000e760000000a00 */
[----:B------:R-:W3:Y:S08]  /*14e50*/  @P1 LDC R9, c[0x0][0x44c] ;  /* 0x00011300ff091b82 */ /* 0x000ef00000000800 */
[----:B------:R-:W4:Y:S01]  /*14e60*/  @P1 LDC R7, c[0x0][0x450] ;  /* 0x00011400ff071b82 */ /* 0x000f220000000800 */
[----:B-1----:R-:W-:Y:S01]  /*14e70*/  ISETP.GE.AND P2, PT, R3, 0x1, PT ;  /* 0x000000010300780c */ /* 0x002fe20003f46270 */
[----:B---3--:R-:W-:-:S05]  /*14e80*/  @P1 IMAD.HI.U32 R8, R4, R9, RZ ;  /* 0x0000000904081227 */ /* 0x008fca00078e00ff */
[----:B----4-:R-:W-:-:S05]  /*14e90*/  @P1 SHF.R.U32.HI R4, RZ, R7, R8 ;  /* 0x00000007ff041219 */ /* 0x010fca0000011608 */
[----:B------:R-:W-:-:S04]  /*14ea0*/  IMAD.IADD R9, R5, 0x1, R4 ;  /* 0x0000000105097824 */ /* 0x000fc800078e0204 */
[----:B------:R-:W-:Y:S01]  /*14eb0*/  IMAD.IADD R2, R9, 0x1, R2 ;  /* 0x0000000109027824 */ /* 0x000fe200078e0202 */
[----:B--2---:R-:W-:Y:S06]  /*14ec0*/  @!P2 BRA `(.L_x_945) ;  /* 0x000000000040a947 */ /* 0x004fec0003800000 */
[C---:B------:R-:W-:Y:S01]  /*14ed0*/  ISETP.GT.AND P0, PT, R9.reuse, RZ, PT ;  /* 0x000000ff0900720c */ /* 0x040fe20003f04270 */
[----:B------:R-:W-:-:S12]  /*14ee0*/  VIADD R7, R9, 0xffffffff ;  /* 0xffffffff09077836 */ /* 0x000fd80000000000 */
[----:B------:R-:W-:Y:S05]  /*14ef0*/  @P0 BRA `(.L_x_946) ;  /* 0x00000000001c0947 */ /* 0x000fea0003800000 */
[----:B------:R-:W-:Y:S01]  /*14f00*/  ISETP.NE.AND P0, PT, R3, 0x1, PT ;  /* 0x000000010300780c */ /* 0x000fe20003f05270 */
[----:B------:R-:W-:-:S12]  /*14f10*/  IMAD.MOV R7, RZ, RZ, -R9 ;  /* 0x000000ffff077224 */ /* 0x000fd800078e0a09 */
[----:B------:R-:W1:Y:S02]  /*14f20*/  @P0 LDC.64 R4, c[0x0][0x9e8] ;  /* 0x00027a00ff040b82 */ /* 0x000e640000000a00 */
[----:B-1----:R-:W-:-:S05]  /*14f30*/  @P0 IMAD.HI.U32 R4, R7, R4, RZ ;  /* 0x0000000407040227 */ /* 0x002fca00078e00ff */
[----:B------:R-:W-:-:S04]  /*14f40*/  @P0 SHF.R.U32.HI R7, RZ, R5, R4 ;  /* 0x00000005ff070219 */ /* 0x000fc80000011604 */
[----:B------:R-:W-:Y:S01]  /*14f50*/  LOP3.LUT R7, RZ, R7, RZ, 0x33, !PT ;  /* 0x00000007ff077212 */ /* 0x000fe200078e33ff */
[----:B------:R-:W-:Y:S06]  /*14f60*/  BRA `(.L_x_947) ;  /* 0x0000000000107947 */ /* 0x000fec0003800000 */
.L_x_946:
[----:B------:R-:W-:-:S13]  /*14f70*/  ISETP.NE.AND P0, PT, R3, 0x1, PT ;  /* 0x000000010300780c */ /* 0x000fda0003f05270 */
[----:B------:R-:W1:Y:S02]  /*14f80*/  @P0 LDC.64 R4, c[0x0][0x9e8] ;  /* 0x00027a00ff040b82 */ /* 0x000e640000000a00 */
[----:B-1----:R-:W-:-:S05]  /*14f90*/  @P0 IMAD.HI.U32 R4, R7, R4, RZ ;  /* 0x0000000407040227 */ /* 0x002fca00078e00ff */
[----:B------:R-:W-:-:S07]  /*14fa0*/  @P0 SHF.R.U32.HI R7, RZ, R5, R4 ;  /* 0x00000005ff070219 */ /* 0x000fce0000011604 */
.L_x_947:
[----:B------:R-:W-:-:S05]  /*14fb0*/  IMAD R7, R7, R3, R3 ;  /* 0x0000000307077224 */ /* 0x000fca00078e0203 */
[----:B------:R-:W-:-:S07]  /*14fc0*/  VIMNMX R2, R2, R7, PT ;  /* 0x0000000702027248 */ /* 0x000fce0003fe0100 */
.L_x_945:
[----:B------:R-:W1:Y:S01]  /*14fd0*/  @P1 LDC R4, c[0x0][0x44c] ;  /* 0x00011300ff041b82 */ /* 0x000e620000000800 */
[----:B------:R-:W-:Y:S01]  /*14fe0*/  VIADD R2, R2, 0x9f ;  /* 0x0000009f02027836 */ /* 0x000fe20000000000 */
[----:B------:R-:W-:Y:S01]  /*14ff0*/  ULDC UR4, c[0x0][0x9dc] ;  /* 0x0002770000047ab9 */ /* 0x000fe20000000800 */
[----:B------:R-:W-:-:S05]  /*15000*/  IMAD.MOV.U32 R5, RZ, RZ, R11 ;  /* 0x000000ffff057224 */ /* 0x000fca00078e000b */
[----:B------:R-:W2:Y:S01]  /*15010*/  @P1 LDC R7, c[0x0][0x450] ;  /* 0x00011400ff071b82 */ /* 0x000ea20000000800 */
[----:B-1----:R-:W-:-:S05]  /*15020*/  @P1 IMAD.HI.U32 R4, R11, R4, RZ ;  /* 0x000000040b041227 */ /* 0x002fca00078e00ff */
[----:B--2---:R-:W-:Y:S01]  /*15030*/  @P1 SHF.R.U32.HI R5, RZ, R7, R4 ;  /* 0x00000007ff051219 */ /* 0x004fe20000011604 */
[----:B------:R-:W-:-:S03]  /*15040*/  IMAD.HI R4, R2, 0x66666667, RZ ;  /* 0x6666666702047827 */ /* 0x000fc600078e02ff */
[----:B------:R-:W-:Y:S01]  /*15050*/  IADD3 R5, R5, R6, -R10 ;  /* 0x0000000605057210 */ /* 0x000fe20007ffe80a */
[----:B------:R-:W-:Y:S01]  /*15060*/  VIADD R2, R6, 0x9f ;  /* 0x0000009f06027836 */ /* 0x000fe20000000000 */
[----:B------:R-:W-:-:S03]  /*15070*/  SHF.R.U32.HI R7, RZ, 0x1f, R4 ;  /* 0x0000001fff077819 */ /* 0x000fc60000011604 */
[----:B------:R-:W-:Y:S01]  /*15080*/  IMAD.HI R2, R2, 0x66666667, RZ ;  /* 0x6666666702027827 */ /* 0x000fe200078e02ff */
[----:B------:R-:W-:-:S04]  /*15090*/  LEA.HI.SX32 R4, R4, R7, 0x1a ;  /* 0x0000000704047211 */ /* 0x000fc800078fd2ff */
[----:B------:R-:W-:-:S04]  /*150a0*/  SHF.R.U32.HI R7, RZ, 0x1f, R2 ;  /* 0x0000001fff077819 */ /* 0x000fc80000011602 */
[----:B------:R-:W-:Y:S01]  /*150b0*/  LEA.HI.SX32 R7, R2, R7, 0x1a ;  /* 0x0000000702077211 */ /* 0x000fe200078fd2ff */
[----:B------:R-:W-:-:S03]  /*150c0*/  VIADD R2, R5, -UR4 ;  /* 0x8000000405027c36 */ /* 0x000fc60008000000 */
[----:B------:R-:W-:Y:S01]  /*150d0*/  VIMNMX R6, R7, R4, PT ;  /* 0x0000000407067248 */ /* 0x000fe20003fe0100 */
[----:B------:R-:W-:Y:S06]  /*150e0*/  @!P2 BRA `(.L_x_948) ;  /* 0x000000000040a947 */ /* 0x000fec0003800000 */
[----:B------:R-:W-:-:S05]  /*150f0*/  IMAD.MOV.U32 R7, RZ, RZ, R5 ;  /* 0x000000ffff077224 */ /* 0x000fca00078e0005 */
[----:B------:R-:W-:-:S13]  /*15100*/  ISETP.GT.AND P0, PT, R7, -0x1, PT ;  /* 0xffffffff0700780c */ /* 0x000fda0003f04270 */
[----:B------:R-:W-:Y:S05]  /*15110*/  @P0 BRA `(.L_x_949) ;  /* 0x00000000001c0947 */ /* 0x000fea0003800000 */
[----:B------:R-:W-:Y:S02]  /*15120*/  ISETP.NE.AND P0, PT, R3, 0x1, PT ;  /* 0x000000010300780c */ /* 0x000fe40003f05270 */
[----:B------:R-:W-:-:S11]  /*15130*/  LOP3.LUT R7, RZ, R7, RZ, 0x33, !PT ;  /* 0x00000007ff077212 */ /* 0x000fd600078e33ff */
[----:B------:R-:W1:Y:S02]  /*15140*/  @P0 LDC.64 R4, c[0x0][0x9e8] ;  /* 0x00027a00ff040b82 */ /* 0x000e640000000a00 */
[----:B-1----:R-:W-:-:S05]  /*15150*/  @P0 IMAD.HI.U32 R4, R7, R4, RZ ;  /* 0x0000000407040227 */ /* 0x002fca00078e00ff */
[----:B------:R-:W-:-:S04]  /*15160*/  @P0 SHF.R.U32.HI R7, RZ, R5, R4 ;  /* 0x00000005ff070219 */ /* 0x000fc80000011604 */
[----:B------:R-:W-:Y:S01]  /*15170*/  LOP3.LUT R7, RZ, R7, RZ, 0x33, !PT ;  /* 0x00000007ff077212 */ /* 0x000fe200078e33ff */
[----:B------:R-:W-:Y:S06]  /*15180*/  BRA `(.L_x_950) ;  /* 0x0000000000107947 */ /* 0x000fec0003800000 */
.L_x_949:
[----:B------:R-:W-:-:S13]  /*15190*/  ISETP.NE.AND P0, PT, R3, 0x1, PT ;  /* 0x000000010300780c */ /* 0x000fda0003f05270 */
[----:B------:R-:W1:Y:S02]  /*151a0*/  @P0 LDC.64 R4, c[0x0][0x9e8] ;  /* 0x00027a00ff040b82 */ /* 0x000e640000000a00 */
[----:B-1----:R-:W-:-:S05]  /*151b0*/  @P0 IMAD.HI.U32 R4, R7, R4, RZ ;  /* 0x0000000407040227 */ /* 0x002fca00078e00ff */
[----:B------:R-:W-:-:S07]  /*151c0*/  @P0 SHF.R.U32.HI R7, RZ, R5, R4 ;  /* 0x00000005ff070219 */ /* 0x000fce0000011604 */
.L_x_950:
[----:B------:R-:W-:-:S05]  /*151d0*/  IMAD R3, R7, R3, RZ ;  /* 0x0000000307037224 */ /* 0x000fca00078e02ff */
[----:B------:R-:W-:-:S07]  /*151e0*/  VIMNMX R2, R2, R3, !PT ;  /* 0x0000000302027248 */ /* 0x000fce0007fe0100 */
.L_x_948:
[----:B------:R-:W-:Y:S01]  /*151f0*/  SHF.R.U32.HI R5, RZ, 0x10, R0 ;  /* 0x00000010ff057819 */ /* 0x000fe20000011600 */
[----:B------:R-:W-:Y:S01]  /*15200*/  IMAD.HI R2, R2, 0x66666667, RZ ;  /* 0x6666666702027827 */ /* 0x000fe200078e02ff */
[----:B------:R-:W-:Y:S02]  /*15210*/  LOP3.LUT R0, R0, 0xff, RZ, 0xc0, !PT ;  /* 0x000000ff00007812 */ /* 0x000fe400078ec0ff */
[----:B------:R-:W-:Y:S02]  /*15220*/  ISETP.NE.AND P0, PT, R5, RZ, PT ;  /* 0x000000ff0500720c */ /* 0x000fe40003f05270 */
[----:B------:R-:W-:-:S04]  /*15230*/  SHF.R.U32.HI R3, RZ, 0x1f, R2 ;  /* 0x0000001fff037819 */ /* 0x000fc80000011602 */
[----:B------:R-:W-:Y:S01]  /*15240*/  LEA.HI.SX32 R3, R2, R3, 0x1a ;  /* 0x0000000302037211 */ /* 0x000fe200078fd2ff */
[----:B------:R-:W-:-:S03]  /*15250*/  IMAD.MOV.U32 R2, RZ, RZ, RZ ;  /* 0x000000ffff027224 */ /* 0x000fc600078e00ff */
[----:B------:R-:W-:-:S03]  /*15260*/  VIMNMX R25, RZ, R3, !PT ;  /* 0x00000003ff197248 */ /* 0x000fc60007fe0100 */
[----:B------:R-:W1:Y:S01]  /*15270*/  @!P0 LDC R5, c[0x0][0x9f0] ;  /* 0x00027c00ff058b82 */ /* 0x000e620000000800 */
[----:B------:R-:W-:-:S13]  /*15280*/  ISETP.GT.AND P1, PT, R6, R25, PT ;  /* 0x000000190600720c */ /* 0x000fda0003f24270 */
[----:B------:R-:W-:Y:S05]  /*15290*/  @!P1 BRA `(.L_x_951) ;  /* 0x00000000006c9947 */ /* 0x000fea0003800000 */
[----:B-1----:R-:W-:Y:S01]  /*152a0*/  IABS R4, R5 ;  /* 0x0000000500047213 */ /* 0x002fe20000000000 */
[----:B------:R-:W-:-:S03]  /*152b0*/  IMAD.MOV.U32 R2, RZ, RZ, RZ ;  /* 0x000000ffff027224 */ /* 0x000fc600078e00ff */
[----:B------:R-:W1:Y:S08]  /*152c0*/  I2F.RP R7, R4 ;  /* 0x0000000400077306 */ /* 0x000e700000209400 */
[----:B-1----:R-:W1:Y:S02]  /*152d0*/  MUFU.RCP R7, R7 ;  /* 0x0000000700077308 */ /* 0x002e640000001000 */
[----:B-1----:R-:W-:-:S06]  /*152e0*/  VIADD R8, R7, 0xffffffe ;  /* 0x0ffffffe07087836 */ /* 0x002fcc0000000000 */
[----:B------:R-:W1:Y:S02]  /*152f0*/  F2I.FTZ.U32.TRUNC.NTZ R3, R8 ;  /* 0x0000000800037305 */ /* 0x000e64000021f000 */
[----:B-1----:R-:W-:-:S04]  /*15300*/  IMAD.MOV R9, RZ, RZ, -R3 ;  /* 0x000000ffff097224 */ /* 0x002fc800078e0a03 */
[----:B------:R-:W-:-:S04]  /*15310*/  IMAD R9, R9, R4, RZ ;  /* 0x0000000409097224 */ /* 0x000fc800078e02ff */
[----:B------:R-:W-:Y:S01]  /*15320*/  IMAD.HI.U32 R3, R3, R9, R2 ;  /* 0x0000000903037227 */ /* 0x000fe200078e0002 */
[----:B------:R-:W-:Y:S02]  /*15330*/  IADD3 R2, R5, -0x1, R6 ;  /* 0xffffffff05027810 */ /* 0x000fe40007ffe006 */
[----:B------:R-:W-:-:S03]  /*15340*/  IABS R9, R5 ;  /* 0x0000000500097213 */ /* 0x000fc60000000000 */
[----:B------:R-:W-:Y:S02]  /*15350*/  IMAD.IADD R2, R2, 0x1, -R25 ;  /* 0x0000000102027824 */ /* 0x000fe400078e0a19 */
[----:B------:R-:W-:-:S03]  /*15360*/  IMAD.MOV R7, RZ, RZ, -R9 ;  /* 0x000000ffff077224 */ /* 0x000fc600078e0a09 */
        /* <DEDUP_REMOVED lines=14> */
.L_x_951:
[-C--:B------:R-:W-:Y:S01]  /*15450*/  IMAD R25, R0, R2.reuse, R25 ;  /* 0x0000000200197224 */ /* 0x080fe200078e0219 */
[----:B------:R-:W-:Y:S04]  /*15460*/  BSSY B7, `(.L_x_952) ;  /* 0x00002a2000077945 */ /* 0x000fe80003800000 */
[----:B------:R-:W-:-:S04]  /*15470*/  VIADDMNMX R3, R25, R2, R6, PT ;  /* 0x0000000219037246 */ /* 0x000fc80003800106 */
[----:B------:R-:W-:Y:S01]  /*15480*/  ISETP.GT.AND P0, PT, R3, R25, PT ;  /* 0x000000190300720c */ /* 0x000fe20003f04270 */
[----:B------:R2:W-:-:S12]  /*15490*/  STL [R1+0x8], R3 ;  /* 0x0000080301007387 */ /* 0x0005d80000100800 */
[----:B--2---:R-:W-:Y:S05]  /*154a0*/  @P0 BRA `(.L_x_953) ;  /* 0x0000000000440947 */ /* 0x004fea0003800000 */
[----:B------:R-:W2:Y:S02]  /*154b0*/  S2R R3, SR_TID.X ;  /* 0x0000000000037919 */ /* 0x000ea40000002100 */
[----:B--2---:R-:W-:-:S04]  /*154c0*/  LOP3.LUT R3, R3, 0x7f, RZ, 0xc0, !PT ;  /* 0x0000007f03037812 */ /* 0x004fc800078ec0ff */
[----:B------:R-:W-:-:S13]  /*154d0*/  ISETP.NE.AND P0, PT, R3, RZ, PT ;  /* 0x000000ff0300720c */ /* 0x000fda0003f05270 */
[----:B------:R-:W-:Y:S05]  /*154e0*/  @P0 BRA `(.L_x_954) ;  /* 0x0000002800640947 */ /* 0x000fea0003800000 */
[----:B-1----:R-:W1:Y:S01]  /*154f0*/  S2R R5, SR_LANEID ;  /* 0x0000000000057919 */ /* 0x002e620000000000 */
        /* <DEDUP_REMOVED lines=12> */
.L_x_953:
        /* <DEDUP_REMOVED lines=9> */
[----:B------:R-:W2:Y:S01]  /*15650*/  LDC.64 R2, c[0x4][R2] ;  /* 0x0100000002027b82 */ /* 0x000ea20000000a00 */
[----:B-1----:R-:W-:Y:S02]  /*15660*/  IMAD.U32 R5, RZ, RZ, UR7 ;  /* 0x00000007ff057e24 */ /* 0x002fe4000f8e00ff */
        /* <DEDUP_REMOVED lines=8> */
[----:B--2---:R-:W-:Y:S05]  /*156f0*/  CALL.ABS.NOINC R2 ;  /* 0x0000000002007343 */ /* 0x004fea0003c00000 */
.L_x_956:
[----:B------:R-:W-:Y:S05]  /*15700*/  BSYNC B6 ;  /* 0x0000000000067941 */ /* 0x000fea0003800000 */
.L_x_955:
        /* <DEDUP_REMOVED lines=22> */
.L_x_958:
[----:B------:R-:W-:Y:S05]  /*15870*/  BSYNC B6 ;  /* 0x0000000000067941 */ /* 0x000fea0003800000 */
.L_x_957:
        /* <DEDUP_REMOVED lines=20> */
.L_x_960:
[----:B------:R-:W-:Y:S05]  /*159c0*/  BSYNC B6 ;  /* 0x0000000000067941 */ /* 0x000fea0003800000 */
.L_x_959:
        /* <DEDUP_REMOVED lines=19> */
.L_x_962:
[----:B------:R-:W-:Y:S05]  /*15b00*/  BSYNC B6 ;  /* 0x0000000000067941 */ /* 0x000fea0003800000 */
.L_x_961:
[----:B------:R-:W-:Y:S01]  /*15b10*/  ULDC.64 UR4, c[0x0][0x9f8] ;  /* 0x00027e0000047ab9 */ /* 0x000fe20000000a00 */
[----:B------:R-:W-:Y:S01]  /*15b20*/  IMAD.U32 R23, RZ, RZ, UR42 ;  /* 0x0000002aff177e24 */ /* 0x000fe2000f8e00ff */
[----:B------:R-:W-:-:S04]  /*15b30*/  UISETP.NE.U32.AND UP0, UPT, UR4, URZ, UPT ;  /* 0x0000003f0400728c */ /* 0x000fc8000bf05070 */
[----:B------:R-:W-:-:S06]  /*15b40*/  UISETP.NE.AND.EX UP0, UPT, UR5, URZ, UPT, UP0 ;  /* 0x0000003f0500728c */ /* 0x000fcc000bf05300 */
[----:B------:R-:W-:-:S05]  /*15b50*/  PLOP3.LUT P0, PT, PT, PT, UP0, 0x80, 0x0 ;  /* 0x000000000000781c */ /* 0x000fca0003f0f008 */
[----:B------:R-:W-:Y:S02]  /*15b60*/  @UP0 ULDC.64 UR4, c[0x0][0x9f8] ;  /* 0x00027e0000040ab9 */ /* 0x000fe40000000a00 */
[----:B------:R-:W-:-:S06]  /*15b70*/  @UP0 UIMAD.WIDE UR4, UR42, 0x4, UR4 ;  /* 0x000000042a0408a5 */ /* 0x000fcc000f8e0204 */
[----:B------:R-:W-:Y:S02]  /*15b80*/  IMAD.U32 R2, RZ, RZ, UR4 ;  /* 0x00000004ff027e24 */ /* 0x000fe4000f8e00ff */
[----:B------:R-:W-:Y:S01]  /*15b90*/  IMAD.U32 R3, RZ, RZ, UR5 ;  /* 0x00000005ff037e24 */ /* 0x000fe2000f8e00ff */
[----:B------:R-:W2:Y:S01]  /*15ba0*/  S2R R17, SR_TID.X ;  /* 0x0000000000117919 */ /* 0x000ea20000002100 */
[----:B------:R-:W-:-:S03]  /*15bb0*/  ULDC.64 UR4, c[0x0][0xa08] ;  /* 0x0002820000047ab9 */ /* 0x000fc60000000a00 */
[----:B------:R3:W4:Y:S02]  /*15bc0*/  @P0 LDG.E R23, desc[UR52][R2.64] ;  /* 0x0000003402170981 */ /* 0x000724000c1e1900 */
[----:B---3--:R-:W3:Y:S01]  /*15bd0*/  LDC.64 R2, c[0x0][0x418] ;  /* 0x00010600ff027b82 */ /* 0x008ee20000000a00 */
[----:B--2---:R-:W-:-:S04]  /*15be0*/  SHF.R.U32.HI R20, RZ, 0x5, R17 ;  /* 0x00000005ff147819 */ /* 0x004fc80000011611 */
[----:B------:R-:W-:Y:S02]  /*15bf0*/  LOP3.LUT R20, R20, 0x3, RZ, 0xc0, !PT ;  /* 0x0000000314147812 */ /* 0x000fe400078ec0ff */
[----:B---3--:R-:W-:Y:S01]  /*15c00*/  LOP3.LUT P0, RZ, R2, UR4, RZ, 0xfc, !PT ;  /* 0x0000000402ff7c12 */ /* 0x008fe2000f80fcff */
[----:B------:R-:W-:-:S03]  /*15c10*/  UMOV UR4, 0xffffffff ;  /* 0xffffffff00047882 */ /* 0x000fc60000000000 */
[----:B------:R-:W-:Y:S02]  /*15c20*/  LOP3.LUT P0, RZ, R3, UR5, RZ, 0xfc, P0 ;  /* 0x0000000503ff7c12 */ /* 0x000fe4000800fcff */
[----:B----4-:R-:W-:Y:S02]  /*15c30*/  SHF.R.S32.HI R26, RZ, 0x1f, R23 ;  /* 0x0000001fff1a7819 */ /* 0x010fe40000011417 */
[----:B------:R-:W-:Y:S01]  /*15c40*/  SEL R17, R23, RZ, !P0 ;  /* 0x000000ff17117207 */ /* 0x000fe20004000000 */
[----:B------:R-:W-:Y:S08]  /*15c50*/  BRA.DIV UR4, `(.L_x_963) ;  /* 0x0000003a04507947 */ /* 0x000ff0000b800000 */
[----:B------:R2:W3:Y:S02]  /*15c60*/  SHFL.IDX PT, R14, R20, RZ, 0x1f ;  /* 0x00001fff140e7589 */ /* 0x0004e400000e0000 */
.L_x_1034:
[----:B---3--:R-:W-:Y:S02]  /*15c70*/  ISETP.NE.AND P0, PT, R14, RZ, PT ;  /* 0x000000ff0e00720c */ /* 0x008fe40003f05270 */
[----:B------:R-:W-:Y:S02]  /*15c80*/  PLOP3.LUT P1, PT, PT, PT, PT, 0x8, 0x0 ;  /* 0x000000000000781c */ /* 0x000fe40003f2e170 */
[----:B------:R-:W-:-:S11]  /*15c90*/  LOP3.LUT R16, R16, 0xfffffffe, RZ, 0xc0, !PT ;  /* 0xfffffffe10107812 */ /* 0x000fd600078ec0ff */
[----:B------:R-:W-:Y:S01]  /*15ca0*/  @P1 LOP3.LUT R16, R16, 0x1, RZ, 0xfc, !PT ;  /* 0x0000000110101812 */ /* 0x000fe200078efcff */
[----:B------:R-:W-:Y:S06]  /*15cb0*/  @P0 BRA `(.L_x_964) ;  /* 0x0000000400480947 */ /* 0x000fec0003800000 */
[----:B------:R-:W3:Y:S01]  /*15cc0*/  LDL R0, [R1+0x8] ;  /* 0x0000080001007983 */ /* 0x000ee20000100800 */
[----:B------:R-:W-:Y:S01]  /*15cd0*/  UMOV UR4, 0xffffffff ;  /* 0xffffffff00047882 */ /* 0x000fe20000000000 */
[----:B---3--:R-:W-:Y:S02]  /*15ce0*/  VIADD R0, R0, 0xffffffff ;  /* 0xffffffff00007836 */ /* 0x008fe40000000000 */
[----:B------:R-:W-:Y:S05]  /*15cf0*/  BRA.DIV UR4, `(.L_x_965) ;  /* 0x0000003a04487947 */ /* 0x000fea000b800000 */
[----:B------:R-:W-:-:S13]  /*15d00*/  ELECT P6, URZ, PT ;  /* 0x00000000003f782f */ /* 0x000fda00038c0000 */
.L_x_1037:
[----:B------:R-:W-:Y:S05]  /*15d10*/  @!P6 BRA `(.L_x_964) ;  /* 0x000000040030e947 */ /* 0x000fea0003800000 */
[----:B------:R-:W-:-:S04]  /*15d20*/  ISETP.NE.U32.AND P0, PT, R2, RZ, PT ;  /* 0x000000ff0200720c */ /* 0x000fc80003f05070 */
[----:B------:R-:W-:-:S13]  /*15d30*/  ISETP.NE.AND.EX P0, PT, R3, RZ, PT, P0 ;  /* 0x000000ff0300720c */ /* 0x000fda0003f05300 */
[----:B------:R-:W-:Y:S05]  /*15d40*/  @!P0 BRA `(.L_x_966) ;  /* 0x0000000000448947 */ /* 0x000fea0003800000 */
[----:B------:R-:W3:Y:S01]  /*15d50*/  LDC R7, c[0x0][0x43c] ;  /* 0x00010f00ff077b82 */ /* 0x000ee20000000800 */
[----:B------:R-:W-:Y:S01]  /*15d60*/  ULDC.64 UR4, c[0x0][0x428] ;  /* 0x00010a0000047ab9 */ /* 0x000fe20000000a00 */
[----:B---3--:R-:W-:-:S13]  /*15d70*/  ISETP.NE.AND P0, PT, R7, 0x1, PT ;  /* 0x000000010700780c */ /* 0x008fda0003f05270 */
[----:B-1----:R-:W1:Y:S02]  /*15d80*/  @P0 LDC.64 R4, c[0x0][0x440] ;  /* 0x00011000ff040b82 */ /* 0x002e640000000a00 */
[----:B-1----:R-:W-:-:S04]  /*15d90*/  @P0 IMAD.HI.U32 R6, R0, R4, RZ ;  /* 0x0000000400060227 */ /* 0x002fc800078e00ff */
        /* <DEDUP_REMOVED lines=12> */
.L_x_966:
[----:B---3--:R-:W3:Y:S01]  /*15e60*/  S2R R2, SR_TID.X ;  /* 0x0000000000027919 */ /* 0x008ee20000002100 */
[----:B------:R-:W-:Y:S02]  /*15e70*/  SHF.L.U32 R3, R22, 0x1f, RZ ;  /* 0x0000001f16037819 */ /* 0x000fe400000006ff */
[----:B---3--:R-:W-:Y:S01]  /*15e80*/  LOP3.LUT R4, R2, 0x7f, RZ, 0xc0, !PT ;  /* 0x0000007f02047812 */ /* 0x008fe200078ec0ff */
[----:B------:R-:W-:-:S03]  /*15e90*/  IMAD R2, R19, 0x8, R18 ;  /* 0x0000000813027824 */ /* 0x000fc600078e0212 */
[----:B------:R-:W-:Y:S01]  /*15ea0*/  ISETP.NE.AND P1, PT, R4, RZ, PT ;  /* 0x000000ff0400720c */ /* 0x000fe20003f25270 */
[----:B------:R-:W3:Y:S02]  /*15eb0*/  SYNCS.PHASECHK.TRANS64.TRYWAIT P0, [R2+URZ+0x13280], R3 ;  /* 0x01328003020075a7 */ /* 0x000ee4000800017f */
[----:B---3--:R-:W-:Y:S10]  /*15ec0*/  @!P0 BRA `(.L_x_967) ;  /* 0x0000003400f48947 */ /* 0x008ff40003800000 */
.L_x_1038:
[----:B------:R-:W-:Y:S05]  /*15ed0*/  @P1 BRA `(.L_x_968) ;  /* 0x00000000001c1947 */ /* 0x000fea0003800000 */
[----:B------:R-:W4:Y:S01]  /*15ee0*/  S2R R4, SR_TID.X ;  /* 0x0000000000047919 */ /* 0x000f220000002100 */
[----:B-1----:R-:W-:-:S04]  /*15ef0*/  IMAD.MOV.U32 R5, RZ, RZ, 0x2800 ;  /* 0x00002800ff057424 */ /* 0x002fc800078e00ff */
[----:B------:R1:W-:Y:S01]  /*15f00*/  SYNCS.ARRIVE.TRANS64 RZ, [R2+URZ+0x13270], R5 ;  /* 0x0132700502ff79a7 */ /* 0x0003e2000800003f */
[----:B----4-:R-:W-:-:S04]  /*15f10*/  LOP3.LUT R4, R4, 0x1f, RZ, 0xc0, !PT ;  /* 0x0000001f04047812 */ /* 0x010fc800078ec0ff */
[----:B------:R-:W-:-:S13]  /*15f20*/  ISETP.NE.AND P0, PT, R4, RZ, PT ;  /* 0x000000ff0400720c */ /* 0x000fda0003f05270 */
[----:B-1----:R-:W-:Y:S05]  /*15f30*/  @!P0 BRA `(.L_x_968) ;  /* 0x0000000000048947 */ /* 0x002fea0003800000 */
[----:B------:R-:W-:Y:S01]  /*15f40*/  BPT.TRAP 0x1 ;  /* 0x000000040000795c */ /* 0x000fe20000300000 */
.L_x_968:
[----:B------:R-:W-:Y:S01]  /*15f50*/  IMAD R4, R19, 0x2800, R18 ;  /* 0x0000280013047824 */ /* 0x000fe200078e0212 */
[----:B------:R-:W-:Y:S01]  /*15f60*/  R2UR UR33, R2 ;  /* 0x00000000022172ca */ /* 0x000fe200000e0000 */
[----:B------:R-:W-:Y:S01]  /*15f70*/  IMAD R0, R0, 0xa0, R27 ;  /* 0x000000a000007824 */ /* 0x000fe200078e021b */
[----:B-----5:R-:W-:Y:S01]  /*15f80*/  R2UR UR37, R17 ;  /* 0x00000000112572ca */ /* 0x020fe200000e0000 */
[----:B------:R-:W-:Y:S01]  /*15f90*/  UIADD3 UR4, UP0, UR44, 0x470, URZ ;  /* 0x000004702c047890 */ /* 0x000fe2000ff1e03f */
[----:B------:R-:W-:Y:S01]  /*15fa0*/  R2UR UR32, R4 ;  /* 0x00000000042072ca */ /* 0x000fe200000e0000 */
[----:B------:R-:W-:Y:S01]  /*15fb0*/  UMOV UR6, 0x0 ;  /* 0x0000000000067882 */ /* 0x000fe20000000000 */
[----:B------:R-:W-:Y:S01]  /*15fc0*/  R2UR UR35, R0 ;  /* 0x00000000002372ca */ /* 0x000fe200000e0000 */
[----:B------:R-:W-:Y:S01]  /*15fd0*/  UIADD3.X UR5, URZ, UR45, URZ, UP0, !UPT ;  /* 0x0000002d3f057290 */ /* 0x000fe200087fe43f */
[----:B------:R-:W-:Y:S01]  /*15fe0*/  UMOV UR7, 0x14f00000 ;  /* 0x14f0000000077882 */ /* 0x000fe20000000000 */
[----:B------:R-:W-:-:S04]  /*15ff0*/  UMOV UR34, URZ ;  /* 0x0000003f00227c82 */ /* 0x000fc80008000000 */
[----:B------:R-:W-:-:S04]  /*16000*/  UIADD3 UR33, UR33, 0x13270, URZ ;  /* 0x0001327021217890 */ /* 0x000fc8000fffe03f */
[----:B------:R-:W-:-:S09]  /*16010*/  UIADD3 UR32, UR32, 0x6000, URZ ;  /* 0x0000600020207890 */ /* 0x000fd2000fffe03f */
[----:B------:R4:W-:Y:S01]  /*16020*/  UTMALDG.4D [UR32], [UR4], desc[UR6] ;  /* 0x00000620040075b4 */ /* 0x0009e20008019000 */
[----:B------:R-:W0:Y:S02]  /*16030*/  SYNCS.PHASECHK.TRANS64.TRYWAIT P0, [R2+URZ+0x13240], R3 ;  /* 0x01324003020075a7 */ /* 0x000e24000800017f */
[----:B0---4-:R-:W-:Y:S05]  /*16040*/  @!P0 BRA `(.L_x_969) ;  /* 0x0000003400a88947 */ /* 0x011fea0003800000 */
.L_x_1039:
[----:B------:R-:W-:Y:S05]  /*16050*/  @P1 BRA `(.L_x_970) ;  /* 0x00000000001c1947 */ /* 0x000fea0003800000 */
[----:B-1----:R-:W1:Y:S01]  /*16060*/  S2R R5, SR_TID.X ;  /* 0x0000000000057919 */ /* 0x002e620000002100 */
[----:B0--3--:R-:W-:-:S04]  /*16070*/  IMAD.MOV.U32 R3, RZ, RZ, 0x2800 ;  /* 0x00002800ff037424 */ /* 0x009fc800078e00ff */
[----:B------:R4:W-:Y:S01]  /*16080*/  SYNCS.ARRIVE.TRANS64 RZ, [R2+URZ+0x13230], R3 ;  /* 0x0132300302ff79a7 */ /* 0x0009e2000800003f */
[----:B-1----:R-:W-:-:S04]  /*16090*/  LOP3.LUT R5, R5, 0x1f, RZ, 0xc0, !PT ;  /* 0x0000001f05057812 */ /* 0x002fc800078ec0ff */
[----:B------:R-:W-:-:S13]  /*160a0*/  ISETP.NE.AND P0, PT, R5, RZ, PT ;  /* 0x000000ff0500720c */ /* 0x000fda0003f05270 */
[----:B----4-:R-:W-:Y:S05]  /*160b0*/  @!P0 BRA `(.L_x_970) ;  /* 0x0000000000048947 */ /* 0x010fea0003800000 */
[----:B------:R-:W-:Y:S01]  /*160c0*/  BPT.TRAP 0x1 ;  /* 0x000000040000795c */ /* 0x000fe20000300000 */
.L_x_970:
        /* <DEDUP_REMOVED lines=17> */
.L_x_964:
        /* <DEDUP_REMOVED lines=13> */
[----:B------:R-:W-:Y:S02]  /*162b0*/  USHF.R.S32.HI UR43, URZ, 0x1f, UR42 ;  /* 0x0000001f3f2b7899 */ /* 0x000fe4000801142a */
[----:B------:R-:W-:Y:S02]  /*162c0*/  UIADD3 UR37, UR49, UR4, URZ ;  /* 0x0000000431257290 */ /* 0x000fe4000fffe03f */
[----:B------:R-:W-:Y:S02]  /*162d0*/  USEL UR46, UR42, URZ, !UP0 ;  /* 0x0000003f2a2e7287 */ /* 0x000fe4000c000000 */
[----:B------:R-:W-:Y:S01]  /*162e0*/  USEL UR43, UR43, URZ, !UP0 ;  /* 0x0000003f2b2b7287 */ /* 0x000fe2000c000000 */
[----:B------:R-:W-:Y:S11]  /*162f0*/  @!P0 BRA `(.L_x_972) ;  /* 0x0000000000408947 */ /* 0x000ff60003800000 */
[----:B0--3--:R-:W-:Y:S01]  /*16300*/  MOV R2, 0x0 ;  /* 0x0000000000027802 */ /* 0x009fe20000000f00 */
[----:B------:R-:W-:Y:S01]  /*16310*/  ULDC.64 UR6, c[0x4][0x98] ;  /* 0x0100260000067ab9 */ /* 0x000fe20000000a00 */
[----:B------:R-:W-:Y:S01]  /*16320*/  ULDC.64 UR8, c[0x4][0xa0] ;  /* 0x0100280000087ab9 */ /* 0x000fe20000000a00 */
[----:B------:R-:W-:Y:S01]  /*16330*/  ULDC.64 UR4, c[0x4][0x28] ;  /* 0x01000a0000047ab9 */ /* 0x000fe20000000a00 */
[----:B------:R-:W-:Y:S02]  /*16340*/  IMAD.U32 R4, RZ, RZ, UR6 ;  /* 0x00000006ff047e24 */ /* 0x000fe4000f8e00ff */
[----:B------:R-:W0:Y:S01]  /*16350*/  LDC.64 R2, c[0x4][R2] ;  /* 0x0100000002027b82 */ /* 0x000e220000000a00 */
[----:B-1----:R-:W-:Y:S02]  /*16360*/  IMAD.U32 R5, RZ, RZ, UR7 ;  /* 0x00000007ff057e24 */ /* 0x002fe4000f8e00ff */
[----:B------:R-:W-:Y:S02]  /*16370*/  IMAD.U32 R6, RZ, RZ, UR8 ;  /* 0x00000008ff067e24 */ /* 0x000fe4000f8e00ff */
[----:B------:R-:W-:-:S02]  /*16380*/  IMAD.U32 R7, RZ, RZ, UR9 ;  /* 0x00000009ff077e24 */ /* 0x000fc4000f8e00ff */
[----:B------:R-:W-:Y:S02]  /*16390*/  IMAD.U32 R10, RZ, RZ, UR4 ;  /* 0x00000004ff0a7e24 */ /* 0x000fe4000f8e00ff */
[----:B------:R-:W-:Y:S02]  /*163a0*/  IMAD.U32 R11, RZ, RZ, UR5 ;  /* 0x00000005ff0b7e24 */ /* 0x000fe4000f8e00ff */
[----:B------:R-:W-:Y:S02]  /*163b0*/  IMAD.MOV.U32 R8, RZ, RZ, 0x70 ;  /* 0x00000070ff087424 */ /* 0x000fe400078e00ff */
[----:B------:R-:W-:Y:S02]  /*163c0*/  IMAD.MOV.U32 R12, RZ, RZ, 0x1 ;  /* 0x00000001ff0c7424 */ /* 0x000fe400078e00ff */
[----:B------:R-:W-:-:S07]  /*163d0*/  IMAD.MOV.U32 R13, RZ, RZ, RZ ;  /* 0x000000ffff0d7224 */ /* 0x000fce00078e00ff */
[----:B--2---:R-:W-:-:S07]  /*163e0*/  LEPC R20, `(.L_x_972) ;  /* 0x000000001014794e */ /* 0x004fce0000000000 */
[----:B0-----:R-:W-:Y:S05]  /*163f0*/  CALL.ABS.NOINC R2 ;  /* 0x0000000002007343 */ /* 0x001fea0003c00000 */
.L_x_972:
[----:B------:R-:W-:Y:S05]  /*16400*/  BSYNC B6 ;  /* 0x0000000000067941 */ /* 0x000fea0003800000 */
.L_x_971:
[----:B0-----:R-:W4:Y:S01]  /*16410*/  LDL R10, [R1] ;  /* 0x00000000010a7983 */ /* 0x001f220000100800 */
[----:B------:R-:W0:Y:S01]  /*16420*/  LDC R9, c[0x0][0x448] ;  /* 0x00011200ff097b82 */ /* 0x000e220000000800 */
[----:B------:R-:W-:Y:S01]  /*16430*/  ULDC.64 UR6, c[0x0][0x2d8] ;  /* 0x0000b60000067ab9 */ /* 0x000fe20000000a00 */
[----:B------:R-:W-:Y:S01]  /*16440*/  UMOV UR4, UR48 ;  /* 0x0000003000047c82 */ /* 0x000fe20008000000 */
[----:B--2---:R-:W2:Y:S01]  /*16450*/  S2R R20, SR_TID.X ;  /* 0x0000000000147919 */ /* 0x004ea20000002100 */
[----:B------:R-:W-:Y:S01]  /*16460*/  UMOV UR5, UR37 ;  /* 0x0000002500057c82 */ /* 0x000fe20008000000 */
[----:B------:R-:W-:Y:S01]  /*16470*/  ULDC.64 UR8, c[0x0][0x2e0] ;  /* 0x0000b80000087ab9 */ /* 0x000fe20000000a00 */
[----:B------:R-:W-:Y:S02]  /*16480*/  UIMAD.WIDE.U32 UR4, UR36, UR6, UR4 ;  /* 0x00000006240472a5 */ /* 0x000fe4000f8e0004 */
[----:B------:R-:W-:Y:S02]  /*16490*/  UIMAD UR6, UR43, UR8, URZ ;  /* 0x000000082b0672a4 */ /* 0x000fe4000f8e023f */
[----:B------:R-:W-:-:S02]  /*164a0*/  UIMAD UR5, UR36, UR7, UR5 ;  /* 0x00000007240572a4 */ /* 0x000fc4000f8e0205 */
[----:B------:R-:W-:Y:S01]  /*164b0*/  UIMAD UR6, UR46, UR9, UR6 ;  /* 0x000000092e0672a4 */ /* 0x000fe2000f8e0206 */
[----:B0-----:R-:W-:Y:S02]  /*164c0*/  ISETP.NE.AND P1, PT, R9, 0x1, PT ;  /* 0x000000010900780c */ /* 0x001fe40003f25270 */
[C---:B--2---:R-:W-:Y:S01]  /*164d0*/  LOP3.LUT R21, R20.reuse, 0x7f, RZ, 0xc0, !PT ;  /* 0x0000007f14157812 */ /* 0x044fe200078ec0ff */
[----:B------:R-:W-:-:S10]  /*164e0*/  IMAD.SHL.U32 R20, R20, 0x20, RZ ;  /* 0x0000002014147824 */ /* 0x000fd400078e00ff */
[----:B---3--:R-:W0:Y:S01]  /*164f0*/  @P1 LDC R3, c[0x0][0x44c] ;  /* 0x00011300ff031b82 */ /* 0x008e220000000800 */
[----:B------:R-:W-:-:S04]  /*16500*/  SHF.R.U32.HI R21, RZ, 0x2, R21 ;  /* 0x00000002ff157819 */ /* 0x000fc80000011615 */
[----:B------:R-:W-:-:S03]  /*16510*/  LOP3.LUT R20, R21, 0x60, R20, 0xf8, !PT ;  /* 0x0000006015147812 */ /* 0x000fc600078ef814 */
[----:B-1----:R-:W1:Y:S01]  /*16520*/  @P1 LDC R5, c[0x0][0x450] ;  /* 0x00011400ff051b82 */ /* 0x002e620000000800 */
[----:B------:R-:W-:-:S03]  /*16530*/  UIMAD.WIDE.U32 UR4, UR46, UR8, UR4 ;  /* 0x000000082e0472a5 */ /* 0x000fc6000f8e0004 */
[----:B------:R-:W-:Y:S01]  /*16540*/  ULDC.64 UR8, c[0x0][0x280] ;  /* 0x0000a00000087ab9 */ /* 0x000fe20000000a00 */
[----:B------:R-:W-:Y:S02]  /*16550*/  UIADD3 UR6, UR5, UR6, URZ ;  /* 0x0000000605067290 */ /* 0x000fe4000fffe03f */
[----:B------:R-:W-:-:S04]  /*16560*/  IMAD.U32 R4, RZ, RZ, UR4 ;  /* 0x00000004ff047e24 */ /* 0x000fc8000f8e00ff */
[----:B------:R-:W-:Y:S02]  /*16570*/  IMAD.MOV.U32 R2, RZ, RZ, R4 ;  /* 0x000000ffff027224 */ /* 0x000fe400078e0004 */
[----:B----4-:R-:W-:Y:S02]  /*16580*/  IMAD.IADD R6, R20, 0x1, R10 ;  /* 0x0000000114067824 */ /* 0x010fe400078e020a */
[----:B------:R2:W5:Y:S02]  /*16590*/  LDL R20, [R1+0xc] ;  /* 0x00000c0001147983 */ /* 0x0005640000100800 */
[----:B0-----:R-:W-:-:S04]  /*165a0*/  @P1 IMAD.HI.U32 R0, R6, R3, RZ ;  /* 0x0000000306001227 */ /* 0x001fc800078e00ff */
[----:B------:R-:W-:Y:S01]  /*165b0*/  IMAD.MOV.U32 R7, RZ, RZ, R6 ;  /* 0x000000ffff077224 */ /* 0x000fe200078e0006 */
[----:B-1----:R-:W-:Y:S01]  /*165c0*/  @P1 SHF.R.U32.HI R7, RZ, R5, R0 ;  /* 0x00000005ff071219 */ /* 0x002fe20000011600 */
[----:B------:R-:W-:Y:S01]  /*165d0*/  IMAD.U32 R5, RZ, RZ, UR5 ;  /* 0x00000005ff057e24 */ /* 0x000fe2000f8e00ff */
[----:B------:R-:W-:Y:S01]  /*165e0*/  ULDC.64 UR4, c[0x0][0x2d0] ;  /* 0x0000b40000047ab9 */ /* 0x000fe20000000a00 */
[----:B------:R-:W-:Y:S01]  /*165f0*/  IMAD.U32 R3, RZ, RZ, UR6 ;  /* 0x00000006ff037e24 */ /* 0x000fe2000f8e00ff */
[----:B------:R-:W-:Y:S01]  /*16600*/  SHF.R.S32.HI R0, RZ, 0x1f, R7 ;  /* 0x0000001fff007819 */ /* 0x000fe20000011407 */
[----:B------:R-:W-:Y:S01]  /*16610*/  ULDC.64 UR6, c[0x0][0x2c8] ;  /* 0x0000b20000067ab9 */ /* 0x000fe20000000a00 */
[----:B------:R-:W-:-:S04]  /*16620*/  IMAD.WIDE.U32 R4, R7, UR4, R2 ;  /* 0x0000000407047c25 */ /* 0x000fc8000f8e0002 */
[----:B------:R-:W-:-:S04]  /*16630*/  IMAD R0, R0, UR4, RZ ;  /* 0x0000000400007c24 */ /* 0x000fc8000f8e02ff */
[----:B------:R-:W-:Y:S02]  /*16640*/  IMAD R8, R7, UR5, R0 ;  /* 0x0000000507087c24 */ /* 0x000fe4000f8e0200 */
[----:B------:R-:W-:Y:S02]  /*16650*/  IMAD.MOV R0, RZ, RZ, -R7 ;  /* 0x000000ffff007224 */ /* 0x000fe400078e0a07 */
[----:B------:R-:W-:Y:S02]  /*16660*/  IMAD.IADD R5, R5, 0x1, R8 ;  /* 0x0000000105057824 */ /* 0x000fe400078e0208 */
[----:B------:R-:W-:Y:S01]  /*16670*/  IMAD R0, R9, R0, R6 ;  /* 0x0000000009007224 */ /* 0x000fe200078e0206 */
[----:B------:R-:W0:Y:S03]  /*16680*/  @P1 LDC R8, c[0x0][0x44c] ;  /* 0x00011300ff081b82 */ /* 0x000e260000000800 */
[----:B------:R-:W-:Y:S01]  /*16690*/  IMAD.WIDE.U32 R4, R0, UR6, R4 ;  /* 0x0000000600047c25 */ /* 0x000fe2000f8e0004 */
[----:B------:R-:W-:-:S05]  /*166a0*/  SHF.R.S32.HI R7, RZ, 0x1f, R0 ;  /* 0x0000001fff077819 */ /* 0x000fca0000011400 */
[----:B------:R-:W-:-:S04]  /*166b0*/  IMAD R7, R7, UR6, RZ ;  /* 0x0000000607077c24 */ /* 0x000fc8000f8e02ff */
[----:B------:R-:W-:Y:S01]  /*166c0*/  IMAD R7, R0, UR7, R7 ;  /* 0x0000000700077c24 */ /* 0x000fe2000f8e0207 */
[----:B------:R-:W-:-:S04]  /*166d0*/  IADD3 R0, P0, R4, UR8, RZ ;  /* 0x0000000804007c10 */ /* 0x000fc8000ff1e0ff */
[----:B------:R-:W-:Y:S01]  /*166e0*/  IADD3.X R4, R5, UR9, R7, P0, !PT ;  /* 0x0000000905047c10 */ /* 0x000fe200087fe407 */
[----:B------:R-:W-:Y:S01]  /*166f0*/  VIADD R7, R6, 0x80 ;  /* 0x0000008006077836 */ /* 0x000fe20000000000 */
[----:B------:R-:W1:Y:S03]  /*16700*/  @P1 LDC R5, c[0x0][0x450] ;  /* 0x00011400ff051b82 */ /* 0x000e660000000800 */
[----:B------:R-:W-:Y:S02]  /*16710*/  IMAD.MOV.U32 R6, RZ, RZ, R7 ;  /* 0x000000ffff067224 */ /* 0x000fe400078e0007 */
[----:B0-----:R-:W-:-:S05]  /*16720*/  @P1 IMAD.HI.U32 R8, R7, R8, RZ ;  /* 0x0000000807081227 */ /* 0x001fca00078e00ff */
[----:B-1----:R-:W-:Y:S02]  /*16730*/  @P1 SHF.R.U32.HI R6, RZ, R5, R8 ;  /* 0x00000005ff061219 */ /* 0x002fe40000011608 */
[----:B------:R-:W0:Y:S03]  /*16740*/  S2R R8, SR_TID.X ;  /* 0x0000000000087919 */ /* 0x000e260000002100 */
[----:B------:R-:W-:Y:S02]  /*16750*/  IMAD.MOV R5, RZ, RZ, -R6 ;  /* 0x000000ffff057224 */ /* 0x000fe400078e0a06 */
[----:B------:R-:W-:-:S04]  /*16760*/  IMAD.WIDE.U32 R2, R6, UR4, R2 ;  /* 0x0000000406027c25 */ /* 0x000fc8000f8e0002 */
[----:B------:R-:W-:Y:S01]  /*16770*/  IMAD R5, R9, R5, R7 ;  /* 0x0000000509057224 */ /* 0x000fe200078e0207 */
[----:B------:R-:W-:-:S05]  /*16780*/  SHF.R.S32.HI R7, RZ, 0x1f, R6 ;  /* 0x0000001fff077819 */ /* 0x000fca0000011406 */
[----:B------:R-:W-:Y:S01]  /*16790*/  IMAD R7, R7, UR4, RZ ;  /* 0x0000000407077c24 */ /* 0x000fe2000f8e02ff */
[----:B------:R-:W-:-:S03]  /*167a0*/  ULDC UR4, c[0x0][0x2b8] ;  /* 0x0000ae0000047ab9 */ /* 0x000fc60000000800 */
[----:B------:R-:W-:Y:S01]  /*167b0*/  IMAD R7, R6, UR5, R7 ;  /* 0x0000000506077c24 */ /* 0x000fe2000f8e0207 */
[----:B------:R-:W-:-:S03]  /*167c0*/  SHF.R.S32.HI R6, RZ, 0x1f, R5 ;  /* 0x0000001fff067819 */ /* 0x000fc60000011405 */
[----:B------:R-:W-:Y:S02]  /*167d0*/  IMAD.IADD R3, R3, 0x1, R7 ;  /* 0x0000000103037824 */ /* 0x000fe400078e0207 */
[----:B------:R-:W-:Y:S02]  /*167e0*/  IMAD R6, R6, UR6, RZ ;  /* 0x0000000606067c24 */ /* 0x000fe4000f8e02ff */
[----:B------:R-:W-:-:S04]  /*167f0*/  IMAD.WIDE.U32 R2, R5, UR6, R2 ;  /* 0x0000000605027c25 */ /* 0x000fc8000f8e0002 */
[----:B------:R-:W-:Y:S01]  /*16800*/  IMAD R6, R5, UR7, R6 ;  /* 0x0000000705067c24 */ /* 0x000fe2000f8e0206 */
[----:B------:R-:W-:Y:S01]  /*16810*/  IADD3 R5, P0, R2, UR8, RZ ;  /* 0x0000000802057c10 */ /* 0x000fe2000ff1e0ff */
[----:B0-----:R-:W-:-:S03]  /*16820*/  IMAD.SHL.U32 R21, R8, 0x10, RZ ;  /* 0x0000001008157824 */ /* 0x001fc600078e00ff */
[----:B------:R-:W-:Y:S02]  /*16830*/  IADD3.X R6, R3, UR9, R6, P0, !PT ;  /* 0x0000000903067c10 */ /* 0x000fe400087fe406 */
[----:B------:R-:W-:-:S04]  /*16840*/  LOP3.LUT R21, R21, 0x30, RZ, 0xc0, !PT ;  /* 0x0000003015157812 */ /* 0x000fc800078ec0ff */
[----:B------:R-:W-:Y:S01]  /*16850*/  ISETP.GE.AND P0, PT, R21, UR4, PT ;  /* 0x0000000415007c0c */ /* 0x000fe2000bf06270 */
[----:B------:R-:W-:-:S03]  /*16860*/  UMOV UR4, 0xffffffff ;  /* 0xffffffff00047882 */ /* 0x000fc60000000000 */
[----:B--2---:R-:W-:Y:S09]  /*16870*/  BRA.DIV UR4, `(.L_x_973) ;  /* 0x0000002e04b07947 */ /* 0x004ff2000b800000 */
[----:B------:R-:W0:Y:S02]  /*16880*/  S2R R2, SR_TID.X ;  /* 0x0000000000027919 */ /* 0x000e240000002100 */
[----:B0-----:R-:W-:Y:S02]  /*16890*/  LOP3.LUT R3, R2, 0x7f, RZ, 0xc0, !PT ;  /* 0x0000007f02037812 */ /* 0x001fe400078ec0ff */
[----:B------:R-:W2:Y:S04]  /*168a0*/  LDL.LU R2, [R1+0x4] ;  /* 0x0000040001027983 */ /* 0x000ea80000300800 */
[----:B------:R-:W3:Y:S01]  /*168b0*/  LDL.LU R11, [R1] ;  /* 0x00000000010b7983 */ /* 0x000ee20000300800 */
[----:B------:R-:W-:-:S03]  /*168c0*/  SHF.R.U32.HI R10, RZ, 0x2, R3 ;  /* 0x00000002ff0a7819 */ /* 0x000fc60000011603 */
[----:B------:R-:W0:Y:S04]  /*168d0*/  SHFL.IDX PT, R3, R0, RZ, 0x1c1f ;  /* 0x001c1fff00037589 */ /* 0x000e2800000e0000 */
[----:B------:R-:W-:Y:S01]  /*168e0*/  SHFL.IDX PT, R14, R0, 0x1, 0x1c1f ;  /* 0x003c1f00000e7f89 */ /* 0x000fe200000e0000 */
[----:B--2---:R-:W-:-:S03]  /*168f0*/  IMAD R7, R2, R9, RZ ;  /* 0x0000000902077224 */ /* 0x004fc600078e02ff */
[----:B------:R-:W1:Y:S01]  /*16900*/  SHFL.IDX PT, R2, R4, RZ, 0x1c1f ;  /* 0x001c1fff04027589 */ /* 0x000e6200000e0000 */
[----:B---3--:R-:W-:-:S04]  /*16910*/  IMAD.IADD R8, R10, 0x1, R11 ;  /* 0x000000010a087824 */ /* 0x008fc800078e020b */
[C---:B------:R-:W-:Y:S01]  /*16920*/  VIADD R10, R8.reuse, 0x20 ;  /* 0x00000020080a7836 */ /* 0x040fe20000000000 */
[----:B------:R-:W-:-:S13]  /*16930*/  ISETP.GE.AND P1, PT, R8, R7, PT ;  /* 0x000000070800720c */ /* 0x000fda0003f26270 */
[----:B0-----:R-:W-:-:S05]  /*16940*/  @!P1 IADD3 R9, P2, R21, R3, RZ ;  /* 0x0000000315099210 */ /* 0x001fca0007f5e0ff */
[----:B-1----:R-:W-:Y:S02]  /*16950*/  @!P1 IMAD.X R3, RZ, RZ, R2, P2 ;  /* 0x000000ffff039224 */ /* 0x002fe400010e0602 */
[----:B------:R-:W-:-:S05]  /*16960*/  @!P1 IMAD.MOV.U32 R2, RZ, RZ, R9 ;  /* 0x000000ffff029224 */ /* 0x000fca00078e0009 */
[----:B-----5:R0:W-:Y:S01]  /*16970*/  @!P1 LDGSTS.E.BYPASS.LTC128B.128 [R20+0xb000], desc[UR52][R2.64], !P0 ;  /* 0x0b00000002149fae */ /* 0x0201e2000c101d74 */
[----:B------:R-:W-:Y:S01]  /*16980*/  ISETP.GE.AND P1, PT, R10, R7, PT ;  /* 0x000000070a00720c */ /* 0x000fe20003f26270 */
[----:B------:R-:W-:Y:S02]  /*16990*/  VIADD R10, R8, 0x40 ;  /* 0x00000040080a7836 */ /* 0x000fe40000000000 */
[----:B0-----:R-:W0:Y:S10]  /*169a0*/  SHFL.IDX PT, R2, R4, 0x1, 0x1c1f ;  /* 0x003c1f0004027f89 */ /* 0x001e3400000e0000 */
[----:B------:R-:W-:-:S02]  /*169b0*/  @!P1 IADD3 R9, P2, R21, R14, RZ ;  /* 0x0000000e15099210 */ /* 0x000fc40007f5e0ff */
[----:B------:R-:W1:Y:S03]  /*169c0*/  SHFL.IDX PT, R14, R0, 0x2, 0x1c1f ;  /* 0x005c1f00000e7f89 */ /* 0x000e6600000e0000 */
[----:B0-----:R-:W-:Y:S02]  /*169d0*/  @!P1 IMAD.X R3, RZ, RZ, R2, P2 ;  /* 0x000000ffff039224 */ /* 0x001fe400010e0602 */
[----:B------:R-:W-:-:S05]  /*169e0*/  @!P1 IMAD.MOV.U32 R2, RZ, RZ, R9 ;  /* 0x000000ffff029224 */ /* 0x000fca00078e0009 */
[----:B------:R0:W-:Y:S01]  /*169f0*/  @!P1 LDGSTS.E.BYPASS.LTC128B.128 [R20+0xb800], desc[UR52][R2.64], !P0 ;  /* 0x0b80000002149fae */ /* 0x0001e2000c101d74 */
[-C--:B------:R-:W-:Y:S01]  /*16a00*/  ISETP.GE.AND P1, PT, R10, R7.reuse, PT ;  /* 0x000000070a00720c */ /* 0x080fe20003f26270 */
[----:B------:R-:W-:Y:S02]  /*16a10*/  VIADD R10, R8, 0x80 ;  /* 0x00000080080a7836 */ /* 0x000fe40000000000 */
[----:B0-----:R-:W0:Y:S10]  /*16a20*/  SHFL.IDX PT, R2, R4, 0x2, 0x1c1f ;  /* 0x005c1f0004027f89 */ /* 0x001e3400000e0000 */
[----:B-1----:R-:W-:Y:S01]  /*16a30*/  @!P1 IADD3 R9, P2, R21, R14, RZ ;  /* 0x0000000e15099210 */ /* 0x002fe20007f5e0ff */
[----:B------:R-:W-:Y:S04]  /*16a40*/  SHFL.IDX PT, R4, R4, 0x3, 0x1c1f ;  /* 0x007c1f0004047f89 */ /* 0x000fe800000e0000 */
[----:B------:R-:W-:Y:S01]  /*16a50*/  SHFL.IDX PT, R14, R5, 0x1, 0x1c1f ;  /* 0x003c1f00050e7f89 */ /* 0x000fe200000e0000 */
[----:B0-----:R-:W-:Y:S01]  /*16a60*/  @!P1 IMAD.X R3, RZ, RZ, R2, P2 ;  /* 0x000000ffff039224 */ /* 0x001fe200010e0602 */
[----:B------:R-:W-:Y:S01]  /*16a70*/  ISETP.GE.AND P2, PT, R10, R7, PT ;  /* 0x000000070a00720c */ /* 0x000fe20003f46270 */
[----:B------:R-:W-:-:S02]  /*16a80*/  @!P1 IMAD.MOV.U32 R2, RZ, RZ, R9 ;  /* 0x000000ffff029224 */ /* 0x000fc400078e0009 */
[----:B------:R-:W-:Y:S01]  /*16a90*/  VIADD R10, R8, 0x60 ;  /* 0x00000060080a7836 */ /* 0x000fe20000000000 */
[----:B------:R-:W-:Y:S04]  /*16aa0*/  SHFL.IDX PT, R9, R5, RZ, 0x1c1f ;  /* 0x001c1fff05097589 */ /* 0x000fe800000e0000 */
[----:B------:R0:W-:Y:S01]  /*16ab0*/  @!P1 LDGSTS.E.BYPASS.LTC128B.128 [R20+0xc000], desc[UR52][R2.64], !P0 ;  /* 0x0c00000002149fae */ /* 0x0001e2000c101d74 */
[----:B------:R-:W-:-:S03]  /*16ac0*/  ISETP.GE.AND P1, PT, R10, R7, PT ;  /* 0x000000070a00720c */ /* 0x000fc60003f26270 */
[----:B0-----:R-:W0:Y:S04]  /*16ad0*/  SHFL.IDX PT, R2, R0, 0x3, 0x1c1f ;  /* 0x007c1f0000027f89 */ /* 0x001e2800000e0000 */
[----:B------:R-:W1:Y:S04]  /*16ae0*/  SHFL.IDX PT, R0, R6, RZ, 0x1c1f ;  /* 0x001c1fff06007589 */ /* 0x000e6800000e0000 */
[----:B------:R-:W2:Y:S02]  /*16af0*/  SHFL.IDX PT, R6, R6, 0x1, 0x1c1f ;  /* 0x003c1f0006067f89 */ /* 0x000ea400000e0000 */
[----:B0-----:R-:W-:-:S05]  /*16b00*/  @!P1 IADD3 R2, P3, R21, R2, RZ ;  /* 0x0000000215029210 */ /* 0x001fca0007f7e0ff */
[----:B------:R-:W-:-:S05]  /*16b10*/  @!P1 IMAD.X R3, RZ, RZ, R4, P3 ;  /* 0x000000ffff039224 */ /* 0x000fca00018e0604 */
[----:B------:R0:W-:Y:S02]  /*16b20*/  @!P1 LDGSTS.E.BYPASS.LTC128B.128 [R20+0xc800], desc[UR52][R2.64], !P0 ;  /* 0x0c80000002149fae */ /* 0x0001e4000c101d74 */
[----:B0-----:R-:W-:-:S05]  /*16b30*/  @!P2 IADD3 R2, P1, R21, R9, RZ ;  /* 0x000000091502a210 */ /* 0x001fca0007f3e0ff */
[----:B-1----:R-:W-:-:S05]  /*16b40*/  @!P2 IMAD.X R3, RZ, RZ, R0, P1 ;  /* 0x000000ffff03a224 */ /* 0x002fca00008e0600 */
[----:B--2---:R0:W-:Y:S03]  /*16b50*/  @!P2 LDGSTS.E.BYPASS.LTC128B.128 [R20+0xd000], desc[UR52][R2.64], !P0 ;  /* 0x0d0000000214afae */ /* 0x0041e6000c101d74 */
.L_x_1052:
[----:B------:R-:W-:-:S05]  /*16b60*/  VIADD R8, R8, 0xa0 ;  /* 0x000000a008087836 */ /* 0x000fca0000000000 */
[----:B------:R-:W-:-:S13]  /*16b70*/  ISETP.GE.AND P1, PT, R8, R7, PT ;  /* 0x000000070800720c */ /* 0x000fda0003f26270 */
[----:B0-----:R-:W-:-:S05]  /*16b80*/  @!P1 IADD3 R2, P2, R21, R14, RZ ;  /* 0x0000000e15029210 */ /* 0x001fca0007f5e0ff */
[----:B------:R-:W-:-:S05]  /*16b90*/  @!P1 IMAD.X R3, RZ, RZ, R6, P2 ;  /* 0x000000ffff039224 */ /* 0x000fca00010e0606 */
[----:B------:R-:W-:Y:S01]  /*16ba0*/  @!PT LDS RZ, [RZ] ;  /* 0x00000000fffff984 */ /* 0x000fe20000000800 */
[----:B------:R-:W-:Y:S01]  /*16bb0*/  @!PT LDS RZ, [RZ] ;  /* 0x00000000fffff984 */ /* 0x000fe20000000800 */
[----:B------:R-:W-:Y:S01]  /*16bc0*/  @!PT LDS RZ, [RZ] ;  /* 0x00000000fffff984 */ /* 0x000fe20000000800 */
[----:B------:R0:W-:Y:S01]  /*16bd0*/  @!P1 LDGSTS.E.BYPASS.LTC128B.128 [R20+0xd800], desc[UR52][R2.64], !P0 ;  /* 0x0d80000002149fae */ /* 0x0001e2000c101d74 */
[----:B------:R-:W-:Y:S01]  /*16be0*/  PLOP3.LUT P0, PT, PT, PT, PT, 0x80, 0x0 ;  /* 0x000000000000781c */ /* 0x000fe20003f0f070 */
[----:B------:R-:W-:-:S12]  /*16bf0*/  NOP ;  /* 0x0000000000007918 */ /* 0x000fd80000000000 */
.L_x_974:
        /* <DEDUP_REMOVED lines=14> */
[----:B0-----:R-:W2:Y:S01]  /*16ce0*/  LDL.LU R2, [R1+0x8] ;  /* 0x0000080001027983 */ /* 0x001ea20000300800 */
[----:B------:R0:W-:Y:S01]  /*16cf0*/  SYNCS.ARRIVE.TRANS64.A1T0 RZ, [R18+URZ+0x13200], RZ ;  /* 0x013200ff12ff79a7 */ /* 0x0001e2000810003f */
[----:B------:R-:W-:Y:S01]  /*16d00*/  BSSY B0, `(.L_x_975) ;  /* 0x0000005000007945 */ /* 0x000fe20003800000 */
[----:B------:R-:W1:Y:S01]  /*16d10*/  SYNCS.PHASECHK.TRANS64.TRYWAIT P0, [R18+URZ+0x13220], R3 ;  /* 0x01322003120075a7 */ /* 0x000e62000800017f */
[----:B--2---:R-:W-:-:S05]  /*16d20*/  VIADD R0, R2, 0xfffffffe ;  /* 0xfffffffe02007836 */ /* 0x004fca0000000000 */
[----:B------:R-:W-:Y:S01]  /*16d30*/  ISETP.GE.AND P1, PT, R0, R25, PT ;  /* 0x000000190000720c */ /* 0x000fe20003f26270 */
[----:B01----:R-:W-:-:S12]  /*16d40*/  @!P0 BRA `(.L_x_976) ;  /* 0x0000003000408947 */ /* 0x003fd80003800000 */
.L_x_1053:
[----:B------:R-:W-:Y:S05]  /*16d50*/  BSYNC B0 ;  /* 0x0000000000007941 */ /* 0x000fea0003800000 */
.L_x_975:
[----:B------:R-:W-:Y:S05]  /*16d60*/  @!P1 BRA `(.L_x_977) ;  /* 0x0000000800dc9947 */ /* 0x000fea0003800000 */
[----:B------:R-:W-:Y:S02]  /*16d70*/  IMAD.MOV.U32 R7, RZ, RZ, R19 ;  /* 0x000000ffff077224 */ /* 0x000fe400078e0013 */
[----:B------:R-:W-:-:S07]  /*16d80*/  IMAD.MOV.U32 R6, RZ, RZ, R22 ;  /* 0x000000ffff067224 */ /* 0x000fce00078e0016 */
.L_x_997:
[----:B------:R-:W-:Y:S01]  /*16d90*/  LOP3.LUT P1, RZ, R16, 0x1, RZ, 0xc0, !PT ;  /* 0x0000000110ff7812 */ /* 0x000fe2000782c0ff */
[----:B------:R-:W-:Y:S01]  /*16da0*/  VIADD R19, R7, 0x1 ;  /* 0x0000000107137836 */ /* 0x000fe20000000000 */
[----:B------:R-:W-:Y:S05]  /*16db0*/  YIELD ;  /* 0x0000000000007946 */ /* 0x000fea0003800000 */
[----:B------:R-:W-:Y:S01]  /*16dc0*/  ISETP.NE.AND P0, PT, R19, 0x2, PT ;  /* 0x000000021300780c */ /* 0x000fe20003f05270 */
[----:B------:R-:W-:Y:S03]  /*16dd0*/  BSSY B0, `(.L_x_978) ;  /* 0x0000065000007945 */ /* 0x000fe60003800000 */
[----:B0-----:R-:W-:-:S02]  /*16de0*/  SEL R3, RZ, 0x1, P0 ;  /* 0x00000001ff037807 */ /* 0x001fc40000000000 */
[----:B------:R-:W-:Y:S02]  /*16df0*/  SEL R19, R19, RZ, P0 ;  /* 0x000000ff13137207 */ /* 0x000fe40000000000 */
[----:B------:R-:W-:Y:S01]  /*16e00*/  LOP3.LUT R22, R6, R3, RZ, 0x3c, !PT ;  /* 0x0000000306167212 */ /* 0x000fe200078e3cff */
[----:B------:R-:W-:Y:S06]  /*16e10*/  @!P1 BRA `(.L_x_979) ;  /* 0x0000000400809947 */ /* 0x000fec0003800000 */
[----:B------:R-:W-:Y:S01]  /*16e20*/  ULDC.64 UR4, c[0x0][0x418] ;  /* 0x0001060000047ab9 */ /* 0x000fe20000000a00 */
[----:B------:R-:W-:Y:S01]  /*16e30*/  IMAD.MOV.U32 R8, RZ, RZ, R0 ;  /* 0x000000ffff087224 */ /* 0x000fe200078e0000 */
[----:B------:R-:W-:-:S04]  /*16e40*/  ISETP.NE.U32.AND P0, PT, RZ, UR4, PT ;  /* 0x00000004ff007c0c */ /* 0x000fc8000bf05070 */
[----:B------:R-:W-:-:S13]  /*16e50*/  ISETP.NE.AND.EX P0, PT, RZ, UR5, PT, P0 ;  /* 0x00000005ff007c0c */ /* 0x000fda000bf05300 */
[----:B------:R-:W-:Y:S05]  /*16e60*/  @!P0 BRA `(.L_x_980) ;  /* 0x0000000000448947 */ /* 0x000fea0003800000 */
[----:B------:R-:W0:Y:S01]  /*16e70*/  LDC R5, c[0x0][0x43c] ;  /* 0x00010f00ff057b82 */ /* 0x000e220000000800 */
[----:B------:R-:W-:Y:S01]  /*16e80*/  ULDC.64 UR6, c[0x0][0x428] ;  /* 0x00010a0000067ab9 */ /* 0x000fe20000000a00 */
[----:B0-----:R-:W-:-:S13]  /*16e90*/  ISETP.NE.AND P0, PT, R5, 0x1, PT ;  /* 0x000000010500780c */ /* 0x001fda0003f05270 */
[----:B------:R-:W0:Y:S02]  /*16ea0*/  @P0 LDC.64 R2, c[0x0][0x440] ;  /* 0x00011000ff020b82 */ /* 0x000e240000000a00 */
[----:B0-----:R-:W-:-:S04]  /*16eb0*/  @P0 IMAD.HI.U32 R4, R0, R2, RZ ;  /* 0x0000000200040227 */ /* 0x001fc800078e00ff */
[----:B------:R-:W-:Y:S01]  /*16ec0*/  IMAD.MOV.U32 R2, RZ, RZ, R0 ;  /* 0x000000ffff027224 */ /* 0x000fe200078e0000 */
[----:B------:R-:W-:Y:S01]  /*16ed0*/  @P0 SHF.R.U32.HI R2, RZ, R3, R4 ;  /* 0x00000003ff020219 */ /* 0x000fe20000011604 */
[----:B------:R-:W-:-:S03]  /*16ee0*/  IMAD R4, R26, UR6, RZ ;  /* 0x000000061a047c24 */ /* 0x000fc6000f8e02ff */
[--C-:B------:R-:W-:Y:S01]  /*16ef0*/  SHF.R.S32.HI R3, RZ, 0x1f, R2.reuse ;  /* 0x0000001fff037819 */ /* 0x100fe20000011402 */
[----:B------:R-:W-:Y:S02]  /*16f00*/  IMAD.MOV R8, RZ, RZ, -R2 ;  /* 0x000000ffff087224 */ /* 0x000fe400078e0a02 */
[C---:B------:R-:W-:Y:S02]  /*16f10*/  IMAD R9, R23.reuse, UR7, R4 ;  /* 0x0000000717097c24 */ /* 0x040fe4000f8e0204 */
[----:B------:R-:W-:-:S04]  /*16f20*/  IMAD.WIDE.U32 R2, R23, UR6, R2 ;  /* 0x0000000617027c25 */ /* 0x000fc8000f8e0002 */
[----:B------:R-:W-:Y:S01]  /*16f30*/  IMAD.IADD R9, R9, 0x1, R3 ;  /* 0x0000000109097824 */ /* 0x000fe200078e0203 */
[----:B------:R-:W-:Y:S01]  /*16f40*/  LEA R4, P0, R2, UR4, 0x2 ;  /* 0x0000000402047c11 */ /* 0x000fe2000f8010ff */
[----:B------:R-:W-:-:S03]  /*16f50*/  IMAD R8, R5, R8, R0 ;  /* 0x0000000805087224 */ /* 0x000fc600078e0200 */
[----:B------:R-:W-:-:S05]  /*16f60*/  LEA.HI.X R5, R2, UR5, R9, 0x2, P0 ;  /* 0x0000000502057c11 */ /* 0x000fca00080f1409 */
[----:B------:R0:W5:Y:S04]  /*16f70*/  LDG.E R17, desc[UR52][R4.64] ;  /* 0x0000003404117981 */ /* 0x000168000c1e1900 */
.L_x_980:
[----:B------:R-:W1:Y:S01]  /*16f80*/  S2R R2, SR_TID.X ;  /* 0x0000000000027919 */ /* 0x000e620000002100 */
[----:B0-----:R-:W-:Y:S01]  /*16f90*/  IMAD R4, R19, 0x8, R18 ;  /* 0x0000000813047824 */ /* 0x001fe200078e0212 */
[----:B------:R-:W-:Y:S01]  /*16fa0*/  BSSY B1, `(.L_x_981) ;  /* 0x0000006000017945 */ /* 0x000fe20003800000 */
[----:B-1----:R-:W-:Y:S02]  /*16fb0*/  LOP3.LUT R3, R2, 0x7f, RZ, 0xc0, !PT ;  /* 0x0000007f02037812 */ /* 0x002fe400078ec0ff */
[----:B------:R-:W-:Y:S02]  /*16fc0*/  SHF.L.U32 R2, R22, 0x1f, RZ ;  /* 0x0000001f16027819 */ /* 0x000fe400000006ff */
[----:B------:R-:W-:Y:S02]  /*16fd0*/  ISETP.NE.AND P1, PT, R3, RZ, PT ;  /* 0x000000ff0300720c */ /* 0x000fe40003f25270 */
[----:B------:R-:W0:Y:S02]  /*16fe0*/  SYNCS.PHASECHK.TRANS64.TRYWAIT P0, [R4+URZ+0x13280], R2 ;  /* 0x01328002040075a7 */ /* 0x000e24000800017f */
[----:B0-----:R-:W-:Y:S09]  /*16ff0*/  @!P0 BRA `(.L_x_982) ;  /* 0x0000002c00a88947 */ /* 0x001ff20003800000 */
.L_x_1054:
[----:B------:R-:W-:Y:S05]  /*17000*/  BSYNC B1 ;  /* 0x0000000000017941 */ /* 0x000fea0003800000 */
.L_x_981:
        /* <DEDUP_REMOVED lines=9> */
.L_x_984:
[----:B------:R-:W-:Y:S05]  /*170a0*/  BSYNC B1 ;  /* 0x0000000000017941 */ /* 0x000fea0003800000 */
.L_x_983:
        /* <DEDUP_REMOVED lines=10> */
[----:B------:R-:W-:-:S10]  /*17150*/  UMOV UR7, 0x14f00000 ;  /* 0x14f0000000077882 */ /* 0x000fd40000000000 */
.L_x_985:
        /* <DEDUP_REMOVED lines=13> */
.L_x_1055:
[----:B------:R-:W-:Y:S05]  /*17230*/  BSYNC B1 ;  /* 0x0000000000017941 */ /* 0x000fea0003800000 */
.L_x_986:
[----:B------:R-:W-:Y:S01]  /*17240*/  BSSY B1, `(.L_x_988) ;  /* 0x000000b000017945 */ /* 0x000fe20003800000 */
[----:B01----:R-:W-:Y:S02]  /*17250*/  IMAD.MOV.U32 R2, RZ, RZ, 0x0 ;  /* 0x00000000ff027424 */ /* 0x003fe400078e00ff */
[----:B------:R-:W-:Y:S01]  /*17260*/  IMAD.MOV.U32 R3, RZ, RZ, 0x14f00000 ;  /* 0x14f00000ff037424 */ /* 0x000fe200078e00ff */
        /* <DEDUP_REMOVED lines=8> */
.L_x_989:
[----:B------:R-:W-:Y:S05]  /*172f0*/  BSYNC B1 ;  /* 0x0000000000017941 */ /* 0x000fea0003800000 */
.L_x_988:
        /* <DEDUP_REMOVED lines=8> */
.L_x_990:
        /* <DEDUP_REMOVED lines=9> */
[----:B0-----:R-:W-:Y:S05]  /*17410*/  @P0 BRA.U.ANY `(.L_x_990) ;  /* 0xfffffffd00d80947 */ /* 0x001fea000393ffff */
.L_x_979:
[----:B------:R-:W-:Y:S05]  /*17420*/  BSYNC B0 ;  /* 0x0000000000007941 */ /* 0x000fea0003800000 */
.L_x_978:
[----:B------:R-:W-:-:S06]  /*17430*/  UISETP.NE.AND UP0, UPT, UR39, 0x3, UPT ;  /* 0x000000032700788c */ /* 0x000fcc000bf05270 */
[----:B------:R-:W-:-:S13]  /*17440*/  PLOP3.LUT P0, PT, PT, PT, UP0, 0x80, 0x0 ;  /* 0x000000000000781c */ /* 0x000fda0003f0f008 */
[----:B------:R-:W-:Y:S05]  /*17450*/  @!P0 BRA `(.L_x_991) ;  /* 0x0000000000048947 */ /* 0x000fea0003800000 */
[----:B------:R-:W-:Y:S01]  /*17460*/  BPT.TRAP 0x1 ;  /* 0x000000040000795c */ /* 0x000fe20000300000 */
.L_x_991:
[----:B------:R-:W-:Y:S01]  /*17470*/  LOP3.LUT R2, R6, 0x1, RZ, 0x3c, !PT ;  /* 0x0000000106027812 */ /* 0x000fe200078e3cff */
[----:B------:R-:W-:Y:S01]  /*17480*/  IMAD R3, R7, 0x8, R18 ;  /* 0x0000000807037824 */ /* 0x000fe200078e0212 */
[----:B------:R-:W-:Y:S01]  /*17490*/  BSSY B0, `(.L_x_992) ;  /* 0x0000006000007945 */ /* 0x000fe20003800000 */
[----:B------:R-:W-:Y:S01]  /*174a0*/  IMAD.U32 R4, RZ, RZ, UR41 ;  /* 0x00000029ff047e24 */ /* 0x000fe2000f8e00ff */
[----:B------:R-:W-:-:S04]  /*174b0*/  SHF.L.U32 R2, R2, 0x1f, RZ ;  /* 0x0000001f02027819 */ /* 0x000fc800000006ff */
[----:B------:R-:W0:Y:S01]  /*174c0*/  SYNCS.PHASECHK.TRANS64.TRYWAIT P0, [R3+URZ+0x13270], R2 ;  /* 0x01327002030075a7 */ /* 0x000e22000800017f */
[----:B------:R-:W-:Y:S01]  /*174d0*/  ISETP.NE.AND P1, PT, R4, 0x3, PT ;  /* 0x000000030400780c */ /* 0x000fe20003f25270 */
[----:B0-----:R-:W-:-:S12]  /*174e0*/  @!P0 BRA `(.L_x_993) ;  /* 0x0000002800948947 */ /* 0x001fd80003800000 */
.L_x_1056:
[----:B------:R-:W-:Y:S05]  /*174f0*/  BSYNC B0 ;  /* 0x0000000000007941 */ /* 0x000fea0003800000 */
.L_x_992:
[----:B------:R-:W-:Y:S05]  /*17500*/  @!P1 BRA `(.L_x_994) ;  /* 0x0000000000049947 */ /* 0x000fea0003800000 */
[----:B------:R-:W-:Y:S01]  /*17510*/  BPT.TRAP 0x1 ;  /* 0x000000040000795c */ /* 0x000fe20000300000 */
.L_x_994:
[----:B0-----:R-:W-:Y:S01]  /*17520*/  SHF.L.U32 R2, R6, 0x1f, RZ ;  /* 0x0000001f06027819 */ /* 0x001fe200000006ff */
[----:B------:R-:W-:-:S03]  /*17530*/  IMAD R10, R7, 0x2800, RZ ;  /* 0x00002800070a7824 */ /* 0x000fc600078e02ff */
[----:B------:R-:W0:Y:S02]  /*17540*/  SYNCS.PHASECHK.TRANS64.TRYWAIT P0, [R3+URZ+0x13260], R2 ;  /* 0x01326002030075a7 */ /* 0x000e24000800017f */
[----:B0-----:R-:W-:Y:S05]  /*17550*/  @!P0 BRA `(.L_x_995) ;  /* 0x00000028008c8947 */ /* 0x001fea0003800000 */
.L_x_1057:
[----:B------:R-:W-:Y:S01]  /*17560*/  LOP3.LUT R5, R10, R29, RZ, 0xfc, !PT ;  /* 0x0000001d0a057212 */ /* 0x000fe200078efcff */
[----:B------:R-:W-:Y:S05]  /*17570*/  WARPSYNC.ALL ;  /* 0x0000000000007948 */ /* 0x000fea0003800000 */
[----:B0-----:R-:W-:Y:S01]  /*17580*/  IMAD.IADD R2, R18, 0x1, R5 ;  /* 0x0000000112027824 */ /* 0x001fe200078e0205 */
        /* <DEDUP_REMOVED lines=40> */
.L_x_996:
        /* <DEDUP_REMOVED lines=13> */
.L_x_977:
        /* <DEDUP_REMOVED lines=17> */
.L_x_999:
[----:B------:R-:W-:Y:S05]  /*179f0*/  BSYNC B0 ;  /* 0x0000000000007941 */ /* 0x000fea0003800000 */
.L_x_998:
[----:B------:R-:W-:-:S06]  /*17a00*/  UISETP.NE.AND UP0, UPT, UR39, 0x3, UPT ;  /* 0x000000032700788c */ /* 0x000fcc000bf05270 */
[----:B------:R-:W-:-:S13]  /*17a10*/  PLOP3.LUT P1, PT, PT, PT, UP0, 0x80, 0x0 ;  /* 0x000000000000781c */ /* 0x000fda0003f2f008 */
[----:B------:R-:W-:Y:S05]  /*17a20*/  @!P1 BRA `(.L_x_1000) ;  /* 0x0000000000049947 */ /* 0x000fea0003800000 */
[----:B------:R-:W-:Y:S01]  /*17a30*/  BPT.TRAP 0x1 ;  /* 0x000000040000795c */ /* 0x000fe20000300000 */
.L_x_1000:
        /* <DEDUP_REMOVED lines=8> */
.L_x_1058:
[----:B------:R-:W-:Y:S05]  /*17ac0*/  BSYNC B0 ;  /* 0x0000000000007941 */ /* 0x000fea0003800000 */
.L_x_1001:
[----:B------:R-:W-:Y:S05]  /*17ad0*/  @!P2 BRA `(.L_x_1003) ;  /* 0x000000000004a947 */ /* 0x000fea0003800000 */
[----:B------:R-:W-:Y:S01]  /*17ae0*/  BPT.TRAP 0x1 ;  /* 0x000000040000795c */ /* 0x000fe20000300000 */
.L_x_1003:
[----:B------:R-:W-:Y:S01]  /*17af0*/  SHF.L.U32 R5, R22, 0x1f, RZ ;  /* 0x0000001f16057819 */ /* 0x000fe200000006ff */
[----:B0-----:R-:W-:-:S03]  /*17b00*/  IMAD R3, R19, 0x2800, RZ ;  /* 0x0000280013037824 */ /* 0x001fc600078e02ff */
[----:B------:R-:W0:Y:S02]  /*17b10*/  SYNCS.PHASECHK.TRANS64.TRYWAIT P1, [R2+URZ+0x13260], R5 ;  /* 0x01326005020075a7 */ /* 0x000e24000802017f */
[----:B0-----:R-:W-:Y:S05]  /*17b20*/  @!P1 BRA `(.L_x_1004) ;  /* 0x0000002400409947 */ /* 0x001fea0003800000 */
.L_x_1059:
        /* <DEDUP_REMOVED lines=43> */
.L_x_1005:
[----:B-1----:R2:W-:Y:S01]  /*17de0*/  SYNCS.ARRIVE.TRANS64.A1T0 RZ, [R2+URZ+0x13250], RZ ;  /* 0x013250ff02ff79a7 */ /* 0x0025e2000810003f */
[----:B------:R-:W-:Y:S02]  /*17df0*/  @!P0 VIADD R0, R2, 0x13280 ;  /* 0x0001328002008836 */ /* 0x000fe40000000000 */
[----:B------:R-:W-:-:S03]  /*17e00*/  VIADD R19, R19, 0x1 ;  /* 0x0000000113137836 */ /* 0x000fc60000000000 */
[----:B------:R-:W-:Y:S01]  /*17e10*/  @!P0 PRMT R0, RZ, 0x654, R0 ;  /* 0x00000654ff008816 */ /* 0x000fe20000000000 */
[----:B------:R-:W-:Y:S06]  /*17e20*/  BAR.SYNC.DEFER_BLOCKING 0x2, 0x80 ;  /* 0x0082000000007b1d */ /* 0x000fec0000010000 */
[----:B------:R2:W-:Y:S01]  /*17e30*/  @!P0 SYNCS.ARRIVE.TRANS64.RED.A1T0 RZ, [R0+URZ], RZ ;  /* 0x000000ff00ff89a7 */ /* 0x0005e2000810043f */
[----:B------:R-:W-:-:S04]  /*17e40*/  ISETP.NE.AND P0, PT, R19, 0x2, PT ;  /* 0x000000021300780c */ /* 0x000fc80003f05270 */
[----:B0-----:R-:W-:Y:S02]  /*17e50*/  SEL R3, RZ, 0x1, P0 ;  /* 0x00000001ff037807 */ /* 0x001fe40000000000 */
[----:B------:R-:W-:Y:S02]  /*17e60*/  SEL R19, R19, RZ, P0 ;  /* 0x000000ff13137207 */ /* 0x000fe40000000000 */
[----:B--2---:R-:W-:-:S07]  /*17e70*/  LOP3.LUT R22, R22, R3, RZ, 0x3c, !PT ;  /* 0x0000000316167212 */ /* 0x004fce00078e3cff */
.L_x_954:
[----:B------:R-:W-:Y:S05]  /*17e80*/  BSYNC B7 ;  /* 0x0000000000077941 */ /* 0x000fea0003800000 */
.L_x_952:
[----:B------:R-:W-:-:S13]  /*17e90*/  LOP3.LUT P0, RZ, R16, 0x2, RZ, 0xc0, !PT ;  /* 0x0000000210ff7812 */ /* 0x000fda000780c0ff */
[----:B------:R-:W-:Y:S05]  /*17ea0*/  @!P0 BRA `(.L_x_1006) ;  /* 0x0000000000248947 */ /* 0x000fea0003800000 */
[----:B------:R-:W2:Y:S08]  /*17eb0*/  S2UR UR5, SR_CgaCtaId ;  /* 0x00000000000579c3 */ /* 0x000eb00000008800 */
[----:B------:R-:W-:Y:S06]  /*17ec0*/  BAR.SYNC.DEFER_BLOCKING 0x5, 0x200 ;  /* 0x0148000000007b1d */ /* 0x000fec0000010000 */
[----:B------:R-:W-:-:S02]  /*17ed0*/  UMOV UR4, 0x400 ;  /* 0x0000040000047882 */ /* 0x000fc40000000000 */
[----:B--2---:R-:W-:-:S06]  /*17ee0*/  ULEA UR4, UR5, UR4, 0x18 ;  /* 0x0000000405047291 */ /* 0x004fcc000f8ec03f */
[----:B------:R-:W-:-:S05]  /*17ef0*/  IMAD.U32 R18, RZ, RZ, UR4 ;  /* 0x00000004ff127e24 */ /* 0x000fca000f8e00ff */
[----:B------:R-:W2:Y:S02]  /*17f00*/  LDS.128 R24, [R18+0x132d0] ;  /* 0x0132d00012187984 */ /* 0x000ea40000000c00 */
[----:B--2---:R-:W-:Y:S01]  /*17f10*/  R2UR UR42, R27 ;  /* 0x000000001b2a72ca */ /* 0x004fe200000e0000 */
[----:B------:R-:W-:Y:S06]  /*17f20*/  BAR.ARV 0x4, 0x200 ;  /* 0x0108000000007b1d */ /* 0x000fec0000002000 */
[----:B------:R-:W-:Y:S08]  /*17f30*/  BRA `(.L_x_1007) ;  /* 0x0000000c00b07947 */ /* 0x000ff00003800000 */
.L_x_1006:
[----:B------:R-:W2:Y:S01]  /*17f40*/  S2R R0, SR_TID.X ;  /* 0x0000000000007919 */ /* 0x000ea20000002100 */
[----:B------:R-:W-:Y:S01]  /*17f50*/  ULDC UR4, c[0x0][0xc3c] ;  /* 0x00030f0000047ab9 */ /* 0x000fe20000000800 */
[----:B--2---:R-:W-:Y:S01]  /*17f60*/  LOP3.LUT R9, R0, 0x1f, RZ, 0xc0, !PT ;  /* 0x0000001f00097812 */ /* 0x004fe200078ec0ff */
[----:B------:R-:W-:-:S03]  /*17f70*/  IMAD.MOV.U32 R0, RZ, RZ, RZ ;  /* 0x000000ffff007224 */ /* 0x000fc600078e00ff */
[C---:B------:R-:W-:Y:S01]  /*17f80*/  ISETP.NE.AND P0, PT, R9.reuse, 0x1f, PT ;  /* 0x0000001f0900780c */ /* 0x040fe20003f05270 */
[----:B------:R-:W-:-:S05]  /*17f90*/  VIADD R7, R9, UR42 ;  /* 0x0000002a09077c36 */ /* 0x000fca0008000000 */
[----:B------:R-:W-:Y:S01]  /*17fa0*/  ISETP.GE.OR P1, PT, R7, UR4, !P0 ;  /* 0x0000000407007c0c */ /* 0x000fe2000c726670 */
[----:B------:R-:W-:-:S12]  /*17fb0*/  ULDC UR4, c[0x0][0xc3c] ;  /* 0x00030f0000047ab9 */ /* 0x000fd80000000800 */
[----:B------:R-:W2:Y:S08]  /*17fc0*/  @!P1 LDC.64 R2, c[0x0][0xc80] ;  /* 0x00032000ff029b82 */ /* 0x000eb00000000a00 */
[----:B-1----:R-:W1:Y:S01]  /*17fd0*/  @!P1 LDC.64 R4, c[0x0][0xc78] ;  /* 0x00031e00ff049b82 */ /* 0x002e620000000a00 */
[----:B--2---:R-:W-:-:S05]  /*17fe0*/  @!P1 IMAD.WIDE R2, R7, 0x4, R2 ;  /* 0x0000000407029825 */ /* 0x004fca00078e0202 */
        /* <DEDUP_REMOVED lines=8> */
[----:B------:R-:W-:Y:S02]  /*18070*/  ISETP.GE.U32.AND P5, PT, R9, 0x10, PT ;  /* 0x000000100900780c */ /* 0x000fe40003fa6070 */
[----:B------:R-:W1:Y:S01]  /*18080*/  LDC R9, c[0x0][0xc38] ;  /* 0x00030e00ff097b82 */ /* 0x000e620000000800 */
[----:B--2---:R-:W-:-:S05]  /*18090*/  IMAD R4, R5, R0, RZ ;  /* 0x0000000005047224 */ /* 0x004fca00078e02ff */
[----:B------:R-:W2:Y:S02]  /*180a0*/  SHFL.UP PT, R6, R4, 0x1, RZ ;  /* 0x0420000004067989 */ /* 0x000ea400000e00ff */
[----:B--2---:R-:W-:-:S05]  /*180b0*/  SEL R7, R6, RZ, P1 ;  /* 0x000000ff06077207 */ /* 0x004fca0000800000 */
[----:B------:R-:W-:-:S05]  /*180c0*/  IMAD.IADD R7, R4, 0x1, R7 ;  /* 0x0000000104077824 */ /* 0x000fca00078e0207 */
[----:B------:R-:W2:Y:S02]  /*180d0*/  SHFL.UP PT, R6, R7, 0x2, RZ ;  /* 0x0440000007067989 */ /* 0x000ea400000e00ff */
[----:B--2---:R-:W-:-:S05]  /*180e0*/  SEL R6, R6, RZ, P2 ;  /* 0x000000ff06067207 */ /* 0x004fca0001000000 */
[----:B------:R-:W-:-:S05]  /*180f0*/  IMAD.IADD R6, R7, 0x1, R6 ;  /* 0x0000000107067824 */ /* 0x000fca00078e0206 */
[----:B------:R-:W2:Y:S02]  /*18100*/  SHFL.UP PT, R8, R6, 0x4, RZ ;  /* 0x0480000006087989 */ /* 0x000ea400000e00ff */
[----:B--2---:R-:W-:Y:S02]  /*18110*/  SEL R3, R8, RZ, P3 ;  /* 0x000000ff08037207 */ /* 0x004fe40001800000 */
[----:B------:R-:W-:Y:S03]  /*18120*/  SHFL.IDX PT, R8, R24, 0x1, 0x1f ;  /* 0x00201f0018087f89 */ /* 0x000fe600000e0000 */
[----:B------:R-:W-:-:S05]  /*18130*/  IMAD.IADD R3, R6, 0x1, R3 ;  /* 0x0000000106037824 */ /* 0x000fca00078e0203 */
[----:B------:R-:W2:Y:S02]  /*18140*/  SHFL.UP PT, R2, R3, 0x8, RZ ;  /* 0x0500000003027989 */ /* 0x000ea400000e00ff */
[----:B--2---:R-:W-:-:S05]  /*18150*/  SEL R2, R2, RZ, P4 ;  /* 0x000000ff02027207 */ /* 0x004fca0002000000 */
[----:B------:R-:W-:-:S05]  /*18160*/  IMAD.IADD R4, R3, 0x1, R2 ;  /* 0x0000000103047824 */ /* 0x000fca00078e0202 */
[----:B------:R-:W2:Y:S02]  /*18170*/  SHFL.UP PT, R2, R4, 0x10, RZ ;  /* 0x0600000004027989 */ /* 0x000ea400000e00ff */
[----:B--2---:R-:W-:-:S05]  /*18180*/  SEL R7, R2, RZ, P5 ;  /* 0x000000ff02077207 */ /* 0x004fca0002800000 */
[----:B------:R-:W-:Y:S02]  /*18190*/  IMAD.IADD R2, R4, 0x1, R7 ;  /* 0x0000000104027824 */ /* 0x000fe400078e0207 */
[----:B------:R-:W-:Y:S04]  /*181a0*/  SHFL.IDX PT, R7, R24, RZ, 0x1f ;  /* 0x00001fff18077589 */ /* 0x000fe800000e0000 */
[----:B------:R-:W1:Y:S02]  /*181b0*/  SHFL.IDX PT, R6, R2, 0x1f, 0x1f ;  /* 0x03e01f0002067f89 */ /* 0x000e6400000e0000 */
[----:B-1----:R-:W-:Y:S02]  /*181c0*/  IMAD R3, R6, R9, RZ ;  /* 0x0000000906037224 */ /* 0x002fe400078e02ff */
[----:B------:R-:W-:-:S02]  /*181d0*/  IMAD.MOV.U32 R6, RZ, RZ, RZ ;  /* 0x000000ffff067224 */ /* 0x000fc400078e00ff */
[----:B------:R-:W-:-:S05]  /*181e0*/  IMAD.IADD R8, R8, 0x1, R3 ;  /* 0x0000000108087824 */ /* 0x000fca00078e0203 */
[----:B------:R-:W-:-:S13]  /*181f0*/  ISETP.GT.AND P6, PT, R8, R7, PT ;  /* 0x000000070800720c */ /* 0x000fda0003fc4270 */
[----:B------:R-:W-:Y:S05]  /*18200*/  @P6 BRA `(.L_x_1008) ;  /* 0x0000000000986947 */ /* 0x000fea0003800000 */
.L_x_1010:
[----:B------:R-:W-:-:S04]  /*18210*/  UIADD3 UR42, UR42, 0x1f, URZ ;  /* 0x0000001f2a2a7890 */ /* 0x000fc8000fffe03f */
[----:B------:R-:W-:-:S06]  /*18220*/  UISETP.GE.AND UP0, UPT, UR42, UR4, UPT ;  /* 0x000000042a00728c */ /* 0x000fcc000bf06270 */
[----:B------:R-:W-:-:S13]  /*18230*/  PLOP3.LUT P6, PT, PT, PT, UP0, 0x40, 0x0 ;  /* 0x000000000000781c */ /* 0x000fda0003fce808 */
[----:B------:R-:W-:Y:S05]  /*18240*/  @!P6 BRA `(.L_x_1009) ;  /* 0x0000000800b4e947 */ /* 0x000fea0003800000 */
[----:B------:R-:W1:Y:S02]  /*18250*/  S2R R0, SR_TID.X ;  /* 0x0000000000007919 */ /* 0x000e640000002100 */
[----:B-1----:R-:W-:-:S05]  /*18260*/  LOP3.LUT R0, R0, 0x1f, RZ, 0xc0, !PT ;  /* 0x0000001f00007812 */ /* 0x002fca00078ec0ff */
[----:B------:R-:W-:Y:S02]  /*18270*/  VIADD R9, R0, UR42 ;  /* 0x0000002a00097c36 */ /* 0x000fe40008000000 */
[----:B------:R-:W-:-:S03]  /*18280*/  IMAD.MOV.U32 R0, RZ, RZ, RZ ;  /* 0x000000ffff007224 */ /* 0x000fc600078e00ff */
[----:B------:R-:W-:-:S13]  /*18290*/  ISETP.GE.OR P6, PT, R9, UR4, !P0 ;  /* 0x0000000409007c0c */ /* 0x000fda000c7c6670 */
[----:B------:R-:W1:Y:S08]  /*182a0*/  @!P6 LDC.64 R2, c[0x0][0xc80] ;  /* 0x00032000ff02eb82 */ /* 0x000e700000000a00 */
[----:B------:R-:W2:Y:S01]  /*182b0*/  @!P6 LDC.64 R4, c[0x0][0xc78] ;  /* 0x00031e00ff04eb82 */ /* 0x000ea20000000a00 */
[----:B-1----:R-:W-:-:S05]  /*182c0*/  @!P6 IMAD.WIDE R2, R9, 0x4, R2 ;  /* 0x000000040902e825 */ /* 0x002fca00078e0202 */
[----:B------:R2:W3:Y:S02]  /*182d0*/  @!P6 LDG.E R0, desc[UR52][R2.64] ;  /* 0x000000340200e981 */ /* 0x0004e4000c1e1900 */
        /* <DEDUP_REMOVED lines=9> */
[----:B0-----:R-:W-:-:S05]  /*18370*/  IMAD.IADD R10, R4, 0x1, R9 ;  /* 0x00000001040a7824 */ /* 0x001fca00078e0209 */
[----:B------:R-:W0:Y:S02]  /*18380*/  SHFL.UP PT, R9, R10, 0x4, RZ ;  /* 0x048000000a097989 */ /* 0x000e2400000e00ff */
[----:B0-----:R-:W-:-:S05]  /*18390*/  SEL R9, R9, RZ, P3 ;  /* 0x000000ff09097207 */ /* 0x001fca0001800000 */
[----:B------:R-:W-:Y:S02]  /*183a0*/  IMAD.IADD R11, R10, 0x1, R9 ;  /* 0x000000010a0b7824 */ /* 0x000fe400078e0209 */
[----:B------:R-:W0:Y:S03]  /*183b0*/  LDC R9, c[0x0][0xc38] ;  /* 0x00030e00ff097b82 */ /* 0x000e260000000800 */
        /* <DEDUP_REMOVED lines=11> */
.L_x_1008:
[----:B------:R-:W-:-:S04]  /*18470*/  IMAD.IADD R3, R8, 0x1, -R3 ;  /* 0x0000000108037824 */ /* 0x000fc800078e0a03 */
[----:B------:R-:W-:-:S05]  /*18480*/  IMAD R4, R2, R9, R3 ;  /* 0x0000000902047224 */ /* 0x000fca00078e0203 */
[----:B------:R-:W-:-:S13]  /*18490*/  ISETP.GT.AND P0, PT, R4, R7, PT ;  /* 0x000000070400720c */ /* 0x000fda0003f04270 */
[----:B------:R-:W-:Y:S02]  /*184a0*/  VOTEU.ANY UR5, UPT, !P0 ;  /* 0x0000000000057886 */ /* 0x000fe400040e0100 */
[----:B------:R-:W-:Y:S02]  /*184b0*/  UPOPC UR4, UR5 ;  /* 0x00000005000472bf */ /* 0x000fe40008000000 */
[----:B------:R-:W-:-:S04]  /*184c0*/  ISETP.NE.AND P0, PT, RZ, UR5, PT ;  /* 0x00000005ff007c0c */ /* 0x000fc8000bf05270 */
[----:B------:R-:W-:Y:S02]  /*184d0*/  IMAD.U32 R4, RZ, RZ, UR4 ;  /* 0x00000004ff047e24 */ /* 0x000fe4000f8e00ff */
[----:B------:R-:W-:-:S04]  /*184e0*/  IMAD.U32 R11, RZ, RZ, UR4 ;  /* 0x00000004ff0b7e24 */ /* 0x000fc8000f8e00ff */
[----:B------:R1:W2:Y:S04]  /*184f0*/  SHFL.IDX PT, R4, R5, R4, 0x1f ;  /* 0x00001f0405047589 */ /* 0x0002a800000e0000 */
[----:B------:R1:W3:Y:S01]  /*18500*/  SHFL.IDX PT, R0, R0, R11, 0x1f ;  /* 0x00001f0b00007589 */ /* 0x0002e200000e0000 */
[----:B------:R-:W-:Y:S05]  /*18510*/  @!P0 BRA `(.L_x_1011) ;  /* 0x00000000000c8947 */ /* 0x000fea0003800000 */
[----:B------:R-:W-:-:S06]  /*18520*/  UIADD3 UR5, UR4, -0x1, URZ ;  /* 0xffffffff04057890 */ /* 0x000fcc000fffe03f */
[----:B-1----:R-:W-:-:S05]  /*18530*/  IMAD.U32 R5, RZ, RZ, UR5 ;  /* 0x00000005ff057e24 */ /* 0x002fca000f8e00ff */
[----:B------:R4:W1:Y:S02]  /*18540*/  SHFL.IDX PT, R6, R2, R5, 0x1f ;  /* 0x00001f0502067589 */ /* 0x00086400000e0000 */
.L_x_1011:
[----:B--2---:R-:W-:Y:S01]  /*18550*/  ISETP.NE.AND P0, PT, R4, 0x1, PT ;  /* 0x000000010400780c */ /* 0x004fe20003f05270 */
[----:B-1----:R-:W-:Y:S01]  /*18560*/  IMAD R24, R6, R9, R3 ;  /* 0x0000000906187224 */ /* 0x002fe200078e0203 */
[----:B------:R-:W-:-:S03]  /*18570*/  UIADD3 UR42, UR4, UR42, URZ ;  /* 0x0000002a042a7290 */ /* 0x000fc6000fffe03f */
[----:B----4-:R-:W-:-:S08]  /*18580*/  IMAD.IADD R5, R7, 0x1, -R24 ;  /* 0x0000000107057824 */ /* 0x010fd000078e0a18 */
[----:B------:R-:W-:Y:S05]  /*18590*/  @!P0 BRA `(.L_x_1012) ;  /* 0x0000000000dc8947 */ /* 0x000fea0003800000 */
[----:B---3--:R-:W-:Y:S02]  /*185a0*/  IABS R6, R0 ;  /* 0x0000000000067213 */ /* 0x008fe40000000000 */
[----:B------:R-:W-:Y:S02]  /*185b0*/  IABS R7, R4 ;  /* 0x0000000400077213 */ /* 0x000fe40000000000 */
[----:B------:R-:W1:Y:S08]  /*185c0*/  I2F.RP R8, R6 ;  /* 0x0000000600087306 */ /* 0x000e700000209400 */
[----:B0-----:R-:W0:Y:S08]  /*185d0*/  I2F.RP R10, R7 ;  /* 0x00000007000a7306 */ /* 0x001e300000209400 */
[----:B-1----:R-:W1:Y:S08]  /*185e0*/  MUFU.RCP R8, R8 ;  /* 0x0000000800087308 */ /* 0x002e700000001000 */
[----:B0-----:R-:W-:Y:S01]  /*185f0*/  MUFU.RCP R10, R10 ;  /* 0x0000000a000a7308 */ /* 0x001fe20000001000 */
[----:B-1----:R-:W-:-:S07]  /*18600*/  VIADD R2, R8, 0xffffffe ;  /* 0x0ffffffe08027836 */ /* 0x002fce0000000000 */
[----:B------:R0:W1:Y:S02]  /*18610*/  F2I.FTZ.U32.TRUNC.NTZ R3, R2 ;  /* 0x0000000200037305 */ /* 0x000064000021f000 */
[----:B0-----:R-:W-:Y:S02]  /*18620*/  IMAD.MOV.U32 R2, RZ, RZ, RZ ;  /* 0x000000ffff027224 */ /* 0x001fe400078e00ff */
[----:B-1----:R-:W-:-:S04]  /*18630*/  IMAD.MOV R9, RZ, RZ, -R3 ;  /* 0x000000ffff097224 */ /* 0x002fc800078e0a03 */
[----:B------:R-:W-:-:S04]  /*18640*/  IMAD R9, R9, R6, RZ ;  /* 0x0000000609097224 */ /* 0x000fc800078e02ff */
[----:B------:R-:W-:Y:S01]  /*18650*/  IMAD.HI.U32 R3, R3, R9, R2 ;  /* 0x0000000903037227 */ /* 0x000fe200078e0002 */
[----:B------:R-:W-:Y:S02]  /*18660*/  IABS R9, R5 ;  /* 0x0000000500097213 */ /* 0x000fe40000000000 */
[----:B------:R-:W-:-:S03]  /*18670*/  IABS R2, R0 ;  /* 0x0000000000027213 */ /* 0x000fc60000000000 */
[----:B------:R-:W-:-:S04]  /*18680*/  IMAD.HI.U32 R8, R3, R9, RZ ;  /* 0x0000000903087227 */ /* 0x000fc800078e00ff */
[----:B------:R-:W-:Y:S02]  /*18690*/  IMAD.MOV R2, RZ, RZ, -R2 ;  /* 0x000000ffff027224 */ /* 0x000fe400078e0a02 */
[----:B------:R-:W-:Y:S02]  /*186a0*/  VIADD R3, R10, 0xffffffe ;  /* 0x0ffffffe0a037836 */ /* 0x000fe40000000000 */
[----:B------:R-:W-:-:S04]  /*186b0*/  IMAD R9, R8, R2, R9 ;  /* 0x0000000208097224 */ /* 0x000fc800078e0209 */
[----:B------:R-:W0:Y:S01]  /*186c0*/  F2I.FTZ.U32.TRUNC.NTZ R3, R3 ;  /* 0x0000000300037305 */ /* 0x000e22000021f000 */
[----:B------:R-:W-:-:S13]  /*186d0*/  ISETP.GT.U32.AND P1, PT, R6, R9, PT ;  /* 0x000000090600720c */ /* 0x000fda0003f24070 */
[----:B------:R-:W-:Y:S02]  /*186e0*/  @!P1 IMAD.IADD R9, R9, 0x1, -R6 ;  /* 0x0000000109099824 */ /* 0x000fe400078e0a06 */
[----:B0-----:R-:W-:Y:S02]  /*186f0*/  IMAD.MOV R2, RZ, RZ, -R3 ;  /* 0x000000ffff027224 */ /* 0x001fe400078e0a03 */
[----:B------:R-:W-:Y:S01]  /*18700*/  @!P1 VIADD R8, R8, 0x1 ;  /* 0x0000000108089836 */ /* 0x000fe20000000000 */
[----:B------:R-:W-:Y:S01]  /*18710*/  ISETP.GE.U32.AND P0, PT, R9, R6, PT ;  /* 0x000000060900720c */ /* 0x000fe20003f06070 */
[----:B------:R-:W-:Y:S01]  /*18720*/  IMAD R9, R2, R7, RZ ;  /* 0x0000000702097224 */ /* 0x000fe200078e02ff */
[----:B------:R-:W-:Y:S01]  /*18730*/  ISETP.NE.AND P1, PT, R0, RZ, PT ;  /* 0x000000ff0000720c */ /* 0x000fe20003f25270 */
[----:B------:R-:W-:-:S04]  /*18740*/  IMAD.MOV.U32 R2, RZ, RZ, RZ ;  /* 0x000000ffff027224 */ /* 0x000fc800078e00ff */
[----:B------:R-:W-:Y:S01]  /*18750*/  IMAD.HI.U32 R6, R3, R9, R2 ;  /* 0x0000000903067227 */ /* 0x000fe200078e0002 */
[----:B------:R-:W-:-:S04]  /*18760*/  LOP3.LUT R2, R5, R0, RZ, 0x3c, !PT ;  /* 0x0000000005027212 */ /* 0x000fc800078e3cff */
[----:B------:R-:W-:Y:S01]  /*18770*/  ISETP.GE.AND P2, PT, R2, RZ, PT ;  /* 0x000000ff0200720c */ /* 0x000fe20003f46270 */
[----:B------:R-:W-:Y:S01]  /*18780*/  @P0 VIADD R8, R8, 0x1 ;  /* 0x0000000108080836 */ /* 0x000fe20000000000 */
[----:B------:R-:W-:-:S05]  /*18790*/  IABS R2, R4 ;  /* 0x0000000400027213 */ /* 0x000fca0000000000 */
[----:B------:R-:W-:-:S06]  /*187a0*/  IMAD.MOV R2, RZ, RZ, -R2 ;  /* 0x000000ffff027224 */ /* 0x000fcc00078e0a02 */
[----:B------:R-:W-:Y:S01]  /*187b0*/  @!P2 IMAD.MOV R8, RZ, RZ, -R8 ;  /* 0x000000ffff08a224 */ /* 0x000fe200078e0a08 */
[----:B------:R-:W-:-:S04]  /*187c0*/  @!P1 LOP3.LUT R8, RZ, R0, RZ, 0x33, !PT ;  /* 0x00000000ff089212 */ /* 0x000fc800078e33ff */
[----:B------:R-:W-:-:S05]  /*187d0*/  IABS R3, R8 ;  /* 0x0000000800037213 */ /* 0x000fca0000000000 */
        /* <DEDUP_REMOVED lines=12> */
[--C-:B------:R-:W-:Y:S02]  /*188a0*/  IMAD.MOV R3, RZ, RZ, -R6.reuse ;  /* 0x000000ffff037224 */ /* 0x100fe400078e0a06 */
[C---:B------:R-:W-:Y:S02]  /*188b0*/  IMAD R7, R4.reuse, 0x1000000, R6 ;  /* 0x0100000004077824 */ /* 0x040fe400078e0206 */
[--C-:B------:R-:W-:Y:S02]  /*188c0*/  IMAD R4, R4, R3, R8.reuse ;  /* 0x0000000304047224 */ /* 0x100fe400078e0208 */
[----:B------:R-:W-:Y:S02]  /*188d0*/  IMAD.MOV R3, RZ, RZ, -R8 ;  /* 0x000000ffff037224 */ /* 0x000fe400078e0a08 */
[----:B------:R-:W-:Y:S02]  /*188e0*/  IMAD R26, R4, 0x10000, R7 ;  /* 0x00010000041a7824 */ /* 0x000fe400078e0207 */
[----:B------:R-:W-:Y:S01]  /*188f0*/  IMAD R3, R0, R3, R5 ;  /* 0x0000000300037224 */ /* 0x000fe200078e0205 */
[----:B------:R-:W-:Y:S06]  /*18900*/  BRA `(.L_x_1013) ;  /* 0x0000000000f87947 */ /* 0x000fec0003800000 */
.L_x_1012:
[----:B------:R-:W-:Y:S02]  /*18910*/  ULDC.64 UR4, c[0x0][0xc90] ;  /* 0x0003240000047ab9 */ /* 0x000fe40000000a00 */
[----:B------:R-:W-:-:S06]  /*18920*/  UIMAD.WIDE UR4, UR42, 0x4, UR4 ;  /* 0x000000042a0478a5 */ /* 0x000fcc000f8e0204 */
[----:B------:R-:W-:Y:S02]  /*18930*/  IMAD.U32 R2, RZ, RZ, UR4 ;  /* 0x00000004ff027e24 */ /* 0x000fe4000f8e00ff */
[----:B------:R-:W-:-:S05]  /*18940*/  IMAD.U32 R3, RZ, RZ, UR5 ;  /* 0x00000005ff037e24 */ /* 0x000fca000f8e00ff */
[----:B------:R1:W3:Y:S02]  /*18950*/  LDG.E R6, desc[UR52][R2.64] ;  /* 0x0000003402067981 */ /* 0x0002e4000c1e1900 */
[----:B-1----:R-:W-:Y:S02]  /*18960*/  IMAD.MOV.U32 R2, RZ, RZ, RZ ;  /* 0x000000ffff027224 */ /* 0x002fe400078e00ff */
[----:B---3--:R-:W-:-:S05]  /*18970*/  IMAD R4, R0, R6, RZ ;  /* 0x0000000600047224 */ /* 0x008fca00078e02ff */
[----:B------:R-:W-:-:S04]  /*18980*/  IABS R7, R4 ;  /* 0x0000000400077213 */ /* 0x000fc80000000000 */
[----:B------:R-:W1:Y:S08]  /*18990*/  I2F.RP R8, R7 ;  /* 0x0000000700087306 */ /* 0x000e700000209400 */
[----:B-1----:R-:W0:Y:S02]  /*189a0*/  MUFU.RCP R8, R8 ;  /* 0x0000000800087308 */ /* 0x002e240000001000 */
[----:B0-----:R-:W-:-:S06]  /*189b0*/  VIADD R10, R8, 0xffffffe ;  /* 0x0ffffffe080a7836 */ /* 0x001fcc0000000000 */
[----:B------:R-:W0:Y:S02]  /*189c0*/  F2I.FTZ.U32.TRUNC.NTZ R3, R10 ;  /* 0x0000000a00037305 */ /* 0x000e24000021f000 */
[----:B0-----:R-:W-:-:S04]  /*189d0*/  IMAD.MOV R12, RZ, RZ, -R3 ;  /* 0x000000ffff0c7224 */ /* 0x001fc800078e0a03 */
[----:B------:R-:W-:-:S04]  /*189e0*/  IMAD R11, R12, R7, RZ ;  /* 0x000000070c0b7224 */ /* 0x000fc800078e02ff */
[----:B------:R-:W-:Y:S01]  /*189f0*/  IMAD.HI.U32 R2, R3, R11, R2 ;  /* 0x0000000b03027227 */ /* 0x000fe200078e0002 */
[----:B------:R-:W-:Y:S02]  /*18a00*/  IABS R11, R4 ;  /* 0x00000004000b7213 */ /* 0x000fe40000000000 */
        /* <DEDUP_REMOVED lines=19> */
[----:B------:R-:W-:Y:S02]  /*18b40*/  IABS R10, R4 ;  /* 0x00000004000a7213 */ /* 0x000fe40000000000 */
[----:B------:R-:W-:-:S04]  /*18b50*/  IABS R8, R6 ;  /* 0x0000000600087213 */ /* 0x000fc80000000000 */
[----:B------:R-:W0:Y:S08]  /*18b60*/  I2F.RP R9, R8 ;  /* 0x0000000800097306 */ /* 0x000e300000209400 */
[----:B0-----:R-:W0:Y:S02]  /*18b70*/  MUFU.RCP R9, R9 ;  /* 0x0000000900097308 */ /* 0x001e240000001000 */
[----:B0-----:R-:W-:-:S06]  /*18b80*/  VIADD R2, R9, 0xffffffe ;  /* 0x0ffffffe09027836 */ /* 0x001fcc0000000000 */
[----:B------:R0:W1:Y:S02]  /*18b90*/  F2I.FTZ.U32.TRUNC.NTZ R3, R2 ;  /* 0x0000000200037305 */ /* 0x000064000021f000 */
[----:B0-----:R-:W-:Y:S02]  /*18ba0*/  IMAD.MOV.U32 R2, RZ, RZ, RZ ;  /* 0x000000ffff027224 */ /* 0x001fe400078e00ff */
[----:B-1----:R-:W-:-:S04]  /*18bb0*/  IMAD.MOV R5, RZ, RZ, -R3 ;  /* 0x000000ffff057224 */ /* 0x002fc800078e0a03 */
[----:B------:R-:W-:-:S04]  /*18bc0*/  IMAD R5, R5, R8, RZ ;  /* 0x0000000805057224 */ /* 0x000fc800078e02ff */
[----:B------:R-:W-:Y:S01]  /*18bd0*/  IMAD.HI.U32 R3, R3, R5, R2 ;  /* 0x0000000503037227 */ /* 0x000fe200078e0002 */
[-C--:B------:R-:W-:Y:S02]  /*18be0*/  IABS R5, R6.reuse ;  /* 0x0000000600057213 */ /* 0x080fe40000000000 */
[----:B------:R-:W-:Y:S02]  /*18bf0*/  LOP3.LUT R2, R4, R6, RZ, 0x3c, !PT ;  /* 0x0000000604027212 */ /* 0x000fe400078e3cff */
[----:B------:R-:W-:Y:S01]  /*18c00*/  IADD3 R4, R7, 0x1000000, R4 ;  /* 0x0100000007047810 */ /* 0x000fe20007ffe004 */
[----:B------:R-:W-:Y:S01]  /*18c10*/  IMAD.MOV R5, RZ, RZ, -R5 ;  /* 0x000000ffff057224 */ /* 0x000fe200078e0a05 */
        /* <DEDUP_REMOVED lines=10> */
[----:B------:R-:W-:Y:S01]  /*18cc0*/  @!P1 LOP3.LUT R3, RZ, R6, RZ, 0x33, !PT ;  /* 0x00000006ff039212 */ /* 0x000fe200078e33ff */
[----:B------:R-:W-:-:S04]  /*18cd0*/  IMAD.MOV R6, RZ, RZ, -R6 ;  /* 0x000000ffff067224 */ /* 0x000fc800078e0a06 */
[----:B------:R-:W-:-:S07]  /*18ce0*/  IMAD R26, R3, R6, R4 ;  /* 0x00000006031a7224 */ /* 0x000fce00078e0204 */
.L_x_1013:
[----:B------:R-:W-:-:S05]  /*18cf0*/  LOP3.LUT R3, RZ, R3, RZ, 0x33, !PT ;  /* 0x00000003ff037212 */ /* 0x000fca00078e33ff */
[----:B------:R-:W-:Y:S01]  /*18d00*/  IMAD.IADD R25, R0, 0x1, R3 ;  /* 0x0000000100197824 */ /* 0x000fe200078e0203 */
[----:B------:R-:W-:Y:S06]  /*18d10*/  BRA `(.L_x_1014) ;  /* 0x0000000000107947 */ /* 0x000fec0003800000 */
.L_x_1009:
[----:B------:R-:W-:Y:S01]  /*18d20*/  IMAD.MOV.U32 R24, RZ, RZ, R7 ;  /* 0x000000ffff187224 */ /* 0x000fe200078e0007 */
[----:B------:R-:W-:Y:S01]  /*18d30*/  ULDC UR42, c[0x0][0xc3c] ;  /* 0x00030f00002a7ab9 */ /* 0x000fe20000000800 */
[----:B------:R-:W-:Y:S02]  /*18d40*/  IMAD.MOV.U32 R25, RZ, RZ, RZ ;  /* 0x000000ffff197224 */ /* 0x000fe400078e00ff */
[----:B------:R-:W-:-:S07]  /*18d50*/  IMAD.MOV.U32 R26, RZ, RZ, RZ ;  /* 0x000000ffff1a7224 */ /* 0x000fce00078e00ff */
.L_x_1014:
[----:B------:R-:W1:Y:S01]  /*18d60*/  S2R R0, SR_TID.X ;  /* 0x0000000000007919 */ /* 0x000e620000002100 */
[----:B------:R-:W-:Y:S01]  /*18d70*/  IMAD.U32 R27, RZ, RZ, UR42 ;  /* 0x0000002aff1b7e24 */ /* 0x000fe2000f8e00ff */
[----:B------:R-:W-:Y:S01]  /*18d80*/  BAR.SYNC.DEFER_BLOCKING 0x4, 0x200 ;  /* 0x0108000000007b1d */ /* 0x000fe20000010000 */
[----:B-1----:R-:W-:-:S04]  /*18d90*/  LOP3.LUT R0, R0, 0x1f, RZ, 0xc0, !PT ;  /* 0x0000001f00007812 */ /* 0x002fc800078ec0ff */
[----:B------:R-:W-:-:S13]  /*18da0*/  ISETP.NE.AND P0, PT, R0, RZ, PT ;  /* 0x000000ff0000720c */ /* 0x000fda0003f05270 */
[----:B------:R-:W1:Y:S01]  /*18db0*/  @!P0 S2R R3, SR_CgaCtaId ;  /* 0x0000000000038919 */ /* 0x000e620000008800 */
[----:B------:R-:W-:-:S04]  /*18dc0*/  @!P0 MOV R0, 0x400 ;  /* 0x0000040000008802 */ /* 0x000fc80000000f00 */
[----:B-1----:R-:W-:-:S05]  /*18dd0*/  @!P0 LEA R18, R3, R0, 0x18 ;  /* 0x0000000003128211 */ /* 0x002fca00078ec0ff */
[----:B------:R1:W-:Y:S01]  /*18de0*/  @!P0 STS.128 [R18+0x132d0], R24 ;  /* 0x0132d01812008388 */ /* 0x0003e20000000c00 */
[----:B------:R-:W-:Y:S06]  /*18df0*/  BAR.ARV 0x5, 0x200 ;  /* 0x0148000000007b1d */ /* 0x000fec0000002000 */
.L_x_1007:
[----:B------:R-:W-:Y:S02]  /*18e00*/  ULDC UR4, c[0x0][0xc3c] ;  /* 0x00030f0000047ab9 */ /* 0x000fe40000000800 */
[----:B------:R-:W-:-:S06]  /*18e10*/  UISETP.GE.AND UP0, UPT, UR42, UR4, UPT ;  /* 0x000000042a00728c */ /* 0x000fcc000bf06270 */
[----:B------:R-:W-:-:S13]  /*18e20*/  PLOP3.LUT P0, PT, PT, PT, UP0, 0x80, 0x0 ;  /* 0x000000000000781c */ /* 0x000fda0003f0f008 */
[----:B------:R-:W-:Y:S05]  /*18e30*/  @!P0 BRA `(.L_x_1015) ;  /* 0xffffffb800a88947 */ /* 0x000fea000383ffff */
.L_x_941:
[----:B0-----:R-:W2:Y:S01]  /*18e40*/  LDL.LU R0, [R1+0x10] ;  /* 0x0000100001007983 */ /* 0x001ea20000300800 */
[----:B------:R-:W-:Y:S01]  /*18e50*/  BSSY B0, `(.L_x_1016) ;  /* 0x000000b000007945 */ /* 0x000fe20003800000 */
[----:B-1----:R-:W0:Y:S01]  /*18e60*/  S2R R5, SR_CgaCtaId ;  /* 0x0000000000057919 */ /* 0x002e220000008800 */
        /* <DEDUP_REMOVED lines=9> */
.L_x_1060:
[----:B------:R-:W-:Y:S05]  /*18f00*/  BSYNC B0 ;  /* 0x0000000000007941 */ /* 0x000fea0003800000 */
.L_x_1016:
[----:B------:R-:W-:-:S03]  /*18f10*/  UMOV UR4, 0xffffffff ;  /* 0xffffffff00047882 */ /* 0x000fc60000000000 */
[----:B------:R-:W-:Y:S05]  /*18f20*/  BRA.DIV UR4, `(.L_x_1018) ;  /* 0x0000001204687947 */ /* 0x000fea000b800000 */
[----:B0-----:R-:W0:Y:S02]  /*18f30*/  S2R R0, SR_TID.X ;  /* 0x0000000000007919 */ /* 0x001e240000002100 */
[----:B0-----:R-:W-:-:S04]  /*18f40*/  SHF.R.U32.HI R0, RZ, 0x5, R0 ;  /* 0x00000005ff007819 */ /* 0x001fc80000011600 */
[----:B------:R-:W-:-:S05]  /*18f50*/  LOP3.LUT R0, R0, 0x3, RZ, 0xc0, !PT ;  /* 0x0000000300007812 */ /* 0x000fca00078ec0ff */
[----:B------:R0:W1:Y:S02]  /*18f60*/  SHFL.IDX PT, R14, R0, RZ, 0x1f ;  /* 0x00001fff000e7589 */ /* 0x00006400000e0000 */
.L_x_1063:
[----:B-1----:R-:W-:Y:S01]  /*18f70*/  ISETP.NE.AND P0, PT, R14, RZ, PT ;  /* 0x000000ff0e00720c */ /* 0x002fe20003f05270 */
[----:B------:R-:W-:-:S12]  /*18f80*/  BSSY B0, `(.L_x_1019) ;  /* 0x000002b000007945 */ /* 0x000fd80003800000 */
[----:B------:R-:W-:Y:S05]  /*18f90*/  @P0 BRA `(.L_x_1020) ;  /* 0x0000000000a40947 */ /* 0x000fea0003800000 */
[----:B------:R-:W-:-:S03]  /*18fa0*/  UMOV UR4, 0xffffffff ;  /* 0xffffffff00047882 */ /* 0x000fc60000000000 */
[----:B------:R-:W-:Y:S05]  /*18fb0*/  BRA.DIV UR4, `(.L_x_1021) ;  /* 0x0000001204787947 */ /* 0x000fea000b800000 */
[----:B------:R-:W-:-:S13]  /*18fc0*/  ELECT P6, URZ, PT ;  /* 0x00000000003f782f */ /* 0x000fda00038c0000 */
.L_x_1066:
[----:B------:R-:W-:Y:S05]  /*18fd0*/  @!P6 BRA `(.L_x_1020) ;  /* 0x000000000094e947 */ /* 0x000fea0003800000 */
[----:B------:R-:W-:-:S06]  /*18fe0*/  ULOP3.LUT UR4, UR38, 0x2, URZ, 0xfc, !UPT ;  /* 0x0000000226047892 */ /* 0x000fcc000f8efc3f */
[----:B0-----:R-:W-:-:S05]  /*18ff0*/  IMAD.U32 R0, RZ, RZ, UR4 ;  /* 0x00000004ff007e24 */ /* 0x001fca000f8e00ff */
[----:B------:R-:W-:-:S13]  /*19000*/  ISETP.NE.AND P0, PT, R0, 0x3, PT ;  /* 0x000000030000780c */ /* 0x000fda0003f05270 */
[----:B------:R-:W-:Y:S05]  /*19010*/  @!P0 BRA `(.L_x_1022) ;  /* 0x0000000000048947 */ /* 0x000fea0003800000 */
[----:B------:R-:W-:Y:S01]  /*19020*/  BPT.TRAP 0x1 ;  /* 0x000000040000795c */ /* 0x000fe20000300000 */
.L_x_1022:
        /* <DEDUP_REMOVED lines=12> */
.L_x_1067:
[----:B------:R-:W1:Y:S02]  /*190f0*/  SYNCS.PHASECHK.TRANS64.TRYWAIT P1, [R9+URZ], R0 ;  /* 0x00000000090075a7 */ /* 0x000e64000802017f */
[----:B-1----:R-:W-:Y:S05]  /*19100*/  @!P1 BRA `(.L_x_1024) ;  /* 0x0000001000589947 */ /* 0x002fea0003800000 */
.L_x_1068:
[----:B------:R-:W-:Y:S05]  /*19110*/  @!P0 BRA `(.L_x_1025) ;  /* 0x0000000000048947 */ /* 0x000fea0003800000 */
[----:B------:R-:W-:Y:S01]  /*19120*/  BPT.TRAP 0x1 ;  /* 0x000000040000795c */ /* 0x000fe20000300000 */
.L_x_1025:
[----:B------:R-:W-:-:S04]  /*19130*/  IMAD R19, R19, 0x8, R6 ;  /* 0x0000000813137824 */ /* 0x000fc800078e0206 */
[----:B------:R-:W2:Y:S02]  /*19140*/  SYNCS.PHASECHK.TRANS64.TRYWAIT P1, [R19+URZ+0x13260], R4 ;  /* 0x01326004130075a7 */ /* 0x000ea4000802017f */
[----:B--2---:R-:W-:Y:S05]  /*19150*/  @!P1 BRA `(.L_x_1026) ;  /* 0x0000001000589947 */ /* 0x004fea0003800000 */
.L_x_1069:
[----:B------:R-:W-:Y:S05]  /*19160*/  @!P0 BRA `(.L_x_1027) ;  /* 0x0000000000048947 */ /* 0x000fea0003800000 */
[----:B------:R-:W-:Y:S01]  /*19170*/  BPT.TRAP 0x1 ;  /* 0x000000040000795c */ /* 0x000fe20000300000 */
.L_x_1027:
[----:B------:R-:W-:-:S04]  /*19180*/  IMAD R7, R7, 0x8, R6 ;  /* 0x0000000807077824 */ /* 0x000fc800078e0206 */
[----:B------:R-:W3:Y:S02]  /*19190*/  SYNCS.PHASECHK.TRANS64.TRYWAIT P1, [R7+URZ+0x13260], R0 ;  /* 0x01326000070075a7 */ /* 0x000ee4000802017f */
[----:B---3--:R-:W-:Y:S05]  /*191a0*/  @!P1 BRA `(.L_x_1028) ;  /* 0x0000001000589947 */ /* 0x008fea0003800000 */
.L_x_1070:
[----:B------:R-:W-:Y:S05]  /*191b0*/  @!P0 BRA `(.L_x_1029) ;  /* 0x0000000000048947 */ /* 0x000fea0003800000 */
[----:B------:R-:W-:Y:S01]  /*191c0*/  BPT.TRAP 0x1 ;  /* 0x000000040000795c */ /* 0x000fe20000300000 */
.L_x_1029:
[----:B------:R-:W4:Y:S02]  /*191d0*/  SYNCS.PHASECHK.TRANS64.TRYWAIT P0, [R19+URZ+0x13280], R4 ;  /* 0x01328004130075a7 */ /* 0x000f24000800017f */
[----:B----4-:R-:W-:Y:S05]  /*191e0*/  @!P0 BRA `(.L_x_1030) ;  /* 0x00000010005c8947 */ /* 0x010fea0003800000 */
.L_x_1031:
[----:B------:R0:W0:Y:S02]  /*191f0*/  SYNCS.PHASECHK.TRANS64.TRYWAIT P0, [R7+URZ+0x13280], R0 ;  /* 0x01328000070075a7 */ /* 0x000024000800017f */
[----:B0-----:R-:W-:Y:S05]  /*19200*/  @!P0 NANOSLEEP.SYNCS 0x989680 ;  /* 0x009896800000895d */ /* 0x001fea0003900000 */
[----:B------:R-:W0:Y:S02]  /*19210*/  @!P0 SYNCS.PHASECHK.TRANS64 P0, [R7+URZ+0x13280], R0 ;  /* 0x01328000070085a7 */ /* 0x000e24000800007f */
[----:B0-----:R-:W-:Y:S05]  /*19220*/  @!P0 BRA `(.L_x_1031) ;  /* 0xfffffffc00f08947 */ /* 0x001fea000383ffff */
.L_x_1020:
[----:B------:R-:W-:Y:S05]  /*19230*/  BSYNC B0 ;  /* 0x0000000000007941 */ /* 0x000fea0003800000 */
.L_x_1019:
[----:B------:R-:W-:Y:S05]  /*19240*/  EXIT ;  /* 0x000000000000794d */ /* 0x000fea0003800000 */
.L_x_848:
[----:B0-----:R-:W-:-:S04]  /*19250*/  IMAD.U32 R3, RZ, RZ, UR45 ;  /* 0x0000002dff037e24 */ /* 0x001fc8000f8e00ff */
[----:B------:R0:W1:Y:S03]  /*19260*/  SYNCS.PHASECHK.TRANS64.TRYWAIT P1, [R3+URZ+0x13200], R0 ;  /* 0x01320000030075a7 */ /* 0x000066000802017f */
[----:B-1----:R-:W-:Y:S05]  /*19270*/  @!P1 NANOSLEEP.SYNCS 0x989680 ;  /* 0x009896800000995d */ /* 0x002fea0003900000 */
[----:B------:R-:W1:Y:S02]  /*19280*/  @!P1 SYNCS.PHASECHK.TRANS64 P1, [R3+URZ+0x13200], R0 ;  /* 0x01320000030095a7 */ /* 0x000e64000802007f */
[----:B-1----:R-:W-:Y:S05]  /*19290*/  @!P1 BRA `(.L_x_848) ;  /* 0xfffffffc00ec9947 */ /* 0x002fea000383ffff */
[----:B------:R-:W-:Y:S05]  /*192a0*/  BRA `(.L_x_1032) ;  /* 0xfffffe8c00087947 */ /* 0x000fea000383ffff */
.L_x_852:
[----:B-1----:R1:W2:Y:S02]  /*192b0*/  SYNCS.PHASECHK.TRANS64.TRYWAIT P1, [R3+URZ+0x13230], R0 ;  /* 0x01323000030075a7 */ /* 0x0022a4000802017f */
[----:B--2---:R-:W-:Y:S05]  /*192c0*/  @!P1 NANOSLEEP.SYNCS 0x989680 ;  /* 0x009896800000995d */ /* 0x004fea0003900000 */
[----:B------:R-:W2:Y:S02]  /*192d0*/  @!P1 SYNCS.PHASECHK.TRANS64 P1, [R3+URZ+0x13230], R0 ;  /* 0x01323000030095a7 */ /* 0x000ea4000802007f */
[----:B--2---:R-:W-:Y:S05]  /*192e0*/  @!P1 BRA `(.L_x_852) ;  /* 0xfffffffc00f09947 */ /* 0x004fea000383ffff */
[----:B------:R-:W-:Y:S05]  /*192f0*/  BRA `(.L_x_851) ;  /* 0xfffffe8c00247947 */ /* 0x000fea000383ffff */
.L_x_868:
[----:B-1----:R-:W-:-:S04]  /*19300*/  IMAD.U32 R8, RZ, RZ, UR23 ;  /* 0x00000017ff087e24 */ /* 0x002fc8000f8e00ff */
[----:B------:R1:W2:Y:S03]  /*19310*/  SYNCS.PHASECHK.TRANS64.TRYWAIT P1, [R8+URZ+0x13230], R7 ;  /* 0x01323007080075a7 */ /* 0x0002a6000802017f */
[----:B--2---:R-:W-:Y:S05]  /*19320*/  @!P1 NANOSLEEP.SYNCS 0x989680 ;  /* 0x009896800000995d */ /* 0x004fea0003900000 */
[----:B------:R-:W2:Y:S02]  /*19330*/  @!P1 SYNCS.PHASECHK.TRANS64 P1, [R8+URZ+0x13230], R7 ;  /* 0x01323007080095a7 */ /* 0x000ea4000802007f */
[----:B--2---:R-:W-:Y:S05]  /*19340*/  @!P1 BRA `(.L_x_868) ;  /* 0xfffffffc00ec9947 */ /* 0x004fea000383ffff */
[----:B------:R-:W-:Y:S05]  /*19350*/  BRA `(.L_x_867) ;  /* 0xfffffec800ac7947 */ /* 0x000fea000383ffff */
.L_x_872:
[----:B-1----:R-:W-:-:S04]  /*19360*/  IMAD.U32 R8, RZ, RZ, UR11 ;  /* 0x0000000bff087e24 */ /* 0x002fc8000f8e00ff */
[----:B------:R1:W2:Y:S03]  /*19370*/  SYNCS.PHASECHK.TRANS64.TRYWAIT P1, [R8+URZ+0x13250], R7 ;  /* 0x01325007080075a7 */ /* 0x0002a6000802017f */
[----:B--2---:R-:W-:Y:S05]  /*19380*/  @!P1 NANOSLEEP.SYNCS 0x989680 ;  /* 0x009896800000995d */ /* 0x004fea0003900000 */
[----:B------:R-:W2:Y:S02]  /*19390*/  @!P1 SYNCS.PHASECHK.TRANS64 P1, [R8+URZ+0x13250], R7 ;  /* 0x01325007080095a7 */ /* 0x000ea4000802007f */
[----:B--2---:R-:W-:Y:S05]  /*193a0*/  @!P1 BRA `(.L_x_872) ;  /* 0xfffffffc00ec9947 */ /* 0x004fea000383ffff */
[----:B------:R-:W-:Y:S05]  /*193b0*/  BRA `(.L_x_871) ;  /* 0xfffffecc00b87947 */ /* 0x000fea000383ffff */
.L_x_890:
[----:B-1----:R-:W-:-:S04]  /*193c0*/  IMAD.U32 R4, RZ, RZ, UR20 ;  /* 0x00000014ff047e24 */ /* 0x002fc8000f8e00ff */
[----:B------:R1:W2:Y:S03]  /*193d0*/  SYNCS.PHASECHK.TRANS64.TRYWAIT P1, [R4+URZ+0x13230], R3 ;  /* 0x01323003040075a7 */ /* 0x0002a6000802017f */
[----:B--2---:R-:W-:Y:S05]  /*193e0*/  @!P1 NANOSLEEP.SYNCS 0x989680 ;  /* 0x009896800000995d */ /* 0x004fea0003900000 */
[----:B------:R-:W2:Y:S02]  /*193f0*/  @!P1 SYNCS.PHASECHK.TRANS64 P1, [R4+URZ+0x13230], R3 ;  /* 0x01323003040095a7 */ /* 0x000ea4000802007f */
[----:B--2---:R-:W-:Y:S05]  /*19400*/  @!P1 BRA `(.L_x_890) ;  /* 0xfffffffc00ec9947 */ /* 0x004fea000383ffff */
[----:B------:R-:W-:Y:S05]  /*19410*/  BRA `(.L_x_889) ;  /* 0xffffff0800f47947 */ /* 0x000fea000383ffff */
.L_x_894:
[----:B-1----:R-:W-:-:S04]  /*19420*/  IMAD.U32 R4, RZ, RZ, UR11 ;  /* 0x0000000bff047e24 */ /* 0x002fc8000f8e00ff */
[----:B------:R1:W2:Y:S03]  /*19430*/  SYNCS.PHASECHK.TRANS64.TRYWAIT P1, [R4+URZ+0x13250], R3 ;  /* 0x01325003040075a7 */ /* 0x0002a6000802017f */
[----:B--2---:R-:W-:Y:S05]  /*19440*/  @!P1 NANOSLEEP.SYNCS 0x989680 ;  /* 0x009896800000995d */ /* 0x004fea0003900000 */
[----:B------:R-:W2:Y:S02]  /*19450*/  @!P1 SYNCS.PHASECHK.TRANS64 P1, [R4+URZ+0x13250], R3 ;  /* 0x01325003040095a7 */ /* 0x000ea4000802007f */
[----:B--2---:R-:W-:Y:S05]  /*19460*/  @!P1 BRA `(.L_x_894) ;  /* 0xfffffffc00ec9947 */ /* 0x004fea000383ffff */
[----:B------:R-:W-:Y:S05]  /*19470*/  BRA `(.L_x_893) ;  /* 0xffffff1400407947 */ /* 0x000fea000383ffff */
.L_x_901:
[----:B-1----:R-:W-:-:S04]  /*19480*/  IMAD.U32 R8, RZ, RZ, UR6 ;  /* 0x00000006ff087e24 */ /* 0x002fc8000f8e00ff */
[----:B------:R1:W2:Y:S03]  /*19490*/  SYNCS.PHASECHK.TRANS64.TRYWAIT P1, [R8+URZ+0x13230], R7 ;  /* 0x01323007080075a7 */ /* 0x0002a6000802017f */
[----:B--2---:R-:W-:Y:S05]  /*194a0*/  @!P1 NANOSLEEP.SYNCS 0x989680 ;  /* 0x009896800000995d */ /* 0x004fea0003900000 */
[----:B------:R-:W2:Y:S02]  /*194b0*/  @!P1 SYNCS.PHASECHK.TRANS64 P1, [R8+URZ+0x13230], R7 ;  /* 0x01323007080095a7 */ /* 0x000ea4000802007f */
[----:B--2---:R-:W-:Y:S05]  /*194c0*/  @!P1 BRA `(.L_x_901) ;  /* 0xfffffffc00ec9947 */ /* 0x004fea000383ffff */
[----:B------:R-:W-:Y:S05]  /*194d0*/  BRA `(.L_x_900) ;  /* 0xffffff2c00647947 */ /* 0x000fea000383ffff */
.L_x_905:
[----:B-1----:R-:W-:-:S04]  /*194e0*/  IMAD.U32 R8, RZ, RZ, UR11 ;  /* 0x0000000bff087e24 */ /* 0x002fc8000f8e00ff */
[----:B------:R1:W2:Y:S03]  /*194f0*/  SYNCS.PHASECHK.TRANS64.TRYWAIT P1, [R8+URZ+0x13250], R7 ;  /* 0x01325007080075a7 */ /* 0x0002a6000802017f */
[----:B--2---:R-:W-:Y:S05]  /*19500*/  @!P1 NANOSLEEP.SYNCS 0x989680 ;  /* 0x009896800000995d */ /* 0x004fea0003900000 */
[----:B------:R-:W2:Y:S02]  /*19510*/  @!P1 SYNCS.PHASECHK.TRANS64 P1, [R8+URZ+0x13250], R7 ;  /* 0x01325007080095a7 */ /* 0x000ea4000802007f */
[----:B--2---:R-:W-:Y:S05]  /*19520*/  @!P1 BRA `(.L_x_905) ;  /* 0xfffffffc00ec9947 */ /* 0x004fea000383ffff */
[----:B------:R-:W-:Y:S05]  /*19530*/  BRA `(.L_x_904) ;  /* 0xffffff3000707947 */ /* 0x000fea000383ffff */
.L_x_919:
[----:B-1----:R-:W-:-:S04]  /*19540*/  IMAD.U32 R7, RZ, RZ, UR14 ;  /* 0x0000000eff077e24 */ /* 0x002fc8000f8e00ff */
[----:B------:R1:W2:Y:S03]  /*19550*/  SYNCS.PHASECHK.TRANS64.TRYWAIT P1, [R7+URZ+0x13250], R0 ;  /* 0x01325000070075a7 */ /* 0x0002a6000802017f */
[----:B--2---:R-:W-:Y:S05]  /*19560*/  @!P1 NANOSLEEP.SYNCS 0x989680 ;  /* 0x009896800000995d */ /* 0x004fea0003900000 */
[----:B------:R-:W2:Y:S02]  /*19570*/  @!P1 SYNCS.PHASECHK.TRANS64 P1, [R7+URZ+0x13250], R0 ;  /* 0x01325000070095a7 */ /* 0x000ea4000802007f */
[----:B--2---:R-:W-:Y:S05]  /*19580*/  @!P1 BRA `(.L_x_919) ;  /* 0xfffffffc00ec9947 */ /* 0x004fea000383ffff */
[----:B------:R-:W-:Y:S05]  /*19590*/  BRA `(.L_x_918) ;  /* 0xffffff6800ec7947 */ /* 0x000fea000383ffff */
.L_x_963:
[----:B------:R-:W-:Y:S02]  /*195a0*/  IMAD.MOV.U32 R13, RZ, RZ, R20 ;  /* 0x000000ffff0d7224 */ /* 0x000fe400078e0014 */
[----:B------:R-:W-:Y:S02]  /*195b0*/  IMAD.MOV.U32 R12, RZ, RZ, RZ ;  /* 0x000000ffff0c7224 */ /* 0x000fe400078e00ff */
[----:B------:R-:W-:Y:S02]  /*195c0*/  IMAD.MOV.U32 R11, RZ, RZ, 0x1f ;  /* 0x0000001fff0b7424 */ /* 0x000fe400078e00ff */
[----:B------:R-:W-:-:S07]  /*195d0*/  IMAD.MOV.U32 R15, RZ, RZ, -0x1 ;  /* 0xffffffffff0f7424 */ /* 0x000fce00078e00ff */
[----:B01----:R-:W-:Y:S05]  /*195e0*/  WARPSYNC.COLLECTIVE R15, `(.L_x_1033) ;  /* 0x000000000f087348 */ /* 0x003fea0003c00000 */
[----:B------:R2:W3:Y:S02]  /*195f0*/  SHFL.IDX P6, R14, R13, R12, R11 ;  /* 0x0000000c0d0e7389 */ /* 0x0004e400000c000b */
[----:B0123--:R-:W-:Y:S01]  /*19600*/  ENDCOLLECTIVE ;  /* 0x000000000000791b */ /* 0x00ffe20003800000 */
.L_x_1033:
[----:B------:R-:W-:Y:S05]  /*19610*/  BRA `(.L_x_1034) ;  /* 0xffffffc400947947 */ /* 0x000fea000383ffff */
.L_x_965:
[----:B------:R-:W-:Y:S01]  /*19620*/  BSSY B0, `(.L_x_1035) ;  /* 0x0000006000007945 */ /* 0x000fe20003800000 */
[----:B------:R-:W-:-:S07]  /*19630*/  IMAD.MOV.U32 R15, RZ, RZ, -0x1 ;  /* 0xffffffffff0f7424 */ /* 0x000fce00078e00ff */
[----:B012---:R-:W-:Y:S05]  /*19640*/  WARPSYNC.COLLECTIVE R15, `(.L_x_1036) ;  /* 0x000000000f0c7348 */ /* 0x007fea0003c00000 */
[----:B------:R-:W-:Y:S02]  /*19650*/  ELECT P6, UR62, PT ;  /* 0x00000000003e782f */ /* 0x000fe400038c0000 */
[----:B------:R-:W-:Y:S01]  /*19660*/  MOV R14, UR62 ;  /* 0x0000003e000e7c02 */ /* 0x000fe20008000f00 */
[----:B012---:R-:W-:Y:S10]  /*19670*/  ENDCOLLECTIVE ;  /* 0x000000000000791b */ /* 0x007ff40003800000 */
.L_x_1036:
[----:B------:R-:W-:Y:S05]  /*19680*/  BSYNC B0 ;  /* 0x0000000000007941 */ /* 0x000fea0003800000 */
.L_x_1035:
[----:B------:R-:W-:Y:S05]  /*19690*/  BRA `(.L_x_1037) ;  /* 0xffffffc4009c7947 */ /* 0x000fea000383ffff */
.L_x_967:
[----:B---3--:R3:W4:Y:S02]  /*196a0*/  SYNCS.PHASECHK.TRANS64.TRYWAIT P0, [R2+URZ+0x13280], R3 ;  /* 0x01328003020075a7 */ /* 0x008724000800017f */
[----:B----4-:R-:W-:Y:S05]  /*196b0*/  @!P0 NANOSLEEP.SYNCS 0x989680 ;  /* 0x009896800000895d */ /* 0x010fea0003900000 */
[----:B------:R-:W4:Y:S02]  /*196c0*/  @!P0 SYNCS.PHASECHK.TRANS64 P0, [R2+URZ+0x13280], R3 ;  /* 0x01328003020085a7 */ /* 0x000f24000800007f */
[----:B----4-:R-:W-:Y:S05]  /*196d0*/  @!P0 BRA `(.L_x_967) ;  /* 0xfffffffc00f08947 */ /* 0x010fea000383ffff */
[----:B------:R-:W-:Y:S05]  /*196e0*/  BRA `(.L_x_1038) ;  /* 0xffffffc400f87947 */ /* 0x000fea000383ffff */
.L_x_969:
[----:B0-----:R0:W4:Y:S02]  /*196f0*/  SYNCS.PHASECHK.TRANS64.TRYWAIT P0, [R2+URZ+0x13240], R3 ;  /* 0x01324003020075a7 */ /* 0x001124000800017f */
[----:B----4-:R-:W-:Y:S05]  /*19700*/  @!P0 NANOSLEEP.SYNCS 0x989680 ;  /* 0x009896800000895d */ /* 0x010fea0003900000 */
[----:B------:R-:W4:Y:S02]  /*19710*/  @!P0 SYNCS.PHASECHK.TRANS64 P0, [R2+URZ+0x13240], R3 ;  /* 0x01324003020085a7 */ /* 0x000f24000800007f */
[----:B----4-:R-:W-:Y:S05]  /*19720*/  @!P0 BRA `(.L_x_969) ;  /* 0xfffffffc00f08947 */ /* 0x010fea000383ffff */
[----:B------:R-:W-:Y:S05]  /*19730*/  BRA `(.L_x_1039) ;  /* 0xffffffc800447947 */ /* 0x000fea000383ffff */
.L_x_973:
[----:B------:R-:W2:Y:S01]  /*19740*/  LDL.LU R11, [R1+0x4] ;  /* 0x00000400010b7983 */ /* 0x000ea20000300800 */
[----:B------:R-:W-:Y:S01]  /*19750*/  IMAD.MOV.U32 R13, RZ, RZ, R4 ;  /* 0x000000ffff0d7224 */ /* 0x000fe200078e0004 */
[----:B------:R-:W-:Y:S01]  /*19760*/  LOP3.LUT R8, R8, 0x7f, RZ, 0xc0, !PT ;  /* 0x0000007f08087812 */ /* 0x000fe200078ec0ff */
[----:B------:R-:W-:Y:S02]  /*19770*/  IMAD.MOV.U32 R12, RZ, RZ, RZ ;  /* 0x000000ffff0c7224 */ /* 0x000fe400078e00ff */
[----:B------:R-:W-:Y:S01]  /*19780*/  IMAD.MOV.U32 R15, RZ, RZ, -0x1 ;  /* 0xffffffffff0f7424 */ /* 0x000fe200078e00ff */
[----:B------:R-:W-:-:S05]  /*19790*/  SHF.R.U32.HI R8, RZ, 0x2, R8 ;  /* 0x00000002ff087819 */ /* 0x000fca0000011608 */
[----:B------:R-:W-:-:S04]  /*197a0*/  IMAD.IADD R8, R8, 0x1, R10 ;  /* 0x0000000108087824 */ /* 0x000fc800078e020a */
[----:B------:R-:W-:Y:S02]  /*197b0*/  VIADD R10, R8, 0x20 ;  /* 0x00000020080a7836 */ /* 0x000fe40000000000 */
[----:B--2---:R-:W-:Y:S02]  /*197c0*/  IMAD R7, R11, R9, RZ ;  /* 0x000000090b077224 */ /* 0x004fe400078e02ff */
[----:B------:R-:W-:-:S03]  /*197d0*/  IMAD.MOV.U32 R11, RZ, RZ, 0x1c1f ;  /* 0x00001c1fff0b7424 */ /* 0x000fc600078e00ff */
[----:B------:R-:W-:-:S13]  /*197e0*/  ISETP.GE.AND P1, PT, R8, R7, PT ;  /* 0x000000070800720c */ /* 0x000fda0003f26270 */
[----:B-----5:R-:W-:Y:S05]  /*197f0*/  WARPSYNC.COLLECTIVE R15, `(.L_x_1040) ;  /* 0x000000000f087348 */ /* 0x020fea0003c00000 */
[----:B------:R0:W1:Y:S02]  /*19800*/  SHFL.IDX P6, R14, R13, R12, R11 ;  /* 0x0000000c0d0e7389 */ /* 0x00006400000c000b */
[----:B01---5:R-:W-:Y:S01]  /*19810*/  ENDCOLLECTIVE ;  /* 0x000000000000791b */ /* 0x023fe20003800000 */
.L_x_1040:
[----:B------:R-:W-:Y:S02]  /*19820*/  IMAD.MOV.U32 R13, RZ, RZ, R0 ;  /* 0x000000ffff0d7224 */ /* 0x000fe400078e0000 */
[----:B------:R-:W-:-:S07]  /*19830*/  IMAD.MOV.U32 R2, RZ, RZ, R14 ;  /* 0x000000ffff027224 */ /* 0x000fce00078e000e */
[----:B------:R-:W-:Y:S05]  /*19840*/  WARPSYNC.COLLECTIVE R15, `(.L_x_1041) ;  /* 0x000000000f087348 */ /* 0x000fea0003c00000 */
[----:B------:R0:W1:Y:S02]  /*19850*/  SHFL.IDX P6, R14, R13, R12, R11 ;  /* 0x0000000c0d0e7389 */ /* 0x00006400000c000b */
[----:B01----:R-:W-:Y:S01]  /*19860*/  ENDCOLLECTIVE ;  /* 0x000000000000791b */ /* 0x003fe20003800000 */
.L_x_1041:
[----:B------:R-:W-:Y:S02]  /*19870*/  IMAD.MOV.U32 R13, RZ, RZ, R4 ;  /* 0x000000ffff0d7224 */ /* 0x000fe400078e0004 */
[----:B------:R-:W-:Y:S02]  /*19880*/  IMAD.MOV.U32 R12, RZ, RZ, 0x1 ;  /* 0x00000001ff0c7424 */ /* 0x000fe400078e00ff */
[----:B------:R-:W-:-:S07]  /*19890*/  IMAD.MOV.U32 R3, RZ, RZ, R14 ;  /* 0x000000ffff037224 */ /* 0x000fce00078e000e */
[----:B------:R-:W-:Y:S05]  /*198a0*/  WARPSYNC.COLLECTIVE R15, `(.L_x_1042) ;  /* 0x000000000f087348 */ /* 0x000fea0003c00000 */
[----:B------:R0:W1:Y:S02]  /*198b0*/  SHFL.IDX P6, R14, R13, R12, R11 ;  /* 0x0000000c0d0e7389 */ /* 0x00006400000c000b */
[----:B01----:R-:W-:Y:S01]  /*198c0*/  ENDCOLLECTIVE ;  /* 0x000000000000791b */ /* 0x003fe20003800000 */
.L_x_1042:
[----:B------:R-:W-:-:S05]  /*198d0*/  @!P1 IADD3 R9, P2, R21, R3, RZ ;  /* 0x0000000315099210 */ /* 0x000fca0007f5e0ff */
[----:B------:R-:W-:Y:S02]  /*198e0*/  @!P1 IMAD.X R3, RZ, RZ, R2, P2 ;  /* 0x000000ffff039224 */ /* 0x000fe400010e0602 */
[----:B------:R-:W-:Y:S02]  /*198f0*/  @!P1 IMAD.MOV.U32 R2, RZ, RZ, R9 ;  /* 0x000000ffff029224 */ /* 0x000fe400078e0009 */
[----:B------:R-:W-:-:S03]  /*19900*/  IMAD.MOV.U32 R13, RZ, RZ, R0 ;  /* 0x000000ffff0d7224 */ /* 0x000fc600078e0000 */
[----:B------:R-:W-:Y:S01]  /*19910*/  @!PT LDS RZ, [RZ] ;  /* 0x00000000fffff984 */ /* 0x000fe20000000800 */
[----:B------:R-:W-:Y:S01]  /*19920*/  @!PT LDS RZ, [RZ] ;  /* 0x00000000fffff984 */ /* 0x000fe20000000800 */
[----:B------:R-:W-:Y:S01]  /*19930*/  @!PT LDS RZ, [RZ] ;  /* 0x00000000fffff984 */ /* 0x000fe20000000800 */
[----:B------:R0:W-:Y:S01]  /*19940*/  @!P1 LDGSTS.E.BYPASS.LTC128B.128 [R20+0xb000], desc[UR52][R2.64], !P0 ;  /* 0x0b00000002149fae */ /* 0x0001e2000c101d74 */
[----:B------:R-:W-:Y:S01]  /*19950*/  ISETP.GE.AND P1, PT, R10, R7, PT ;  /* 0x000000070a00720c */ /* 0x000fe20003f26270 */
[----:B------:R-:W-:Y:S02]  /*19960*/  VIADD R10, R8, 0x40 ;  /* 0x00000040080a7836 */ /* 0x000fe40000000000 */
[----:B0-----:R-:W-:-:S10]  /*19970*/  IMAD.MOV.U32 R2, RZ, RZ, R14 ;  /* 0x000000ffff027224 */ /* 0x001fd400078e000e */
[----:B------:R-:W-:Y:S05]  /*19980*/  WARPSYNC.COLLECTIVE R15, `(.L_x_1043) ;  /* 0x000000000f087348 */ /* 0x000fea0003c00000 */
[----:B------:R0:W1:Y:S02]  /*19990*/  SHFL.IDX P6, R14, R13, R12, R11 ;  /* 0x0000000c0d0e7389 */ /* 0x00006400000c000b */
[----:B01----:R-:W-:Y:S01]  /*199a0*/  ENDCOLLECTIVE ;  /* 0x000000000000791b */ /* 0x003fe20003800000 */
.L_x_1043:
[----:B------:R-:W-:Y:S02]  /*199b0*/  IMAD.MOV.U32 R13, RZ, RZ, R4 ;  /* 0x000000ffff0d7224 */ /* 0x000fe400078e0004 */
[----:B------:R-:W-:Y:S01]  /*199c0*/  IMAD.MOV.U32 R12, RZ, RZ, 0x2 ;  /* 0x00000002ff0c7424 */ /* 0x000fe200078e00ff */
[----:B------:R-:W-:-:S13]  /*199d0*/  @!P1 IADD3 R9, P2, R21, R14, RZ ;  /* 0x0000000e15099210 */ /* 0x000fda0007f5e0ff */
[----:B------:R-:W-:Y:S05]  /*199e0*/  WARPSYNC.COLLECTIVE R15, `(.L_x_1044) ;  /* 0x000000000f087348 */ /* 0x000fea0003c00000 */
[----:B------:R0:W1:Y:S02]  /*199f0*/  SHFL.IDX P6, R14, R13, R12, R11 ;  /* 0x0000000c0d0e7389 */ /* 0x00006400000c000b */
[----:B01----:R-:W-:Y:S01]  /*19a00*/  ENDCOLLECTIVE ;  /* 0x000000000000791b */ /* 0x003fe20003800000 */
.L_x_1044:
[----:B------:R-:W-:Y:S02]  /*19a10*/  @!P1 IMAD.X R3, RZ, RZ, R2, P2 ;  /* 0x000000ffff039224 */ /* 0x000fe400010e0602 */
[----:B------:R-:W-:-:S05]  /*19a20*/  @!P1 IMAD.MOV.U32 R2, RZ, RZ, R9 ;  /* 0x000000ffff029224 */ /* 0x000fca00078e0009 */
        /* <DEDUP_REMOVED lines=10> */
.L_x_1045:
[----:B------:R-:W-:Y:S02]  /*19ad0*/  IMAD.MOV.U32 R13, RZ, RZ, R4 ;  /* 0x000000ffff0d7224 */ /* 0x000fe400078e0004 */
[----:B------:R-:W-:Y:S01]  /*19ae0*/  IMAD.MOV.U32 R12, RZ, RZ, 0x3 ;  /* 0x00000003ff0c7424 */ /* 0x000fe200078e00ff */
[----:B------:R-:W-:-:S13]  /*19af0*/  @!P1 IADD3 R9, P2, R21, R14, RZ ;  /* 0x0000000e15099210 */ /* 0x000fda0007f5e0ff */
[----:B------:R-:W-:Y:S05]  /*19b00*/  WARPSYNC.COLLECTIVE R15, `(.L_x_1046) ;  /* 0x000000000f087348 */ /* 0x000fea0003c00000 */
[----:B------:R0:W1:Y:S02]  /*19b10*/  SHFL.IDX P6, R14, R13, R12, R11 ;  /* 0x0000000c0d0e7389 */ /* 0x00006400000c000b */
[----:B01----:R-:W-:Y:S01]  /*19b20*/  ENDCOLLECTIVE ;  /* 0x000000000000791b */ /* 0x003fe20003800000 */
.L_x_1046:
[----:B------:R-:W-:Y:S02]  /*19b30*/  @!P1 IMAD.X R3, RZ, RZ, R2, P2 ;  /* 0x000000ffff039224 */ /* 0x000fe400010e0602 */
[----:B------:R-:W-:-:S05]  /*19b40*/  @!P1 IMAD.MOV.U32 R2, RZ, RZ, R9 ;  /* 0x000000ffff029224 */ /* 0x000fca00078e0009 */
        /* <DEDUP_REMOVED lines=11> */
.L_x_1047:
[----:B------:R-:W-:Y:S02]  /*19c00*/  IMAD.MOV.U32 R13, RZ, RZ, R6 ;  /* 0x000000ffff0d7224 */ /* 0x000fe400078e0006 */
[----:B------:R-:W-:Y:S02]  /*19c10*/  IMAD.MOV.U32 R12, RZ, RZ, RZ ;  /* 0x000000ffff0c7224 */ /* 0x000fe400078e00ff */
[----:B------:R-:W-:-:S07]  /*19c20*/  IMAD.MOV.U32 R2, RZ, RZ, R14 ;  /* 0x000000ffff027224 */ /* 0x000fce00078e000e */
[----:B------:R-:W-:Y:S05]  /*19c30*/  WARPSYNC.COLLECTIVE R15, `(.L_x_1048) ;  /* 0x000000000f087348 */ /* 0x000fea0003c00000 */
[----:B------:R0:W1:Y:S02]  /*19c40*/  SHFL.IDX P6, R14, R13, R12, R11 ;  /* 0x0000000c0d0e7389 */ /* 0x00006400000c000b */
[----:B01----:R-:W-:Y:S01]  /*19c50*/  ENDCOLLECTIVE ;  /* 0x000000000000791b */ /* 0x003fe20003800000 */
.L_x_1048:
        /* <DEDUP_REMOVED lines=11> */
.L_x_1049:
[----:B------:R-:W-:-:S05]  /*19d10*/  VIADD R2, R8, 0x80 ;  /* 0x0000008008027836 */ /* 0x000fca0000000000 */
[----:B------:R-:W-:Y:S01]  /*19d20*/  ISETP.GE.AND P2, PT, R2, R7, PT ;  /* 0x000000070200720c */ /* 0x000fe20003f46270 */
[----:B------:R-:W-:Y:S02]  /*19d30*/  IMAD.MOV.U32 R13, RZ, RZ, R6 ;  /* 0x000000ffff0d7224 */ /* 0x000fe400078e0006 */
[----:B------:R-:W-:Y:S02]  /*19d40*/  IMAD.MOV.U32 R12, RZ, RZ, 0x1 ;  /* 0x00000001ff0c7424 */ /* 0x000fe400078e00ff */
[----:B------:R-:W-:-:S08]  /*19d50*/  IMAD.MOV.U32 R9, RZ, RZ, R14 ;  /* 0x000000ffff097224 */ /* 0x000fd000078e000e */
[----:B------:R-:W-:Y:S05]  /*19d60*/  WARPSYNC.COLLECTIVE R15, `(.L_x_1050) ;  /* 0x000000000f087348 */ /* 0x000fea0003c00000 */
[----:B------:R0:W1:Y:S02]  /*19d70*/  SHFL.IDX P6, R14, R13, R12, R11 ;  /* 0x0000000c0d0e7389 */ /* 0x00006400000c000b */
[----:B01----:R-:W-:Y:S01]  /*19d80*/  ENDCOLLECTIVE ;  /* 0x000000000000791b */ /* 0x003fe20003800000 */
.L_x_1050:
        /* <DEDUP_REMOVED lines=11> */
.L_x_1051:
[----:B------:R-:W-:Y:S05]  /*19e40*/  BRA `(.L_x_1052) ;  /* 0xffffffcc00447947 */ /* 0x000fea000383ffff */
.L_x_976:
[----:B0-----:R0:W1:Y:S02]  /*19e50*/  SYNCS.PHASECHK.TRANS64.TRYWAIT P0, [R18+URZ+0x13220], R3 ;  /* 0x01322003120075a7 */ /* 0x001064000800017f */
[----:B-1----:R-:W-:Y:S05]  /*19e60*/  @!P0 NANOSLEEP.SYNCS 0x989680 ;  /* 0x009896800000895d */ /* 0x002fea0003900000 */
[----:B------:R-:W1:Y:S02]  /*19e70*/  @!P0 SYNCS.PHASECHK.TRANS64 P0, [R18+URZ+0x13220], R3 ;  /* 0x01322003120085a7 */ /* 0x000e64000800007f */
[----:B-1----:R-:W-:Y:S05]  /*19e80*/  @!P0 BRA `(.L_x_976) ;  /* 0xfffffffc00f08947 */ /* 0x002fea000383ffff */
[----:B------:R-:W-:Y:S05]  /*19e90*/  BRA `(.L_x_1053) ;  /* 0xffffffcc00ac7947 */ /* 0x000fea000383ffff */
.L_x_982:
[----:B0-----:R0:W1:Y:S02]  /*19ea0*/  SYNCS.PHASECHK.TRANS64.TRYWAIT P0, [R4+URZ+0x13280], R2 ;  /* 0x01328002040075a7 */ /* 0x001064000800017f */
[----:B-1----:R-:W-:Y:S05]  /*19eb0*/  @!P0 NANOSLEEP.SYNCS 0x989680 ;  /* 0x009896800000895d */ /* 0x002fea0003900000 */
[----:B------:R-:W1:Y:S02]  /*19ec0*/  @!P0 SYNCS.PHASECHK.TRANS64 P0, [R4+URZ+0x13280], R2 ;  /* 0x01328002040085a7 */ /* 0x000e64000800007f */
[----:B-1----:R-:W-:Y:S05]  /*19ed0*/  @!P0 BRA `(.L_x_982) ;  /* 0xfffffffc00f08947 */ /* 0x002fea000383ffff */
[----:B------:R-:W-:Y:S05]  /*19ee0*/  BRA `(.L_x_1054) ;  /* 0xffffffd000447947 */ /* 0x000fea000383ffff */
.L_x_987:
[----:B-1----:R1:W2:Y:S02]  /*19ef0*/  SYNCS.PHASECHK.TRANS64.TRYWAIT P0, [R4+URZ+0x13240], R2 ;  /* 0x01324002040075a7 */ /* 0x0022a4000800017f */
[----:B--2---:R-:W-:Y:S05]  /*19f00*/  @!P0 NANOSLEEP.SYNCS 0x989680 ;  /* 0x009896800000895d */ /* 0x004fea0003900000 */
[----:B------:R-:W2:Y:S02]  /*19f10*/  @!P0 SYNCS.PHASECHK.TRANS64 P0, [R4+URZ+0x13240], R2 ;  /* 0x01324002040085a7 */ /* 0x000ea4000800007f */
[----:B--2---:R-:W-:Y:S05]  /*19f20*/  @!P0 BRA `(.L_x_987) ;  /* 0xfffffffc00f08947 */ /* 0x004fea000383ffff */
[----:B------:R-:W-:Y:S05]  /*19f30*/  BRA `(.L_x_1055) ;  /* 0xffffffd000bc7947 */ /* 0x000fea000383ffff */
.L_x_993:
[----:B0-----:R0:W1:Y:S02]  /*19f40*/  SYNCS.PHASECHK.TRANS64.TRYWAIT P0, [R3+URZ+0x13270], R2 ;  /* 0x01327002030075a7 */ /* 0x001064000800017f */
[----:B-1----:R-:W-:Y:S05]  /*19f50*/  @!P0 NANOSLEEP.SYNCS 0x989680 ;  /* 0x009896800000895d */ /* 0x002fea0003900000 */
[----:B------:R-:W1:Y:S02]  /*19f60*/  @!P0 SYNCS.PHASECHK.TRANS64 P0, [R3+URZ+0x13270], R2 ;  /* 0x01327002030085a7 */ /* 0x000e64000800007f */
[----:B-1----:R-:W-:Y:S05]  /*19f70*/  @!P0 BRA `(.L_x_993) ;  /* 0xfffffffc00f08947 */ /* 0x002fea000383ffff */
[----:B------:R-:W-:Y:S05]  /*19f80*/  BRA `(.L_x_1056) ;  /* 0xffffffd400587947 */ /* 0x000fea000383ffff */
.L_x_995:
[----:B0-----:R0:W1:Y:S02]  /*19f90*/  SYNCS.PHASECHK.TRANS64.TRYWAIT P0, [R3+URZ+0x13260], R2 ;  /* 0x01326002030075a7 */ /* 0x001064000800017f */
[----:B-1----:R-:W-:Y:S05]  /*19fa0*/  @!P0 NANOSLEEP.SYNCS 0x989680 ;  /* 0x009896800000895d */ /* 0x002fea0003900000 */
[----:B------:R-:W1:Y:S02]  /*19fb0*/  @!P0 SYNCS.PHASECHK.TRANS64 P0, [R3+URZ+0x13260], R2 ;  /* 0x01326002030085a7 */ /* 0x000e64000800007f */
[----:B-1----:R-:W-:Y:S05]  /*19fc0*/  @!P0 BRA `(.L_x_995) ;  /* 0xfffffffc00f08947 */ /* 0x002fea000383ffff */
[----:B------:R-:W-:Y:S05]  /*19fd0*/  BRA `(.L_x_1057) ;  /* 0xffffffd400607947 */ /* 0x000fea000383ffff */
.L_x_1002:
[----:B0-----:R0:W1:Y:S02]  /*19fe0*/  SYNCS.PHASECHK.TRANS64.TRYWAIT P1, [R2+URZ+0x13270], R3 ;  /* 0x01327003020075a7 */ /* 0x001064000802017f */
[----:B-1----:R-:W-:Y:S05]  /*19ff0*/  @!P1 NANOSLEEP.SYNCS 0x989680 ;  /* 0x009896800000995d */ /* 0x002fea0003900000 */
[----:B------:R-:W1:Y:S02]  /*1a000*/  @!P1 SYNCS.PHASECHK.TRANS64 P1, [R2+URZ+0x13270], R3 ;  /* 0x01327003020095a7 */ /* 0x000e64000802007f */
[----:B-1----:R-:W-:Y:S05]  /*1a010*/  @!P1 BRA `(.L_x_1002) ;  /* 0xfffffffc00f09947 */ /* 0x002fea000383ffff */
[----:B------:R-:W-:Y:S05]  /*1a020*/  BRA `(.L_x_1058) ;  /* 0xffffffd800a47947 */ /* 0x000fea000383ffff */
.L_x_1004:
[----:B0-----:R0:W1:Y:S02]  /*1a030*/  SYNCS.PHASECHK.TRANS64.TRYWAIT P1, [R2+URZ+0x13260], R5 ;  /* 0x01326005020075a7 */ /* 0x001064000802017f */
[----:B-1----:R-:W-:Y:S05]  /*1a040*/  @!P1 NANOSLEEP.SYNCS 0x989680 ;  /* 0x009896800000995d */ /* 0x002fea0003900000 */
[----:B------:R-:W1:Y:S02]  /*1a050*/  @!P1 SYNCS.PHASECHK.TRANS64 P1, [R2+URZ+0x13260], R5 ;  /* 0x01326005020095a7 */ /* 0x000e64000802007f */
[----:B-1----:R-:W-:Y:S05]  /*1a060*/  @!P1 BRA `(.L_x_1004) ;  /* 0xfffffffc00f09947 */ /* 0x002fea000383ffff */
[----:B------:R-:W-:Y:S05]  /*1a070*/  BRA `(.L_x_1059) ;  /* 0xffffffd800ac7947 */ /* 0x000fea000383ffff */
.L_x_1017:
[----:B0-----:R0:W1:Y:S02]  /*1a080*/  SYNCS.PHASECHK.TRANS64.TRYWAIT P0, [R6+URZ+0x13220], R0 ;  /* 0x01322000060075a7 */ /* 0x001064000800017f */
[----:B-1----:R-:W-:Y:S05]  /*1a090*/  @!P0 NANOSLEEP.SYNCS 0x989680 ;  /* 0x009896800000895d */ /* 0x002fea0003900000 */
[----:B------:R-:W1:Y:S02]  /*1a0a0*/  @!P0 SYNCS.PHASECHK.TRANS64 P0, [R6+URZ+0x13220], R0 ;  /* 0x01322000060085a7 */ /* 0x000e64000800007f */
[----:B-1----:R-:W-:Y:S05]  /*1a0b0*/  @!P0 BRA `(.L_x_1017) ;  /* 0xfffffffc00f08947 */ /* 0x002fea000383ffff */
[----:B------:R-:W-:Y:S05]  /*1a0c0*/  BRA `(.L_x_1060) ;  /* 0xffffffec008c7947 */ /* 0x000fea000383ffff */
.L_x_1018:
        /* <DEDUP_REMOVED lines=8> */
[----:B0-----:R-:W-:Y:S05]  /*1a150*/  WARPSYNC.COLLECTIVE R15, `(.L_x_1062) ;  /* 0x000000000f087348 */ /* 0x001fea0003c00000 */
[----:B------:R1:W2:Y:S02]  /*1a160*/  SHFL.IDX P6, R14, R13, R12, R11 ;  /* 0x0000000c0d0e7389 */ /* 0x0002a400000c000b */
[----:B012---:R-:W-:Y:S01]  /*1a170*/  ENDCOLLECTIVE ;  /* 0x000000000000791b */ /* 0x007fe20003800000 */
.L_x_1062:
[----:B------:R-:W-:Y:S05]  /*1a180*/  BSYNC B0 ;  /* 0x0000000000007941 */ /* 0x000fea0003800000 */
.L_x_1061:
[----:B------:R-:W-:Y:S05]  /*1a190*/  BRA `(.L_x_1063) ;  /* 0xffffffec00747947 */ /* 0x000fea000383ffff */
.L_x_1021:
[----:B------:R-:W-:Y:S01]  /*1a1a0*/  BSSY B1, `(.L_x_1064) ;  /* 0x0000006000017945 */ /* 0x000fe20003800000 */
[----:B------:R-:W-:-:S07]  /*1a1b0*/  IMAD.MOV.U32 R15, RZ, RZ, -0x1 ;  /* 0xffffffffff0f7424 */ /* 0x000fce00078e00ff */
[----:B0-----:R-:W-:Y:S05]  /*1a1c0*/  WARPSYNC.COLLECTIVE R15, `(.L_x_1065) ;  /* 0x000000000f0c7348 */ /* 0x001fea0003c00000 */
[----:B------:R-:W-:Y:S02]  /*1a1d0*/  ELECT P6, UR62, PT ;  /* 0x00000000003e782f */ /* 0x000fe400038c0000 */
[----:B------:R-:W-:Y:S01]  /*1a1e0*/  MOV R14, UR62 ;  /* 0x0000003e000e7c02 */ /* 0x000fe20008000f00 */
[----:B0-----:R-:W-:Y:S10]  /*1a1f0*/  ENDCOLLECTIVE ;  /* 0x000000000000791b */ /* 0x001ff40003800000 */
.L_x_1065:
[----:B------:R-:W-:Y:S05]  /*1a200*/  BSYNC B1 ;  /* 0x0000000000017941 */ /* 0x000fea0003800000 */
.L_x_1064:
[----:B------:R-:W-:Y:S05]  /*1a210*/  BRA `(.L_x_1066) ;  /* 0xffffffec006c7947 */ /* 0x000fea000383ffff */
.L_x_1023:
[----:B0-----:R0:W1:Y:S02]  /*1a220*/  SYNCS.PHASECHK.TRANS64.TRYWAIT P1, [R5+URZ], R4 ;  /* 0x00000004050075a7 */ /* 0x001064000802017f */
[----:B-1----:R-:W-:Y:S05]  /*1a230*/  @!P1 NANOSLEEP.SYNCS 0x989680 ;  /* 0x009896800000995d */ /* 0x002fea0003900000 */
[----:B------:R-:W1:Y:S02]  /*1a240*/  @!P1 SYNCS.PHASECHK.TRANS64 P1, [R5+URZ], R4 ;  /* 0x00000004050095a7 */ /* 0x000e64000802007f */
[----:B-1----:R-:W-:Y:S05]  /*1a250*/  @!P1 BRA `(.L_x_1023) ;  /* 0xfffffffc00f09947 */ /* 0x002fea000383ffff */
[----:B------:R-:W-:Y:S05]  /*1a260*/  BRA `(.L_x_1067) ;  /* 0xffffffec00a07947 */ /* 0x000fea000383ffff */
.L_x_1024:
[----:B-1----:R1:W2:Y:S02]  /*1a270*/  SYNCS.PHASECHK.TRANS64.TRYWAIT P1, [R9+URZ], R0 ;  /* 0x00000000090075a7 */ /* 0x0022a4000802017f */
[----:B--2---:R-:W-:Y:S05]  /*1a280*/  @!P1 NANOSLEEP.SYNCS 0x989680 ;  /* 0x009896800000995d */ /* 0x004fea0003900000 */
[----:B------:R-:W2:Y:S02]  /*1a290*/  @!P1 SYNCS.PHASECHK.TRANS64 P1, [R9+URZ], R0 ;  /* 0x00000000090095a7 */ /* 0x000ea4000802007f */
[----:B--2---:R-:W-:Y:S05]  /*1a2a0*/  @!P1 BRA `(.L_x_1024) ;  /* 0xfffffffc00f09947 */ /* 0x004fea000383ffff */
[----:B------:R-:W-:Y:S05]  /*1a2b0*/  BRA `(.L_x_1068) ;  /* 0xffffffec00947947 */ /* 0x000fea000383ffff */
.L_x_1026:
[----:B--2---:R2:W3:Y:S02]  /*1a2c0*/  SYNCS.PHASECHK.TRANS64.TRYWAIT P1, [R19+URZ+0x13260], R4 ;  /* 0x01326004130075a7 */ /* 0x0044e4000802017f */
[----:B---3--:R-:W-:Y:S05]  /*1a2d0*/  @!P1 NANOSLEEP.SYNCS 0x989680 ;  /* 0x009896800000995d */ /* 0x008fea0003900000 */
[----:B------:R-:W3:Y:S02]  /*1a2e0*/  @!P1 SYNCS.PHASECHK.TRANS64 P1, [R19+URZ+0x13260], R4 ;  /* 0x01326004130095a7 */ /* 0x000ee4000802007f */
[----:B---3--:R-:W-:Y:S05]  /*1a2f0*/  @!P1 BRA `(.L_x_1026) ;  /* 0xfffffffc00f09947 */ /* 0x008fea000383ffff */
[----:B------:R-:W-:Y:S05]  /*1a300*/  BRA `(.L_x_1069) ;  /* 0xffffffec00947947 */ /* 0x000fea000383ffff */
.L_x_1028:
[----:B---3--:R3:W4:Y:S02]  /*1a310*/  SYNCS.PHASECHK.TRANS64.TRYWAIT P1, [R7+URZ+0x13260], R0 ;  /* 0x01326000070075a7 */ /* 0x008724000802017f */
[----:B----4-:R-:W-:Y:S05]  /*1a320*/  @!P1 NANOSLEEP.SYNCS 0x989680 ;  /* 0x009896800000995d */ /* 0x010fea0003900000 */
[----:B------:R-:W4:Y:S02]  /*1a330*/  @!P1 SYNCS.PHASECHK.TRANS64 P1, [R7+URZ+0x13260], R0 ;  /* 0x01326000070095a7 */ /* 0x000f24000802007f */
[----:B----4-:R-:W-:Y:S05]  /*1a340*/  @!P1 BRA `(.L_x_1028) ;  /* 0xfffffffc00f09947 */ /* 0x010fea000383ffff */
[----:B------:R-:W-:Y:S05]  /*1a350*/  BRA `(.L_x_1070) ;  /* 0xffffffec00947947 */ /* 0x000fea000383ffff */
.L_x_1030:
[----:B----4-:R4:W0:Y:S02]  /*1a360*/  SYNCS.PHASECHK.TRANS64.TRYWAIT P0, [R19+URZ+0x13280], R4 ;  /* 0x01328004130075a7 */ /* 0x010824000800017f */
[----:B0-----:R-:W-:Y:S05]  /*1a370*/  @!P0 NANOSLEEP.SYNCS 0x989680 ;  /* 0x009896800000895d */ /* 0x001fea0003900000 */
[----:B------:R-:W0:Y:S02]  /*1a380*/  @!P0 SYNCS.PHASECHK.TRANS64 P0, [R19+URZ+0x13280], R4 ;  /* 0x01328004130085a7 */ /* 0x000e24000800007f */
[----:B0-----:R-:W-:Y:S05]  /*1a390*/  @!P0 BRA `(.L_x_1030) ;  /* 0xfffffffc00f08947 */ /* 0x001fea000383ffff */
[----:B------:R-:W-:Y:S05]  /*1a3a0*/  BRA `(.L_x_1031) ;  /* 0xffffffec00907947 */ /* 0x000fea000383ffff */
.L_x_1071:
        /* <DEDUP_REMOVED lines=13> */
.L_x_2191:


//--------------------- .text._ZN7cutlass13device_kernelIN5flash11enable_sm90INS1_16FlashAttnFwdSm90INS1_25CollectiveMainloopFwdSm90ILi2EN4cute5tupleIJNS5_1CILi1EEES8_S8_EEENS6_IJNS7_ILi192EEENS7_ILi160EEENS7_ILi64EEEEEELi64ENS_12float_e4m3_tEfNS_4arch4Sm90ELb0ELb1ELb0ELb1ELb0ELb1ELb0ELb1ELb1ELb1ELb1ELb0EEENS1_21CollectiveEpilogueFwdINS6_IJSA_SC_SB_EEES9_NS_10bfloat16_tESG_Li384ELb1ELb1ELb1ELb1EEENS1_36VarlenDynamicPersistentTileSchedulerILi192ELi160ELi384ELi128ELb1ELb1ELb1ELb1ELb0ELb1EEEEEEEEEvNT_6ParamsE --------------------------
	.section	.text._ZN7cutlass13device_kernelIN5flash11enable_sm90INS1_16FlashAttnFwdSm90INS1_25CollectiveMainloopFwdSm90ILi2EN4cute5tupleIJNS5_1CILi1EEES8_S8_EEENS6_IJNS7_ILi192EEENS7_ILi160EEENS7_ILi64EEEEEELi64ENS_12float_e4m3_tEfNS_4arch4Sm90ELb0ELb1ELb0ELb1ELb0ELb1ELb0ELb1ELb1ELb1ELb1ELb0EEENS1_21CollectiveEpilogueFwdINS6_IJSA_SC_SB_EEES9_NS_10bfloat16_tESG_Li384ELb1ELb1ELb1ELb1EEENS1_36VarlenDynamicPersistentTileSchedulerILi192ELi160ELi384ELi128ELb1ELb1ELb1ELb1ELb0ELb1EEEEEEEEEvNT_6ParamsE,"ax",@progbits
	.align	128
.text._ZN7cutlass13device_kernelIN5flash11enable_sm90INS1_16FlashAttnFwdSm90INS1_25CollectiveMainloopFwdSm90ILi2EN4cute5tupleIJNS5_1CILi1EEES8_S8_EEENS6_IJNS7_ILi192EEENS7_ILi160EEENS7_ILi64EEEEEELi64ENS_12float_e4m3_tEfNS_4arch4Sm90ELb0ELb1ELb0ELb1ELb0ELb1ELb0ELb1ELb1ELb1ELb1ELb0EEENS1_21CollectiveEpilogueFwdINS6_IJSA_SC_SB_EEES9_NS_10bfloat16_tESG_Li384ELb1ELb1ELb1ELb1EEENS1_36VarlenDynamicPersistentTileSchedulerILi192ELi160ELi384ELi128ELb1ELb1ELb1ELb1ELb0ELb1EEEEEEEEEvNT_6ParamsE:
        .type           _ZN7cutlass13device_kernelIN5flash11enable_sm90INS1_16FlashAttnFwdSm90INS1_25CollectiveMainloopFwdSm90ILi2EN4cute5tupleIJNS5_1CILi1EEES8_S8_EEENS6_IJNS7_ILi192EEENS7_ILi160EEENS7_ILi64EEEEEELi64ENS_12float_e4m3_tEfNS_4arch4Sm90ELb0ELb1ELb0ELb1ELb0ELb1ELb0ELb1ELb1ELb1ELb1ELb0EEENS1_21CollectiveEpilogueFwdINS6_IJSA_SC_SB_EEES9_NS_10bfloat16_tESG_Li384ELb1ELb1ELb1ELb1EEENS1_36VarlenDynamicPersistentTileSchedulerILi192ELi160ELi384ELi128ELb1ELb1ELb1ELb1ELb0ELb1EEEEEEEEEvNT_6ParamsE,@function
        .size           _ZN7cutlass13device_kernelIN5flash11enable_sm90INS1_16FlashAttnFwdSm90INS1_25CollectiveMainloopFwdSm90ILi2EN4cute5tupleIJNS5_1CILi1EEES8_S8_EEENS6_IJNS7_ILi192EEENS7_ILi160EEENS7_ILi64EEEEEELi64ENS_12float_e4m3_tEfNS_4arch4Sm90ELb0ELb1ELb0ELb1ELb0ELb1ELb0ELb1ELb1ELb1ELb1ELb0EEENS1_21CollectiveEpilogueFwdINS6_IJSA_SC_SB_EEES9_NS_10bfloat16_tESG_Li384ELb1ELb1ELb1ELb1EEENS1_36VarlenDynamicPersistentTileSchedulerILi192ELi160ELi384ELi128ELb1ELb1ELb1ELb1ELb0ELb1EEEEEEEEEvNT_6ParamsE,(.L_x_2192 - _ZN7cutlass13device_kernelIN5flash11enable_sm90INS1_16FlashAttnFwdSm90INS1_25CollectiveMainloopFwdSm90ILi2EN4cute5tupleIJNS5_1CILi1EEES8_S8_EEENS6_IJNS7_ILi192EEENS7_ILi160EEENS7_ILi64EEEEEELi64ENS_12float_e4m3_tEfNS_4arch4Sm90ELb0ELb1ELb0ELb1ELb0ELb1ELb0ELb1ELb1ELb1ELb1ELb0EEENS1_21CollectiveEpilogueFwdINS6_IJSA_SC_SB_EEES9_NS_10bfloat16_tESG_Li384ELb1ELb1ELb1ELb1EEENS1_36VarlenDynamicPersistentTileSchedulerILi192ELi160ELi384ELi128ELb1ELb1ELb1ELb1ELb0ELb1EEEEEEEEEvNT_6ParamsE)
        .other          _ZN7cutlass13device_kernelIN5flash11enable_sm90INS1_16FlashAttnFwdSm90INS1_25CollectiveMainloopFwdSm90ILi2EN4cute5tupleIJNS5_1CILi1EEES8_S8_EEENS6_IJNS7_ILi192EEENS7_ILi160EEENS7_ILi64EEEEEELi64ENS_12float_e4m3_tEfNS_4arch4Sm90ELb0ELb1ELb0ELb1ELb0ELb1ELb0ELb1ELb1ELb1ELb1ELb0EEENS1_21CollectiveEpilogueFwdINS6_IJSA_SC_SB_EEES9_NS_10bfloat16_tESG_Li384ELb1ELb1ELb1ELb1EEENS1_36VarlenDynamicPersistentTileSchedulerILi192ELi160ELi384ELi128ELb1ELb1ELb1ELb1ELb0ELb1EEEEEEEEEvNT_6ParamsE,@"STO_CUDA_ENTRY STV_DEFAULT"
_ZN7cutlass13device_kernelIN5flash11enable_sm90INS1_16FlashAttnFwdSm90INS1_25CollectiveMainloopFwdSm90ILi2EN4cute5tupleIJNS5_1CILi1EEES8_S8_EEENS6_IJNS7_ILi192EEENS7_ILi160EEENS7_ILi64EEEEEELi64ENS_12float_e4m3_tEfNS_4arch4Sm90ELb0ELb1ELb0ELb1ELb0ELb1ELb0ELb1ELb1ELb1ELb1ELb0EEENS1_21CollectiveEpilogueFwdINS6_IJSA_SC_SB_EEES9_NS_10bfloat16_tESG_Li384ELb1ELb1ELb1ELb1EEENS1_36VarlenDynamicPersistentTileSchedulerILi192ELi160ELi384ELi128ELb1ELb1ELb1ELb1ELb0ELb1EEEEEEEEEvNT_6ParamsE:
        /* <DEDUP_REMOVED lines=23> */
.L_x_1073:
[----:B------:R-:W-:Y:S05]  /*0170*/  BSYNC B0 ;  /* 0x0000000000007941 */ /* 0x000fea0003800000 */
.L_x_1072:
[----:B------:R-:W-:Y:S01]  /*0180*/  VOTEU.ANY UP0, P0 ;  /* 0x00000000003f7886 */ /* 0x000fe20000000100 */
[----:B------:R-:W0:Y:S01]  /*0190*/  SHFL.IDX PT, R2, R0, RZ, 0x1f ;  /* 0x00001fff00027589 */ /* 0x000e2200000e0000 */
[----:B------:R-:W-:Y:S01]  /*01a0*/  UMOV UR4, 0x80 ;  /* 0x0000008000047882 */ /* 0x000fe20000000000 */
[----:B------:R-:W-:Y:S01]  /*01b0*/  UMOV UR7, 0x180 ;  /* 0x0000018000077882 */ /* 0x000fe20000000000 */
[----:B------:R-:W-:Y:S01]  /*01c0*/  VOTEU.ANY UP1, P0 ;  /* 0x00000000003f7886 */ /* 0x000fe20000020100 */
[----:B------:R-:W1:Y:S01]  /*01d0*/  @UP0 S2UR UR8, SR_CgaCtaId ;  /* 0x00000000000809c3 */ /* 0x000e620000008800 */
[----:B------:R-:W-:Y:S01]  /*01e0*/  @UP0 UMOV UR6, 0x400 ;  /* 0x0000040000060882 */ /* 0x000fe20000000000 */
[----:B------:R-:W-:-:S04]  /*01f0*/  @UP0 UIADD3 UR4, -UR4, 0x100000, URZ ;  /* 0x0010000004040890 */ /* 0x000fc8000fffe13f */
[----:B------:R-:W-:Y:S02]  /*0200*/  @UP0 USHF.L.U32 UR5, UR4, 0xb, URZ ;  /* 0x0000000b04050899 */ /* 0x000fe4000800063f */
[----:B------:R-:W-:Y:S01]  /*0210*/  @UP0 USHF.L.U32 UR4, UR4, 0x1, URZ ;  /* 0x0000000104040899 */ /* 0x000fe2000800063f */
[----:B0-----:R-:W-:Y:S02]  /*0220*/  ISETP.NE.AND P1, PT, R2, RZ, PT ;  /* 0x000000ff0200720c */ /* 0x001fe40003f25270 */
[----:B------:R-:W-:Y:S01]  /*0230*/  SHF.R.U32.HI R2, RZ, 0x7, R3 ;  /* 0x00000007ff027819 */ /* 0x000fe20000011603 */
[----:B-1----:R-:W-:Y:S02]  /*0240*/  @UP0 ULEA UR8, UR8, UR6, 0x18 ;  /* 0x0000000608080291 */ /* 0x002fe4000f8ec03f */
[----:B------:R-:W-:-:S04]  /*0250*/  @UP0 UIADD3 UR6, -UR7, 0x100000, URZ ;  /* 0x0010000007060890 */ /* 0x000fc8000fffe13f */
[----:B------:R-:W-:Y:S02]  /*0260*/  @UP0 USHF.L.U32 UR7, UR6, 0xb, URZ ;  /* 0x0000000b06070899 */ /* 0x000fe4000800063f */
[----:B------:R-:W-:Y:S01]  /*0270*/  @UP0 USHF.L.U32 UR6, UR6, 0x1, URZ ;  /* 0x0000000106060899 */ /* 0x000fe2000800063f */
[----:B------:R-:W-:Y:S01]  /*0280*/  VOTEU.ANY UP0, P0 ;  /* 0x00000000003f7886 */ /* 0x000fe20000000100 */
[----:B------:R-:W0:Y:S04]  /*0290*/  SHFL.IDX PT, R2, R2, RZ, 0x1f ;  /* 0x00001fff02027589 */ /* 0x000e2800000e0000 */
[----:B------:R-:W1:Y:S02]  /*02a0*/  FENCE.VIEW.ASYNC.S ;  /* 0x00000000000073c6 */ /* 0x000e640000000000 */
[----:B-1----:R1:W2:Y:S04]  /*02b0*/  @UP0 SYNCS.EXCH.64 URZ, [UR8+0x13200], UR4 ;  /* 0x01320004083f05b2 */ /* 0x0022a80008000100 */
[----:B------:R1:W3:Y:S01]  /*02c0*/  @UP1 SYNCS.EXCH.64 URZ, [UR8+0x13220], UR6 ;  /* 0x01322006083f15b2 */ /* 0x0002e20008000100 */
[----:B------:R-:W-:Y:S05]  /*02d0*/  @P1 BRA `(.L_x_1074) ;  /* 0x0000000000481947 */ /* 0x000fea0003800000 */
[----:B-1----:R-:W1:Y:S01]  /*02e0*/  S2UR UR5, SR_CgaCtaId ;  /* 0x00000000000579c3 */ /* 0x002e620000008800 */
[----:B------:R-:W-:Y:S01]  /*02f0*/  UMOV UR4, 0x400 ;  /* 0x0000040000047882 */ /* 0x000fe20000000000 */
[----:B------:R-:W-:Y:S01]  /*0300*/  UMOV UR6, 0x1 ;  /* 0x0000000100067882 */ /* 0x000fe20000000000 */
[----:B------:R-:W-:Y:S01]  /*0310*/  UMOV UR7, 0x3 ;  /* 0x0000000300077882 */ /* 0x000fe20000000000 */
[----:B------:R-:W-:Y:S01]  /*0320*/  ELECT P0, URZ, PT ;  /* 0x00000000003f782f */ /* 0x000fe20003800000 */
[----:B-1----:R-:W-:Y:S02]  /*0330*/  ULEA UR8, UR5, UR4, 0x18 ;  /* 0x0000000405087291 */ /* 0x002fe4000f8ec03f */
[----:B------:R-:W-:-:S04]  /*0340*/  UIADD3 UR4, -UR6, 0x100000, URZ ;  /* 0x0010000006047890 */ /* 0x000fc8000fffe13f */
[----:B------:R-:W-:Y:S02]  /*0350*/  USHF.L.U32 UR5, UR4, 0xb, URZ ;  /* 0x0000000b04057899 */ /* 0x000fe4000800063f */
[----:B------:R-:W-:Y:S02]  /*0360*/  USHF.L.U32 UR4, UR4, 0x1, URZ ;  /* 0x0000000104047899 */ /* 0x000fe4000800063f */
[----:B------:R-:W-:-:S04]  /*0370*/  UIADD3 UR6, -UR7, 0x100000, URZ ;  /* 0x0010000007067890 */ /* 0x000fc8000fffe13f */
[----:B------:R-:W-:Y:S02]  /*0380*/  USHF.L.U32 UR7, UR6, 0xb, URZ ;  /* 0x0000000b06077899 */ /* 0x000fe4000800063f */
[----:B------:R-:W-:Y:S01]  /*0390*/  USHF.L.U32 UR6, UR6, 0x1, URZ ;  /* 0x0000000106067899 */ /* 0x000fe2000800063f */
[----:B------:R-:W1:Y:S03]  /*03a0*/  FENCE.VIEW.ASYNC.S ;  /* 0x00000000000073c6 */ /* 0x000e660000000000 */
[----:B-1----:R4:W1:Y:S08]  /*03b0*/  SYNCS.EXCH.64 URZ, [UR8+0x13230], UR4 ;  /* 0x01323004083f75b2 */ /* 0x0028700008000100 */
[----:B------:R4:W0:Y:S01]  /*03c0*/  SYNCS.EXCH.64 URZ, [UR8+0x13240], UR6 ;  /* 0x01324006083f75b2 */ /* 0x0008220008000100 */
[----:B------:R4:W0:Y:S01]  /*03d0*/  SYNCS.EXCH.64 URZ, [UR8+0x13238], UR4 ;  /* 0x01323804083f75b2 */ /* 0x0008220008000100 */
[----:B------:R4:W0:Y:S02]  /*03e0*/  SYNCS.EXCH.64 URZ, [UR8+0x13248], UR6 ;  /* 0x01324806083f75b2 */ /* 0x0008240008000100 */
[----:B----4-:R-:W-:Y:S01]  /*03f0*/  NOP ;  /* 0x0000000000007918 */ /* 0x010fe20000000000 */
.L_x_1074:
[----:B------:R-:W4:Y:S01]  /*0400*/  SHFL.IDX PT, R3, R0, RZ, 0x1f ;  /* 0x00001fff00037589 */ /* 0x000f2200000e0000 */
[----:B------:R-:W-:Y:S01]  /*0410*/  NOP ;  /* 0x0000000000007918 */ /* 0x000fe20000000000 */
[----:B----4-:R-:W-:-:S13]  /*0420*/  ISETP.NE.AND P0, PT, R3, RZ, PT ;  /* 0x000000ff0300720c */ /* 0x010fda0003f05270 */
        /* <DEDUP_REMOVED lines=19> */
.L_x_1075:
[----:B------:R-:W4:Y:S01]  /*0560*/  SHFL.IDX PT, R3, R0, RZ, 0x1f ;  /* 0x00001fff00037589 */ /* 0x000f2200000e0000 */
[----:B------:R-:W-:Y:S01]  /*0570*/  NOP ;  /* 0x0000000000007918 */ /* 0x000fe20000000000 */
[----:B----4-:R-:W-:-:S13]  /*0580*/  ISETP.NE.AND P0, PT, R3, RZ, PT ;  /* 0x000000ff0300720c */ /* 0x010fda0003f05270 */
[----:B------:R-:W-:Y:S05]  /*0590*/  @P0 BRA `(.L_x_1076) ;  /* 0x0000000000380947 */ /* 0x000fea0003800000 */
[----:B-1----:R-:W1:Y:S01]  /*05a0*/  S2UR UR5, SR_CgaCtaId ;  /* 0x00000000000579c3 */ /* 0x002e620000008800 */
[----:B------:R-:W-:Y:S01]  /*05b0*/  UMOV UR4, 0x400 ;  /* 0x0000040000047882 */ /* 0x000fe20000000000 */
[----:B------:R-:W-:Y:S01]  /*05c0*/  UMOV UR7, 0x1 ;  /* 0x0000000100077882 */ /* 0x000fe20000000000 */
[----:B------:R-:W-:Y:S01]  /*05d0*/  ELECT P0, URZ, PT ;  /* 0x00000000003f782f */ /* 0x000fe20003800000 */
[----:B-1----:R-:W-:Y:S02]  /*05e0*/  ULEA UR6, UR5, UR4, 0x18 ;  /* 0x0000000405067291 */ /* 0x002fe4000f8ec03f */
[----:B------:R-:W-:-:S04]  /*05f0*/  UIADD3 UR4, -UR7, 0x100000, URZ ;  /* 0x0010000007047890 */ /* 0x000fc8000fffe13f */
[----:B------:R-:W-:Y:S02]  /*0600*/  USHF.L.U32 UR5, UR4, 0xb, URZ ;  /* 0x0000000b04057899 */ /* 0x000fe4000800063f */
[----:B------:R-:W-:Y:S01]  /*0610*/  USHF.L.U32 UR4, UR4, 0x1, URZ ;  /* 0x0000000104047899 */ /* 0x000fe2000800063f */
[----:B------:R-:W1:Y:S11]  /*0620*/  FENCE.VIEW.ASYNC.S ;  /* 0x00000000000073c6 */ /* 0x000e760000000000 */
[----:B-1----:R4:W1:Y:S01]  /*0630*/  SYNCS.EXCH.64 URZ, [UR6+0x13270], UR4 ;  /* 0x01327004063f75b2 */ /* 0x0028620008000100 */
[----:B------:R4:W0:Y:S01]  /*0640*/  SYNCS.EXCH.64 URZ, [UR6+0x13280], UR4 ;  /* 0x01328004063f75b2 */ /* 0x0008220008000100 */
[----:B------:R4:W0:Y:S01]  /*0650*/  SYNCS.EXCH.64 URZ, [UR6+0x13278], UR4 ;  /* 0x01327804063f75b2 */ /* 0x0008220008000100 */
[----:B------:R4:W0:Y:S02]  /*0660*/  SYNCS.EXCH.64 URZ, [UR6+0x13288], UR4 ;  /* 0x01328804063f75b2 */ /* 0x0008240008000100 */
[----:B----4-:R-:W-:Y:S01]  /*0670*/  NOP ;  /* 0x0000000000007918 */ /* 0x010fe20000000000 */
.L_x_1076:
        /* <DEDUP_REMOVED lines=22> */
.L_x_1077:
        /* <DEDUP_REMOVED lines=22> */
.L_x_1078:
[----:B0-----:R-:W-:Y:S01]  /*0940*/  ISETP.NE.AND P0, PT, R2, RZ, PT ;  /* 0x000000ff0200720c */ /* 0x001fe20003f05270 */
[----:B------:R-:W-:Y:S01]  /*0950*/  IMAD.MOV.U32 R2, RZ, RZ, 0x1 ;  /* 0x00000001ff027424 */ /* 0x000fe200078e00ff */
[----:B------:R-:W-:Y:S01]  /*0960*/  NOP ;  /* 0x0000000000007918 */ /* 0x000fe20000000000 */
[----:B------:R-:W-:Y:S01]  /*0970*/  ULDC.64 UR40, c[0x0][0x208] ;  /* 0x0000820000287ab9 */ /* 0x000fe20000000a00 */
[----:B------:R-:W-:Y:S02]  /*0980*/  BSSY B8, `(.L_x_1079) ;  /* 0x0002196000087945 */ /* 0x000fe40003800000 */
[----:B------:R-:W-:-:S05]  /*0990*/  SEL R2, R2, 0x2, !P0 ;  /* 0x0000000202027807 */ /* 0x000fca0004000000 */
[----:B------:R0:W-:Y:S01]  /*09a0*/  STL [R1+0x38], R2 ;  /* 0x0000380201007387 */ /* 0x0001e20000100800 */
[----:B-123--:R-:W-:Y:S06]  /*09b0*/  BAR.SYNC.DEFER_BLOCKING 0x0 ;  /* 0x0000000000007b1d */ /* 0x00efec0000010000 */
[----:B------:R-:W-:Y:S05]  /*09c0*/  @!P0 BRA `(.L_x_1080) ;  /* 0x000001a400f08947 */ /* 0x000fea0003800000 */
.L_x_1081:
[----:B------:R-:W-:-:S08]  /*09d0*/  NOP ;  /* 0x0000000000007918 */ /* 0x000fd00000000000 */
[----:B------:R-:W1:Y:S02]  /*09e0*/  USETMAXREG.TRY_ALLOC.CTAPOOL UP0, 0xa0 ;  /* 0x000000a0000079c8 */ /* 0x000e640008000600 */
[----:B-1----:R-:W-:-:S13]  /*09f0*/  PLOP3.LUT P0, PT, PT, PT, UP0, 0x80, 0x0 ;  /* 0x000000000000781c */ /* 0x002fda0003f0f008 */
[----:B------:R-:W-:Y:S05]  /*0a00*/  @!P0 BRA `(.L_x_1081) ;  /* 0xfffffffc00f08947 */ /* 0x000fea000383ffff */
[----:B------:R-:W1:Y:S08]  /*0a10*/  S2UR UR4, SR_CgaCtaId ;  /* 0x00000000000479c3 */ /* 0x000e700000008800 */
[----:B------:R-:W-:Y:S06]  /*0a20*/  BAR.ARV 0x8, 0x200 ;  /* 0x0208000000007b1d */ /* 0x000fec0000002000 */
[----:B------:R-:W-:-:S02]  /*0a30*/  MOV R18, 0x400 ;  /* 0x0000040000127802 */ /* 0x000fc40000000f00 */
[----:B------:R-:W-:Y:S01]  /*0a40*/  BAR.SYNC.DEFER_BLOCKING 0x5, 0x200 ;  /* 0x0148000000007b1d */ /* 0x000fe20000010000 */
[----:B-1----:R-:W-:-:S05]  /*0a50*/  IMAD.U32 R0, RZ, RZ, UR4 ;  /* 0x00000004ff007e24 */ /* 0x002fca000f8e00ff */
[----:B------:R-:W-:Y:S01]  /*0a60*/  ULDC UR4, c[0x0][0xc3c] ;  /* 0x00030f0000047ab9 */ /* 0x000fe20000000800 */
[----:B------:R-:W-:Y:S01]  /*0a70*/  LEA R18, R0, R18, 0x18 ;  /* 0x0000001200127211 */ /* 0x000fe200078ec0ff */
[----:B------:R-:W-:Y:S04]  /*0a80*/  STL [R1+0x3c], R0 ;  /* 0x00003c0001007387 */ /* 0x000fe80000100800 */
[----:B------:R-:W1:Y:S01]  /*0a90*/  LDS.128 R12, [R18+0x132d0] ;  /* 0x0132d000120c7984 */ /* 0x000e620000000c00 */
[----:B------:R-:W-:Y:S06]  /*0aa0*/  BAR.ARV 0x4, 0x200 ;  /* 0x0108000000007b1d */ /* 0x000fec0000002000 */
[----:B-1----:R-:W-:-:S13]  /*0ab0*/  ISETP.GE.AND P0, PT, R15, UR4, PT ;  /* 0x000000040f007c0c */ /* 0x002fda000bf06270 */
[----:B------:R-:W-:Y:S05]  /*0ac0*/  @P0 BRA `(.L_x_1082) ;  /* 0x0000021800040947 */ /* 0x000fea0003800000 */
[----:B------:R-:W2:Y:S01]  /*0ad0*/  LDL.LU R20, [R1+0x38] ;  /* 0x0000380001147983 */ /* 0x000ea20000300800 */
[----:B------:R-:W1:Y:S02]  /*0ae0*/  S2R R0, SR_TID.X ;  /* 0x0000000000007919 */ /* 0x000e640000002100 */
[----:B-1----:R-:W-:-:S05]  /*0af0*/  VIADD R0, R0, 0xffffff80 ;  /* 0xffffff8000007836 */ /* 0x002fca0000000000 */
[----:B------:R-:W-:-:S04]  /*0b00*/  SHF.R.S32.HI R5, RZ, 0x1f, R0 ;  /* 0x0000001fff057819 */ /* 0x000fc80000011400 */
[-C--:B------:R-:W-:Y:S02]  /*0b10*/  LEA.HI R7, R5, R0.reuse, RZ, 0x7 ;  /* 0x0000000005077211 */ /* 0x080fe400078f38ff */
[-C--:B0-----:R-:W-:Y:S02]  /*0b20*/  LEA.HI R2, R0, R0.reuse, RZ, 0x1 ;  /* 0x0000000000027211 */ /* 0x081fe400078f08ff */
[----:B------:R-:W-:Y:S02]  /*0b30*/  LOP3.LUT R9, R7, 0xffffff80, RZ, 0xc0, !PT ;  /* 0xffffff8007097812 */ /* 0x000fe400078ec0ff */
[----:B------:R-:W-:Y:S02]  /*0b40*/  LEA.HI R4, R5, R0, RZ, 0x2 ;  /* 0x0000000005047211 */ /* 0x000fe400078f10ff */
[----:B------:R-:W-:Y:S01]  /*0b50*/  LOP3.LUT R3, R2, 0xfffffffe, RZ, 0xc0, !PT ;  /* 0xfffffffe02037812 */ /* 0x000fe200078ec0ff */
[----:B------:R-:W-:Y:S01]  /*0b60*/  IMAD.IADD R9, R0, 0x1, -R9 ;  /* 0x0000000100097824 */ /* 0x000fe200078e0a09 */
[----:B------:R-:W-:-:S02]  /*0b70*/  LOP3.LUT R11, R4, 0xfffffffc, RZ, 0xc0, !PT ;  /* 0xfffffffc040b7812 */ /* 0x000fc400078ec0ff */
[----:B------:R-:W-:Y:S01]  /*0b80*/  LEA.HI R6, R5, R0, RZ, 0x4 ;  /* 0x0000000005067211 */ /* 0x000fe200078f20ff */
[C---:B------:R-:W-:Y:S01]  /*0b90*/  IMAD.IADD R3, R0.reuse, 0x1, -R3 ;  /* 0x0000000100037824 */ /* 0x040fe200078e0a03 */
[----:B------:R-:W-:Y:S01]  /*0ba0*/  SHF.R.S32.HI R10, RZ, 0x1f, R9 ;  /* 0x0000001fff0a7819 */ /* 0x000fe20000011409 */
[----:B------:R-:W-:Y:S01]  /*0bb0*/  IMAD.IADD R19, R0, 0x1, -R11 ;  /* 0x0000000100137824 */ /* 0x000fe200078e0a0b */
[--C-:B------:R-:W-:Y:S02]  /*0bc0*/  SHF.R.S32.HI R0, RZ, 0x2, R4.reuse ;  /* 0x00000002ff007819 */ /* 0x100fe40000011404 */
[----:B------:R-:W-:Y:S02]  /*0bd0*/  SHF.R.S32.HI R5, RZ, 0x1f, R4 ;  /* 0x0000001fff057819 */ /* 0x000fe40000011404 */
[----:B------:R-:W-:Y:S02]  /*0be0*/  LEA.HI R12, R10, R9, RZ, 0x2 ;  /* 0x000000090a0c7211 */ /* 0x000fe400078f10ff */
[----:B------:R-:W-:-:S02]  /*0bf0*/  LEA.HI R5, R5, R0, RZ, 0x2 ;  /* 0x0000000005057211 */ /* 0x000fc400078f10ff */
[--C-:B------:R-:W-:Y:S02]  /*0c00*/  SHF.R.S32.HI R16, RZ, 0x2, R12.reuse ;  /* 0x00000002ff107819 */ /* 0x100fe4000001140c */
[----:B------:R-:W-:Y:S02]  /*0c10*/  SHF.R.S32.HI R17, RZ, 0x1f, R12 ;  /* 0x0000001fff117819 */ /* 0x000fe4000001140c */
[----:B------:R-:W-:Y:S02]  /*0c20*/  LOP3.LUT R5, R5, 0xfffffffc, RZ, 0xc0, !PT ;  /* 0xfffffffc05057812 */ /* 0x000fe400078ec0ff */
[----:B------:R-:W-:Y:S02]  /*0c30*/  SHF.R.S32.HI R21, RZ, 0x1, R2 ;  /* 0x00000001ff157819 */ /* 0x000fe40000011402 */
[----:B------:R-:W-:Y:S02]  /*0c40*/  SHF.R.S32.HI R8, RZ, 0x7, R7 ;  /* 0x00000007ff087819 */ /* 0x000fe40000011407 */
[----:B------:R-:W-:Y:S01]  /*0c50*/  LEA.HI R17, R17, R16, RZ, 0x3 ;  /* 0x0000001011117211 */ /* 0x000fe200078f18ff */
[----:B------:R-:W-:Y:S01]  /*0c60*/  IMAD.IADD R5, R0, 0x1, -R5 ;  /* 0x0000000100057824 */ /* 0x000fe200078e0a05 */
[----:B------:R-:W-:Y:S01]  /*0c70*/  LEA.HI R2, R2, R21, RZ, 0x1 ;  /* 0x0000001502027211 */ /* 0x000fe200078f08ff */
[----:B------:R-:W-:Y:S01]  /*0c80*/  IMAD.HI R4, R8, 0x55555556, RZ ;  /* 0x5555555608047827 */ /* 0x000fe200078e02ff */
[----:B------:R-:W-:-:S02]  /*0c90*/  LOP3.LUT R17, R17, 0xfffffff8, RZ, 0xc0, !PT ;  /* 0xfffffff811117812 */ /* 0x000fc400078ec0ff */
[----:B------:R-:W-:Y:S01]  /*0ca0*/  LEA.HI R10, R10, R9, RZ, 0x5 ;  /* 0x000000090a0a7211 */ /* 0x000fe200078f28ff */
[----:B------:R-:W-:Y:S01]  /*0cb0*/  IMAD.SHL.U32 R5, R5, 0x80, RZ ;  /* 0x0000008005057824 */ /* 0x000fe200078e00ff */
[----:B------:R-:W-:Y:S02]  /*0cc0*/  LEA.HI R0, R19, R19, RZ, 0x1 ;  /* 0x0000001313007211 */ /* 0x000fe400078f08ff */
[----:B------:R-:W-:Y:S01]  /*0cd0*/  LOP3.LUT R2, R2, 0x3fffffe, RZ, 0xc0, !PT ;  /* 0x03fffffe02027812 */ /* 0x000fe200078ec0ff */
[----:B------:R-:W-:Y:S01]  /*0ce0*/  IMAD.IADD R17, R16, 0x1, -R17 ;  /* 0x0000000110117824 */ /* 0x000fe200078e0a11 */
[----:B------:R-:W-:Y:S02]  /*0cf0*/  LEA.HI R11, R4, R4, RZ, 0x1 ;  /* 0x00000004040b7211 */ /* 0x000fe400078f08ff */
[----:B------:R-:W-:Y:S01]  /*0d00*/  SHF.R.S32.HI R10, RZ, 0x5, R10 ;  /* 0x00000005ff0a7819 */ /* 0x000fe2000001140a */
[----:B------:R-:W-:Y:S01]  /*0d10*/  IMAD.SHL.U32 R22, R3, 0x10, RZ ;  /* 0x0000001003167824 */ /* 0x000fe200078e00ff */
[----:B------:R-:W-:Y:S01]  /*0d20*/  LOP3.LUT R0, R0, 0x1ffffffe, RZ, 0xc0, !PT ;  /* 0x1ffffffe00007812 */ /* 0x000fe200078ec0ff */
[----:B------:R-:W-:Y:S01]  /*0d30*/  IMAD.IADD R2, R21, 0x1, -R2 ;  /* 0x0000000115027824 */ /* 0x000fe200078e0a02 */
[----:B------:R-:W-:-:S02]  /*0d40*/  SHF.R.S32.HI R7, RZ, 0x4, R6 ;  /* 0x00000004ff077819 */ /* 0x000fc40000011406 */
[----:B------:R-:W-:Y:S01]  /*0d50*/  LOP3.LUT R4, R5, 0x180, RZ, 0xc0, !PT ;  /* 0x0000018005047812 */ /* 0x000fe200078ec0ff */
[----:B------:R-:W-:Y:S02]  /*0d60*/  IMAD R11, R11, -0x3, R8 ;  /* 0xfffffffd0b0b7824 */ /* 0x000fe400078e0208 */
[----:B------:R-:W-:Y:S01]  /*0d70*/  IMAD R10, R10, 0x10, R17 ;  /* 0x000000100a0a7824 */ /* 0x000fe200078e0211 */
[----:B------:R-:W-:Y:S01]  /*0d80*/  SHF.R.U32.HI R5, RZ, 0x3, R4 ;  /* 0x00000003ff057819 */ /* 0x000fe20000011604 */
[----:B------:R-:W-:Y:S01]  /*0d90*/  IMAD.IADD R19, R19, 0x1, -R0 ;  /* 0x0000000113137824 */ /* 0x000fe200078e0a00 */
[C---:B------:R-:W-:Y:S01]  /*0da0*/  LOP3.LUT R0, R4.reuse, 0x10, R22, 0xf8, !PT ;  /* 0x0000001004007812 */ /* 0x040fe200078ef816 */
[----:B------:R-:W-:Y:S01]  /*0db0*/  IMAD R7, R7, 0x8, R2 ;  /* 0x0000000807077824 */ /* 0x000fe200078e0202 */
[----:B------:R-:W-:Y:S01]  /*0dc0*/  LOP3.LUT R2, R4, 0x30, R22, 0xf8, !PT ;  /* 0x0000003004027812 */ /* 0x000fe200078ef816 */
[----:B------:R-:W-:Y:S01]  /*0dd0*/  IMAD R10, R11, 0x40, R10 ;  /* 0x000000400b0a7824 */ /* 0x000fe200078e020a */
[----:B------:R-:W-:-:S02]  /*0de0*/  LOP3.LUT R0, R0, R5, RZ, 0x3c, !PT ;  /* 0x0000000500007212 */ /* 0x000fc400078e3cff */
[----:B------:R-:W-:Y:S01]  /*0df0*/  LOP3.LUT R5, R2, R5, RZ, 0x3c, !PT ;  /* 0x0000000502057212 */ /* 0x000fe200078e3cff */
[----:B------:R-:W-:Y:S01]  /*0e00*/  IMAD R2, R19, 0x8, R10 ;  /* 0x0000000813027824 */ /* 0x000fe200078e020a */
[----:B------:R0:W-:Y:S04]  /*0e10*/  STL [R1+0x64], R4 ;  /* 0x0000640401007387 */ /* 0x0001e80000100800 */
[----:B------:R-:W-:Y:S04]  /*0e20*/  STL [R1+0x54], R13 ;  /* 0x0000540d01007387 */ /* 0x000fe80000100800 */
[----:B------:R2:W-:Y:S01]  /*0e30*/  STL [R1+0x48], R2 ;  /* 0x0000480201007387 */ /* 0x0005e20000100800 */
[----:B------:R-:W-:Y:S01]  /*0e40*/  IMAD.SHL.U32 R8, R3, 0x8, RZ ;  /* 0x0000000803087824 */ /* 0x000fe200078e00ff */
[----:B------:R-:W-:-:S02]  /*0e50*/  LOP3.LUT R12, R12, 0x7ffffffc, RZ, 0xc0, !PT ;  /* 0x7ffffffc0c0c7812 */ /* 0x000fc400078ec0ff */
[----:B------:R-:W-:Y:S04]  /*0e60*/  STL [R1+0x58], R14 ;  /* 0x0000580e01007387 */ /* 0x000fe80000100800 */
[----:B------:R-:W-:Y:S01]  /*0e70*/  STL [R1+0x5c], R15 ;  /* 0x00005c0f01007387 */ /* 0x000fe20000100800 */
[----:B------:R-:W-:-:S03]  /*0e80*/  VIADD R3, R8, 0x10 ;  /* 0x0000001008037836 */ /* 0x000fc60000000000 */
[----:B------:R-:W-:Y:S01]  /*0e90*/  STL [R1+0x74], RZ ;  /* 0x000074ff01007387 */ /* 0x000fe20000100800 */
[----:B------:R-:W-:-:S04]  /*0ea0*/  IMAD.IADD R12, R9, 0x1, -R12 ;  /* 0x00000001090c7824 */ /* 0x000fc800078e0a0c */
[----:B0-----:R-:W-:Y:S01]  /*0eb0*/  IMAD.SHL.U32 R4, R12, 0x2, RZ ;  /* 0x000000020c047824 */ /* 0x001fe200078e00ff */
[----:B------:R-:W-:Y:S01]  /*0ec0*/  CS2R R156, SRZ ;  /* 0x00000000009c7805 */ /* 0x000fe2000001ff00 */
[----:B------:R-:W-:Y:S01]  /*0ed0*/  IMAD.MOV.U32 R19, RZ, RZ, RZ ;  /* 0x000000ffff137224 */ /* 0x000fe200078e00ff */
[----:B--2---:R-:W-:-:S05]  /*0ee0*/  LOP3.LUT R2, R20, 0x1, RZ, 0xfc, !PT ;  /* 0x0000000114027812 */ /* 0x004fca00078efcff */
[----:B------:R0:W-:Y:S04]  /*0ef0*/  STL [R1+0xc], R2 ;  /* 0x00000c0201007387 */ /* 0x0001e80000100800 */
[----:B------:R-:W-:Y:S01]  /*0f00*/  STL [R1+0x20], RZ ;  /* 0x000020ff01007387 */ /* 0x000fe20000100800 */
[----:B0-----:R-:W-:-:S03]  /*0f10*/  IMAD.SHL.U32 R2, R7, 0x40, RZ ;  /* 0x0000004007027824 */ /* 0x001fc600078e00ff */
[----:B------:R-:W-:Y:S04]  /*0f20*/  STL [R1+0x28], R8 ;  /* 0x0000280801007387 */ /* 0x000fe80000100800 */
[----:B------:R-:W-:Y:S04]  /*0f30*/  STL [R1+0x68], R2 ;  /* 0x0000680201007387 */ /* 0x000fe80000100800 */
[----:B------:R0:W-:Y:S04]  /*0f40*/  STL [R1+0x40], R3 ;  /* 0x0000400301007387 */ /* 0x0001e80000100800 */
[----:B------:R1:W-:Y:S01]  /*0f50*/  STL [R1+0x24], R4 ;  /* 0x0000240401007387 */ /* 0x0003e20000100800 */
[----:B0-----:R-:W-:Y:S01]  /*0f60*/  IMAD.IADD R3, R2, 0x1, R0 ;  /* 0x0000000102037824 */ /* 0x001fe200078e0200 */
[----:B------:R-:W-:-:S05]  /*0f70*/  IADD3 R0, R18, R2, R5 ;  /* 0x0000000212007210 */ /* 0x000fca0007ffe005 */
[----:B------:R1:W-:Y:S04]  /*0f80*/  STL [R1+0x7c], R0 ;  /* 0x00007c0001007387 */ /* 0x0003e80000100800 */
[----:B------:R1:W-:Y:S02]  /*0f90*/  STL [R1+0x44], R3 ;  /* 0x0000440301007387 */ /* 0x0003e40000100800 */
.L_x_1264:
[----:B--2---:R-:W2:Y:S01]  /*0fa0*/  LDL.LU R12, [R1+0x58] ;  /* 0x00005800010c7983 */ /* 0x004ea20000300800 */
[----:B------:R-:W-:Y:S01]  /*0fb0*/  ULDC.64 UR4, c[0x0][0xa28] ;  /* 0x00028a0000047ab9 */ /* 0x000fe20000000a00 */
[----:B01----:R-:W0:Y:S01]  /*0fc0*/  LDC.64 R4, c[0x0][0xa08] ;  /* 0x00028200ff047b82 */ /* 0x003e220000000a00 */
[----:B----45:R-:W-:Y:S01]  /*0fd0*/  IMAD.MOV.U32 R24, RZ, RZ, RZ ;  /* 0x000000ffff187224 */ /* 0x030fe200078e00ff */
[----:B------:R-:W0:Y:S01]  /*0fe0*/  LDL R27, [R1+0x5c] ;  /* 0x00005c00011b7983 */ /* 0x000e220000100800 */
[----:B------:R-:W-:Y:S01]  /*0ff0*/  ISETP.NE.U32.AND P0, PT, RZ, UR4, PT ;  /* 0x00000004ff007c0c */ /* 0x000fe2000bf05070 */
[----:B------:R-:W-:Y:S01]  /*1000*/  IMAD.MOV.U32 R10, RZ, RZ, RZ ;  /* 0x000000ffff0a7224 */ /* 0x000fe200078e00ff */
[----:B------:R-:W-:Y:S02]  /*1010*/  ULDC.64 UR6, c[0x0][0xa20] ;  /* 0x0002880000067ab9 */ /* 0x000fe40000000a00 */
[----:B------:R-:W-:Y:S01]  /*1020*/  ISETP.NE.AND.EX P0, PT, RZ, UR5, PT, P0 ;  /* 0x00000005ff007c0c */ /* 0x000fe2000bf05300 */
[----:B------:R-:W-:-:S02]  /*1030*/  ULDC.64 UR4, c[0x0][0xa18] ;  /* 0x0002860000047ab9 */ /* 0x000fc40000000a00 */
[----:B------:R-:W-:-:S04]  /*1040*/  ISETP.NE.U32.AND P1, PT, RZ, UR4, PT ;  /* 0x00000004ff007c0c */ /* 0x000fc8000bf25070 */
[----:B------:R-:W-:Y:S01]  /*1050*/  ISETP.NE.AND.EX P1, PT, RZ, UR5, PT, P1 ;  /* 0x00000005ff007c0c */ /* 0x000fe2000bf25310 */
[----:B------:R-:W-:Y:S02]  /*1060*/  ULDC.64 UR4, c[0x0][0xa08] ;  /* 0x0002820000047ab9 */ /* 0x000fe40000000a00 */
[----:B------:R-:W-:-:S03]  /*1070*/  ISETP.NE.U32.AND P3, PT, RZ, UR4, PT ;  /* 0x00000004ff007c0c */ /* 0x000fc6000bf65070 */
[----:B------:R-:W1:Y:S08]  /*1080*/  @P0 LDC.64 R2, c[0x0][0xa28] ;  /* 0x00028a00ff020b82 */ /* 0x000e700000000a00 */
[----:B------:R-:W3:Y:S01]  /*1090*/  @P1 LDC.64 R6, c[0x0][0xa18] ;  /* 0x00028600ff061b82 */ /* 0x000ee20000000a00 */
[----:B------:R-:W-:Y:S01]  /*10a0*/  ULDC UR4, c[0x0][0x288] ;  /* 0x0000a20000047ab9 */ /* 0x000fe20000000800 */
[----:B------:R-:W-:Y:S01]  /*10b0*/  ISETP.NE.AND.EX P3, PT, RZ, UR5, PT, P3 ;  /* 0x00000005ff007c0c */ /* 0x000fe2000bf65330 */
[----:B------:R-:W-:Y:S01]  /*10c0*/  IMAD.U32 R0, RZ, RZ, UR4 ;  /* 0x00000004ff007e24 */ /* 0x000fe2000f8e00ff */
[----:B------:R-:W-:Y:S01]  /*10d0*/  ULDC.64 UR4, c[0x0][0x418] ;  /* 0x0001060000047ab9 */ /* 0x000fe20000000a00 */
[----:B0-----:R-:W-:-:S04]  /*10e0*/  IMAD.WIDE R8, R27, 0x4, R4 ;  /* 0x000000041b087825 */ /* 0x001fc800078e0204 */
[----:B---3--:R-:W-:-:S06]  /*10f0*/  @P1 IMAD.WIDE R4, R27, 0x4, R6 ;  /* 0x000000041b041825 */ /* 0x008fcc00078e0206 */
[----:B------:R-:W5:Y:S01]  /*1100*/  @P3 LDG.E R24, desc[UR40][R8.64] ;  /* 0x0000002808183981 */ /* 0x000f62000c1e1900 */
[----:B--2---:R-:W-:Y:S01]  /*1110*/  LOP3.LUT R26, R12, 0xffff, RZ, 0xc0, !PT ;  /* 0x0000ffff0c1a7812 */ /* 0x004fe200078ec0ff */
[----:B-1----:R-:W-:Y:S02]  /*1120*/  @P0 IMAD.WIDE R2, R27, 0x4, R2 ;  /* 0x000000041b020825 */ /* 0x002fe400078e0202 */
[----:B------:R-:W2:Y:S01]  /*1130*/  @P1 LDG.E R0, desc[UR40][R4.64] ;  /* 0x0000002804001981 */ /* 0x000ea2000c1e1900 */
[----:B------:R-:W-:-:S03]  /*1140*/  UISETP.NE.U32.AND UP0, UPT, UR4, URZ, UPT ;  /* 0x0000003f0400728c */ /* 0x000fc6000bf05070 */
[----:B------:R-:W-:Y:S01]  /*1150*/  ULDC UR4, c[0x0][0x424] ;  /* 0x0001090000047ab9 */ /* 0x000fe20000000800 */
[----:B------:R-:W-:Y:S01]  /*1160*/  UISETP.NE.AND.EX UP0, UPT, UR5, URZ, UPT, UP0 ;  /* 0x0000003f0500728c */ /* 0x000fe2000bf05300 */
[----:B------:R0:W5:Y:S01]  /*1170*/  @P0 LDG.E R10, desc[UR40][R2.64] ;  /* 0x00000028020a0981 */ /* 0x000162000c1e1900 */
[----:B------:R-:W-:Y:S01]  /*1180*/  ISETP.NE.U32.AND P2, PT, RZ, UR6, PT ;  /* 0x00000006ff007c0c */ /* 0x000fe2000bf45070 */
[----:B------:R-:W-:Y:S01]  /*1190*/  ULDC UR5, c[0x0][0x2f0] ;  /* 0x0000bc0000057ab9 */ /* 0x000fe20000000800 */
[----:B------:R-:W-:Y:S02]  /*11a0*/  USEL UR4, UR4, 0x1, UP0 ;  /* 0x0000000104047887 */ /* 0x000fe40008000000 */
[----:B------:R-:W-:Y:S02]  /*11b0*/  ISETP.NE.AND.EX P2, PT, RZ, UR7, PT, P2 ;  /* 0x00000007ff007c0c */ /* 0x000fe4000bf45320 */
[----:B0-----:R-:W-:Y:S01]  /*11c0*/  LOP3.LUT R2, R12, 0xff000000, RZ, 0xc0, !PT ;  /* 0xff0000000c027812 */ /* 0x001fe200078ec0ff */
[----:B------:R-:W-:-:S03]  /*11d0*/  UIMAD UR4, UR4, UR5, URZ ;  /* 0x00000005040472a4 */ /* 0x000fc6000f8e023f */
[----:B------:R-:W-:Y:S01]  /*11e0*/  SHF.R.U32.HI R3, RZ, 0x8, R2 ;  /* 0x00000008ff037819 */ /* 0x000fe20000011602 */
[----:B------:R-:W-:Y:S01]  /*11f0*/  ULDC UR5, c[0x0][0x348] ;  /* 0x0000d20000057ab9 */ /* 0x000fe20000000800 */
[----:B--2---:R0:W-:Y:S04]  /*1200*/  STL [R1+0x4], R0 ;  /* 0x0000040001007387 */ /* 0x0041e80000100800 */
[----:B------:R1:W-:Y:S04]  /*1210*/  STL [R1+0x70], R27 ;  /* 0x0000701b01007387 */ /* 0x0003e80000100800 */
[----:B------:R1:W-:Y:S01]  /*1220*/  STL [R1+0x60], R26 ;  /* 0x0000601a01007387 */ /* 0x0003e20000100800 */
[----:B------:R-:W-:Y:S01]  /*1230*/  IMAD.MOV.U32 R14, RZ, RZ, R0 ;  /* 0x000000ffff0e7224 */ /* 0x000fe200078e0000 */
[----:B0-----:R-:W-:-:S04]  /*1240*/  LOP3.LUT R0, R12, 0xff0000, RZ, 0xc0, !PT ;  /* 0x00ff00000c007812 */ /* 0x001fc800078ec0ff */
[----:B------:R-:W-:Y:S01]  /*1250*/  LEA.HI R11, R0, R3, RZ, 0x10 ;  /* 0x00000003000b7211 */ /* 0x000fe200078f80ff */
[----:B------:R-:W-:Y:S06]  /*1260*/  @P1 BRA `(.L_x_1083) ;  /* 0x0000000000281947 */ /* 0x000fec0003800000 */
[----:B------:R-:W-:Y:S02]  /*1270*/  ULDC.64 UR6, c[0x0][0xa00] ;  /* 0x0002800000067ab9 */ /* 0x000fe40000000a00 */
[----:B------:R-:W-:-:S04]  /*1280*/  ISETP.NE.U32.AND P0, PT, RZ, UR6, PT ;  /* 0x00000006ff007c0c */ /* 0x000fc8000bf05070 */
[----:B------:R-:W-:-:S13]  /*1290*/  ISETP.NE.AND.EX P0, PT, RZ, UR7, PT, P0 ;  /* 0x00000007ff007c0c */ /* 0x000fda000bf05300 */
[----:B------:R-:W-:Y:S05]  /*12a0*/  @!P0 BRA `(.L_x_1083) ;  /* 0x0000000000188947 */ /* 0x000fea0003800000 */
[----:B------:R-:W0:Y:S02]  /*12b0*/  LDC.64 R2, c[0x0][0xa00] ;  /* 0x00028000ff027b82 */ /* 0x000e240000000a00 */
[----:B0-----:R-:W-:-:S05]  /*12c0*/  IMAD.WIDE R2, R27, 0x4, R2 ;  /* 0x000000041b027825 */ /* 0x001fca00078e0202 */
[----:B------:R-:W2:Y:S04]  /*12d0*/  LDG.E R0, desc[UR40][R2.64] ;  /* 0x0000002802007981 */ /* 0x000ea8000c1e1900 */
[----:B------:R-:W2:Y:S02]  /*12e0*/  LDG.E R5, desc[UR40][R2.64+0x4] ;  /* 0x0000042802057981 */ /* 0x000ea4000c1e1900 */
[----:B--2---:R-:W-:-:S05]  /*12f0*/  IMAD.IADD R14, R5, 0x1, -R0 ;  /* 0x00000001050e7824 */ /* 0x004fca00078e0a00 */
[----:B------:R0:W-:Y:S02]  /*1300*/  STL [R1+0x4], R14 ;  /* 0x0000040e01007387 */ /* 0x0001e40000100800 */
.L_x_1083:
[----:B------:R-:W-:Y:S02]  /*1310*/  IMAD.U32 R50, RZ, RZ, UR5 ;  /* 0x00000005ff327e24 */ /* 0x000fe4000f8e00ff */
[----:B------:R-:W-:Y:S01]  /*1320*/  IMAD.U32 R25, RZ, RZ, UR4 ;  /* 0x00000004ff197e24 */ /* 0x000fe2000f8e00ff */
[----:B------:R-:W-:Y:S06]  /*1330*/  @!P2 BRA `(.L_x_1084) ;  /* 0x000000000010a947 */ /* 0x000fec0003800000 */
[----:B------:R-:W2:Y:S02]  /*1340*/  LDC.64 R2, c[0x0][0xa20] ;  /* 0x00028800ff027b82 */ /* 0x000ea40000000a00 */
[----:B--2---:R-:W-:-:S05]  /*1350*/  IMAD.WIDE R2, R27, 0x4, R2 ;  /* 0x000000041b027825 */ /* 0x004fca00078e0202 */
[----:B------:R2:W5:Y:S01]  /*1360*/  LDG.E R25, desc[UR40][R2.64] ;  /* 0x0000002802197981 */ /* 0x000562000c1e1900 */
[----:B------:R-:W-:Y:S05]  /*1370*/  BRA `(.L_x_1085) ;  /* 0x0000000000107947 */ /* 0x000fea0003800000 */
.L_x_1084:
[----:B------:R-:W-:Y:S05]  /*1380*/  @!P3 BRA `(.L_x_1085) ;  /* 0x00000000000cb947 */ /* 0x000fea0003800000 */
[----:B------:R-:W2:Y:S04]  /*1390*/  LDG.E R0, desc[UR40][R8.64] ;  /* 0x0000002808007981 */ /* 0x000ea8000c1e1900 */
[----:B------:R-:W2:Y:S02]  /*13a0*/  LDG.E R25, desc[UR40][R8.64+0x4] ;  /* 0x0000042808197981 */ /* 0x000ea4000c1e1900 */
[----:B--2---:R-:W-:-:S07]  /*13b0*/  IMAD.IADD R25, R25, 0x1, -R0 ;  /* 0x0000000119197824 */ /* 0x004fce00078e0a00 */
.L_x_1085:
[----:B------:R-:W-:Y:S01]  /*13c0*/  ULDC.64 UR4, c[0x0][0xa10] ;  /* 0x0002840000047ab9 */ /* 0x000fe20000000a00 */
[----:B------:R-:W3:Y:S01]  /*13d0*/  LDL R8, [R1+0x54] ;  /* 0x0000540001087983 */ /* 0x000ee20000100800 */
[----:B------:R-:W-:Y:S01]  /*13e0*/  ISETP.NE.U32.AND P0, PT, RZ, UR4, PT ;  /* 0x00000004ff007c0c */ /* 0x000fe2000bf05070 */
[----:B------:R-:W4:Y:S03]  /*13f0*/  LDC R6, c[0x0][0x448] ;  /* 0x00011200ff067b82 */ /* 0x000f260000000800 */
[----:B------:R-:W-:Y:S01]  /*1400*/  ISETP.NE.AND.EX P0, PT, RZ, UR5, PT, P0 ;  /* 0x00000005ff007c0c */ /* 0x000fe2000bf05300 */
[----:B------:R-:W-:Y:S02]  /*1410*/  ULDC.64 UR4, c[0x0][0xa30] ;  /* 0x00028c0000047ab9 */ /* 0x000fe40000000a00 */
[----:B------:R-:W-:Y:S01]  /*1420*/  ISETP.NE.U32.AND P1, PT, RZ, UR4, PT ;  /* 0x00000004ff007c0c */ /* 0x000fe2000bf25070 */
[----:B-----5:R-:W-:Y:S01]  /*1430*/  IMAD.MOV.U32 R45, RZ, RZ, R25 ;  /* 0x000000ffff2d7224 */ /* 0x020fe200078e0019 */
[----:B------:R-:W0:Y:S02]  /*1440*/  LDC.64 R12, c[0x0][0x9e0] ;  /* 0x00027800ff0c7b82 */ /* 0x000e240000000a00 */
[----:B------:R-:W-:-:S06]  /*1450*/  ISETP.NE.AND.EX P1, PT, RZ, UR5, PT, P1 ;  /* 0x00000005ff007c0c */ /* 0x000fcc000bf25310 */
[----:B--2---:R-:W2:Y:S08]  /*1460*/  @P0 LDC.64 R2, c[0x0][0xa10] ;  /* 0x00028400ff020b82 */ /* 0x004eb00000000a00 */
[----:B------:R-:W1:Y:S01]  /*1470*/  @P1 LDC.64 R4, c[0x0][0xa30] ;  /* 0x00028c00ff041b82 */ /* 0x000e620000000a00 */
[----:B--2---:R-:W-:-:S05]  /*1480*/  @P0 IMAD.WIDE R2, R27, 0x4, R2 ;  /* 0x000000041b020825 */ /* 0x004fca00078e0202 */
[----:B------:R-:W2:Y:S04]  /*1490*/  @P0 LDG.E R0, desc[UR40][R2.64] ;  /* 0x0000002802000981 */ /* 0x000ea8000c1e1900 */
[----:B------:R3:W2:Y:S01]  /*14a0*/  @P0 LDG.E R7, desc[UR40][R2.64+0x4] ;  /* 0x0000042802070981 */ /* 0x0006a2000c1e1900 */
[----:B-1----:R-:W-:-:S05]  /*14b0*/  @P1 IMAD.WIDE R4, R27, 0x4, R4 ;  /* 0x000000041b041825 */ /* 0x002fca00078e0204 */
[----:B------:R1:W5:Y:S01]  /*14c0*/  @P1 LDG.E R45, desc[UR40][R4.64] ;  /* 0x00000028042d1981 */ /* 0x000362000c1e1900 */
[----:B----4-:R-:W-:Y:S01]  /*14d0*/  ISETP.NE.AND P1, PT, R6, 0x1, PT ;  /* 0x000000010600780c */ /* 0x010fe20003f25270 */
[----:B------:R-:W-:Y:S01]  /*14e0*/  IMAD.IADD R15, R25, 0x1, -R10 ;  /* 0x00000001190f7824 */ /* 0x000fe200078e0a0a */
[----:B0-----:R-:W-:-:S11]  /*14f0*/  ISETP.GE.AND P2, PT, R13, 0x1, PT ;  /* 0x000000010d00780c */ /* 0x001fd60003f46270 */
[----:B------:R-:W0:Y:S08]  /*1500*/  @P1 LDC R9, c[0x0][0x44c] ;  /* 0x00011300ff091b82 */ /* 0x000e300000000800 */
[----:B------:R-:W4:Y:S01]  /*1510*/  @P1 LDC R6, c[0x0][0x450] ;  /* 0x00011400ff061b82 */ /* 0x000f220000000800 */
[----:B---3--:R-:W-:-:S04]  /*1520*/  IMAD R20, R8, 0xc0, RZ ;  /* 0x000000c008147824 */ /* 0x008fc800078e02ff */
[----:B------:R-:W-:Y:S01]  /*1530*/  VIADD R2, R20, 0xbf ;  /* 0x000000bf14027836 */ /* 0x000fe20000000000 */
[----:B------:R1:W-:Y:S03]  /*1540*/  STL [R1+0x34], R20 ;  /* 0x0000341401007387 */ /* 0x0003e60000100800 */
[----:B0-----:R-:W-:-:S05]  /*1550*/  @P1 IMAD.HI.U32 R3, R2, R9, RZ ;  /* 0x0000000902031227 */ /* 0x001fca00078e00ff */
[----:B----4-:R-:W-:Y:S01]  /*1560*/  @P1 SHF.R.U32.HI R2, RZ, R6, R3 ;  /* 0x00000006ff021219 */ /* 0x010fe20000011603 */
[----:B--2---:R-:W-:-:S04]  /*1570*/  @P0 IMAD.IADD R50, R7, 0x1, -R0 ;  /* 0x0000000107320824 */ /* 0x004fc800078e0a00 */
[----:B------:R-:W-:-:S04]  /*1580*/  IMAD.IADD R8, R15, 0x1, R50 ;  /* 0x000000010f087824 */ /* 0x000fc800078e0232 */
[C---:B------:R-:W-:Y:S01]  /*1590*/  VIADD R0, R8.reuse, 0x9f ;  /* 0x0000009f08007836 */ /* 0x040fe20000000000 */
[----:B------:R1:W-:Y:S01]  /*15a0*/  STL [R1+0x8], R8 ;  /* 0x0000080801007387 */ /* 0x0003e20000100800 */
[----:B------:R-:W-:Y:S02]  /*15b0*/  IADD3 R48, R8, 0x1, -R14 ;  /* 0x0000000108307810 */ /* 0x000fe40007ffe80e */
[----:B------:R-:W-:-:S04]  /*15c0*/  IMAD.HI R0, R0, 0x66666667, RZ ;  /* 0x6666666700007827 */ /* 0x000fc800078e02ff */
[----:B------:R-:W-:Y:S01]  /*15d0*/  IMAD.IADD R7, R48, 0x1, R2 ;  /* 0x0000000130077824 */ /* 0x000fe200078e0202 */
[----:B------:R-:W-:-:S04]  /*15e0*/  SHF.R.U32.HI R3, RZ, 0x1f, R0 ;  /* 0x0000001fff037819 */ /* 0x000fc80000011600 */
[----:B------:R-:W-:Y:S01]  /*15f0*/  LEA.HI.SX32 R44, R0, R3, 0x1a ;  /* 0x00000003002c7211 */ /* 0x000fe200078fd2ff */
[----:B------:R-:W-:Y:S01]  /*1600*/  IMAD.IADD R0, R7, 0x1, R12 ;  /* 0x0000000107007824 */ /* 0x000fe200078e020c */
[----:B-1----:R-:W-:Y:S06]  /*1610*/  @!P2 BRA `(.L_x_1086) ;  /* 0x000000000048a947 */ /* 0x002fec0003800000 */
[C---:B------:R-:W-:Y:S01]  /*1620*/  ISETP.GT.AND P0, PT, R7.reuse, RZ, PT ;  /* 0x000000ff0700720c */ /* 0x040fe20003f04270 */
[----:B------:R-:W-:Y:S01]  /*1630*/  BSSY B0, `(.L_x_1087) ;  /* 0x000000e000007945 */ /* 0x000fe20003800000 */
[----:B------:R-:W-:-:S11]  /*1640*/  VIADD R2, R7, 0xffffffff ;  /* 0xffffffff07027836 */ /* 0x000fd60000000000 */
[----:B------:R-:W-:Y:S05]  /*1650*/  @P0 BRA `(.L_x_1088) ;  /* 0x00000000001c0947 */ /* 0x000fea0003800000 */
[----:B------:R-:W-:Y:S01]  /*1660*/  ISETP.NE.AND P0, PT, R13, 0x1, PT ;  /* 0x000000010d00780c */ /* 0x000fe20003f05270 */
[----:B------:R-:W-:-:S12]  /*1670*/  IMAD.MOV R3, RZ, RZ, -R7 ;  /* 0x000000ffff037224 */ /* 0x000fd800078e0a07 */
[----:B------:R-:W0:Y:S02]  /*1680*/  @P0 LDC.64 R4, c[0x0][0x9e8] ;  /* 0x00027a00ff040b82 */ /* 0x000e240000000a00 */
[----:B0-----:R-:W-:-:S05]  /*1690*/  @P0 IMAD.HI.U32 R2, R3, R4, RZ ;  /* 0x0000000403020227 */ /* 0x001fca00078e00ff */
[----:B------:R-:W-:-:S04]  /*16a0*/  @P0 SHF.R.U32.HI R3, RZ, R5, R2 ;  /* 0x00000005ff030219 */ /* 0x000fc80000011602 */
[----:B------:R-:W-:Y:S01]  /*16b0*/  LOP3.LUT R2, RZ, R3, RZ, 0x33, !PT ;  /* 0x00000003ff027212 */ /* 0x000fe200078e33ff */
[----:B------:R-:W-:Y:S06]  /*16c0*/  BRA `(.L_x_1089) ;  /* 0x0000000000107947 */ /* 0x000fec0003800000 */
.L_x_1088:
[----:B------:R-:W-:-:S13]  /*16d0*/  ISETP.NE.AND P0, PT, R13, 0x1, PT ;  /* 0x000000010d00780c */ /* 0x000fda0003f05270 */
[----:B------:R-:W0:Y:S02]  /*16e0*/  @P0 LDC.64 R4, c[0x0][0x9e8] ;  /* 0x00027a00ff040b82 */ /* 0x000e240000000a00 */
[----:B0-----:R-:W-:-:S05]  /*16f0*/  @P0 IMAD.HI.U32 R4, R2, R4, RZ ;  /* 0x0000000402040227 */ /* 0x001fca00078e00ff */
[----:B------:R-:W-:-:S07]  /*1700*/  @P0 SHF.R.U32.HI R2, RZ, R5, R4 ;  /* 0x00000005ff020219 */ /* 0x000fce0000011604 */
.L_x_1089:
[----:B------:R-:W-:Y:S05]  /*1710*/  BSYNC B0 ;  /* 0x0000000000007941 */ /* 0x000fea0003800000 */
.L_x_1087:
[----:B------:R-:W-:-:S05]  /*1720*/  IMAD R3, R2, R13, R13 ;  /* 0x0000000d02037224 */ /* 0x000fca00078e020d */
[----:B------:R-:W-:-:S07]  /*1730*/  VIMNMX R0, R0, R3, PT ;  /* 0x0000000300007248 */ /* 0x000fce0003fe0100 */
.L_x_1086:
[----:B------:R-:W0:Y:S01]  /*1740*/  @P1 LDC R4, c[0x0][0x44c] ;  /* 0x00011300ff041b82 */ /* 0x000e220000000800 */
[----:B------:R-:W-:Y:S01]  /*1750*/  VIADD R0, R0, 0x9f ;  /* 0x0000009f00007836 */ /* 0x000fe20000000000 */
[----:B------:R-:W-:Y:S01]  /*1760*/  ULDC UR4, c[0x0][0x9dc] ;  /* 0x0002770000047ab9 */ /* 0x000fe20000000800 */
[----:B------:R-:W-:Y:S02]  /*1770*/  IMAD.MOV.U32 R2, RZ, RZ, R20 ;  /* 0x000000ffff027224 */ /* 0x000fe400078e0014 */
[----:B------:R-:W-:-:S03]  /*1780*/  IMAD.HI R0, R0, 0x66666667, RZ ;  /* 0x6666666700007827 */ /* 0x000fc600078e02ff */
[----:B------:R-:W1:Y:S01]  /*1790*/  @P1 LDC R5, c[0x0][0x450] ;  /* 0x00011400ff051b82 */ /* 0x000e620000000800 */
[----:B------:R-:W-:Y:S01]  /*17a0*/  IMAD.IADD R105, R8, 0x1, -R14 ;  /* 0x0000000108697824 */ /* 0x000fe200078e0a0e */
[----:B------:R-:W-:-:S04]  /*17b0*/  SHF.R.U32.HI R3, RZ, 0x1f, R0 ;  /* 0x0000001fff037819 */ /* 0x000fc80000011600 */
[----:B------:R-:W-:-:S04]  /*17c0*/  LEA.HI.SX32 R3, R0, R3, 0x1a ;  /* 0x0000000300037211 */ /* 0x000fc800078fd2ff */
[----:B------:R-:W-:Y:S01]  /*17d0*/  VIMNMX R6, R44, R3, PT ;  /* 0x000000032c067248 */ /* 0x000fe20003fe0100 */
[----:B0-----:R-:W-:-:S05]  /*17e0*/  @P1 IMAD.HI.U32 R4, R20, R4, RZ ;  /* 0x0000000414041227 */ /* 0x001fca00078e00ff */
[----:B-1----:R-:W-:-:S05]  /*17f0*/  @P1 SHF.R.U32.HI R2, RZ, R5, R4 ;  /* 0x00000005ff021219 */ /* 0x002fca0000011604 */
[----:B------:R-:W-:-:S04]  /*1800*/  IMAD.IADD R0, R105, 0x1, R2 ;  /* 0x0000000169007824 */ /* 0x000fc800078e0202 */
[----:B------:R-:W-:Y:S01]  /*1810*/  VIADD R2, R0, -UR4 ;  /* 0x8000000400027c36 */ /* 0x000fe20008000000 */
[----:B------:R-:W-:Y:S06]  /*1820*/  @!P2 BRA `(.L_x_1090) ;  /* 0x000000000044a947 */ /* 0x000fec0003800000 */
[----:B------:R-:W-:Y:S01]  /*1830*/  ISETP.GT.AND P0, PT, R0, -0x1, PT ;  /* 0xffffffff0000780c */ /* 0x000fe20003f04270 */
[----:B------:R-:W-:-:S12]  /*1840*/  BSSY B0, `(.L_x_1091) ;  /* 0x000000d000007945 */ /* 0x000fd80003800000 */
[----:B------:R-:W-:Y:S05]  /*1850*/  @P0 BRA `(.L_x_1092) ;  /* 0x00000000001c0947 */ /* 0x000fea0003800000 */
[----:B------:R-:W-:Y:S02]  /*1860*/  ISETP.NE.AND P0, PT, R13, 0x1, PT ;  /* 0x000000010d00780c */ /* 0x000fe40003f05270 */
[----:B------:R-:W-:-:S11]  /*1870*/  LOP3.LUT R3, RZ, R0, RZ, 0x33, !PT ;  /* 0x00000000ff037212 */ /* 0x000fd600078e33ff */
[----:B------:R-:W0:Y:S02]  /*1880*/  @P0 LDC.64 R4, c[0x0][0x9e8] ;  /* 0x00027a00ff040b82 */ /* 0x000e240000000a00 */
[----:B0-----:R-:W-:-:S05]  /*1890*/  @P0 IMAD.HI.U32 R0, R3, R4, RZ ;  /* 0x0000000403000227 */ /* 0x001fca00078e00ff */
[----:B------:R-:W-:-:S04]  /*18a0*/  @P0 SHF.R.U32.HI R3, RZ, R5, R0 ;  /* 0x00000005ff030219 */ /* 0x000fc80000011600 */
[----:B------:R-:W-:Y:S01]  /*18b0*/  LOP3.LUT R0, RZ, R3, RZ, 0x33, !PT ;  /* 0x00000003ff007212 */ /* 0x000fe200078e33ff */
[----:B------:R-:W-:Y:S06]  /*18c0*/  BRA `(.L_x_1093) ;  /* 0x0000000000107947 */ /* 0x000fec0003800000 */
.L_x_1092:
[----:B------:R-:W-:-:S13]  /*18d0*/  ISETP.NE.AND P0, PT, R13, 0x1, PT ;  /* 0x000000010d00780c */ /* 0x000fda0003f05270 */
[----:B------:R-:W0:Y:S02]  /*18e0*/  @P0 LDC.64 R4, c[0x0][0x9e8] ;  /* 0x00027a00ff040b82 */ /* 0x000e240000000a00 */
[----:B0-----:R-:W-:-:S05]  /*18f0*/  @P0 IMAD.HI.U32 R4, R0, R4, RZ ;  /* 0x0000000400040227 */ /* 0x001fca00078e00ff */
[----:B------:R-:W-:-:S07]  /*1900*/  @P0 SHF.R.U32.HI R0, RZ, R5, R4 ;  /* 0x00000005ff000219 */ /* 0x000fce0000011604 */
.L_x_1093:
[----:B------:R-:W-:Y:S05]  /*1910*/  BSYNC B0 ;  /* 0x0000000000007941 */ /* 0x000fea0003800000 */
.L_x_1091:
[----:B------:R-:W-:-:S05]  /*1920*/  IMAD R3, R0, R13, RZ ;  /* 0x0000000d00037224 */ /* 0x000fca00078e02ff */
[----:B------:R-:W-:-:S07]  /*1930*/  VIMNMX R2, R2, R3, !PT ;  /* 0x0000000302027248 */ /* 0x000fce0007fe0100 */
.L_x_1090:
[----:B------:R-:W-:Y:S01]  /*1940*/  IMAD.HI R2, R2, 0x66666667, RZ ;  /* 0x6666666702027827 */ /* 0x000fe200078e02ff */
[----:B------:R-:W-:Y:S01]  /*1950*/  LOP3.LUT R12, R11, 0xff, RZ, 0xc0, !PT ;  /* 0x000000ff0b0c7812 */ /* 0x000fe200078ec0ff */
[----:B------:R-:W-:Y:S01]  /*1960*/  BSSY B0, `(.L_x_1094) ;  /* 0x0000029000007945 */ /* 0x000fe20003800000 */
[----:B------:R-:W-:Y:S01]  /*1970*/  SHF.R.U32.HI R4, RZ, 0x10, R11 ;  /* 0x00000010ff047819 */ /* 0x000fe2000001160b */
[----:B------:R-:W-:Y:S01]  /*1980*/  IMAD.MOV.U32 R0, RZ, RZ, RZ ;  /* 0x000000ffff007224 */ /* 0x000fe200078e00ff */
[----:B------:R-:W-:Y:S01]  /*1990*/  SHF.R.U32.HI R3, RZ, 0x1f, R2 ;  /* 0x0000001fff037819 */ /* 0x000fe20000011602 */
[----:B------:R0:W-:Y:S03]  /*19a0*/  STL [R1+0x78], R12 ;  /* 0x0000780c01007387 */ /* 0x0001e60000100800 */
[----:B------:R-:W-:Y:S01]  /*19b0*/  LEA.HI.SX32 R3, R2, R3, 0x1a ;  /* 0x0000000302037211 */ /* 0x000fe200078fd2ff */
[----:B------:R0:W-:Y:S03]  /*19c0*/  STL [R1+0x6c], R4 ;  /* 0x00006c0401007387 */ /* 0x0001e60000100800 */
[----:B------:R-:W-:-:S04]  /*19d0*/  VIMNMX R9, RZ, R3, !PT ;  /* 0x00000003ff097248 */ /* 0x000fc80007fe0100 */
[----:B------:R-:W-:-:S13]  /*19e0*/  ISETP.GT.AND P0, PT, R6, R9, PT ;  /* 0x000000090600720c */ /* 0x000fda0003f04270 */
[----:B0-----:R-:W-:Y:S05]  /*19f0*/  @!P0 BRA `(.L_x_1095) ;  /* 0x00000000007c8947 */ /* 0x001fea0003800000 */
[----:B------:R-:W-:Y:S01]  /*1a00*/  ISETP.NE.AND P0, PT, R4, RZ, PT ;  /* 0x000000ff0400720c */ /* 0x000fe20003f05270 */
[----:B------:R-:W-:-:S03]  /*1a10*/  ULDC UR4, c[0x0][0x9f0] ;  /* 0x00027c0000047ab9 */ /* 0x000fc60000000800 */
[----:B------:R-:W-:-:S04]  /*1a20*/  SEL R11, R4, UR4, P0 ;  /* 0x00000004040b7c07 */ /* 0x000fc80008000000 */
[-C--:B------:R-:W-:Y:S02]  /*1a30*/  IABS R5, R11.reuse ;  /* 0x0000000b00057213 */ /* 0x080fe40000000000 */
[----:B------:R-:W-:Y:S02]  /*1a40*/  IADD3 R0, R11, -0x1, R6 ;  /* 0xffffffff0b007810 */ /* 0x000fe40007ffe006 */
[----:B------:R-:W0:Y:S01]  /*1a50*/  I2F.RP R4, R5 ;  /* 0x0000000500047306 */ /* 0x000e220000209400 */
[----:B------:R-:W-:Y:S02]  /*1a60*/  IABS R10, R11 ;  /* 0x0000000b000a7213 */ /* 0x000fe40000000000 */
[----:B------:R-:W-:-:S05]  /*1a70*/  IMAD.IADD R0, R0, 0x1, -R9 ;  /* 0x0000000100007824 */ /* 0x000fca00078e0a09 */
[----:B0-----:R-:W0:Y:S02]  /*1a80*/  MUFU.RCP R4, R4 ;  /* 0x0000000400047308 */ /* 0x001e240000001000 */
[----:B0-----:R-:W-:Y:S02]  /*1a90*/  VIADD R2, R4, 0xffffffe ;  /* 0x0ffffffe04027836 */ /* 0x001fe40000000000 */
[----:B------:R-:W-:-:S04]  /*1aa0*/  IMAD.MOV R4, RZ, RZ, -R10 ;  /* 0x000000ffff047224 */ /* 0x000fc800078e0a0a */
[----:B------:R0:W1:Y:S02]  /*1ab0*/  F2I.FTZ.U32.TRUNC.NTZ R3, R2 ;  /* 0x0000000200037305 */ /* 0x000064000021f000 */
[----:B0-----:R-:W-:Y:S02]  /*1ac0*/  IMAD.MOV.U32 R2, RZ, RZ, RZ ;  /* 0x000000ffff027224 */ /* 0x001fe400078e00ff */
[----:B-1----:R-:W-:-:S04]  /*1ad0*/  IMAD.MOV R8, RZ, RZ, -R3 ;  /* 0x000000ffff087224 */ /* 0x002fc800078e0a03 */
[----:B------:R-:W-:Y:S01]  /*1ae0*/  IMAD R7, R8, R5, RZ ;  /* 0x0000000508077224 */ /* 0x000fe200078e02ff */
[----:B------:R-:W-:Y:S02]  /*1af0*/  IABS R8, R0 ;  /* 0x0000000000087213 */ /* 0x000fe40000000000 */
[----:B------:R-:W-:Y:S01]  /*1b00*/  LOP3.LUT R0, R0, R11, RZ, 0x3c, !PT ;  /* 0x0000000b00007212 */ /* 0x000fe200078e3cff */
[----:B------:R-:W-:-:S03]  /*1b10*/  IMAD.HI.U32 R3, R3, R7, R2 ;  /* 0x0000000703037227 */ /* 0x000fc600078e0002 */
[----:B------:R-:W-:Y:S01]  /*1b20*/  ISETP.GE.AND P2, PT, R0, RZ, PT ;  /* 0x000000ff0000720c */ /* 0x000fe20003f46270 */
[----:B------:R-:W-:-:S04]  /*1b30*/  IMAD.MOV.U32 R2, RZ, RZ, R8 ;  /* 0x000000ffff027224 */ /* 0x000fc800078e0008 */
        /* <DEDUP_REMOVED lines=11> */
.L_x_1095:
[----:B------:R-:W-:Y:S05]  /*1bf0*/  BSYNC B0 ;  /* 0x0000000000007941 */ /* 0x000fea0003800000 */
.L_x_1094:
[----:B------:R-:W-:-:S05]  /*1c00*/  IMAD R3, R12, R0, R9 ;  /* 0x000000000c037224 */ /* 0x000fca00078e0209 */
        /* <DEDUP_REMOVED lines=36> */
.L_x_1098:
[----:B------:R-:W-:Y:S05]  /*1e50*/  BSYNC B6 ;  /* 0x0000000000067941 */ /* 0x000fea0003800000 */
.L_x_1097:
        /* <DEDUP_REMOVED lines=20> */
.L_x_1100:
[----:B------:R-:W-:Y:S05]  /*1fa0*/  BSYNC B6 ;  /* 0x0000000000067941 */ /* 0x000fea0003800000 */
.L_x_1099:
[----:B------:R-:W2:Y:S01]  /*1fb0*/  LDL.64 R14, [R1+0x28] ;  /* 0x00002800010e7983 */ /* 0x000ea20000100a00 */
[----:B------:R-:W-:Y:S01]  /*1fc0*/  ULDC.64 UR4, c[0x0][0x9f8] ;  /* 0x00027e0000047ab9 */ /* 0x000fe20000000a00 */
[----:B------:R-:W-:Y:S01]  /*1fd0*/  IMAD.MOV.U32 R0, RZ, RZ, R27 ;  /* 0x000000ffff007224 */ /* 0x000fe200078e001b */
[----:B------:R-:W-:Y:S01]  /*1fe0*/  ISETP.NE.U32.AND P0, PT, RZ, UR4, PT ;  /* 0x00000004ff007c0c */ /* 0x000fe2000bf05070 */
[----:B------:R-:W2:Y:S01]  /*1ff0*/  LDL.64 R10, [R1+0x28] ;  /* 0x00002800010a7983 */ /* 0x000ea20000100a00 */
[----:B------:R-:W0:Y:S01]  /*2000*/  LDC.64 R38, c[0x0][0x300] ;  /* 0x0000c000ff267b82 */ /* 0x000e220000000a00 */
[----:B------:R-:W-:Y:S01]  /*2010*/  IMAD.IADD R24, R24, 0x1, R25 ;  /* 0x0000000118187824 */ /* 0x000fe200078e0219 */
[----:B------:R-:W-:Y:S01]  /*2020*/  ISETP.NE.AND.EX P0, PT, RZ, UR5, PT, P0 ;  /* 0x00000005ff007c0c */ /* 0x000fe2000bf05300 */
[----:B------:R-:W-:Y:S01]  /*2030*/  ULDC.64 UR4, c[0x0][0x330] ;  /* 0x0000cc0000047ab9 */ /* 0x000fe20000000a00 */
[----:B------:R-:W-:Y:S01]  /*2040*/  SHF.R.S32.HI R23, RZ, 0x1f, R22 ;  /* 0x0000001fff177819 */ /* 0x000fe20000011416 */
[----:B------:R-:W1:Y:S01]  /*2050*/  S2R R54, SR_TID.X ;  /* 0x0000000000367919 */ /* 0x000e620000002100 */
[----:B------:R-:W-:-:S02]  /*2060*/  ULDC.64 UR6, c[0x0][0xa08] ;  /* 0x0002820000067ab9 */ /* 0x000fc40000000a00 */
[----:B------:R-:W3:Y:S08]  /*2070*/  LDC.64 R32, c[0x0][0x3f8] ;  /* 0x0000fe00ff207b82 */ /* 0x000ef00000000a00 */
[----:B------:R-:W4:Y:S08]  /*2080*/  @P0 LDC.64 R2, c[0x0][0x9f8] ;  /* 0x00027e00ff020b82 */ /* 0x000f300000000a00 */
[----:B------:R-:W3:Y:S08]  /*2090*/  LDC.64 R20, c[0x0][0x408] ;  /* 0x00010200ff147b82 */ /* 0x000ef00000000a00 */
[----:B------:R-:W3:Y:S01]  /*20a0*/  LDC R25, c[0x0][0x3f4] ;  /* 0x0000fd00ff197b82 */ /* 0x000ee20000000800 */
[----:B----4-:R-:W-:-:S05]  /*20b0*/  @P0 IMAD.WIDE R2, R27, 0x4, R2 ;  /* 0x000000041b020825 */ /* 0x010fca00078e0202 */
[----:B------:R4:W3:Y:S01]  /*20c0*/  @P0 LDG.E R0, desc[UR40][R2.64] ;  /* 0x0000002802000981 */ /* 0x0008e2000c1e1900 */
[----:B------:R-:W-:Y:S01]  /*20d0*/  SHF.R.S32.HI R12, RZ, 0x1f, R24 ;  /* 0x0000001fff0c7819 */ /* 0x000fe20000011418 */
[----:B0-----:R-:W-:-:S04]  /*20e0*/  IMAD.WIDE.U32 R4, R24, R38, RZ ;  /* 0x0000002618047225 */ /* 0x001fc800078e00ff */
[----:B------:R-:W-:-:S04]  /*20f0*/  IMAD R6, R12, R38, RZ ;  /* 0x000000260c067224 */ /* 0x000fc800078e02ff */
[----:B------:R-:W-:-:S04]  /*2100*/  IMAD R7, R24, R39, R6 ;  /* 0x0000002718077224 */ /* 0x000fc800078e0206 */
[----:B------:R-:W-:Y:S02]  /*2110*/  IMAD.IADD R5, R5, 0x1, R7 ;  /* 0x0000000105057824 */ /* 0x000fe400078e0207 */
[----:B------:R-:W-:-:S04]  /*2120*/  IMAD.WIDE.U32 R6, R26, UR4, R22 ;  /* 0x000000041a067c25 */ /* 0x000fc8000f8e0016 */
[C---:B------:R-:W-:Y:S01]  /*2130*/  IMAD R7, R26.reuse, UR5, R7 ;  /* 0x000000051a077c24 */ /* 0x040fe2000f8e0207 */
[----:B------:R-:W-:Y:S02]  /*2140*/  ULDC.64 UR4, c[0x0][0x308] ;  /* 0x0000c20000047ab9 */ /* 0x000fe40000000a00 */
[----:B----4-:R-:W-:-:S04]  /*2150*/  IMAD.WIDE.U32 R2, R26, UR4, R4 ;  /* 0x000000041a027c25 */ /* 0x010fc8000f8e0004 */
[----:B------:R-:W-:Y:S02]  /*2160*/  IMAD R3, R26, UR5, R3 ;  /* 0x000000051a037c24 */ /* 0x000fe4000f8e0203 */
[----:B--2---:R-:W-:Y:S01]  /*2170*/  IMAD.MOV.U32 R10, RZ, RZ, R14 ;  /* 0x000000ffff0a7224 */ /* 0x004fe200078e000e */
[----:B------:R-:W-:Y:S01]  /*2180*/  ISETP.NE.U32.AND P0, PT, RZ, UR6, PT ;  /* 0x00000006ff007c0c */ /* 0x000fe2000bf05070 */
[----:B-1----:R-:W-:Y:S01]  /*2190*/  VIADD R53, R54, 0xffffff80 ;  /* 0xffffff8036357836 */ /* 0x002fe20000000000 */
[----:B------:R-:W-:Y:S02]  /*21a0*/  ULDC.64 UR4, c[0x0][0x310] ;  /* 0x0000c40000047ab9 */ /* 0x000fe40000000a00 */
[----:B------:R-:W-:-:S05]  /*21b0*/  SHF.R.S32.HI R11, RZ, 0x1f, R10 ;  /* 0x0000001fff0b7819 */ /* 0x000fca000001140a */
[----:B------:R0:W-:Y:S04]  /*21c0*/  STL [R1+0x2c], R11 ;  /* 0x00002c0b01007387 */ /* 0x0001e80000100800 */
[----:B------:R-:W2:Y:S04]  /*21d0*/  LDL R27, [R1+0x64] ;  /* 0x00006400011b7983 */ /* 0x000ea80000100800 */
[----:B------:R-:W4:Y:S01]  /*21e0*/  LDL R26, [R1+0x68] ;  /* 0x00006800011a7983 */ /* 0x000f220000100800 */
[C---:B------:R-:W-:Y:S01]  /*21f0*/  VIADD R52, R54.reuse, 0xffffff80 ;  /* 0xffffff8036347836 */ /* 0x040fe20000000000 */
[----:B------:R-:W-:Y:S01]  /*2200*/  ISETP.NE.AND.EX P0, PT, RZ, UR7, PT, P0 ;  /* 0x00000007ff007c0c */ /* 0x000fe2000bf05300 */
[----:B------:R-:W-:Y:S01]  /*2210*/  VIADD R8, R54, 0xffffff80 ;  /* 0xffffff8036087836 */ /* 0x000fe20000000000 */
[----:B------:R-:W-:-:S02]  /*2220*/  ULDC.64 UR6, c[0x0][0x338] ;  /* 0x0000ce0000067ab9 */ /* 0x000fc40000000a00 */
[----:B------:R-:W-:Y:S02]  /*2230*/  LEA.HI R52, R52, R53, RZ, 0x1 ;  /* 0x0000003534347211 */ /* 0x000fe400078f08ff */
[----:B------:R-:W-:Y:S02]  /*2240*/  SHF.R.S32.HI R9, RZ, 0x1f, R8 ;  /* 0x0000001fff097819 */ /* 0x000fe40000011408 */
[----:B------:R-:W-:Y:S02]  /*2250*/  SHF.R.S32.HI R52, RZ, 0x1, R52 ;  /* 0x00000001ff347819 */ /* 0x000fe40000011434 */
[----:B------:R-:W-:Y:S02]  /*2260*/  LEA.HI R9, R9, R8, RZ, 0x2 ;  /* 0x0000000809097211 */ /* 0x000fe400078f10ff */
[----:B------:R-:W-:Y:S02]  /*2270*/  SHF.R.S32.HI R49, RZ, 0x1f, R52 ;  /* 0x0000001fff317819 */ /* 0x000fe40000011434 */
[----:B---3--:R-:W-:-:S04]  /*2280*/  SHF.R.S32.HI R4, RZ, 0x1f, R0 ;  /* 0x0000001fff047819 */ /* 0x008fc80000011400 */
[----:B------:R-:W-:Y:S02]  /*2290*/  SEL R4, R4, RZ, !P0 ;  /* 0x000000ff04047207 */ /* 0x000fe40004000000 */
[----:B------:R-:W-:-:S03]  /*22a0*/  SEL R41, R0, RZ, !P0 ;  /* 0x000000ff00297207 */ /* 0x000fc60004000000 */
[C---:B------:R-:W-:Y:S02]  /*22b0*/  IMAD R0, R4.reuse, UR6, RZ ;  /* 0x0000000604007c24 */ /* 0x040fe4000f8e02ff */
[----:B------:R-:W-:Y:S02]  /*22c0*/  IMAD R4, R4, UR4, RZ ;  /* 0x0000000404047c24 */ /* 0x000fe4000f8e02ff */
[----:B------:R-:W-:Y:S01]  /*22d0*/  IMAD.WIDE.U32 R42, R41, UR6, R6 ;  /* 0x00000006292a7c25 */ /* 0x000fe2000f8e0006 */
[----:B------:R-:W-:-:S03]  /*22e0*/  SHF.R.S32.HI R8, RZ, 0x2, R9 ;  /* 0x00000002ff087819 */ /* 0x000fc60000011409 */
[C---:B------:R-:W-:Y:S02]  /*22f0*/  IMAD R73, R41.reuse, UR7, R0 ;  /* 0x0000000729497c24 */ /* 0x040fe4000f8e0200 */
[C---:B------:R-:W-:Y:S02]  /*2300*/  IMAD R5, R41.reuse, UR5, R4 ;  /* 0x0000000529057c24 */ /* 0x040fe4000f8e0204 */
[----:B------:R-:W-:Y:S01]  /*2310*/  IMAD.WIDE.U32 R40, R41, UR4, R2 ;  /* 0x0000000429287c25 */ /* 0x000fe2000f8e0002 */
[----:B------:R-:W-:Y:S01]  /*2320*/  SHF.R.S32.HI R9, RZ, 0x1f, R9 ;  /* 0x0000001fff097819 */ /* 0x000fe20000011409 */
[----:B------:R-:W-:Y:S02]  /*2330*/  ULDC UR4, c[0x0][0x2f4] ;  /* 0x0000bd0000047ab9 */ /* 0x000fe40000000800 */
[C---:B------:R-:W-:Y:S02]  /*2340*/  IMAD R0, R49.reuse, R38, RZ ;  /* 0x0000002631007224 */ /* 0x040fe400078e02ff */
[----:B------:R-:W-:-:S02]  /*2350*/  IMAD R2, R49, R32, RZ ;  /* 0x0000002031027224 */ /* 0x000fc400078e02ff */
[----:B------:R-:W-:Y:S01]  /*2360*/  IMAD R4, R49, R20, RZ ;  /* 0x0000001431047224 */ /* 0x000fe200078e02ff */
[----:B------:R-:W-:Y:S01]  /*2370*/  ISETP.GE.AND P1, PT, R22, R25, PT ;  /* 0x000000191600720c */ /* 0x000fe20003f26270 */
[C---:B------:R-:W-:Y:S01]  /*2380*/  IMAD R7, R52.reuse, R39, R0 ;  /* 0x0000002734077224 */ /* 0x040fe200078e0200 */
[----:B------:R-:W-:Y:S01]  /*2390*/  LEA.HI R9, R9, R8, RZ, 0x2 ;  /* 0x0000000809097211 */ /* 0x000fe200078f10ff */
[----:B------:R-:W-:-:S04]  /*23a0*/  IMAD.WIDE.U32 R58, R52, R38, R22 ;  /* 0x00000026343a7225 */ /* 0x000fc800078e0016 */
[----:B------:R-:W-:Y:S02]  /*23b0*/  IMAD.IADD R0, R41, 0x1, R5 ;  /* 0x0000000129007824 */ /* 0x000fe400078e0205 */
[C---:B------:R-:W-:Y:S02]  /*23c0*/  IMAD R13, R52.reuse, R33, R2 ;  /* 0x00000021340d7224 */ /* 0x040fe400078e0202 */
[C---:B------:R-:W-:Y:S02]  /*23d0*/  IMAD R15, R52.reuse, R21, R4 ;  /* 0x00000015340f7224 */ /* 0x040fe400078e0204 */
[----:B------:R-:W-:-:S04]  /*23e0*/  IMAD.WIDE.U32 R2, R52, R32, R10 ;  /* 0x0000002034027225 */ /* 0x000fc800078e000a */
[----:B------:R-:W-:Y:S01]  /*23f0*/  IMAD.WIDE.U32 R4, R52, R20, R10 ;  /* 0x0000001434047225 */ /* 0x000fe200078e000a */
[----:B0-----:R-:W-:Y:S02]  /*2400*/  SEL R11, R25, RZ, P1 ;  /* 0x000000ff190b7207 */ /* 0x001fe40000800000 */
[----:B------:R-:W-:Y:S02]  /*2410*/  LOP3.LUT R9, R9, 0xfffffffc, RZ, 0xc0, !PT ;  /* 0xfffffffc09097812 */ /* 0x000fe400078ec0ff */
[----:B------:R-:W-:Y:S01]  /*2420*/  IADD3 R51, P0, R40, R58, RZ ;  /* 0x0000003a28337210 */ /* 0x000fe20007f1e0ff */
[----:B------:R-:W-:Y:S02]  /*2430*/  IMAD.IADD R11, R22, 0x1, R11 ;  /* 0x00000001160b7824 */ /* 0x000fe400078e020b */
[----:B------:R-:W-:Y:S01]  /*2440*/  IMAD.IADD R9, R8, 0x1, -R9 ;  /* 0x0000000108097824 */ /* 0x000fe200078e0a09 */
[----:B------:R-:W-:Y:S01]  /*2450*/  IADD3.X R58, R0, R59, R7, P0, !PT ;  /* 0x0000003b003a7210 */ /* 0x000fe200007fe407 */
[----:B------:R-:W-:Y:S01]  /*2460*/  IMAD.WIDE.U32 R6, R52, R32, R22 ;  /* 0x0000002034067225 */ /* 0x000fe200078e0016 */
[----:B------:R-:W-:-:S02]  /*2470*/  SHF.R.S32.HI R10, RZ, 0x1f, R11 ;  /* 0x0000001fff0a7819 */ /* 0x000fc4000001140b */
[----:B------:R-:W-:Y:S01]  /*2480*/  LOP3.LUT P4, RZ, R9, 0x2, RZ, 0xc0, !PT ;  /* 0x0000000209ff7812 */ /* 0x000fe2000788c0ff */
[----:B------:R-:W-:Y:S02]  /*2490*/  IMAD.IADD R3, R3, 0x1, R13 ;  /* 0x0000000103037824 */ /* 0x000fe400078e020d */
[----:B------:R-:W-:Y:S01]  /*24a0*/  IMAD.IADD R7, R13, 0x1, R7 ;  /* 0x000000010d077824 */ /* 0x000fe200078e0207 */
[----:B-----5:R-:W-:Y:S01]  /*24b0*/  SHF.R.S32.HI R13, RZ, 0x1f, R45 ;  /* 0x0000001fff0d7819 */ /* 0x020fe2000001142d */
[----:B------:R-:W-:Y:S01]  /*24c0*/  IMAD.IADD R5, R5, 0x1, R15 ;  /* 0x0000000105057824 */ /* 0x000fe200078e020f */
[----:B------:R-:W-:Y:S01]  /*24d0*/  LEA.HI R59, R10, R11, RZ, 0x4 ;  /* 0x0000000b0a3b7211 */ /* 0x000fe200078f20ff */
[----:B------:R-:W-:-:S04]  /*24e0*/  IMAD.WIDE.U32 R8, R52, R20, R22 ;  /* 0x0000001434087225 */ /* 0x000fc800078e0016 */
[----:B------:R-:W-:-:S04]  /*24f0*/  IMAD.WIDE.U32 R30, R45, R20, R4 ;  /* 0x000000142d1e7225 */ /* 0x000fc800078e0004 */
[----:B------:R-:W-:Y:S02]  /*2500*/  IMAD.IADD R9, R15, 0x1, R9 ;  /* 0x000000010f097824 */ /* 0x000fe400078e0209 */
[C---:B------:R-:W-:Y:S02]  /*2510*/  IMAD R14, R13.reuse, R32, RZ ;  /* 0x000000200d0e7224 */ /* 0x040fe400078e02ff */
[----:B------:R-:W-:Y:S01]  /*2520*/  IMAD R10, R13, R20, RZ ;  /* 0x000000140d0a7224 */ /* 0x000fe200078e02ff */
[----:B------:R-:W-:Y:S01]  /*2530*/  SHF.R.U32.HI R61, RZ, 0x7, R54 ;  /* 0x00000007ff3d7819 */ /* 0x000fe20000011636 */
[----:B------:R-:W-:Y:S01]  /*2540*/  IMAD.WIDE.U32 R36, R45, R32, R2 ;  /* 0x000000202d247225 */ /* 0x000fe200078e0002 */
[----:B------:R-:W-:-:S03]  /*2550*/  IADD3 R2, P0, R52, R24, RZ ;  /* 0x0000001834027210 */ /* 0x000fc60007f1e0ff */
[----:B------:R-:W-:Y:S01]  /*2560*/  IMAD.WIDE.U32 R34, R45, R32, R6 ;  /* 0x000000202d227225 */ /* 0x000fe200078e0006 */
[----:B------:R-:W-:Y:S02]  /*2570*/  LOP3.LUT R16, R16, 0xfffffffb, RZ, 0xc0, !PT ;  /* 0xfffffffb10107812 */ /* 0x000fe400078ec0ff */
[----:B------:R-:W-:Y:S01]  /*2580*/  LOP3.LUT R67, R59, 0xfffffff0, RZ, 0xc0, !PT ;  /* 0xfffffff03b437812 */ /* 0x000fe200078ec0ff */
[----:B------:R-:W-:Y:S02]  /*2590*/  IMAD R63, R39, 0xa0, RZ ;  /* 0x000000a0273f7824 */ /* 0x000fe400078e02ff */
[----:B------:R-:W-:Y:S02]  /*25a0*/  IMAD R15, R45, R33, R14 ;  /* 0x000000212d0f7224 */ /* 0x000fe400078e020e */
[----:B------:R-:W-:Y:S02]  /*25b0*/  IMAD R11, R33, 0xa0, RZ ;  /* 0x000000a0210b7824 */ /* 0x000fe400078e02ff */
[----:B------:R-:W-:-:S02]  /*25c0*/  IMAD R7, R45, R21, R10 ;  /* 0x000000152d077224 */ /* 0x000fc400078e020a */
[----:B------:R-:W-:Y:S02]  /*25d0*/  IMAD R65, R21, 0xa0, RZ ;  /* 0x000000a015417824 */ /* 0x000fe400078e02ff */
[----:B------:R-:W-:-:S04]  /*25e0*/  IMAD.WIDE.U32 R28, R45, R20, R8 ;  /* 0x000000142d1c7225 */ /* 0x000fc800078e0008 */
[----:B------:R-:W-:Y:S02]  /*25f0*/  VIADD R78, R22, 0x20 ;  /* 0x00000020164e7836 */ /* 0x000fe40000000000 */
[----:B------:R-:W-:-:S04]  /*2600*/  IMAD.WIDE.U32 R38, R38, 0xa0, RZ ;  /* 0x000000a026267825 */ /* 0x000fc800078e00ff */
[----:B------:R-:W-:-:S04]  /*2610*/  IMAD.WIDE.U32 R32, R32, 0xa0, RZ ;  /* 0x000000a020207825 */ /* 0x000fc800078e00ff */
[----:B------:R-:W-:Y:S01]  /*2620*/  IMAD.WIDE.U32 R20, R20, 0xa0, RZ ;  /* 0x000000a014147825 */ /* 0x000fe200078e00ff */
[----:B------:R-:W-:Y:S02]  /*2630*/  @P1 LOP3.LUT R16, R16, 0x4, RZ, 0xfc, !PT ;  /* 0x0000000410101812 */ /* 0x000fe400078efcff */
[----:B------:R-:W-:Y:S01]  /*2640*/  ISETP.GE.AND P3, PT, R22, UR4, PT ;  /* 0x0000000416007c0c */ /* 0x000fe2000bf66270 */
[----:B------:R-:W-:Y:S01]  /*2650*/  VIADD R61, R61, 0x8 ;  /* 0x000000083d3d7836 */ /* 0x000fe20000000000 */
        /* <DEDUP_REMOVED lines=11> */
[----:B------:R-:W-:Y:S01]  /*2710*/  IMAD.IADD R73, R43, 0x1, R73 ;  /* 0x000000012b497824 */ /* 0x000fe200078e0249 */
[----:B--2---:R-:W-:Y:S02]  /*2720*/  SHF.R.U32.HI R60, RZ, 0x3, R27 ;  /* 0x00000003ff3c7819 */ /* 0x004fe4000001161b */
[----:B------:R-:W-:-:S04]  /*2730*/  LOP3.LUT R5, R27, 0x30, R59, 0xf8, !PT ;  /* 0x000000301b057812 */ /* 0x000fc800078ef83b */
[----:B------:R-:W-:-:S05]  /*2740*/  LOP3.LUT R5, R5, R60, RZ, 0x3c, !PT ;  /* 0x0000003c05057212 */ /* 0x000fca00078e3cff */
[----:B----4-:R-:W-:-:S07]  /*2750*/  IMAD.IADD R72, R26, 0x1, R5 ;  /* 0x000000011a487824 */ /* 0x010fce00078e0205 */
.L_x_1130:
[----:B--2---:R-:W2:Y:S01]  /*2760*/  LDL R4, [R1+0x44] ;  /* 0x0000440001047983 */ /* 0x004ea20000100800 */
[----:B0---4-:R-:W0:Y:S01]  /*2770*/  LDC.64 R52, c[0x0][0x2e8] ;  /* 0x0000ba00ff347b82 */ /* 0x011e220000000a00 */
[----:B------:R-:W-:Y:S01]  /*2780*/  VIADD R47, R47, 0xffffffff ;  /* 0xffffffff2f2f7836 */ /* 0x000fe20000000000 */
[----:B------:R-:W-:Y:S01]  /*2790*/  LOP3.LUT R16, R16, 0xfffffffd, RZ, 0xc0, !PT ;  /* 0xfffffffd10107812 */ /* 0x000fe200078ec0ff */
[----:B------:R-:W-:Y:S05]  /*27a0*/  YIELD ;  /* 0x0000000000007946 */ /* 0x000fea0003800000 */
[----:B------:R-:W1:Y:S01]  /*27b0*/  LDC R27, c[0x0][0x3f4] ;  /* 0x0000fd00ff1b7b82 */ /* 0x000e620000000800 */
[----:B------:R-:W-:Y:S01]  /*27c0*/  SHF.R.S32.HI R11, RZ, 0x1f, R47 ;  /* 0x0000001fff0b7819 */ /* 0x000fe2000001142f */
[-C--:B------:R-:W-:Y:S01]  /*27d0*/  IMAD R5, R63, R47.reuse, RZ ;  /* 0x0000002f3f057224 */ /* 0x080fe200078e02ff */
[----:B------:R-:W-:Y:S01]  /*27e0*/  ISETP.GT.AND P5, PT, R47, R46, PT ;  /* 0x0000002e2f00720c */ /* 0x000fe20003fa4270 */
[----:B---3--:R-:W-:Y:S01]  /*27f0*/  IMAD.WIDE.U32 R14, R38, R47, RZ ;  /* 0x0000002f260e7225 */ /* 0x008fe200078e00ff */
[----:B------:R-:W-:Y:S03]  /*2800*/  BSSY B0, `(.L_x_1101) ;  /* 0x000026c000007945 */ /* 0x000fe60003800000 */
[----:B------:R-:W-:-:S04]  /*2810*/  IMAD R7, R11, R38, R5 ;  /* 0x000000260b077224 */ /* 0x000fc800078e0205 */
[----:B------:R-:W-:Y:S01]  /*2820*/  IMAD.IADD R55, R15, 0x1, R7 ;  /* 0x000000010f377824 */ /* 0x000fe200078e0207 */
[----:B0-----:R-:W-:-:S03]  /*2830*/  IADD3 R12, P0, P1, R14, R52, R51 ;  /* 0x000000340e0c7210 */ /* 0x001fc6000791e033 */
[----:B------:R-:W-:Y:S02]  /*2840*/  @P5 LOP3.LUT R16, R16, 0x2, RZ, 0xfc, !PT ;  /* 0x0000000210105812 */ /* 0x000fe400078efcff */
[----:B------:R-:W-:Y:S02]  /*2850*/  IADD3.X R13, R55, R53, R58, P0, P1 ;  /* 0x00000035370d7210 */ /* 0x000fe400007e243a */
        /* <DEDUP_REMOVED lines=10> */
[-C--:B------:R-:W-:Y:S02]  /*2900*/  IMAD R7, R65, R47.reuse, RZ ;  /* 0x0000002f41077224 */ /* 0x080fe400078e02ff */
[C---:B------:R-:W-:Y:S02]  /*2910*/  IMAD R9, R11.reuse, R32, R5 ;  /* 0x000000200b097224 */ /* 0x040fe400078e0205 */
[----:B------:R-:W-:Y:S02]  /*2920*/  IMAD R11, R11, R20, R7 ;  /* 0x000000140b0b7224 */ /* 0x000fe400078e0207 */
[----:B------:R-:W-:-:S04]  /*2930*/  IMAD.WIDE.U32 R6, R32, R47, RZ ;  /* 0x0000002f20067225 */ /* 0x000fc800078e00ff */
[----:B------:R-:W-:-:S04]  /*2940*/  IMAD.WIDE.U32 R4, R20, R47, RZ ;  /* 0x0000002f14047225 */ /* 0x000fc800078e00ff */
[----:B------:R-:W-:Y:S02]  /*2950*/  IMAD.IADD R57, R7, 0x1, R9 ;  /* 0x0000000107397824 */ /* 0x000fe400078e0209 */
[----:B------:R-:W-:Y:S01]  /*2960*/  IMAD.IADD R26, R5, 0x1, R11 ;  /* 0x00000001051a7824 */ /* 0x000fe200078e020b */
[----:B------:R-:W-:Y:S06]  /*2970*/  @!P0 BRA `(.L_x_1103) ;  /* 0x0000001000588947 */ /* 0x000fec0003800000 */
[----:B------:R-:W0:Y:S01]  /*2980*/  S2R R8, SR_TID.X ;  /* 0x0000000000087919 */ /* 0x000e220000002100 */
[----:B------:R-:W-:Y:S01]  /*2990*/  BSSY B1, `(.L_x_1104) ;  /* 0x000001d000017945 */ /* 0x000fe20003800000 */
[----:B------:R-:W-:Y:S01]  /*29a0*/  CS2R R14, SRZ ;  /* 0x00000000000e7805 */ /* 0x000fe2000001ff00 */
[C---:B0-----:R-:W-:Y:S02]  /*29b0*/  VIADD R24, R8.reuse, 0xffffff80 ;  /* 0xffffff8008187836 */ /* 0x041fe40000000000 */
[----:B------:R-:W-:Y:S02]  /*29c0*/  VIADD R10, R8, 0xffffff80 ;  /* 0xffffff80080a7836 */ /* 0x000fe40000000000 */
[----:B------:R-:W-:-:S03]  /*29d0*/  IMAD R8, R47, -0xa0, R50 ;  /* 0xffffff602f087824 */ /* 0x000fc600078e0232 */
[----:B------:R-:W-:Y:S02]  /*29e0*/  LEA.HI R10, R10, R24, RZ, 0x1 ;  /* 0x000000180a0a7211 */ /* 0x000fe400078f08ff */
[----:B------:R-:W-:Y:S02]  /*29f0*/  CS2R R24, SRZ ;  /* 0x0000000000187805 */ /* 0x000fe4000001ff00 */
[----:B------:R-:W-:Y:S02]  /*2a00*/  VIMNMX R8, R8, 0xa0, PT ;  /* 0x000000a008087848 */ /* 0x000fe40003fe0100 */
[----:B------:R-:W-:-:S04]  /*2a10*/  SHF.R.S32.HI R10, RZ, 0x1, R10 ;  /* 0x00000001ff0a7819 */ /* 0x000fc8000001140a */
[----:B------:R-:W-:Y:S02]  /*2a20*/  ISETP.GE.AND P1, PT, R10, R8, PT ;  /* 0x000000080a00720c */ /* 0x000fe40003f26270 */
[----:B------:R-:W-:Y:S02]  /*2a30*/  CS2R R8, SRZ ;  /* 0x0000000000087805 */ /* 0x000fe4000001ff00 */
[----:B------:R-:W-:-:S09]  /*2a40*/  CS2R R10, SRZ ;  /* 0x00000000000a7805 */ /* 0x000fd2000001ff00 */
[----:B------:R-:W-:Y:S05]  /*2a50*/  @P1 BRA `(.L_x_1105) ;  /* 0x0000000000401947 */ /* 0x000fea0003800000 */
[----:B------:R-:W2:Y:S01]  /*2a60*/  LDL.64 R76, [R1+0x28] ;  /* 0x00002800014c7983 */ /* 0x000ea20000100a00 */
[----:B------:R-:W-:-:S03]  /*2a70*/  ULDC.64 UR4, c[0x0][0x3e8] ;  /* 0x0000fa0000047ab9 */ /* 0x000fc60000000a00 */
[----:B------:R-:W3:Y:S01]  /*2a80*/  LDL R54, [R1+0x40] ;  /* 0x0000400001367983 */ /* 0x000ee20000100800 */
[----:B------:R-:W-:-:S04]  /*2a90*/  IADD3 R6, P0, P5, R36, UR4, R6 ;  /* 0x0000000424067c10 */ /* 0x000fc8000fd1e006 */
[----:B------:R-:W-:Y:S01]  /*2aa0*/  IADD3.X R7, R66, UR5, R57, P0, P5 ;  /* 0x0000000542077c10 */ /* 0x000fe200087ea439 */
[----:B------:R-:W-:Y:S02]  /*2ab0*/  ULDC.64 UR4, c[0x0][0x400] ;  /* 0x0001000000047ab9 */ /* 0x000fe40000000a00 */
[----:B------:R-:W-:-:S04]  /*2ac0*/  IADD3 R4, P0, P5, R30, UR4, R4 ;  /* 0x000000041e047c10 */ /* 0x000fc8000fd1e004 */
[----:B------:R-:W-:Y:S02]  /*2ad0*/  IADD3.X R5, R69, UR5, R26, P0, P5 ;  /* 0x0000000545057c10 */ /* 0x000fe400087ea41a */
[----:B------:R-:W-:Y:S02]  /*2ae0*/  CS2R R8, SRZ ;  /* 0x0000000000087805 */ /* 0x000fe4000001ff00 */
[----:B------:R-:W-:Y:S02]  /*2af0*/  CS2R R10, SRZ ;  /* 0x00000000000a7805 */ /* 0x000fe4000001ff00 */
[----:B--2---:R-:W-:-:S13]  /*2b00*/  ISETP.GE.AND P0, PT, R76, R27, PT ;  /* 0x0000001b4c00720c */ /* 0x004fda0003f06270 */
[----:B------:R0:W5:Y:S04]  /*2b10*/  @!P0 LDG.E.64 R24, desc[UR40][R6.64] ;  /* 0x0000002806188981 */ /* 0x000168000c1e1b00 */
[----:B------:R0:W5:Y:S01]  /*2b20*/  @!P0 LDG.E.64 R14, desc[UR40][R4.64] ;  /* 0x00000028040e8981 */ /* 0x000162000c1e1b00 */
[----:B---3--:R-:W-:-:S13]  /*2b30*/  ISETP.GE.AND P0, PT, R54, R27, PT ;  /* 0x0000001b3600720c */ /* 0x008fda0003f06270 */
[----:B------:R0:W5:Y:S04]  /*2b40*/  @!P0 LDG.E.64 R8, desc[UR40][R6.64+0x10] ;  /* 0x0000102806088981 */ /* 0x000168000c1e1b00 */
[----:B------:R0:W5:Y:S02]  /*2b50*/  @!P0 LDG.E.64 R10, desc[UR40][R4.64+0x10] ;  /* 0x00001028040a8981 */ /* 0x000164000c1e1b00 */
.L_x_1105:
[----:B------:R-:W-:Y:S05]  /*2b60*/  BSYNC B1 ;  /* 0x0000000000017941 */ /* 0x000fea0003800000 */
.L_x_1104:
        /* <DEDUP_REMOVED lines=8> */
.L_x_1106:
[----:B------:R-:W2:Y:S01]  /*2bf0*/  LDL R4, [R1+0x20] ;  /* 0x0000200001047983 */ /* 0x000ea20000100800 */
[----:B------:R-:W-:Y:S01]  /*2c00*/  IMAD R76, R157, 0x8, R18 ;  /* 0x000000089d4c7824 */ /* 0x000fe200078e0212 */
[----:B------:R-:W-:Y:S01]  /*2c10*/  BSSY B1, `(.L_x_1107) ;  /* 0x0000004000017945 */ /* 0x000fe20003800000 */
[----:B--2---:R-:W-:-:S04]  /*2c20*/  SHF.L.U32 R77, R4, 0x1f, RZ ;  /* 0x0000001f044d7819 */ /* 0x004fc800000006ff */
[----:B------:R-:W0:Y:S02]  /*2c30*/  SYNCS.PHASECHK.TRANS64.TRYWAIT P5, [R76+URZ+0x13290], R77 ;  /* 0x0132904d4c0075a7 */ /* 0x000e2400080a017f */
[----:B0-----:R-:W-:Y:S05]  /*2c40*/  @!P5 BRA `(.L_x_1108) ;  /* 0x000001f400acd947 */ /* 0x001fea0003800000 */
.L_x_1411:
[----:B------:R-:W-:Y:S05]  /*2c50*/  BSYNC B1 ;  /* 0x0000000000017941 */ /* 0x000fea0003800000 */
.L_x_1107:
[----:B------:R-:W-:Y:S05]  /*2c60*/  @P1 BRA `(.L_x_1109) ;  /* 0x0000002000941947 */ /* 0x000fea0003800000 */
[----:B------:R-:W-:Y:S04]  /*2c70*/  BSSY B1, `(.L_x_1110) ;  /* 0x0000070000017945 */ /* 0x000fe80003800000 */
[----:B------:R-:W-:Y:S05]  /*2c80*/  @P3 BRA `(.L_x_1111) ;  /* 0x0000000400b83947 */ /* 0x000fea0003800000 */
[----:B------:R-:W2:Y:S01]  /*2c90*/  LDL.64 R54, [R1+0x28] ;  /* 0x0000280001367983 */ /* 0x000ea20000100a00 */
[----:B------:R-:W-:Y:S03]  /*2ca0*/  BSSY B2, `(.L_x_1112) ;  /* 0x000006b000027945 */ /* 0x000fe60003800000 */
[----:B------:R1:W3:Y:S01]  /*2cb0*/  LDS.128 R4, [R75+0xe000] ;  /* 0x00e000004b047984 */ /* 0x0002e20000000c00 */
[----:B--2---:R-:W-:-:S13]  /*2cc0*/  ISETP.GE.AND P5, PT, R54, R27, PT ;  /* 0x0000001b3600720c */ /* 0x004fda0003fa6270 */
[----:B-1-3--:R-:W-:Y:S05]  /*2cd0*/  @P5 BRA `(.L_x_1113) ;  /* 0x00000004009c5947 */ /* 0x00afea0003800000 */
[--C-:B------:R-:W-:Y:S02]  /*2ce0*/  SHF.R.U32.HI R14, RZ, 0x8, R25.reuse ;  /* 0x00000008ff0e7819 */ /* 0x100fe40000011619 */
[----:B------:R-:W-:Y:S02]  /*2cf0*/  SHF.R.U32.HI R55, RZ, 0x10, R25 ;  /* 0x00000010ff377819 */ /* 0x000fe40000011619 */
[----:B------:R-:W-:Y:S02]  /*2d00*/  LOP3.LUT R24, R25, 0xff0000ff, RZ, 0xc0, !PT ;  /* 0xff0000ff19187812 */ /* 0x000fe400078ec0ff */
[--C-:B------:R-:W-:Y:S02]  /*2d10*/  SHF.R.U32.HI R25, RZ, 0x8, R15.reuse ;  /* 0x00000008ff197819 */ /* 0x100fe4000001160f */
[----:B------:R-:W-:Y:S02]  /*2d20*/  SHF.R.U32.HI R53, RZ, 0x10, R15 ;  /* 0x00000010ff357819 */ /* 0x000fe4000001160f */
[----:B------:R-:W-:Y:S01]  /*2d30*/  LOP3.LUT R54, R15, 0xff0000ff, RZ, 0xc0, !PT ;  /* 0xff0000ff0f367812 */ /* 0x000fe200078ec0ff */
[----:B------:R-:W-:-:S02]  /*2d40*/  IMAD.SHL.U32 R15, R14, 0x100, RZ ;  /* 0x000001000e0f7824 */ /* 0x000fc400078e00ff */
[----:B------:R-:W-:Y:S02]  /*2d50*/  IMAD.SHL.U32 R25, R25, 0x100, RZ ;  /* 0x0000010019197824 */ /* 0x000fe400078e00ff */
[----:B------:R-:W-:Y:S01]  /*2d60*/  IMAD.MOV.U32 R14, RZ, RZ, R4 ;  /* 0x000000ffff0e7224 */ /* 0x000fe200078e0004 */
[----:B------:R-:W-:Y:S01]  /*2d70*/  LOP3.LUT R24, R24, 0xff00, R15, 0xf8, !PT ;  /* 0x0000ff0018187812 */ /* 0x000fe200078ef80f */
[----:B------:R-:W-:Y:S01]  /*2d80*/  IMAD.U32 R15, R55, 0x10000, RZ ;  /* 0x00010000370f7824 */ /* 0x000fe200078e00ff */
[----:B------:R-:W-:Y:S01]  /*2d90*/  LOP3.LUT R54, R54, 0xff00, R25, 0xf8, !PT ;  /* 0x0000ff0036367812 */ /* 0x000fe200078ef819 */
[----:B------:R-:W-:Y:S01]  /*2da0*/  IMAD.U32 R53, R53, 0x10000, RZ ;  /* 0x0001000035357824 */ /* 0x000fe200078e00ff */
[----:B------:R-:W-:Y:S02]  /*2db0*/  F2FP.F16.E4M3.UNPACK_B R4, R5 ;  /* 0x00000005ff04723e */ /* 0x000fe400020006ff */
[----:B------:R-:W-:Y:S02]  /*2dc0*/  F2FP.F16.E4M3.UNPACK_B R25, R83.H1 ;  /* 0x00000053ff19723e */ /* 0x000fe400030006ff */
[----:B------:R-:W-:Y:S01]  /*2dd0*/  LOP3.LUT R55, R24, 0xff0000, R15, 0xf8, !PT ;  /* 0x00ff000018377812 */ /* 0x000fe200078ef80f */
[--C-:B------:R-:W-:Y:S01]  /*2de0*/  HADD2.F32 R15, -RZ, R4.reuse.H1_H1 ;  /* 0x30000004ff0f7230 */ /* 0x100fe20000004100 */
[----:B------:R-:W-:Y:S01]  /*2df0*/  LOP3.LUT R79, R54, 0xff0000, R53, 0xf8, !PT ;  /* 0x00ff0000364f7812 */ /* 0x000fe200078ef835 */
[--C-:B------:R-:W-:Y:S01]  /*2e00*/  HADD2.F32 R56, -RZ, R25.reuse.H0_H0 ;  /* 0x20000019ff387230 */ /* 0x100fe20000004100 */
[----:B------:R-:W-:Y:S01]  /*2e10*/  F2FP.F16.E4M3.UNPACK_B R53, R85.H1 ;  /* 0x00000055ff35723e */ /* 0x000fe200030006ff */
[----:B------:R-:W-:Y:S01]  /*2e20*/  HADD2.F32 R4, -RZ, R4.H0_H0 ;  /* 0x20000004ff047230 */ /* 0x000fe20000004100 */
[----:B------:R-:W-:Y:S01]  /*2e30*/  F2FP.F16.E4M3.UNPACK_B R5, R5.H1 ;  /* 0x00000005ff05723e */ /* 0x000fe200030006ff */
[----:B------:R-:W-:-:S02]  /*2e40*/  HADD2.F32 R57, -RZ, R25.H1_H1 ;  /* 0x30000019ff397230 */ /* 0x000fc40000004100 */
[CC--:B------:R-:W-:Y:S01]  /*2e50*/  FMUL.FTZ R81, R15.reuse, R56.reuse ;  /* 0x000000380f517220 */ /* 0x0c0fe20000410000 */
[----:B------:R-:W-:Y:S02]  /*2e60*/  HADD2.F32 R54, -RZ, R53.H0_H0 ;  /* 0x20000035ff367230 */ /* 0x000fe40000004100 */
[C---:B------:R-:W-:Y:S01]  /*2e70*/  FMUL.FTZ R80, R4.reuse, R56 ;  /* 0x0000003804507220 */ /* 0x040fe20000410000 */
[--C-:B------:R-:W-:Y:S01]  /*2e80*/  HADD2.F32 R25, -RZ, R5.reuse.H1_H1 ;  /* 0x30000005ff197230 */ /* 0x100fe20000004100 */
[----:B------:R-:W-:Y:S01]  /*2e90*/  F2FP.F16.E4M3.UNPACK_B R56, R83 ;  /* 0x00000053ff38723e */ /* 0x000fe200020006ff */
[----:B------:R-:W-:Y:S02]  /*2ea0*/  HADD2.F32 R24, -RZ, R5.H0_H0 ;  /* 0x20000005ff187230 */ /* 0x000fe40000004100 */
[-C--:B------:R-:W-:Y:S01]  /*2eb0*/  FFMA.FTZ R4, R4, R54.reuse, -R81 ;  /* 0x0000003604047223 */ /* 0x080fe20000010851 */
[----:B------:R-:W-:Y:S02]  /*2ec0*/  HADD2.F32 R53, -RZ, R53.H1_H1 ;  /* 0x30000035ff357230 */ /* 0x000fe40000004100 */
[----:B------:R-:W-:Y:S01]  /*2ed0*/  FFMA.FTZ R5, R15, R54, R80 ;  /* 0x000000360f057223 */ /* 0x000fe20000010050 */
[CC--:B------:R-:W-:Y:S01]  /*2ee0*/  FMUL.FTZ R81, R25.reuse, R57.reuse ;  /* 0x0000003919517220 */ /* 0x0c0fe20000410000 */
[C---:B------:R-:W-:Y:S01]  /*2ef0*/  FMUL.FTZ R82, R24.reuse, R57 ;  /* 0x0000003918527220 */ /* 0x040fe20000410000 */
[-C--:B------:R-:W-:Y:S01]  /*2f00*/  F2FP.F16.E4M3.UNPACK_B R15, R14.reuse.H1 ;  /* 0x0000000eff0f723e */ /* 0x080fe200030006ff */
[----:B------:R-:W-:Y:S01]  /*2f10*/  HADD2.F32 R57, -RZ, R56.H1_H1 ;  /* 0x30000038ff397230 */ /* 0x000fe20000004100 */
[----:B------:R-:W-:Y:S01]  /*2f20*/  F2FP.F16.E4M3.UNPACK_B R14, R14 ;  /* 0x0000000eff0e723e */ /* 0x000fe200020006ff */
[-C--:B------:R-:W-:Y:S01]  /*2f30*/  FFMA.FTZ R83, R24, R53.reuse, -R81 ;  /* 0x0000003518537223 */ /* 0x080fe20000010851 */
[----:B------:R-:W-:Y:S01]  /*2f40*/  FFMA.FTZ R84, R25, R53, R82 ;  /* 0x0000003519547223 */ /* 0x000fe20000010052 */
[----:B------:R-:W-:Y:S01]  /*2f50*/  F2FP.F16.E4M3.UNPACK_B R53, R85 ;  /* 0x00000055ff35723e */ /* 0x000fe200020006ff */
[----:B------:R-:W-:-:S02]  /*2f60*/  HADD2.F32 R24, -RZ, R15.H0_H0 ;  /* 0x2000000fff187230 */ /* 0x000fc40000004100 */
[----:B------:R-:W-:Y:S01]  /*2f70*/  HADD2.F32 R25, -RZ, R15.H1_H1 ;  /* 0x3000000fff197230 */ /* 0x000fe20000004100 */
[----:B------:R-:W-:Y:S01]  /*2f80*/  F2FP.SATFINITE.E4M3.F32.PACK_AB_MERGE_C R87, R84, R83, RZ ;  /* 0x000000535457723e */ /* 0x000fe200048070ff */
[----:B------:R-:W-:Y:S02]  /*2f90*/  HADD2.F32 R15, -RZ, R14.H0_H0 ;  /* 0x2000000eff0f7230 */ /* 0x000fe40000004100 */
[-C--:B------:R-:W-:Y:S01]  /*2fa0*/  FMUL.FTZ R82, R24, R57.reuse ;  /* 0x0000003918527220 */ /* 0x080fe20000410000 */
[----:B------:R-:W-:Y:S02]  /*2fb0*/  HADD2.F32 R56, -RZ, R56.H0_H0 ;  /* 0x20000038ff387230 */ /* 0x000fe40000004100 */
[----:B------:R-:W-:Y:S01]  /*2fc0*/  FMUL.FTZ R81, R25, R57 ;  /* 0x0000003919517220 */ /* 0x000fe20000410000 */
[----:B------:R-:W-:Y:S01]  /*2fd0*/  HADD2.F32 R14, -RZ, R14.H1_H1 ;  /* 0x3000000eff0e7230 */ /* 0x000fe20000004100 */
[----:B------:R-:W-:Y:S01]  /*2fe0*/  F2FP.SATFINITE.E4M3.F32.PACK_AB_MERGE_C R5, R5, R4, R87 ;  /* 0x000000040505723e */ /* 0x000fe20004807057 */
[----:B------:R-:W-:-:S02]  /*2ff0*/  HADD2.F32 R54, -RZ, R53.H1_H1 ;  /* 0x30000035ff367230 */ /* 0x000fc40000004100 */
[-C--:B------:R-:W-:Y:S01]  /*3000*/  FMUL.FTZ R57, R15, R56.reuse ;  /* 0x000000380f397220 */ /* 0x080fe20000410000 */
[----:B------:R-:W-:Y:S02]  /*3010*/  HADD2.F32 R53, -RZ, R53.H0_H0 ;  /* 0x20000035ff357230 */ /* 0x000fe40000004100 */
[----:B------:R-:W-:Y:S01]  /*3020*/  FMUL.FTZ R80, R14, R56 ;  /* 0x000000380e507220 */ /* 0x000fe20000410000 */
[----:B------:R-:W-:Y:S01]  /*3030*/  F2FP.F16.E4M3.UNPACK_B R56, R79.H1 ;  /* 0x0000004fff38723e */ /* 0x000fe200030006ff */
[-C--:B------:R-:W-:Y:S01]  /*3040*/  FFMA.FTZ R24, R24, R54.reuse, -R81 ;  /* 0x0000003618187223 */ /* 0x080fe20000010851 */
[----:B------:R-:W-:Y:S01]  /*3050*/  FFMA.FTZ R25, R25, R54, R82 ;  /* 0x0000003619197223 */ /* 0x000fe20000010052 */
[----:B------:R-:W-:Y:S01]  /*3060*/  FFMA.FTZ R81, R15, R53, -R80 ;  /* 0x000000350f517223 */ /* 0x000fe20000010850 */
[----:B------:R-:W-:Y:S01]  /*3070*/  F2FP.F16.E4M3.UNPACK_B R15, R7.H1 ;  /* 0x00000007ff0f723e */ /* 0x000fe200030006ff */
[----:B------:R-:W-:Y:S01]  /*3080*/  FFMA.FTZ R82, R14, R53, R57 ;  /* 0x000000350e527223 */ /* 0x000fe20000010039 */
[----:B------:R-:W-:Y:S01]  /*3090*/  F2FP.F16.E4M3.UNPACK_B R53, R55.H1 ;  /* 0x00000037ff35723e */ /* 0x000fe200030006ff */
[----:B------:R-:W-:Y:S01]  /*30a0*/  HADD2.F32 R80, -RZ, R56.H1_H1 ;  /* 0x30000038ff507230 */ /* 0x000fe20000004100 */
[----:B------:R-:W-:Y:S01]  /*30b0*/  F2FP.SATFINITE.E4M3.F32.PACK_AB_MERGE_C R85, R25, R24, RZ ;  /* 0x000000181955723e */ /* 0x000fe200048070ff */
[--C-:B------:R-:W-:Y:S01]  /*30c0*/  HADD2.F32 R25, -RZ, R15.reuse.H1_H1 ;  /* 0x3000000fff197230 */ /* 0x100fe20000004100 */
[----:B------:R-:W-:Y:S01]  /*30d0*/  F2FP.F16.E4M3.UNPACK_B R14, R6.H1 ;  /* 0x00000006ff0e723e */ /* 0x000fe200030006ff */
[----:B------:R-:W-:Y:S01]  /*30e0*/  HADD2.F32 R24, -RZ, R15.H0_H0 ;  /* 0x2000000fff187230 */ /* 0x000fe20000004100 */
[----:B------:R-:W-:Y:S01]  /*30f0*/  F2FP.F16.E4M3.UNPACK_B R79, R79 ;  /* 0x0000004fff4f723e */ /* 0x000fe200020006ff */
[----:B------:R-:W-:Y:S01]  /*3100*/  HADD2.F32 R54, -RZ, R53.H1_H1 ;  /* 0x30000035ff367230 */ /* 0x000fe20000004100 */
[----:B------:R-:W-:Y:S01]  /*3110*/  F2FP.F16.E4M3.UNPACK_B R55, R55 ;  /* 0x00000037ff37723e */ /* 0x000fe200020006ff */
[----:B------:R-:W-:-:S02]  /*3120*/  HADD2.F32 R15, -RZ, R14.H1_H1 ;  /* 0x3000000eff0f7230 */ /* 0x000fc40000004100 */
[-C--:B------:R-:W-:Y:S01]  /*3130*/  FMUL.FTZ R83, R25, R80.reuse ;  /* 0x0000005019537220 */ /* 0x080fe20000410000 */
[----:B------:R-:W-:Y:S02]  /*3140*/  HADD2.F32 R57, -RZ, R79.H1_H1 ;  /* 0x3000004fff397230 */ /* 0x000fe40000004100 */
[C---:B------:R-:W-:Y:S01]  /*3150*/  FMUL.FTZ R86, R24.reuse, R80 ;  /* 0x0000005018567220 */ /* 0x040fe20000410000 */
[----:B------:R-:W-:Y:S02]  /*3160*/  HADD2.F32 R14, -RZ, R14.H0_H0 ;  /* 0x2000000eff0e7230 */ /* 0x000fe40000004100 */
[----:B------:R-:W-:Y:S01]  /*3170*/  FFMA.FTZ R84, R24, R54, -R83 ;  /* 0x0000003618547223 */ /* 0x000fe20000010853 */
[----:B------:R-:W-:Y:S02]  /*3180*/  HADD2.F32 R24, -RZ, R55.H1_H1 ;  /* 0x30000037ff187230 */ /* 0x000fe40000004100 */
[----:B------:R-:W-:Y:S01]  /*3190*/  FMUL.FTZ R83, R15, R57 ;  /* 0x000000390f537220 */ /* 0x000fe20000410000 */
        /* <DEDUP_REMOVED lines=10> */
[--C-:B------:R-:W-:Y:S01]  /*3240*/  HADD2.F32 R7, -RZ, R6.reuse.H0_H0 ;  /* 0x20000006ff077230 */ /* 0x100fe20000004100 */
[----:B------:R-:W-:Y:S01]  /*3250*/  F2FP.SATFINITE.E4M3.F32.PACK_AB_MERGE_C R80, R80, R83, RZ ;  /* 0x000000535050723e */ /* 0x000fe200048070ff */
[----:B------:R-:W-:Y:S02]  /*3260*/  HADD2.F32 R6, -RZ, R6.H1_H1 ;  /* 0x30000006ff067230 */ /* 0x000fe40000004100 */
[----:B------:R-:W-:Y:S01]  /*3270*/  FMUL.FTZ R25, R15, R56 ;  /* 0x000000380f197220 */ /* 0x000fe20000410000 */
[----:B------:R-:W-:-:S02]  /*3280*/  HADD2.F32 R79, -RZ, R79.H0_H0 ;  /* 0x2000004fff4f7230 */ /* 0x000fc40000004100 */
[----:B------:R-:W-:Y:S01]  /*3290*/  FMUL.FTZ R56, R14, R56 ;  /* 0x000000380e387220 */ /* 0x000fe20000410000 */
        /* <DEDUP_REMOVED lines=8> */
[----:B------:R-:W-:-:S03]  /*3320*/  FFMA.FTZ R79, R6, R55, R79 ;  /* 0x00000037064f7223 */ /* 0x000fc6000001004f */
[----:B------:R-:W-:Y:S02]  /*3330*/  F2FP.SATFINITE.E4M3.F32.PACK_AB_MERGE_C R7, R56, R25, R57 ;  /* 0x000000193807723e */ /* 0x000fe40004807039 */
[----:B------:R-:W-:-:S07]  /*3340*/  F2FP.SATFINITE.E4M3.F32.PACK_AB_MERGE_C R6, R79, R24, R80 ;  /* 0x000000184f06723e */ /* 0x000fce0004807050 */
.L_x_1113:
[----:B------:R-:W-:Y:S05]  /*3350*/  BSYNC B2 ;  /* 0x0000000000027941 */ /* 0x000fea0003800000 */
.L_x_1112:
[----:B------:R1:W-:Y:S02]  /*3360*/  STG.E.128 desc[UR40][R12.64], R4 ;  /* 0x000000040c007986 */ /* 0x0003e4000c101d28 */
.L_x_1111:
[----:B------:R-:W-:Y:S05]  /*3370*/  BSYNC B1 ;  /* 0x0000000000017941 */ /* 0x000fea0003800000 */
.L_x_1110:
        /* <DEDUP_REMOVED lines=21> */
[----:B-1----:R-:W-:Y:S01]  /*34d0*/  IMAD.MOV.U32 R8, RZ, RZ, R4 ;  /* 0x000000ffff087224 */ /* 0x002fe200078e0004 */
[----:B------:R-:W-:Y:S01]  /*34e0*/  F2FP.F16.E4M3.UNPACK_B R4, R5 ;  /* 0x00000005ff04723e */ /* 0x000fe200020006ff */
[----:B------:R-:W-:Y:S01]  /*34f0*/  IMAD.U32 R10, R24, 0x10000, RZ ;  /* 0x00010000180a7824 */ /* 0x000fe200078e00ff */
[----:B------:R-:W-:Y:S01]  /*3500*/  LOP3.LUT R14, R14, 0xff00, R11, 0xf8, !PT ;  /* 0x0000ff000e0e7812 */ /* 0x000fe200078ef80b */
[----:B------:R-:W-:Y:S01]  /*3510*/  IMAD.U32 R15, R15, 0x10000, RZ ;  /* 0x000100000f0f7824 */ /* 0x000fe200078e00ff */
[----:B------:R-:W-:-:S02]  /*3520*/  F2FP.F16.E4M3.UNPACK_B R11, R52.H1 ;  /* 0x00000034ff0b723e */ /* 0x000fc400030006ff */
[----:B------:R-:W-:Y:S01]  /*3530*/  LOP3.LUT R24, R9, 0xff0000, R10, 0xf8, !PT ;  /* 0x00ff000009187812 */ /* 0x000fe200078ef80a */
[--C-:B------:R-:W-:Y:S01]  /*3540*/  HADD2.F32 R9, -RZ, R4.reuse.H1_H1 ;  /* 0x30000004ff097230 */ /* 0x100fe20000004100 */
[----:B------:R-:W-:Y:S01]  /*3550*/  LOP3.LUT R53, R14, 0xff0000, R15, 0xf8, !PT ;  /* 0x00ff00000e357812 */ /* 0x000fe200078ef80f */
[--C-:B------:R-:W-:Y:S01]  /*3560*/  HADD2.F32 R25, -RZ, R11.reuse.H0_H0 ;  /* 0x2000000bff197230 */ /* 0x100fe20000004100 */
[----:B------:R-:W-:Y:S01]  /*3570*/  F2FP.F16.E4M3.UNPACK_B R14, R26.H1 ;  /* 0x0000001aff0e723e */ /* 0x000fe200030006ff */
[----:B------:R-:W-:Y:S01]  /*3580*/  HADD2.F32 R4, -RZ, R4.H0_H0 ;  /* 0x20000004ff047230 */ /* 0x000fe20000004100 */
[----:B------:R-:W-:Y:S01]  /*3590*/  F2FP.F16.E4M3.UNPACK_B R5, R5.H1 ;  /* 0x00000005ff05723e */ /* 0x000fe200030006ff */
[----:B------:R-:W-:Y:S02]  /*35a0*/  HADD2.F32 R27, -RZ, R11.H1_H1 ;  /* 0x3000000bff1b7230 */ /* 0x000fe40000004100 */
[----:B------:R-:W-:Y:S01]  /*35b0*/  FMUL.FTZ R55, R9, R25 ;  /* 0x0000001909377220 */ /* 0x000fe20000410000 */
[----:B------:R-:W-:-:S02]  /*35c0*/  HADD2.F32 R15, -RZ, R14.H0_H0 ;  /* 0x2000000eff0f7230 */ /* 0x000fc40000004100 */
[----:B------:R-:W-:Y:S01]  /*35d0*/  FMUL.FTZ R54, R4, R25 ;  /* 0x0000001904367220 */ /* 0x000fe20000410000 */
[--C-:B------:R-:W-:Y:S01]  /*35e0*/  HADD2.F32 R11, -RZ, R5.reuse.H1_H1 ;  /* 0x30000005ff0b7230 */ /* 0x100fe20000004100 */
[----:B------:R-:W-:Y:S01]  /*35f0*/  F2FP.F16.E4M3.UNPACK_B R52, R52 ;  /* 0x00000034ff34723e */ /* 0x000fe200020006ff */
[----:B------:R-:W-:Y:S02]  /*3600*/  HADD2.F32 R10, -RZ, R5.H0_H0 ;  /* 0x20000005ff0a7230 */ /* 0x000fe40000004100 */
[----:B------:R-:W-:Y:S01]  /*3610*/  FFMA.FTZ R5, R9, R15, R54 ;  /* 0x0000000f09057223 */ /* 0x000fe20000010036 */
[----:B------:R-:W-:Y:S02]  /*3620*/  HADD2.F32 R14, -RZ, R14.H1_H1 ;  /* 0x3000000eff0e7230 */ /* 0x000fe40000004100 */
[CC--:B------:R-:W-:Y:S01]  /*3630*/  FMUL.FTZ R25, R11.reuse, R27.reuse ;  /* 0x0000001b0b197220 */ /* 0x0c0fe20000410000 */
[----:B------:R-:W-:Y:S01]  /*3640*/  F2FP.F16.E4M3.UNPACK_B R9, R8.H1 ;  /* 0x00000008ff09723e */ /* 0x000fe200030006ff */
[----:B------:R-:W-:Y:S01]  /*3650*/  FMUL.FTZ R56, R10, R27 ;  /* 0x0000001b0a387220 */ /* 0x000fe20000410000 */
[----:B------:R-:W-:Y:S01]  /*3660*/  FFMA.FTZ R4, R4, R15, -R55 ;  /* 0x0000000f04047223 */ /* 0x000fe20000010837 */
[----:B------:R-:W-:Y:S01]  /*3670*/  FFMA.FTZ R27, R10, R14, -R25 ;  /* 0x0000000e0a1b7223 */ /* 0x000fe20000010819 */
[----:B------:R-:W-:Y:S01]  /*3680*/  F2FP.F16.E4M3.UNPACK_B R8, R8 ;  /* 0x00000008ff08723e */ /* 0x000fe200020006ff */
[----:B------:R-:W-:Y:S01]  /*3690*/  FFMA.FTZ R80, R11, R14, R56 ;  /* 0x0000000e0b507223 */ /* 0x000fe20000010038 */
[----:B------:R-:W-:Y:S01]  /*36a0*/  F2FP.F16.E4M3.UNPACK_B R26, R26 ;  /* 0x0000001aff1a723e */ /* 0x000fe200020006ff */
[----:B------:R-:W-:-:S02]  /*36b0*/  HADD2.F32 R15, -RZ, R52.H1_H1 ;  /* 0x30000034ff0f7230 */ /* 0x000fc40000004100 */
[--C-:B------:R-:W-:Y:S01]  /*36c0*/  HADD2.F32 R10, -RZ, R9.reuse.H0_H0 ;  /* 0x20000009ff0a7230 */ /* 0x100fe20000004100 */
[----:B------:R-:W-:Y:S01]  /*36d0*/  F2FP.SATFINITE.E4M3.F32.PACK_AB_MERGE_C R80, R80, R27, RZ ;  /* 0x0000001b5050723e */ /* 0x000fe200048070ff */
[----:B------:R-:W-:Y:S02]  /*36e0*/  HADD2.F32 R11, -RZ, R9.H1_H1 ;  /* 0x30000009ff0b7230 */ /* 0x000fe40000004100 */
[----:B------:R-:W-:Y:S02]  /*36f0*/  HADD2.F32 R9, -RZ, R8.H0_H0 ;  /* 0x20000008ff097230 */ /* 0x000fe40000004100 */
[-C--:B------:R-:W-:Y:S01]  /*3700*/  FMUL.FTZ R56, R10, R15.reuse ;  /* 0x0000000f0a387220 */ /* 0x080fe20000410000 */
[----:B------:R-:W-:Y:S02]  /*3710*/  HADD2.F32 R14, -RZ, R26.H1_H1 ;  /* 0x3000001aff0e7230 */ /* 0x000fe40000004100 */
[----:B------:R-:W-:Y:S01]  /*3720*/  FMUL.FTZ R25, R11, R15 ;  /* 0x0000000f0b197220 */ /* 0x000fe20000410000 */
[----:B------:R-:W-:Y:S01]  /*3730*/  HADD2.F32 R52, -RZ, R52.H0_H0 ;  /* 0x20000034ff347230 */ /* 0x000fe20000004100 */
[----:B------:R-:W-:Y:S01]  /*3740*/  F2FP.SATFINITE.E4M3.F32.PACK_AB_MERGE_C R5, R5, R4, R80 ;  /* 0x000000040505723e */ /* 0x000fe20004807050 */
[----:B------:R-:W-:-:S02]  /*3750*/  HADD2.F32 R8, -RZ, R8.H1_H1 ;  /* 0x30000008ff087230 */ /* 0x000fc40000004100 */
[-C--:B------:R-:W-:Y:S01]  /*3760*/  FFMA.FTZ R25, R10, R14.reuse, -R25 ;  /* 0x0000000e0a197223 */ /* 0x080fe20000010819 */
[----:B------:R-:W-:Y:S02]  /*3770*/  HADD2.F32 R26, -RZ, R26.H0_H0 ;  /* 0x2000001aff1a7230 */ /* 0x000fe40000004100 */
[----:B------:R-:W-:Y:S01]  /*3780*/  FFMA.FTZ R56, R11, R14, R56 ;  /* 0x0000000e0b387223 */ /* 0x000fe20000010038 */
[CC--:B------:R-:W-:Y:S01]  /*3790*/  FMUL.FTZ R15, R9.reuse, R52.reuse ;  /* 0x00000034090f7220 */ /* 0x0c0fe20000410000 */
[----:B------:R-:W-:Y:S01]  /*37a0*/  FMUL.FTZ R54, R8, R52 ;  /* 0x0000003408367220 */ /* 0x000fe20000410000 */
[----:B------:R-:W-:Y:S02]  /*37b0*/  F2FP.F16.E4M3.UNPACK_B R14, R24.H1 ;  /* 0x00000018ff0e723e */ /* 0x000fe400030006ff */
[----:B------:R-:W-:Y:S01]  /*37c0*/  F2FP.SATFINITE.E4M3.F32.PACK_AB_MERGE_C R79, R56, R25, RZ ;  /* 0x00000019384f723e */ /* 0x000fe200048070ff */
[-C--:B------:R-:W-:Y:S01]  /*37d0*/  FFMA.FTZ R54, R9, R26.reuse, -R54 ;  /* 0x0000001a09367223 */ /* 0x080fe20000010836 */
[----:B------:R-:W-:Y:S01]  /*37e0*/  F2FP.F16.E4M3.UNPACK_B R9, R7.H1 ;  /* 0x00000007ff09723e */ /* 0x000fe200030006ff */
[----:B------:R-:W-:Y:S01]  /*37f0*/  FFMA.FTZ R55, R8, R26, R15 ;  /* 0x0000001a08377223 */ /* 0x000fe2000001000f */
[-C--:B------:R-:W-:Y:S01]  /*3800*/  F2FP.F16.E4M3.UNPACK_B R25, R53.reuse.H1 ;  /* 0x00000035ff19723e */ /* 0x080fe200030006ff */
[----:B------:R-:W-:Y:S01]  /*3810*/  HADD2.F32 R15, -RZ, R14.H1_H1 ;  /* 0x3000000eff0f7230 */ /* 0x000fe20000004100 */
[----:B------:R-:W-:Y:S01]  /*3820*/  F2FP.F16.E4M3.UNPACK_B R8, R6.H1 ;  /* 0x00000006ff08723e */ /* 0x000fe200030006ff */
[----:B------:R-:W-:Y:S01]  /*3830*/  HADD2.F32 R11, -RZ, R9.H1_H1 ;  /* 0x30000009ff0b7230 */ /* 0x000fe20000004100 */
[----:B------:R-:W-:Y:S01]  /*3840*/  F2FP.F16.E4M3.UNPACK_B R53, R53 ;  /* 0x00000035ff35723e */ /* 0x000fe200020006ff */
[----:B------:R-:W-:Y:S01]  /*3850*/  HADD2.F32 R27, -RZ, R25.H1_H1 ;  /* 0x30000019ff1b7230 */ /* 0x000fe20000004100 */
[----:B------:R-:W-:Y:S01]  /*3860*/  F2FP.F16.E4M3.UNPACK_B R24, R24 ;  /* 0x00000018ff18723e */ /* 0x000fe200020006ff */
[----:B------:R-:W-:Y:S01]  /*3870*/  HADD2.F32 R10, -RZ, R9.H0_H0 ;  /* 0x20000009ff0a7230 */ /* 0x000fe20000004100 */
[----:B------:R-:W-:Y:S01]  /*3880*/  F2FP.F16.E4M3.UNPACK_B R7, R7 ;  /* 0x00000007ff07723e */ /* 0x000fe200020006ff */
[----:B------:R-:W-:-:S02]  /*3890*/  HADD2.F32 R9, -RZ, R8.H1_H1 ;  /* 0x30000008ff097230 */ /* 0x000fc40000004100 */
[-C--:B------:R-:W-:Y:S01]  /*38a0*/  FMUL.FTZ R57, R11, R27.reuse ;  /* 0x0000001b0b397220 */ /* 0x080fe20000410000 */
[--C-:B------:R-:W-:Y:S02]  /*38b0*/  HADD2.F32 R26, -RZ, R53.reuse.H1_H1 ;  /* 0x30000035ff1a7230 */ /* 0x100fe40000004100 */
[C---:B------:R-:W-:Y:S01]  /*38c0*/  FMUL.FTZ R52, R10.reuse, R27 ;  /* 0x0000001b0a347220 */ /* 0x040fe20000410000 */
[----:B------:R-:W-:Y:S02]  /*38d0*/  HADD2.F32 R8, -RZ, R8.H0_H0 ;  /* 0x20000008ff087230 */ /* 0x000fe40000004100 */
[----:B------:R-:W-:Y:S01]  /*38e0*/  FFMA.FTZ R57, R10, R15, -R57 ;  /* 0x0000000f0a397223 */ /* 0x000fe20000010839 */
[----:B------:R-:W-:Y:S02]  /*38f0*/  HADD2.F32 R10, -RZ, R24.H1_H1 ;  /* 0x30000018ff0a7230 */ /* 0x000fe40000004100 */
[----:B------:R-:W-:Y:S01]  /*3900*/  FMUL.FTZ R27, R9, R26 ;  /* 0x0000001a091b7220 */ /* 0x000fe20000410000 */
[----:B------:R-:W-:Y:S01]  /*3910*/  F2FP.F16.E4M3.UNPACK_B R6, R6 ;  /* 0x00000006ff06723e */ /* 0x000fe200020006ff */
[----:B------:R-:W-:Y:S01]  /*3920*/  FMUL.FTZ R26, R8, R26 ;  /* 0x0000001a081a7220 */ /* 0x000fe20000410000 */
[----:B------:R-:W-:-:S02]  /*3930*/  HADD2.F32 R53, -RZ, R53.H0_H0 ;  /* 0x20000035ff357230 */ /* 0x000fc40000004100 */
[-C--:B------:R-:W-:Y:S01]  /*3940*/  FFMA.FTZ R27, R8, R10.reuse, -R27 ;  /* 0x0000000a081b7223 */ /* 0x080fe2000001081b */
[--C-:B------:R-:W-:Y:S02]  /*3950*/  HADD2.F32 R8, -RZ, R7.reuse.H0_H0 ;  /* 0x20000007ff087230 */ /* 0x100fe40000004100 */
[----:B------:R-:W-:Y:S01]  /*3960*/  FFMA.FTZ R26, R9, R10, R26 ;  /* 0x0000000a091a7223 */ /* 0x000fe2000001001a */
[----:B------:R-:W-:Y:S02]  /*3970*/  HADD2.F32 R9, -RZ, R7.H1_H1 ;  /* 0x30000007ff097230 */ /* 0x000fe40000004100 */
[----:B------:R-:W-:Y:S01]  /*3980*/  FFMA.FTZ R56, R11, R15, R52 ;  /* 0x0000000f0b387223 */ /* 0x000fe20000010034 */
[--C-:B------:R-:W-:Y:S01]  /*3990*/  HADD2.F32 R7, -RZ, R6.reuse.H0_H0 ;  /* 0x20000006ff077230 */ /* 0x100fe20000004100 */
[----:B------:R-:W-:Y:S01]  /*39a0*/  F2FP.SATFINITE.E4M3.F32.PACK_AB_MERGE_C R4, R55, R54, R79 ;  /* 0x000000363704723e */ /* 0x000fe2000480704f */
[----:B------:R-:W-:Y:S01]  /*39b0*/  HADD2.F32 R6, -RZ, R6.H1_H1 ;  /* 0x30000006ff067230 */ /* 0x000fe20000004100 */
[----:B------:R-:W-:Y:S01]  /*39c0*/  F2FP.SATFINITE.E4M3.F32.PACK_AB_MERGE_C R26, R26, R27, RZ ;  /* 0x0000001b1a1a723e */ /* 0x000fe200048070ff */
[----:B------:R-:W-:Y:S01]  /*39d0*/  HADD2.F32 R25, -RZ, R25.H0_H0 ;  /* 0x20000019ff197230 */ /* 0x000fe20000004100 */
[----:B------:R-:W-:Y:S01]  /*39e0*/  F2FP.SATFINITE.E4M3.F32.PACK_AB_MERGE_C R56, R56, R57, RZ ;  /* 0x000000393838723e */ /* 0x000fe200048070ff */
[----:B------:R-:W-:-:S02]  /*39f0*/  HADD2.F32 R14, -RZ, R14.H0_H0 ;  /* 0x2000000eff0e7230 */ /* 0x000fc40000004100 */
[----:B------:R-:W-:Y:S01]  /*3a00*/  FMUL.FTZ R10, R6, R53 ;  /* 0x00000035060a7220 */ /* 0x000fe20000410000 */
[----:B------:R-:W-:Y:S02]  /*3a10*/  HADD2.F32 R24, -RZ, R24.H0_H0 ;  /* 0x20000018ff187230 */ /* 0x000fe40000004100 */
[-C--:B------:R-:W-:Y:S01]  /*3a20*/  FMUL.FTZ R11, R9, R25.reuse ;  /* 0x00000019090b7220 */ /* 0x080fe20000410000 */
[C---:B------:R-:W-:Y:S01]  /*3a30*/  FMUL.FTZ R52, R8.reuse, R25 ;  /* 0x0000001908347220 */ /* 0x040fe20000410000 */
[----:B------:R-:W-:Y:S02]  /*3a40*/  FMUL.FTZ R53, R7, R53 ;  /* 0x0000003507357220 */ /* 0x000fe40000410000 */
[-C--:B------:R-:W-:Y:S01]  /*3a50*/  FFMA.FTZ R11, R8, R14.reuse, -R11 ;  /* 0x0000000e080b7223 */ /* 0x080fe2000001080b */
[----:B------:R-:W-:Y:S01]  /*3a60*/  FFMA.FTZ R52, R9, R14, R52 ;  /* 0x0000000e09347223 */ /* 0x000fe20000010034 */
[-C--:B------:R-:W-:Y:S01]  /*3a70*/  FFMA.FTZ R10, R7, R24.reuse, -R10 ;  /* 0x00000018070a7223 */ /* 0x080fe2000001080a */
[----:B------:R-:W-:-:S03]  /*3a80*/  FFMA.FTZ R53, R6, R24, R53 ;  /* 0x0000001806357223 */ /* 0x000fc60000010035 */
[----:B------:R-:W-:Y:S02]  /*3a90*/  F2FP.SATFINITE.E4M3.F32.PACK_AB_MERGE_C R7, R52, R11, R56 ;  /* 0x0000000b3407723e */ /* 0x000fe40004807038 */
[----:B------:R-:W-:-:S07]  /*3aa0*/  F2FP.SATFINITE.E4M3.F32.PACK_AB_MERGE_C R6, R53, R10, R26 ;  /* 0x0000000a3506723e */ /* 0x000fce000480701a */
.L_x_1115:
[----:B------:R-:W-:Y:S05]  /*3ab0*/  BSYNC B1 ;  /* 0x0000000000017941 */ /* 0x000fea0003800000 */
.L_x_1114:
[----:B-1----:R1:W-:Y:S01]  /*3ac0*/  STG.E.128 desc[UR40][R12.64+0x20], R4 ;  /* 0x000020040c007986 */ /* 0x0023e2000c101d28 */
[----:B------:R-:W-:Y:S05]  /*3ad0*/  BRA `(.L_x_1109) ;  /* 0x0000001000f87947 */ /* 0x000fea0003800000 */
.L_x_1103:
[----:B------:R-:W0:Y:S01]  /*3ae0*/  S2R R5, SR_TID.X ;  /* 0x0000000000057919 */ /* 0x000e220000002100 */
[----:B------:R-:W2:Y:S01]  /*3af0*/  LDL R54, [R1+0xc] ;  /* 0x00000c0001367983 */ /* 0x000ea20000100800 */
[C---:B0-----:R-:W-:Y:S02]  /*3b00*/  VIADD R9, R5.reuse, 0xffffff80 ;  /* 0xffffff8005097836 */ /* 0x041fe40000000000 */
[----:B------:R-:W-:Y:S02]  /*3b10*/  VIADD R8, R5, 0xffffff80 ;  /* 0xffffff8005087836 */ /* 0x000fe40000000000 */
[----:B------:R-:W-:-:S03]  /*3b20*/  IMAD R5, R47, -0xa0, R50 ;  /* 0xffffff602f057824 */ /* 0x000fc600078e0232 */
[----:B------:R-:W-:Y:S02]  /*3b30*/  LEA.HI R8, R8, R9, RZ, 0x1 ;  /* 0x0000000908087211 */ /* 0x000fe400078f08ff */
[----:B------:R-:W-:Y:S02]  /*3b40*/  VIMNMX R5, R5, 0xa0, PT ;  /* 0x000000a005057848 */ /* 0x000fe40003fe0100 */
[----:B------:R-:W-:-:S04]  /*3b50*/  SHF.R.S32.HI R8, RZ, 0x1, R8 ;  /* 0x00000001ff087819 */ /* 0x000fc80000011408 */
[----:B------:R-:W-:-:S04]  /*3b60*/  ISETP.GE.AND P1, PT, R8, R5, PT ;  /* 0x000000050800720c */ /* 0x000fc80003f26270 */
[----:B------:R-:W-:-:S13]  /*3b70*/  ISETP.GE.OR P0, PT, R22, R27, P1 ;  /* 0x0000001b1600720c */ /* 0x000fda0000f06670 */
[----:B------:R-:W0:Y:S08]  /*3b80*/  @!P0 LDC.64 R12, c[0x0][0x3e8] ;  /* 0x0000fa00ff0c8b82 */ /* 0x000e300000000a00 */
[----:B------:R-:W1:Y:S01]  /*3b90*/  @!P0 LDC.64 R24, c[0x0][0x400] ;  /* 0x00010000ff188b82 */ /* 0x000e620000000a00 */
[----:B------:R-:W-:Y:S02]  /*3ba0*/  CS2R R10, SRZ ;  /* 0x00000000000a7805 */ /* 0x000fe4000001ff00 */
[----:B------:R-:W-:-:S02]  /*3bb0*/  CS2R R8, SRZ ;  /* 0x0000000000087805 */ /* 0x000fc4000001ff00 */
[----:B0-----:R-:W-:-:S04]  /*3bc0*/  @!P0 IADD3 R12, P5, P6, R34, R12, R6 ;  /* 0x0000000c220c8210 */ /* 0x001fc80007ebe006 */
[----:B------:R-:W-:Y:S02]  /*3bd0*/  @!P0 IADD3.X R13, R68, R13, R57, P5, P6 ;  /* 0x0000000d440d8210 */ /* 0x000fe40002fec439 */
[----:B------:R-:W-:Y:S02]  /*3be0*/  CS2R R6, SRZ ;  /* 0x0000000000067805 */ /* 0x000fe4000001ff00 */
        /* <DEDUP_REMOVED lines=15> */
.L_x_1116:
[----:B------:R-:W2:Y:S01]  /*3ce0*/  LDL R12, [R1+0x20] ;  /* 0x00002000010c7983 */ /* 0x000ea20000100800 */
[----:B------:R-:W-:Y:S01]  /*3cf0*/  IMAD R76, R157, 0x8, R18 ;  /* 0x000000089d4c7824 */ /* 0x000fe200078e0212 */
[----:B------:R-:W0:Y:S01]  /*3d00*/  LDC R79, c[0x0][0x2f4] ;  /* 0x0000bd00ff4f7b82 */ /* 0x000e220000000800 */
[----:B------:R-:W-:Y:S01]  /*3d10*/  BSSY B1, `(.L_x_1117) ;  /* 0x0000004000017945 */ /* 0x000fe20003800000 */
[----:B--2---:R-:W-:-:S04]  /*3d20*/  SHF.L.U32 R77, R12, 0x1f, RZ ;  /* 0x0000001f0c4d7819 */ /* 0x004fc800000006ff */
[----:B------:R-:W1:Y:S02]  /*3d30*/  SYNCS.PHASECHK.TRANS64.TRYWAIT P5, [R76+URZ+0x13290], R77 ;  /* 0x0132904d4c0075a7 */ /* 0x000e6400080a017f */
[----:B01----:R-:W-:Y:S05]  /*3d40*/  @!P5 BRA `(.L_x_1118) ;  /* 0x000001e40080d947 */ /* 0x003fea0003800000 */
.L_x_1412:
[----:B------:R-:W-:Y:S05]  /*3d50*/  BSYNC B1 ;  /* 0x0000000000017941 */ /* 0x000fea0003800000 */
.L_x_1117:
[----:B------:R-:W1:Y:S01]  /*3d60*/  S2R R12, SR_TID.X ;  /* 0x00000000000c7919 */ /* 0x000e620000002100 */
[----:B------:R-:W-:Y:S01]  /*3d70*/  ISETP.GE.OR P5, PT, R22, R79, P1 ;  /* 0x0000004f1600720c */ /* 0x000fe20000fa6670 */
[----:B------:R-:W-:Y:S01]  /*3d80*/  ULDC.64 UR4, c[0x0][0x300] ;  /* 0x0000c00000047ab9 */ /* 0x000fe20000000a00 */
[----:B------:R-:W-:Y:S02]  /*3d90*/  IMAD.MOV.U32 R54, RZ, RZ, R14 ;  /* 0x000000ffff367224 */ /* 0x000fe400078e000e */
[C---:B-1----:R-:W-:Y:S02]  /*3da0*/  VIADD R24, R12.reuse, 0xffffff80 ;  /* 0xffffff800c187836 */ /* 0x042fe40000000000 */
[----:B------:R-:W-:Y:S02]  /*3db0*/  VIADD R13, R12, 0xffffff80 ;  /* 0xffffff800c0d7836 */ /* 0x000fe40000000000 */
[----:B------:R-:W-:-:S03]  /*3dc0*/  IMAD R12, R49, UR4, RZ ;  /* 0x00000004310c7c24 */ /* 0x000fc6000f8e02ff */
[----:B------:R-:W-:-:S04]  /*3dd0*/  LEA.HI R13, R13, R24, RZ, 0x1 ;  /* 0x000000180d0d7211 */ /* 0x000fc800078f08ff */
[----:B------:R-:W-:-:S05]  /*3de0*/  SHF.R.S32.HI R13, RZ, 0x1, R13 ;  /* 0x00000001ff0d7819 */ /* 0x000fca000001140d */
[----:B------:R-:W-:-:S04]  /*3df0*/  IMAD.WIDE.U32 R54, R13, UR4, R54 ;  /* 0x000000040d367c25 */ /* 0x000fc8000f8e0036 */
[----:B------:R-:W-:Y:S01]  /*3e00*/  IMAD R81, R13, UR5, R12 ;  /* 0x000000050d517c24 */ /* 0x000fe2000f8e020c */
[----:B------:R-:W-:Y:S06]  /*3e10*/  @P5 BRA `(.L_x_1109) ;  /* 0x0000001000285947 */ /* 0x000fec0003800000 */
[----:B------:R-:W2:Y:S04]  /*3e20*/  LDL R25, [R1+0x64] ;  /* 0x0000640001197983 */ /* 0x000ea80000100800 */
[----:B------:R-:W3:Y:S01]  /*3e30*/  LDL R24, [R1+0x68] ;  /* 0x0000680001187983 */ /* 0x000ee20000100800 */
[----:B------:R-:W-:Y:S01]  /*3e40*/  IMAD.IADD R81, R81, 0x1, R55 ;  /* 0x0000000151517824 */ /* 0x000fe200078e0237 */
[----:B------:R-:W-:Y:S01]  /*3e50*/  IADD3 R57, P5, P6, R40, R54, R67 ;  /* 0x0000003628397210 */ /* 0x000fe20007ebe043 */
[----:B------:R-:W-:Y:S01]  /*3e60*/  IMAD.IADD R13, R79, 0x1, -R62 ;  /* 0x000000014f0d7824 */ /* 0x000fe200078e0a3e */
[----:B------:R-:W-:Y:S02]  /*3e70*/  BSSY B1, `(.L_x_1119) ;  /* 0x00000e2000017945 */ /* 0x000fe40003800000 */
[----:B------:R-:W-:-:S02]  /*3e80*/  IADD3.X R12, R0, R81, R71, P5, P6 ;  /* 0x00000051000c7210 */ /* 0x000fc40002fec447 */
[----:B------:R-:W-:Y:S02]  /*3e90*/  IADD3 R56, P5, R57, R52, RZ ;  /* 0x0000003439387210 */ /* 0x000fe40007fbe0ff */
[----:B------:R-:W-:-:S03]  /*3ea0*/  LOP3.LUT P6, RZ, R16, 0x1, RZ, 0xc0, !PT ;  /* 0x0000000110ff7812 */ /* 0x000fc600078cc0ff */
[----:B------:R-:W-:Y:S01]  /*3eb0*/  IMAD.X R57, R12, 0x1, R53, P5 ;  /* 0x000000010c397824 */ /* 0x000fe200028e0635 */
[----:B------:R-:W-:-:S04]  /*3ec0*/  LOP3.LUT P5, RZ, R16, 0x4, RZ, 0xc0, !PT ;  /* 0x0000000410ff7812 */ /* 0x000fc800078ac0ff */
[----:B------:R-:W-:-:S04]  /*3ed0*/  SEL R13, R62, R13, !P5 ;  /* 0x0000000d3e0d7207 */ /* 0x000fc80006800000 */
[----:B------:R-:W-:-:S04]  /*3ee0*/  SHF.R.S32.HI R12, RZ, 0x1f, R13 ;  /* 0x0000001fff0c7819 */ /* 0x000fc8000001140d */
[----:B------:R-:W-:-:S04]  /*3ef0*/  LEA.HI R12, R12, R13, RZ, 0x5 ;  /* 0x0000000d0c0c7211 */ /* 0x000fc800078f28ff */
[----:B------:R-:W-:-:S04]  /*3f00*/  SHF.R.S32.HI R12, RZ, 0x5, R12 ;  /* 0x00000005ff0c7819 */ /* 0x000fc8000001140c */
[----:B------:R-:W-:-:S05]  /*3f10*/  LEA.HI.SX32 R12, R59, R12, 0x1c ;  /* 0x0000000c3b0c7211 */ /* 0x000fca00078fe2ff */
[----:B------:R-:W-:-:S05]  /*3f20*/  IMAD.SHL.U32 R83, R12, 0x10, RZ ;  /* 0x000000100c537824 */ /* 0x000fca00078e00ff */
[----:B--2---:R-:W-:-:S04]  /*3f30*/  LOP3.LUT R13, R25, 0x30, R83, 0xf8, !PT ;  /* 0x00000030190d7812 */ /* 0x004fc800078ef853 */
[----:B------:R-:W-:-:S05]  /*3f40*/  LOP3.LUT R13, R13, R60, RZ, 0x3c, !PT ;  /* 0x0000003c0d0d7212 */ /* 0x000fca00078e3cff */
[----:B---3--:R-:W-:Y:S02]  /*3f50*/  IMAD.IADD R12, R24, 0x1, R13 ;  /* 0x00000001180c7824 */ /* 0x008fe400078e020d */
[C---:B------:R-:W-:Y:S02]  /*3f60*/  IMAD R13, R157.reuse, 0x2800, R72 ;  /* 0x000028009d0d7824 */ /* 0x040fe400078e0248 */
[----:B------:R-:W-:Y:S02]  /*3f70*/  IMAD R15, R157, 0x2800, R12 ;  /* 0x000028009d0f7824 */ /* 0x000fe400078e020c */
[C---:B------:R-:W-:Y:S02]  /*3f80*/  IMAD.IADD R13, R18.reuse, 0x1, R13 ;  /* 0x00000001120d7824 */ /* 0x040fe400078e020d */
[----:B------:R-:W-:-:S04]  /*3f90*/  IMAD.IADD R24, R18, 0x1, R15 ;  /* 0x0000000112187824 */ /* 0x000fc800078e020f */
[----:B------:R-:W1:Y:S04]  /*3fa0*/  LDS.128 R12, [R13+0xe000] ;  /* 0x00e000000d0c7984 */ /* 0x000e680000000c00 */
[----:B------:R-:W2:Y:S01]  /*3fb0*/  LDS.128 R24, [R24+0xe000] ;  /* 0x00e0000018187984 */ /* 0x000ea20000000c00 */
[----:B------:R-:W-:Y:S05]  /*3fc0*/  @P6 BRA `(.L_x_1120) ;  /* 0x0000000c00306947 */ /* 0x000fea0003800000 */
[--C-:B------:R-:W-:Y:S02]  /*3fd0*/  SHF.R.U32.HI R93, RZ, 0x8, R5.reuse ;  /* 0x00000008ff5d7819 */ /* 0x100fe40000011605 */
[----:B------:R-:W-:Y:S02]  /*3fe0*/  LOP3.LUT R4, R5, 0xff0000ff, RZ, 0xc0, !PT ;  /* 0xff0000ff05047812 */ /* 0x000fe400078ec0ff */
[----:B------:R-:W-:Y:S01]  /*3ff0*/  SHF.R.U32.HI R91, RZ, 0x10, R5 ;  /* 0x00000010ff5b7819 */ /* 0x000fe20000011605 */
[----:B------:R-:W-:Y:S01]  /*4000*/  IMAD.SHL.U32 R5, R93, 0x100, RZ ;  /* 0x000001005d057824 */ /* 0x000fe200078e00ff */
[----:B------:R-:W-:Y:S02]  /*4010*/  SHF.R.U32.HI R89, RZ, 0x8, R7 ;  /* 0x00000008ff597819 */ /* 0x000fe40000011607 */
[----:B------:R-:W-:Y:S02]  /*4020*/  SHF.R.U32.HI R86, RZ, 0x8, R11 ;  /* 0x00000008ff567819 */ /* 0x000fe4000001160b */
[----:B------:R-:W-:-:S02]  /*4030*/  LOP3.LUT R6, R7, 0xff0000ff, RZ, 0xc0, !PT ;  /* 0xff0000ff07067812 */ /* 0x000fc400078ec0ff */
[----:B------:R-:W-:Y:S01]  /*4040*/  SHF.R.U32.HI R88, RZ, 0x10, R7 ;  /* 0x00000010ff587819 */ /* 0x000fe20000011607 */
[----:B------:R-:W-:Y:S01]  /*4050*/  IMAD.SHL.U32 R7, R89, 0x100, RZ ;  /* 0x0000010059077824 */ /* 0x000fe200078e00ff */
[----:B------:R-:W-:Y:S01]  /*4060*/  LOP3.LUT R4, R4, 0xff00, R5, 0xf8, !PT ;  /* 0x0000ff0004047812 */ /* 0x000fe200078ef805 */
[----:B------:R-:W-:Y:S01]  /*4070*/  IMAD.U32 R5, R91, 0x10000, RZ ;  /* 0x000100005b057824 */ /* 0x000fe200078e00ff */
[----:B------:R-:W-:Y:S02]  /*4080*/  LOP3.LUT R10, R11, 0xff0000ff, RZ, 0xc0, !PT ;  /* 0xff0000ff0b0a7812 */ /* 0x000fe400078ec0ff */
[----:B------:R-:W-:Y:S01]  /*4090*/  SHF.R.U32.HI R92, RZ, 0x10, R11 ;  /* 0x00000010ff5c7819 */ /* 0x000fe2000001160b */
[----:B------:R-:W-:Y:S01]  /*40a0*/  IMAD.SHL.U32 R11, R86, 0x100, RZ ;  /* 0x00000100560b7824 */ /* 0x000fe200078e00ff */
[----:B------:R-:W-:Y:S02]  /*40b0*/  SHF.R.U32.HI R87, RZ, 0x8, R9 ;  /* 0x00000008ff577819 */ /* 0x000fe40000011609 */
[----:B------:R-:W-:Y:S01]  /*40c0*/  LOP3.LUT R7, R6, 0xff00, R7, 0xf8, !PT ;  /* 0x0000ff0006077812 */ /* 0x000fe200078ef807 */
[----:B------:R-:W-:Y:S01]  /*40d0*/  IMAD.U32 R92, R92, 0x10000, RZ ;  /* 0x000100005c5c7824 */ /* 0x000fe200078e00ff */
[----:B------:R-:W-:-:S02]  /*40e0*/  LOP3.LUT R8, R9, 0xff0000ff, RZ, 0xc0, !PT ;  /* 0xff0000ff09087812 */ /* 0x000fc400078ec0ff */
[----:B------:R-:W-:Y:S01]  /*40f0*/  SHF.R.U32.HI R90, RZ, 0x10, R9 ;  /* 0x00000010ff5a7819 */ /* 0x000fe20000011609 */
[----:B------:R-:W-:Y:S01]  /*4100*/  IMAD.SHL.U32 R9, R87, 0x100, RZ ;  /* 0x0000010057097824 */ /* 0x000fe200078e00ff */
[----:B------:R-:W-:Y:S01]  /*4110*/  LOP3.LUT R6, R4, 0xff0000, R5, 0xf8, !PT ;  /* 0x00ff000004067812 */ /* 0x000fe200078ef805 */
[----:B------:R-:W-:Y:S01]  /*4120*/  IMAD.U32 R4, R88, 0x10000, RZ ;  /* 0x0001000058047824 */ /* 0x000fe200078e00ff */
[----:B------:R-:W-:Y:S01]  /*4130*/  LOP3.LUT R91, R10, 0xff00, R11, 0xf8, !PT ;  /* 0x0000ff000a5b7812 */ /* 0x000fe200078ef80b */
[----:B------:R-:W-:Y:S01]  /*4140*/  IMAD.U32 R90, R90, 0x10000, RZ ;  /* 0x000100005a5a7824 */ /* 0x000fe200078e00ff */
[----:B------:R-:W-:Y:S02]  /*4150*/  F2FP.F16.E4M3.UNPACK_B R88, R85.H1 ;  /* 0x00000055ff58723e */ /* 0x000fe400030006ff */
[----:B--2---:R-:W-:Y:S02]  /*4160*/  F2FP.F16.E4M3.UNPACK_B R11, R24.H1 ;  /* 0x00000018ff0b723e */ /* 0x004fe400030006ff */
[----:B-1----:R-:W-:Y:S01]  /*4170*/  F2FP.F16.E4M3.UNPACK_B R10, R12.H1 ;  /* 0x0000000cff0a723e */ /* 0x002fe200030006ff */
[----:B------:R-:W-:Y:S01]  /*4180*/  HADD2.F32 R5, -RZ, R88.H0_H0 ;  /* 0x20000058ff057230 */ /* 0x000fe20000004100 */
[----:B------:R-:W-:Y:S01]  /*4190*/  LOP3.LUT R89, R8, 0xff00, R9, 0xf8, !PT ;  /* 0x0000ff0008597812 */ /* 0x000fe200078ef809 */
[----:B------:R-:W-:Y:S01]  /*41a0*/  HADD2.F32 R9, -RZ, R11.H0_H0 ;  /* 0x2000000bff097230 */ /* 0x000fe20000004100 */
[----:B------:R-:W-:Y:S01]  /*41b0*/  F2FP.F16.E4M3.UNPACK_B R86, R84.H1 ;  /* 0x00000054ff56723e */ /* 0x000fe200030006ff */
[--C-:B------:R-:W-:Y:S01]  /*41c0*/  HADD2.F32 R8, -RZ, R10.reuse.H0_H0 ;  /* 0x2000000aff087230 */ /* 0x100fe20000004100 */
[----:B------:R-:W-:Y:S01]  /*41d0*/  LOP3.LUT R4, R7, 0xff0000, R4, 0xf8, !PT ;  /* 0x00ff000007047812 */ /* 0x000fe200078ef804 */
[----:B------:R-:W-:-:S02]  /*41e0*/  HADD2.F32 R10, -RZ, R10.H1_H1 ;  /* 0x3000000aff0a7230 */ /* 0x000fc40000004100 */
[-C--:B------:R-:W-:Y:S01]  /*41f0*/  FMUL.FTZ R93, R9, R5.reuse ;  /* 0x00000005095d7220 */ /* 0x080fe20000410000 */
[----:B------:R-:W-:Y:S02]  /*4200*/  HADD2.F32 R87, -RZ, R86.H0_H0 ;  /* 0x20000056ff577230 */ /* 0x000fe40000004100 */
[C---:B------:R-:W-:Y:S01]  /*4210*/  FMUL.FTZ R94, R8.reuse, R5 ;  /* 0x00000005085e7220 */ /* 0x040fe20000410000 */
[----:B------:R-:W-:Y:S01]  /*4220*/  LOP3.LUT R5, R91, 0xff0000, R92, 0xf8, !PT ;  /* 0x00ff00005b057812 */ /* 0x000fe200078ef85c */
[----:B------:R-:W-:Y:S01]  /*4230*/  HADD2.F32 R91, -RZ, R88.H1_H1 ;  /* 0x30000058ff5b7230 */ /* 0x000fe20000004100 */
[----:B------:R-:W-:Y:S01]  /*4240*/  LOP3.LUT R7, R89, 0xff0000, R90, 0xf8, !PT ;  /* 0x00ff000059077812 */ /* 0x000fe200078ef85a */
[-C--:B------:R-:W-:Y:S01]  /*4250*/  FFMA.FTZ R8, R8, R87.reuse, -R93 ;  /* 0x0000005708087223 */ /* 0x080fe2000001085d */
[----:B------:R-:W-:Y:S01]  /*4260*/  FFMA.FTZ R9, R9, R87, R94 ;  /* 0x0000005709097223 */ /* 0x000fe2000001005e */
[----:B------:R-:W-:Y:S01]  /*4270*/  HADD2.F32 R87, -RZ, R86.H1_H1 ;  /* 0x30000056ff577230 */ /* 0x000fe20000004100 */
[----:B------:R-:W-:Y:S01]  /*4280*/  F2FP.F16.E4M3.UNPACK_B R89, R85 ;  /* 0x00000055ff59723e */ /* 0x000fe200020006ff */
[----:B------:R-:W-:Y:S01]  /*4290*/  HADD2.F32 R86, -RZ, R11.H1_H1 ;  /* 0x3000000bff567230 */ /* 0x000fe20000004100 */
[----:B------:R-:W-:-:S02]  /*42a0*/  F2FP.F16.E4M3.UNPACK_B R88, R84 ;  /* 0x00000054ff58723e */ /* 0x000fc400020006ff */
[----:B------:R-:W-:Y:S01]  /*42b0*/  F2FP.F16.E4M3.UNPACK_B R24, R24 ;  /* 0x00000018ff18723e */ /* 0x000fe200020006ff */
[----:B------:R-:W-:Y:S01]  /*42c0*/  HADD2.F32 R90, -RZ, R89.H0_H0 ;  /* 0x20000059ff5a7230 */ /* 0x000fe20000004100 */
[----:B------:R-:W-:Y:S01]  /*42d0*/  F2FP.F16.E4M3.UNPACK_B R84, R12 ;  /* 0x0000000cff54723e */ /* 0x000fe200020006ff */
[-C--:B------:R-:W-:Y:S01]  /*42e0*/  FMUL.FTZ R11, R86, R91.reuse ;  /* 0x0000005b560b7220 */ /* 0x080fe20000410000 */
[C---:B------:R-:W-:Y:S01]  /*42f0*/  FMUL.FTZ R91, R10.reuse, R91 ;  /* 0x0000005b0a5b7220 */ /* 0x040fe20000410000 */
[----:B------:R-:W-:Y:S02]  /*4300*/  HADD2.F32 R85, -RZ, R24.H0_H0 ;  /* 0x20000018ff557230 */ /* 0x000fe40000004100 */
[----:B------:R-:W-:Y:S02]  /*4310*/  HADD2.F32 R12, -RZ, R84.H0_H0 ;  /* 0x20000054ff0c7230 */ /* 0x000fe40000004100 */
[-C--:B------:R-:W-:Y:S01]  /*4320*/  FFMA.FTZ R11, R10, R87.reuse, -R11 ;  /* 0x000000570a0b7223 */ /* 0x080fe2000001080b */
[----:B------:R-:W-:Y:S01]  /*4330*/  FFMA.FTZ R10, R86, R87, R91 ;  /* 0x00000057560a7223 */ /* 0x000fe2000001005b */
[----:B------:R-:W-:-:S02]  /*4340*/  HADD2.F32 R86, -RZ, R88.H0_H0 ;  /* 0x20000058ff567230 */ /* 0x000fc40000004100 */
[CC--:B------:R-:W-:Y:S01]  /*4350*/  FMUL.FTZ R91, R85.reuse, R90.reuse ;  /* 0x0000005a555b7220 */ /* 0x0c0fe20000410000 */
[----:B------:R-:W-:Y:S01]  /*4360*/  FMUL.FTZ R90, R12, R90 ;  /* 0x0000005a0c5a7220 */ /* 0x000fe20000410000 */
[----:B------:R-:W-:Y:S01]  /*4370*/  HADD2.F32 R89, -RZ, R89.H1_H1 ;  /* 0x30000059ff597230 */ /* 0x000fe20000004100 */
[----:B------:R-:W-:Y:S01]  /*4380*/  F2FP.SATFINITE.E4M3.F32.PACK_AB_MERGE_C R9, R10, R9, RZ ;  /* 0x000000090a09723e */ /* 0x000fe200048070ff */
[----:B------:R-:W-:Y:S02]  /*4390*/  HADD2.F32 R87, -RZ, R24.H1_H1 ;  /* 0x30000018ff577230 */ /* 0x000fe40000004100 */
[-C--:B------:R-:W-:Y:S01]  /*43a0*/  FFMA.FTZ R12, R12, R86.reuse, -R91 ;  /* 0x000000560c0c7223 */ /* 0x080fe2000001085b */
[----:B------:R-:W-:Y:S01]  /*43b0*/  FFMA.FTZ R24, R85, R86, R90 ;  /* 0x0000005655187223 */ /* 0x000fe2000001005a */
[----:B------:R-:W-:Y:S01]  /*43c0*/  HADD2.F32 R84, -RZ, R84.H1_H1 ;  /* 0x30000054ff547230 */ /* 0x000fe20000004100 */
[----:B------:R-:W-:Y:S01]  /*43d0*/  F2FP.F16.E4M3.UNPACK_B R91, R82.H1 ;  /* 0x00000052ff5b723e */ /* 0x000fe200030006ff */
[----:B------:R-:W-:-:S02]  /*43e0*/  HADD2.F32 R86, -RZ, R88.H1_H1 ;  /* 0x30000058ff567230 */ /* 0x000fc40000004100 */
[CC--:B------:R-:W-:Y:S01]  /*43f0*/  FMUL.FTZ R85, R87.reuse, R89.reuse ;  /* 0x0000005957557220 */ /* 0x0c0fe20000410000 */
[----:B------:R-:W-:Y:S01]  /*4400*/  F2FP.F16.E4M3.UNPACK_B R88, R26.H1 ;  /* 0x0000001aff58723e */ /* 0x000fe200030006ff */
[C---:B------:R-:W-:Y:S01]  /*4410*/  FMUL.FTZ R94, R84.reuse, R89 ;  /* 0x00000059545e7220 */ /* 0x040fe20000410000 */
[----:B------:R-:W-:Y:S01]  /*4420*/  F2FP.F16.E4M3.UNPACK_B R90, R80.H1 ;  /* 0x00000050ff5a723e */ /* 0x000fe200030006ff */
[----:B------:R-:W-:Y:S01]  /*4430*/  FFMA.FTZ R85, R84, R86, -R85 ;  /* 0x0000005654557223 */ /* 0x000fe20000010855 */
[----:B------:R-:W-:Y:S01]  /*4440*/  F2FP.F16.E4M3.UNPACK_B R84, R14.H1 ;  /* 0x0000000eff54723e */ /* 0x000fe200030006ff */
[--C-:B------:R-:W-:Y:S02]  /*4450*/  HADD2.F32 R92, -RZ, R91.reuse.H0_H0 ;  /* 0x2000005bff5c7230 */ /* 0x100fe40000004100 */
[----:B------:R-:W-:Y:S01]  /*4460*/  FFMA.FTZ R87, R87, R86, R94 ;  /* 0x0000005657577223 */ /* 0x000fe2000001005e */
[----:B------:R-:W-:Y:S01]  /*4470*/  HADD2.F32 R89, -RZ, R88.H0_H0 ;  /* 0x20000058ff597230 */ /* 0x000fe20000004100 */
[----:B------:R-:W-:Y:S01]  /*4480*/  F2FP.F16.E4M3.UNPACK_B R14, R14 ;  /* 0x0000000eff0e723e */ /* 0x000fe200020006ff */
[----:B------:R-:W-:Y:S01]  /*4490*/  HADD2.F32 R95, -RZ, R91.H1_H1 ;  /* 0x3000005bff5f7230 */ /* 0x000fe20000004100 */
[----:B------:R-:W-:Y:S01]  /*44a0*/  F2FP.SATFINITE.E4M3.F32.PACK_AB_MERGE_C R8, R11, R8, RZ ;  /* 0x000000080b08723e */ /* 0x000fe200048070ff */
[----:B------:R-:W-:-:S02]  /*44b0*/  HADD2.F32 R86, -RZ, R84.H0_H0 ;  /* 0x20000054ff567230 */ /* 0x000fc40000004100 */
[-C--:B------:R-:W-:Y:S01]  /*44c0*/  FMUL.FTZ R93, R89, R92.reuse ;  /* 0x0000005c595d7220 */ /* 0x080fe20000410000 */
[----:B------:R-:W-:Y:S01]  /*44d0*/  HADD2.F32 R91, -RZ, R90.H0_H0 ;  /* 0x2000005aff5b7230 */ /* 0x000fe20000004100 */
[----:B------:R-:W-:Y:S01]  /*44e0*/  F2FP.F16.E4M3.UNPACK_B R10, R25 ;  /* 0x00000019ff0a723e */ /* 0x000fe200020006ff */
[----:B------:R-:W-:Y:S02]  /*44f0*/  HADD2.F32 R88, -RZ, R88.H1_H1 ;  /* 0x30000058ff587230 */ /* 0x000fe40000004100 */
[C---:B------:R-:W-:Y:S01]  /*4500*/  FMUL.FTZ R94, R86.reuse, R92 ;  /* 0x0000005c565e7220 */ /* 0x040fe20000410000 */
[----:B------:R-:W-:Y:S02]  /*4510*/  HADD2.F32 R84, -RZ, R84.H1_H1 ;  /* 0x30000054ff547230 */ /* 0x000fe40000004100 */
[----:B------:R-:W-:Y:S01]  /*4520*/  FFMA.FTZ R92, R86, R91, -R93 ;  /* 0x0000005b565c7223 */ /* 0x000fe2000001085d */
[----:B------:R-:W-:Y:S02]  /*4530*/  HADD2.F32 R93, -RZ, R90.H1_H1 ;  /* 0x3000005aff5d7230 */ /* 0x000fe40000004100 */
[-C--:B------:R-:W-:Y:S01]  /*4540*/  FMUL.FTZ R97, R88, R95.reuse ;  /* 0x0000005f58617220 */ /* 0x080fe20000410000 */
[----:B------:R-:W-:Y:S01]  /*4550*/  F2FP.F16.E4M3.UNPACK_B R86, R82 ;  /* 0x00000052ff56723e */ /* 0x000fe200020006ff */
[C---:B------:R-:W-:Y:S01]  /*4560*/  FMUL.FTZ R95, R84.reuse, R95 ;  /* 0x0000005f545f7220 */ /* 0x040fe20000410000 */
[----:B------:R-:W-:Y:S01]  /*4570*/  F2FP.F16.E4M3.UNPACK_B R82, R26 ;  /* 0x0000001aff52723e */ /* 0x000fe200020006ff */
[-C--:B------:R-:W-:Y:S01]  /*4580*/  FFMA.FTZ R101, R84, R93.reuse, -R97 ;  /* 0x0000005d54657223 */ /* 0x080fe20000010861 */
[----:B------:R-:W-:Y:S01]  /*4590*/  F2FP.F16.E4M3.UNPACK_B R84, R80 ;  /* 0x00000050ff54723e */ /* 0x000fe200020006ff */
[----:B------:R-:W-:Y:S01]  /*45a0*/  FFMA.FTZ R103, R88, R93, R95 ;  /* 0x0000005d58677223 */ /* 0x000fe2000001005f */
[----:B------:R-:W-:-:S02]  /*45b0*/  HADD2.F32 R93, -RZ, R86.H0_H0 ;  /* 0x20000056ff5d7230 */ /* 0x000fc40000004100 */
[----:B------:R-:W-:Y:S01]  /*45c0*/  FFMA.FTZ R94, R89, R91, R94 ;  /* 0x0000005b595e7223 */ /* 0x000fe2000001005e */
[----:B------:R-:W-:Y:S01]  /*45d0*/  HADD2.F32 R80, -RZ, R82.H0_H0 ;  /* 0x20000052ff507230 */ /* 0x000fe20000004100 */
[----:B------:R-:W-:Y:S01]  /*45e0*/  F2FP.F16.E4M3.UNPACK_B R11, R7 ;  /* 0x00000007ff0b723e */ /* 0x000fe200020006ff */
[----:B------:R-:W-:Y:S01]  /*45f0*/  HADD2.F32 R95, -RZ, R86.H1_H1 ;  /* 0x30000056ff5f7230 */ /* 0x000fe20000004100 */
[----:B------:R-:W-:Y:S01]  /*4600*/  F2FP.SATFINITE.E4M3.F32.PACK_AB_MERGE_C R24, R87, R24, R9 ;  /* 0x000000185718723e */ /* 0x000fe20004807009 */
[----:B------:R-:W-:Y:S02]  /*4610*/  HADD2.F32 R26, -RZ, R14.H0_H0 ;  /* 0x2000000eff1a7230 */ /* 0x000fe40000004100 */
[----:B------:R-:W-:Y:S01]  /*4620*/  FMUL.FTZ R97, R80, R93 ;  /* 0x0000005d50617220 */ /* 0x000fe20000410000 */
[----:B------:R-:W-:Y:S01]  /*4630*/  HADD2.F32 R82, -RZ, R82.H1_H1 ;  /* 0x30000052ff527230 */ /* 0x000fe20000004100 */
[----:B------:R-:W-:Y:S01]  /*4640*/  F2FP.F16.E4M3.UNPACK_B R9, R13 ;  /* 0x0000000dff09723e */ /* 0x000fe200020006ff */
[----:B------:R-:W-:-:S02]  /*4650*/  HADD2.F32 R14, -RZ, R14.H1_H1 ;  /* 0x3000000eff0e7230 */ /* 0x000fc40000004100 */
[----:B------:R-:W-:Y:S01]  /*4660*/  FMUL.FTZ R93, R26, R93 ;  /* 0x0000005d1a5d7220 */ /* 0x000fe20000410000 */
[--C-:B------:R-:W-:Y:S02]  /*4670*/  HADD2.F32 R89, -RZ, R84.reuse.H0_H0 ;  /* 0x20000054ff597230 */ /* 0x100fe40000004100 */
[-C--:B------:R-:W-:Y:S01]  /*4680*/  FMUL.FTZ R99, R82, R95.reuse ;  /* 0x0000005f52637220 */ /* 0x080fe20000410000 */
[----:B------:R-:W-:Y:S02]  /*4690*/  HADD2.F32 R91, -RZ, R84.H1_H1 ;  /* 0x30000054ff5b7230 */ /* 0x000fe40000004100 */
[----:B------:R-:W-:Y:S01]  /*46a0*/  FMUL.FTZ R95, R14, R95 ;  /* 0x0000005f0e5f7220 */ /* 0x000fe20000410000 */
[----:B------:R-:W-:Y:S01]  /*46b0*/  F2FP.SATFINITE.E4M3.F32.PACK_AB_MERGE_C R12, R85, R12, R8 ;  /* 0x0000000c550c723e */ /* 0x000fe20004807008 */
[-C--:B------:R-:W-:Y:S01]  /*46c0*/  FFMA.FTZ R97, R26, R89.reuse, -R97 ;  /* 0x000000591a617223 */ /* 0x080fe20000010861 */
[----:B------:R-:W-:Y:S01]  /*46d0*/  FFMA.FTZ R26, R80, R89, R93 ;  /* 0x00000059501a7223 */ /* 0x000fe2000001005d */
[----:B------:R-:W-:Y:S01]  /*46e0*/  FFMA.FTZ R95, R82, R91, R95 ;  /* 0x0000005b525f7223 */ /* 0x000fe2000001005f */
[----:B------:R-:W-:Y:S01]  /*46f0*/  HADD2.F32 R80, -RZ, R10.H0_H0 ;  /* 0x2000000aff507230 */ /* 0x000fe20000004100 */
[----:B------:R-:W-:Y:S01]  /*4700*/  F2FP.F16.E4M3.UNPACK_B R82, R6 ;  /* 0x00000006ff52723e */ /* 0x000fe200020006ff */
[----:B------:R-:W-:Y:S01]  /*4710*/  HADD2.F32 R87, -RZ, R11.H0_H0 ;  /* 0x2000000bff577230 */ /* 0x000fe20000004100 */
[----:B------:R-:W-:Y:S01]  /*4720*/  F2FP.F16.E4M3.UNPACK_B R25, R25.H1 ;  /* 0x00000019ff19723e */ /* 0x000fe200030006ff */
[----:B------:R-:W-:Y:S01]  /*4730*/  HADD2.F32 R8, -RZ, R9.H0_H0 ;  /* 0x20000009ff087230 */ /* 0x000fe20000004100 */
[----:B------:R-:W-:Y:S01]  /*4740*/  F2FP.F16.E4M3.UNPACK_B R13, R13.H1 ;  /* 0x0000000dff0d723e */ /* 0x000fe200030006ff */
[----:B------:R-:W-:-:S02]  /*4750*/  HADD2.F32 R85, -RZ, R82.H0_H0 ;  /* 0x20000052ff557230 */ /* 0x000fc40000004100 */
[-C--:B------:R-:W-:Y:S01]  /*4760*/  FMUL.FTZ R89, R80, R87.reuse ;  /* 0x0000005750597220 */ /* 0x080fe20000410000 */
[----:B------:R-:W-:Y:S02]  /*4770*/  HADD2.F32 R84, -RZ, R11.H1_H1 ;  /* 0x3000000bff547230 */ /* 0x000fe40000004100 */
[C---:B------:R-:W-:Y:S01]  /*4780*/  FMUL.FTZ R87, R8.reuse, R87 ;  /* 0x0000005708577220 */ /* 0x040fe20000410000 */
[----:B------:R-:W-:Y:S02]  /*4790*/  HADD2.F32 R10, -RZ, R10.H1_H1 ;  /* 0x3000000aff0a7230 */ /* 0x000fe40000004100 */
[-C--:B------:R-:W-:Y:S01]  /*47a0*/  FFMA.FTZ R8, R8, R85.reuse, -R89 ;  /* 0x0000005508087223 */ /* 0x080fe20000010859 */
[----:B------:R-:W-:Y:S02]  /*47b0*/  HADD2.F32 R11, -RZ, R9.H1_H1 ;  /* 0x30000009ff0b7230 */ /* 0x000fe40000004100 */
[----:B------:R-:W-:Y:S01]  /*47c0*/  FFMA.FTZ R9, R80, R85, R87 ;  /* 0x0000005550097223 */ /* 0x000fe20000010057 */
[----:B------:R-:W-:-:S02]  /*47d0*/  HADD2.F32 R82, -RZ, R82.H1_H1 ;  /* 0x30000052ff527230 */ /* 0x000fc40000004100 */
[C---:B------:R-:W-:Y:S01]  /*47e0*/  FMUL.FTZ R80, R10.reuse, R84 ;  /* 0x000000540a507220 */ /* 0x040fe20000410000 */
[----:B------:R-:W-:Y:S01]  /*47f0*/  F2FP.F16.E4M3.UNPACK_B R6, R6.H1 ;  /* 0x00000006ff06723e */ /* 0x000fe200030006ff */
[C---:B------:R-:W-:Y:S01]  /*4800*/  FMUL.FTZ R85, R11.reuse, R84 ;  /* 0x000000540b557220 */ /* 0x040fe20000410000 */
[----:B------:R-:W-:Y:S01]  /*4810*/  F2FP.F16.E4M3.UNPACK_B R84, R7.H1 ;  /* 0x00000007ff54723e */ /* 0x000fe200030006ff */
[-C--:B------:R-:W-:Y:S01]  /*4820*/  FFMA.FTZ R11, R11, R82.reuse, -R80 ;  /* 0x000000520b0b7223 */ /* 0x080fe20000010850 */
[----:B------:R-:W-:Y:S02]  /*4830*/  HADD2.F32 R80, -RZ, R25.H0_H0 ;  /* 0x20000019ff507230 */ /* 0x000fe40000004100 */
[----:B------:R-:W-:Y:S01]  /*4840*/  FFMA.FTZ R10, R10, R82, R85 ;  /* 0x000000520a0a7223 */ /* 0x000fe20000010055 */
[----:B------:R-:W-:Y:S02]  /*4850*/  HADD2.F32 R7, -RZ, R13.H0_H0 ;  /* 0x2000000dff077230 */ /* 0x000fe40000004100 */
[----:B------:R-:W-:Y:S01]  /*4860*/  FFMA.FTZ R14, R14, R91, -R99 ;  /* 0x0000005b0e0e7223 */ /* 0x000fe20000010863 */
[----:B------:R-:W-:Y:S01]  /*4870*/  HADD2.F32 R85, -RZ, R84.H0_H0 ;  /* 0x20000054ff557230 */ /* 0x000fe20000004100 */
[----:B------:R-:W-:Y:S01]  /*4880*/  F2FP.F16.E4M3.UNPACK_B R87, R5 ;  /* 0x00000005ff57723e */ /* 0x000fe200020006ff */
[----:B------:R-:W-:Y:S01]  /*4890*/  HADD2.F32 R82, -RZ, R6.H0_H0 ;  /* 0x20000006ff527230 */ /* 0x000fe20000004100 */
[----:B------:R-:W-:Y:S01]  /*48a0*/  F2FP.SATFINITE.E4M3.F32.PACK_AB_MERGE_C R92, R101, R92, RZ ;  /* 0x0000005c655c723e */ /* 0x000fe200048070ff */
[----:B------:R-:W-:-:S02]  /*48b0*/  HADD2.F32 R25, -RZ, R25.H1_H1 ;  /* 0x30000019ff197230 */ /* 0x000fc40000004100 */
[CC--:B------:R-:W-:Y:S01]  /*48c0*/  FMUL.FTZ R88, R80.reuse, R85.reuse ;  /* 0x0000005550587220 */ /* 0x0c0fe20000410000 */
[----:B------:R-:W-:Y:S01]  /*48d0*/  FMUL.FTZ R85, R7, R85 ;  /* 0x0000005507557220 */ /* 0x000fe20000410000 */
[----:B------:R-:W-:Y:S01]  /*48e0*/  HADD2.F32 R86, -RZ, R84.H1_H1 ;  /* 0x30000054ff567230 */ /* 0x000fe20000004100 */
[----:B------:R-:W-:Y:S01]  /*48f0*/  F2FP.SATFINITE.E4M3.F32.PACK_AB_MERGE_C R94, R103, R94, RZ ;  /* 0x0000005e675e723e */ /* 0x000fe200048070ff */
[----:B------:R-:W-:Y:S02]  /*4900*/  HADD2.F32 R13, -RZ, R13.H1_H1 ;  /* 0x3000000dff0d7230 */ /* 0x000fe40000004100 */
[-C--:B------:R-:W-:Y:S01]  /*4910*/  FFMA.FTZ R91, R80, R82.reuse, R85 ;  /* 0x00000052505b7223 */ /* 0x080fe20000010055 */
[----:B------:R-:W-:Y:S02]  /*4920*/  HADD2.F32 R84, -RZ, R6.H1_H1 ;  /* 0x30000006ff547230 */ /* 0x000fe40000004100 */
[----:B------:R-:W-:Y:S01]  /*4930*/  FFMA.FTZ R6, R7, R82, -R88 ;  /* 0x0000005207067223 */ /* 0x000fe20000010858 */
[----:B------:R-:W-:Y:S01]  /*4940*/  F2FP.F16.E4M3.UNPACK_B R80, R27 ;  /* 0x0000001bff50723e */ /* 0x000fe200020006ff */
[-C--:B------:R-:W-:Y:S01]  /*4950*/  FMUL.FTZ R90, R25, R86.reuse ;  /* 0x00000056195a7220 */ /* 0x080fe20000410000 */
[----:B------:R-:W-:Y:S01]  /*4960*/  F2FP.F16.E4M3.UNPACK_B R7, R15 ;  /* 0x0000000fff07723e */ /* 0x000fe200020006ff */
[C---:B------:R-:W-:Y:S01]  /*4970*/  FMUL.FTZ R86, R13.reuse, R86 ;  /* 0x000000560d567220 */ /* 0x040fe20000410000 */
[----:B------:R-:W-:Y:S01]  /*4980*/  F2FP.F16.E4M3.UNPACK_B R88, R5.H1 ;  /* 0x00000005ff58723e */ /* 0x000fe200030006ff */
[----:B------:R-:W-:Y:S01]  /*4990*/  FFMA.FTZ R93, R13, R84, -R90 ;  /* 0x000000540d5d7223 */ /* 0x000fe2000001085a */
[----:B------:R-:W-:Y:S01]  /*49a0*/  F2FP.F16.E4M3.UNPACK_B R15, R15.H1 ;  /* 0x0000000fff0f723e */ /* 0x000fe200030006ff */
[----:B------:R-:W-:Y:S01]  /*49b0*/  HADD2.F32 R82, -RZ, R80.H0_H0 ;  /* 0x20000050ff527230 */ /* 0x000fe20000004100 */
[----:B------:R-:W-:Y:S01]  /*49c0*/  F2FP.F16.E4M3.UNPACK_B R27, R27.H1 ;  /* 0x0000001bff1b723e */ /* 0x000fe200030006ff */
[----:B------:R-:W-:Y:S01]  /*49d0*/  HADD2.F32 R89, -RZ, R87.H0_H0 ;  /* 0x20000057ff597230 */ /* 0x000fe20000004100 */
[----:B------:R-:W-:Y:S01]  /*49e0*/  F2FP.F16.E4M3.UNPACK_B R5, R4 ;  /* 0x00000004ff05723e */ /* 0x000fe200020006ff */
[----:B------:R-:W-:Y:S01]  /*49f0*/  HADD2.F32 R13, -RZ, R7.H0_H0 ;  /* 0x20000007ff0d7230 */ /* 0x000fe20000004100 */
[----:B------:R-:W-:Y:S01]  /*4a00*/  F2FP.SATFINITE.E4M3.F32.PACK_AB_MERGE_C R14, R14, R97, R92 ;  /* 0x000000610e0e723e */ /* 0x000fe2000480705c */
[----:B------:R-:W-:Y:S01]  /*4a10*/  FFMA.FTZ R92, R25, R84, R86 ;  /* 0x00000054195c7223 */ /* 0x000fe20000010056 */
[----:B------:R-:W-:Y:S01]  /*4a20*/  F2FP.SATFINITE.E4M3.F32.PACK_AB_MERGE_C R26, R95, R26, R94 ;  /* 0x0000001a5f1a723e */ /* 0x000fe2000480705e */
[----:B------:R-:W-:Y:S01]  /*4a30*/  HADD2.F32 R25, -RZ, R15.H0_H0 ;  /* 0x2000000fff197230 */ /* 0x000fe20000004100 */
[----:B------:R-:W-:Y:S01]  /*4a40*/  F2FP.F16.E4M3.UNPACK_B R84, R4.H1 ;  /* 0x00000004ff54723e */ /* 0x000fe200030006ff */
[----:B------:R-:W-:-:S02]  /*4a50*/  HADD2.F32 R4, -RZ, R27.H0_H0 ;  /* 0x2000001bff047230 */ /* 0x000fc40000004100 */
[CC--:B------:R-:W-:Y:S01]  /*4a60*/  FMUL.FTZ R94, R82.reuse, R89.reuse ;  /* 0x00000059525e7220 */ /* 0x0c0fe20000410000 */
[--C-:B------:R-:W-:Y:S02]  /*4a70*/  HADD2.F32 R90, -RZ, R88.reuse.H0_H0 ;  /* 0x20000058ff5a7230 */ /* 0x100fe40000004100 */
[----:B------:R-:W-:Y:S01]  /*4a80*/  FMUL.FTZ R89, R13, R89 ;  /* 0x000000590d597220 */ /* 0x000fe20000410000 */
[----:B------:R-:W-:Y:S01]  /*4a90*/  HADD2.F32 R85, -RZ, R5.H0_H0 ;  /* 0x20000005ff557230 */ /* 0x000fe20000004100 */
[----:B------:R-:W-:Y:S01]  /*4aa0*/  F2FP.SATFINITE.E4M3.F32.PACK_AB_MERGE_C R6, R93, R6, RZ ;  /* 0x000000065d06723e */ /* 0x000fe200048070ff */
[----:B------:R-:W-:Y:S02]  /*4ab0*/  HADD2.F32 R27, -RZ, R27.H1_H1 ;  /* 0x3000001bff1b7230 */ /* 0x000fe40000004100 */
[----:B------:R-:W-:Y:S01]  /*4ac0*/  FMUL.FTZ R95, R25, R90 ;  /* 0x0000005a195f7220 */ /* 0x000fe20000410000 */
[----:B------:R-:W-:Y:S02]  /*4ad0*/  HADD2.F32 R88, -RZ, R88.H1_H1 ;  /* 0x30000058ff587230 */ /* 0x000fe40000004100 */
[----:B------:R-:W-:Y:S01]  /*4ae0*/  FFMA.FTZ R89, R82, R85, R89 ;  /* 0x0000005552597223 */ /* 0x000fe20000010059 */
[----:B------:R-:W-:-:S02]  /*4af0*/  HADD2.F32 R15, -RZ, R15.H1_H1 ;  /* 0x3000000fff0f7230 */ /* 0x000fc40000004100 */
[C---:B------:R-:W-:Y:S01]  /*4b00*/  FMUL.FTZ R96, R4.reuse, R90 ;  /* 0x0000005a04607220 */ /* 0x040fe20000410000 */
[----:B------:R-:W-:Y:S02]  /*4b10*/  HADD2.F32 R86, -RZ, R84.H0_H0 ;  /* 0x20000054ff567230 */ /* 0x000fe40000004100 */
[-C--:B------:R-:W-:Y:S01]  /*4b20*/  FMUL.FTZ R82, R27, R88.reuse ;  /* 0x000000581b527220 */ /* 0x080fe20000410000 */
[----:B------:R-:W-:Y:S02]  /*4b30*/  HADD2.F32 R80, -RZ, R80.H1_H1 ;  /* 0x30000050ff507230 */ /* 0x000fe40000004100 */
[----:B------:R-:W-:Y:S01]  /*4b40*/  FMUL.FTZ R88, R15, R88 ;  /* 0x000000580f587220 */ /* 0x000fe20000410000 */
[----:B------:R-:W-:Y:S02]  /*4b50*/  HADD2.F32 R87, -RZ, R87.H1_H1 ;  /* 0x30000057ff577230 */ /* 0x000fe40000004100 */
[----:B------:R-:W-:Y:S01]  /*4b60*/  FFMA.FTZ R95, R4, R86, R95 ;  /* 0x00000056045f7223 */ /* 0x000fe2000001005f */
[----:B------:R-:W-:-:S02]  /*4b70*/  HADD2.F32 R7, -RZ, R7.H1_H1 ;  /* 0x30000007ff077230 */ /* 0x000fc40000004100 */
[----:B------:R-:W-:Y:S01]  /*4b80*/  FFMA.FTZ R96, R25, R86, -R96 ;  /* 0x0000005619607223 */ /* 0x000fe20000010860 */
[----:B------:R-:W-:Y:S02]  /*4b90*/  HADD2.F32 R84, -RZ, R84.H1_H1 ;  /* 0x30000054ff547230 */ /* 0x000fe40000004100 */
[CC--:B------:R-:W-:Y:S01]  /*4ba0*/  FMUL.FTZ R4, R80.reuse, R87.reuse ;  /* 0x0000005750047220 */ /* 0x0c0fe20000410000 */
[----:B------:R-:W-:Y:S02]  /*4bb0*/  HADD2.F32 R5, -RZ, R5.H1_H1 ;  /* 0x30000005ff057230 */ /* 0x000fe40000004100 */
[----:B------:R-:W-:Y:S01]  /*4bc0*/  FMUL.FTZ R87, R7, R87 ;  /* 0x0000005707577220 */ /* 0x000fe20000410000 */
[----:B------:R-:W-:Y:S01]  /*4bd0*/  FFMA.FTZ R94, R13, R85, -R94 ;  /* 0x000000550d5e7223 */ /* 0x000fe2000001085e */
[-C--:B------:R-:W-:Y:S01]  /*4be0*/  FFMA.FTZ R15, R15, R84.reuse, -R82 ;  /* 0x000000540f0f7223 */ /* 0x080fe20000010852 */
[----:B------:R-:W-:Y:S01]  /*4bf0*/  FFMA.FTZ R88, R27, R84, R88 ;  /* 0x000000541b587223 */ /* 0x000fe20000010058 */
[-C--:B------:R-:W-:Y:S01]  /*4c00*/  FFMA.FTZ R7, R7, R5.reuse, -R4 ;  /* 0x0000000507077223 */ /* 0x080fe20000010804 */
[----:B------:R-:W-:Y:S01]  /*4c10*/  FFMA.FTZ R80, R80, R5, R87 ;  /* 0x0000000550507223 */ /* 0x000fe20000010057 */
[----:B------:R-:W-:-:S02]  /*4c20*/  F2FP.SATFINITE.E4M3.F32.PACK_AB_MERGE_C R91, R92, R91, RZ ;  /* 0x0000005b5c5b723e */ /* 0x000fc400048070ff */
[----:B------:R-:W-:Y:S02]  /*4c30*/  F2FP.SATFINITE.E4M3.F32.PACK_AB_MERGE_C R15, R15, R96, RZ ;  /* 0x000000600f0f723e */ /* 0x000fe400048070ff */
[----:B------:R-:W-:Y:S02]  /*4c40*/  F2FP.SATFINITE.E4M3.F32.PACK_AB_MERGE_C R88, R88, R95, RZ ;  /* 0x0000005f5858723e */ /* 0x000fe400048070ff */
[----:B------:R-:W-:Y:S02]  /*4c50*/  F2FP.SATFINITE.E4M3.F32.PACK_AB_MERGE_C R13, R11, R8, R6 ;  /* 0x000000080b0d723e */ /* 0x000fe40004807006 */
[----:B------:R-:W-:Y:S02]  /*4c60*/  F2FP.SATFINITE.E4M3.F32.PACK_AB_MERGE_C R15, R7, R94, R15 ;  /* 0x0000005e070f723e */ /* 0x000fe4000480700f */
[----:B------:R-:W-:Y:S02]  /*4c70*/  F2FP.SATFINITE.E4M3.F32.PACK_AB_MERGE_C R25, R10, R9, R91 ;  /* 0x000000090a19723e */ /* 0x000fe4000480705b */
[----:B------:R-:W-:-:S07]  /*4c80*/  F2FP.SATFINITE.E4M3.F32.PACK_AB_MERGE_C R27, R80, R89, R88 ;  /* 0x00000059501b723e */ /* 0x000fce0004807058 */
.L_x_1120:
[----:B------:R-:W-:Y:S05]  /*4c90*/  BSYNC B1 ;  /* 0x0000000000017941 */ /* 0x000fea0003800000 */
.L_x_1119:
        /* <DEDUP_REMOVED lines=10> */
.L_x_1102:
[----:B------:R-:W2:Y:S02]  /*4d40*/  LDL R4, [R1+0xc] ;  /* 0x00000c0001047983 */ /* 0x000ea40000100800 */
[----:B--2---:R-:W-:-:S13]  /*4d50*/  ISETP.NE.AND P0, PT, R4, 0x3, PT ;  /* 0x000000030400780c */ /* 0x004fda0003f05270 */
[----:B------:R-:W-:Y:S05]  /*4d60*/  @!P0 BRA `(.L_x_1121) ;  /* 0x0000000000048947 */ /* 0x000fea0003800000 */
[----:B------:R-:W-:Y:S01]  /*4d70*/  BPT.TRAP 0x1 ;  /* 0x000000040000795c */ /* 0x000fe20000300000 */
.L_x_1121:
[----:B------:R-:W2:Y:S01]  /*4d80*/  LDL R4, [R1+0x20] ;  /* 0x0000200001047983 */ /* 0x000ea20000100800 */
[----:B------:R-:W-:Y:S01]  /*4d90*/  IMAD R76, R157, 0x8, R18 ;  /* 0x000000089d4c7824 */ /* 0x000fe200078e0212 */
[----:B------:R-:W-:Y:S01]  /*4da0*/  BSSY B1, `(.L_x_1122) ;  /* 0x0000006000017945 */ /* 0x000fe20003800000 */
[----:B--2---:R-:W-:Y:S01]  /*4db0*/  SHF.L.U32 R77, R4, 0x1f, RZ ;  /* 0x0000001f044d7819 */ /* 0x004fe200000006ff */
[----:B------:R-:W-:-:S03]  /*4dc0*/  IMAD R4, R47, -0xa0, R50 ;  /* 0xffffff602f047824 */ /* 0x000fc600078e0232 */
[----:B------:R-:W0:Y:S02]  /*4dd0*/  SYNCS.PHASECHK.TRANS64.TRYWAIT P1, [R76+URZ+0x13290], R77 ;  /* 0x0132904d4c0075a7 */ /* 0x000e24000802017f */
[----:B------:R-:W-:Y:S01]  /*4de0*/  VIMNMX R4, R4, 0xa0, PT ;  /* 0x000000a004047848 */ /* 0x000fe20003fe0100 */
[----:B0-----:R-:W-:Y:S06]  /*4df0*/  @!P1 BRA `(.L_x_1123) ;  /* 0x000001d400689947 */ /* 0x001fec0003800000 */
.L_x_1413:
[----:B------:R-:W-:Y:S05]  /*4e00*/  BSYNC B1 ;  /* 0x0000000000017941 */ /* 0x000fea0003800000 */
.L_x_1122:
[----:B------:R-:W1:Y:S02]  /*4e10*/  S2R R5, SR_TID.X ;  /* 0x0000000000057919 */ /* 0x000e640000002100 */
[C---:B-1----:R-:W-:Y:S02]  /*4e20*/  VIADD R6, R5.reuse, 0xffffff80 ;  /* 0xffffff8005067836 */ /* 0x042fe40000000000 */
[----:B------:R-:W-:-:S05]  /*4e30*/  VIADD R5, R5, 0xffffff80 ;  /* 0xffffff8005057836 */ /* 0x000fca0000000000 */
[----:B------:R-:W-:-:S04]  /*4e40*/  LEA.HI R5, R5, R6, RZ, 0x1 ;  /* 0x0000000605057211 */ /* 0x000fc800078f08ff */
[----:B------:R-:W-:-:S04]  /*4e50*/  SHF.R.S32.HI R5, RZ, 0x1, R5 ;  /* 0x00000001ff057819 */ /* 0x000fc80000011405 */
[----:B------:R-:W-:-:S13]  /*4e60*/  ISETP.GE.AND P1, PT, R5, R4, PT ;  /* 0x000000040500720c */ /* 0x000fda0003f26270 */
[----:B------:R-:W-:Y:S05]  /*4e70*/  @P1 BRA `(.L_x_1109) ;  /* 0x0000000000101947 */ /* 0x000fea0003800000 */
[----:B------:R-:W1:Y:S04]  /*4e80*/  @!P3 LDS.128 R4, [R75+0xe000] ;  /* 0x00e000004b04b984 */ /* 0x000e680000000c00 */
[----:B------:R-:W2:Y:S04]  /*4e90*/  @!P2 LDS.128 R8, [R74+0xe000] ;  /* 0x00e000004a08a984 */ /* 0x000ea80000000c00 */
[----:B-1----:R1:W-:Y:S04]  /*4ea0*/  @!P3 STG.E.128 desc[UR40][R12.64], R4 ;  /* 0x000000040c00b986 */ /* 0x0023e8000c101d28 */
[----:B--2---:R1:W-:Y:S02]  /*4eb0*/  @!P2 STG.E.128 desc[UR40][R12.64+0x20], R8 ;  /* 0x000020080c00a986 */ /* 0x0043e4000c101d28 */
.L_x_1109:
[----:B------:R-:W-:Y:S05]  /*4ec0*/  BSYNC B0 ;  /* 0x0000000000007941 */ /* 0x000fea0003800000 */
.L_x_1101:
[----:B-1----:R-:W1:Y:S01]  /*4ed0*/  S2R R4, SR_TID.X ;  /* 0x0000000000047919 */ /* 0x002e620000002100 */
[----:B------:R-:W-:Y:S01]  /*4ee0*/  @!PT LDS RZ, [RZ] ;  /* 0x00000000fffff984 */ /* 0x000fe20000000800 */
[----:B------:R-:W-:Y:S01]  /*4ef0*/  @!PT LDS RZ, [RZ] ;  /* 0x00000000fffff984 */ /* 0x000fe20000000800 */
[----:B------:R-:W-:Y:S01]  /*4f00*/  @!PT LDS RZ, [RZ] ;  /* 0x00000000fffff984 */ /* 0x000fe20000000800 */
[----:B------:R-:W-:Y:S01]  /*4f10*/  @!PT LDS RZ, [RZ] ;  /* 0x00000000fffff984 */ /* 0x000fe20000000800 */
[----:B------:R5:W-:Y:S06]  /*4f20*/  MEMBAR.ALL.CTA ;  /* 0x0000000000007992 */ /* 0x000bec0000008000 */
[----:B-----5:R-:W5:Y:S01]  /*4f30*/  FENCE.VIEW.ASYNC.S ;  /* 0x00000000000073c6 */ /* 0x020f620000000000 */
[----:B------:R-:W-:Y:S05]  /*4f40*/  WARPSYNC.ALL ;  /* 0x0000000000007948 */ /* 0x000fea0003800000 */
[----:B------:R-:W-:Y:S01]  /*4f50*/  BSSY B0, `(.L_x_1124) ;  /* 0x0000009000007945 */ /* 0x000fe20003800000 */
[----:B-1----:R-:W-:Y:S01]  /*4f60*/  LOP3.LUT R4, R4, 0x7f, RZ, 0xc0, !PT ;  /* 0x0000007f04047812 */ /* 0x002fe200078ec0ff */
[----:B-----5:R1:W-:Y:S03]  /*4f70*/  BAR.SYNC.DEFER_BLOCKING R61, 0x80 ;  /* 0x0002003d0000751d */ /* 0x0203e60000010000 */
[----:B------:R-:W-:-:S13]  /*4f80*/  ISETP.NE.AND P5, PT, R4, RZ, PT ;  /* 0x000000ff0400720c */ /* 0x000fda0003fa5270 */
[----:B------:R-:W-:-:S05]  /*4f90*/  @!P5 VIADD R4, R76, 0x132a0 ;  /* 0x000132a04c04d836 */ /* 0x000fca0000000000 */
[----:B------:R-:W-:-:S04]  /*4fa0*/  @!P5 PRMT R4, RZ, 0x654, R4 ;  /* 0x00000654ff04d816 */ /* 0x000fc80000000004 */
[----:B------:R1:W-:Y:S01]  /*4fb0*/  @!P5 SYNCS.ARRIVE.TRANS64.RED.A1T0 RZ, [R4+URZ], RZ ;  /* 0x000000ff04ffd9a7 */ /* 0x0003e2000810043f */
[----:B------:R-:W-:Y:S05]  /*4fc0*/  @!P0 BRA `(.L_x_1125) ;  /* 0x0000000000048947 */ /* 0x000fea0003800000 */
[----:B------:R-:W-:Y:S01]  /*4fd0*/  BPT.TRAP 0x1 ;  /* 0x000000040000795c */ /* 0x000fe20000300000 */
.L_x_1125:
[----:B------:R-:W-:Y:S05]  /*4fe0*/  BSYNC B0 ;  /* 0x0000000000007941 */ /* 0x000fea0003800000 */
.L_x_1124:
[----:B------:R-:W5:Y:S01]  /*4ff0*/  SYNCS.PHASECHK.TRANS64.TRYWAIT P0, [R76+URZ+0x132b0], R77 ;  /* 0x0132b04d4c0075a7 */ /* 0x000f62000800017f */
[----:B------:R-:W-:Y:S04]  /*5000*/  BSSY B0, `(.L_x_1126) ;  /* 0x0000002000007945 */ /* 0x000fe80003800000 */
[----:B-----5:R-:W-:Y:S05]  /*5010*/  @!P0 BRA `(.L_x_1127) ;  /* 0x000001d000f48947 */ /* 0x020fea0003800000 */
.L_x_1414:
[----:B------:R-:W-:Y:S05]  /*5020*/  BSYNC B0 ;  /* 0x0000000000007941 */ /* 0x000fea0003800000 */
.L_x_1126:
        /* <DEDUP_REMOVED lines=11> */
[----:B---3--:R-:W-:-:S04]  /*50e0*/  IADD3 R12, P0, R6, UR6, RZ ;  /* 0x00000006060c7c10 */ /* 0x008fc8000ff1e0ff */
[----:B------:R-:W-:Y:S02]  /*50f0*/  IADD3.X R13, R7, UR7, R5, P0, !PT ;  /* 0x00000007070d7c10 */ /* 0x000fe400087fe405 */
[----:B------:R-:W-:-:S13]  /*5100*/  ISETP.GE.AND P0, PT, R22, UR4, PT ;  /* 0x0000000416007c0c */ /* 0x000fda000bf06270 */
[----:B------:R-:W1:Y:S04]  /*5110*/  @!P0 LDS.128 R4, [R75+0x6000] ;  /* 0x006000004b048984 */ /* 0x000e680000000c00 */
[----:B-1----:R-:W-:Y:S01]  /*5120*/  @!P0 STG.E.128 desc[UR40][R12.64], R4 ;  /* 0x000000040c008986 */ /* 0x002fe2000c101d28 */
[----:B------:R-:W-:-:S13]  /*5130*/  ISETP.GE.AND P0, PT, R78, UR4, PT ;  /* 0x000000044e007c0c */ /* 0x000fda000bf06270 */
[----:B------:R-:W1:Y:S04]  /*5140*/  @!P0 LDS.128 R8, [R74+0x6000] ;  /* 0x006000004a088984 */ /* 0x000e680000000c00 */
[----:B-1----:R1:W-:Y:S02]  /*5150*/  @!P0 STG.E.128 desc[UR40][R12.64+0x20], R8 ;  /* 0x000020080c008986 */ /* 0x0023e4000c101d28 */
.L_x_1129:
[----:B------:R-:W-:Y:S05]  /*5160*/  BSYNC B0 ;  /* 0x0000000000007941 */ /* 0x000fea0003800000 */
.L_x_1128:
[----:B------:R-:W5:Y:S01]  /*5170*/  LDL.LU R5, [R1+0x20] ;  /* 0x0000200001057983 */ /* 0x000f620000300800 */
[----:B------:R-:W-:Y:S01]  /*5180*/  VIADD R157, R157, 0x1 ;  /* 0x000000019d9d7836 */ /* 0x000fe20000000000 */
[----:B------:R-:W-:Y:S01]  /*5190*/  LOP3.LUT P6, RZ, R16, 0x2, RZ, 0xc0, !PT ;  /* 0x0000000210ff7812 */ /* 0x000fe200078cc0ff */
[----:B0-----:R-:W-:Y:S01]  /*51a0*/  @!P5 VIADD R76, R76, 0x132c0 ;  /* 0x000132c04c4cd836 */ /* 0x001fe20000000000 */
        /* <DEDUP_REMOVED lines=9> */
[----:B-1----:R-:W-:Y:S02]  /*5240*/  SEL R4, RZ, 0x1, P1 ;  /* 0x00000001ff047807 */ /* 0x002fe40000800000 */
[----:B------:R-:W-:Y:S02]  /*5250*/  PLOP3.LUT P0, PT, PT, PT, PT, 0x8, 0x0 ;  /* 0x000000000000781c */ /* 0x000fe40003f0e170 */
[----:B------:R-:W-:Y:S01]  /*5260*/  SEL R157, R157, RZ, P1 ;  /* 0x000000ff9d9d7207 */ /* 0x000fe20000800000 */
[----:B------:R0:W-:Y:S01]  /*5270*/  @!P5 SYNCS.ARRIVE.TRANS64.RED.A1T0 RZ, [R76+URZ], RZ ;  /* 0x000000ff4cffd9a7 */ /* 0x0001e2000810043f */
[----:B-----5:R-:W-:-:S05]  /*5280*/  LOP3.LUT R5, R5, R4, RZ, 0x3c, !PT ;  /* 0x0000000405057212 */ /* 0x020fca00078e3cff */
[----:B------:R0:W-:Y:S01]  /*5290*/  STL [R1+0x20], R5 ;  /* 0x0000200501007387 */ /* 0x0001e20000100800 */
[----:B------:R-:W-:Y:S05]  /*52a0*/  @P6 BRA `(.L_x_1130) ;  /* 0xffffffd4002c6947 */ /* 0x000fea000383ffff */
.L_x_1096:
[----:B------:R-:W-:Y:S04]  /*52b0*/  BSSY B0, `(.L_x_1131) ;  /* 0x0000004000007945 */ /* 0x000fe80003800000 */
[----:B------:R-:W-:Y:S05]  /*52c0*/  @P0 BRA `(.L_x_1132) ;  /* 0x0000000000080947 */ /* 0x000fea0003800000 */
[----:B------:R-:W1:Y:S02]  /*52d0*/  FENCE.VIEW.ASYNC.G ;  /* 0x00000000000073c6 */ /* 0x000e640000000100 */
[----:B-1----:R-:W-:Y:S06]  /*52e0*/  BAR.ARV 0xc, 0x200 ;  /* 0x0308000000007b1d */ /* 0x002fec0000002000 */
.L_x_1132:
[----:B------:R-:W-:Y:S05]  /*52f0*/  BSYNC B0 ;  /* 0x0000000000007941 */ /* 0x000fea0003800000 */
.L_x_1131:
[----:B------:R-:W0:Y:S01]  /*5300*/  LDL R4, [R1+0x5c] ;  /* 0x00005c0001047983 */ /* 0x000e220000100800 */
[----:B------:R-:W-:Y:S01]  /*5310*/  ULDC.64 UR6, c[0x0][0x998] ;  /* 0x0002660000067ab9 */ /* 0x000fe20000000a00 */
[----:B------:R-:W-:Y:S02]  /*5320*/  ULDC.64 UR4, c[0x0][0x990] ;  /* 0x0002640000047ab9 */ /* 0x000fe40000000a00 */
[----:B---3--:R-:W3:Y:S01]  /*5330*/  LDL R15, [R1+0x60] ;  /* 0x00006000010f7983 */ /* 0x008ee20000100800 */
[----:B------:R-:W-:Y:S02]  /*5340*/  ISETP.NE.U32.AND P1, PT, RZ, UR6, PT ;  /* 0x00000006ff007c0c */ /* 0x000fe4000bf25070 */
[----:B------:R-:W-:Y:S01]  /*5350*/  ISETP.NE.U32.AND P0, PT, RZ, UR4, PT ;  /* 0x00000004ff007c0c */ /* 0x000fe2000bf05070 */
[----:B------:R-:W2:Y:S01]  /*5360*/  LDL R14, [R1+0x34] ;  /* 0x00003400010e7983 */ /* 0x000ea20000100800 */
[----:B------:R-:W-:Y:S02]  /*5370*/  ISETP.NE.AND.EX P1, PT, RZ, UR7, PT, P1 ;  /* 0x00000007ff007c0c */ /* 0x000fe4000bf25310 */
[----:B------:R-:W-:-:S11]  /*5380*/  ISETP.NE.AND.EX P0, PT, RZ, UR5, PT, P0 ;  /* 0x00000005ff007c0c */ /* 0x000fd6000bf05300 */
[----:B------:R-:W1:Y:S08]  /*5390*/  @P1 LDC.64 R8, c[0x0][0x9b8] ;  /* 0x00026e00ff081b82 */ /* 0x000e700000000a00 */
[----:B------:R-:W4:Y:S08]  /*53a0*/  @P0 LDC.64 R6, c[0x0][0x9a8] ;  /* 0x00026a00ff060b82 */ /* 0x000f300000000a00 */
[----:B------:R-:W3:Y:S08]  /*53b0*/  @P0 LDC.64 R10, c[0x0][0x9b0] ;  /* 0x00026c00ff0a0b82 */ /* 0x000ef00000000a00 */
[----:B------:R-:W3:Y:S01]  /*53c0*/  @P1 LDC.64 R12, c[0x0][0x9c0] ;  /* 0x00027000ff0c1b82 */ /* 0x000ee20000000a00 */
[----:B0-----:R-:W-:-:S02]  /*53d0*/  @P1 SHF.R.S32.HI R5, RZ, 0x1f, R4 ;  /* 0x0000001fff051819 */ /* 0x001fc40000011404 */
[----:B------:R-:W-:-:S03]  /*53e0*/  @P0 SHF.R.S32.HI R3, RZ, 0x1f, R4 ;  /* 0x0000001fff030819 */ /* 0x000fc60000011404 */
[----:B-1----:R-:W-:Y:S02]  /*53f0*/  @P1 IMAD R2, R5, R8, RZ ;  /* 0x0000000805021224 */ /* 0x002fe400078e02ff */
[-C--:B----4-:R-:W-:Y:S02]  /*5400*/  @P0 IMAD R0, R3, R6.reuse, RZ ;  /* 0x0000000603000224 */ /* 0x090fe400078e02ff */
[C---:B------:R-:W-:Y:S02]  /*5410*/  @P1 IMAD R9, R4.reuse, R9, R2 ;  /* 0x0000000904091224 */ /* 0x040fe400078e0202 */
[C---:B------:R-:W-:Y:S02]  /*5420*/  @P0 IMAD R7, R4.reuse, R7, R0 ;  /* 0x0000000704070224 */ /* 0x040fe400078e0200 */
[----:B------:R-:W-:-:S04]  /*5430*/  @P0 IMAD.WIDE.U32 R2, R4, R6, RZ ;  /* 0x0000000604020225 */ /* 0x000fc800078e00ff */
[----:B------:R-:W-:-:S04]  /*5440*/  @P1 IMAD.WIDE.U32 R4, R4, R8, RZ ;  /* 0x0000000804041225 */ /* 0x000fc800078e00ff */
[----:B------:R-:W-:Y:S02]  /*5450*/  @P0 IMAD.IADD R3, R3, 0x1, R7 ;  /* 0x0000000103030824 */ /* 0x000fe400078e0207 */
[----:B------:R-:W-:Y:S02]  /*5460*/  @P1 IMAD.IADD R5, R5, 0x1, R9 ;  /* 0x0000000105051824 */ /* 0x000fe400078e0209 */
[----:B---3--:R-:W-:-:S04]  /*5470*/  @P0 IMAD.WIDE.U32 R2, R15, R10, R2 ;  /* 0x0000000a0f020225 */ /* 0x008fc800078e0002 */
[C---:B------:R-:W-:Y:S01]  /*5480*/  @P1 IMAD.WIDE.U32 R6, R15.reuse, R12, R4 ;  /* 0x0000000c0f061225 */ /* 0x040fe200078e0004 */
[----:B------:R-:W-:Y:S01]  /*5490*/  @P0 LEA R4, P2, R2, UR4, 0x2 ;  /* 0x0000000402040c11 */ /* 0x000fe2000f8410ff */
[----:B------:R-:W-:Y:S02]  /*54a0*/  ULDC UR4, c[0x0][0x988] ;  /* 0x0002620000047ab9 */ /* 0x000fe40000000800 */
[C---:B------:R-:W-:Y:S01]  /*54b0*/  @P0 IMAD R5, R15.reuse, R11, R3 ;  /* 0x0000000b0f050224 */ /* 0x040fe200078e0203 */
[----:B------:R-:W-:Y:S01]  /*54c0*/  @P1 LEA R8, P3, R6, UR6, 0x2 ;  /* 0x0000000606081c11 */ /* 0x000fe2000f8610ff */
[----:B------:R-:W-:Y:S02]  /*54d0*/  @P1 IMAD R3, R15, R13, R7 ;  /* 0x0000000d0f031224 */ /* 0x000fe400078e0207 */
[----:B------:R-:W-:Y:S01]  /*54e0*/  IMAD.MOV.U32 R0, RZ, RZ, 0x3f800000 ;  /* 0x3f800000ff007424 */ /* 0x000fe200078e00ff */
[----:B------:R-:W-:Y:S01]  /*54f0*/  @P0 LEA.HI.X R5, R2, UR5, R5, 0x2, P2 ;  /* 0x0000000502050c11 */ /* 0x000fe200090f1405 */
[----:B------:R-:W0:Y:S01]  /*5500*/  LDC.64 R12, c[0x0][0x9e0] ;  /* 0x00027800ff0c7b82 */ /* 0x000e220000000a00 */
[----:B------:R-:W-:Y:S01]  /*5510*/  @P1 LEA.HI.X R9, R6, UR7, R3, 0x2, P3 ;  /* 0x0000000706091c11 */ /* 0x000fe200098f1403 */
[----:B------:R-:W-:-:S04]  /*5520*/  IMAD.MOV.U32 R3, RZ, RZ, 0x3f800000 ;  /* 0x3f800000ff037424 */ /* 0x000fc800078e00ff */
[----:B------:R-:W3:Y:S02]  /*5530*/  @P1 LDG.E R0, desc[UR40][R8.64] ;  /* 0x0000002808001981 */ /* 0x000ee4000c1e1900 */
[----:B------:R-:W1:Y:S02]  /*5540*/  LDC R2, c[0x0][0x448] ;  /* 0x00011200ff027b82 */ /* 0x000e640000000800 */
[----:B------:R-:W3:Y:S01]  /*5550*/  @P0 LDG.E R3, desc[UR40][R4.64] ;  /* 0x0000002804030981 */ /* 0x000ee2000c1e1900 */
[----:B-1----:R-:W-:-:S13]  /*5560*/  ISETP.NE.AND P1, PT, R2, 0x1, PT ;  /* 0x000000010200780c */ /* 0x002fda0003f25270 */
[----:B------:R-:W1:Y:S08]  /*5570*/  @P1 LDC R2, c[0x0][0x44c] ;  /* 0x00011300ff021b82 */ /* 0x000e700000000800 */
[----:B------:R-:W4:Y:S01]  /*5580*/  @P1 LDC R11, c[0x0][0x450] ;  /* 0x00011400ff0b1b82 */ /* 0x000f220000000800 */
[----:B--2---:R-:W-:Y:S01]  /*5590*/  VIADD R7, R14, 0xbf ;  /* 0x000000bf0e077836 */ /* 0x004fe20000000000 */
[----:B0-----:R-:W-:-:S03]  /*55a0*/  ISETP.GE.AND P2, PT, R13, 0x1, PT ;  /* 0x000000010d00780c */ /* 0x001fc60003f46270 */
[----:B-1----:R-:W-:-:S05]  /*55b0*/  @P1 IMAD.HI.U32 R2, R7, R2, RZ ;  /* 0x0000000207021227 */ /* 0x002fca00078e00ff */
[----:B----4-:R-:W-:-:S05]  /*55c0*/  @P1 SHF.R.U32.HI R7, RZ, R11, R2 ;  /* 0x0000000bff071219 */ /* 0x010fca0000011602 */
[----:B------:R-:W-:Y:S02]  /*55d0*/  IMAD.IADD R7, R48, 0x1, R7 ;  /* 0x0000000130077824 */ /* 0x000fe400078e0207 */
[----:B---3--:R-:W-:Y:S02]  /*55e0*/  FMUL.FTZ R0, R3, R0 ;  /* 0x0000000003007220 */ /* 0x008fe40000410000 */
[----:B------:R-:W-:Y:S02]  /*55f0*/  IMAD.IADD R3, R7, 0x1, R12 ;  /* 0x0000000107037824 */ /* 0x000fe400078e020c */
[----:B------:R-:W-:Y:S01]  /*5600*/  FMUL.FTZ R2, R0, UR4 ;  /* 0x0000000400027c20 */ /* 0x000fe20008410000 */
[----:B------:R-:W-:Y:S06]  /*5610*/  @!P2 BRA `(.L_x_1133) ;  /* 0x000000000048a947 */ /* 0x000fec0003800000 */
        /* <DEDUP_REMOVED lines=11> */
.L_x_1135:
[----:B------:R-:W-:-:S13]  /*56d0*/  ISETP.NE.AND P0, PT, R13, 0x1, PT ;  /* 0x000000010d00780c */ /* 0x000fda0003f05270 */
[----:B------:R-:W0:Y:S02]  /*56e0*/  @P0 LDC.64 R4, c[0x0][0x9e8] ;  /* 0x00027a00ff040b82 */ /* 0x000e240000000a00 */
[----:B0-----:R-:W-:-:S05]  /*56f0*/  @P0 IMAD.HI.U32 R4, R0, R4, RZ ;  /* 0x0000000400040227 */ /* 0x001fca00078e00ff */
[----:B------:R-:W-:-:S07]  /*5700*/  @P0 SHF.R.U32.HI R0, RZ, R5, R4 ;  /* 0x00000005ff000219 */ /* 0x000fce0000011604 */
.L_x_1136:
[----:B------:R-:W-:Y:S05]  /*5710*/  BSYNC B0 ;  /* 0x0000000000007941 */ /* 0x000fea0003800000 */
.L_x_1134:
[----:B------:R-:W-:-:S05]  /*5720*/  IMAD R0, R0, R13, R13 ;  /* 0x0000000d00007224 */ /* 0x000fca00078e020d */
[----:B------:R-:W-:-:S07]  /*5730*/  VIMNMX R3, R3, R0, PT ;  /* 0x0000000003037248 */ /* 0x000fce0003fe0100 */
.L_x_1133:
[----:B------:R-:W0:Y:S01]  /*5740*/  @P1 LDC R0, c[0x0][0x44c] ;  /* 0x00011300ff001b82 */ /* 0x000e220000000800 */
[----:B------:R-:W-:Y:S01]  /*5750*/  VIADD R3, R3, 0x9f ;  /* 0x0000009f03037836 */ /* 0x000fe20000000000 */
[----:B------:R-:W-:Y:S01]  /*5760*/  ULDC UR4, c[0x0][0x9dc] ;  /* 0x0002770000047ab9 */ /* 0x000fe20000000800 */
[----:B------:R-:W-:Y:S02]  /*5770*/  IMAD.MOV.U32 R4, RZ, RZ, R14 ;  /* 0x000000ffff047224 */ /* 0x000fe400078e000e */
[----:B------:R-:W-:-:S03]  /*5780*/  IMAD.HI R3, R3, 0x66666667, RZ ;  /* 0x6666666703037827 */ /* 0x000fc600078e02ff */
[----:B------:R-:W1:Y:S01]  /*5790*/  @P1 LDC R6, c[0x0][0x450] ;  /* 0x00011400ff061b82 */ /* 0x000e620000000800 */
[----:B0-----:R-:W-:Y:S01]  /*57a0*/  @P1 IMAD.HI.U32 R5, R14, R0, RZ ;  /* 0x000000000e051227 */ /* 0x001fe200078e00ff */
[----:B------:R-:W-:-:S04]  /*57b0*/  SHF.R.U32.HI R0, RZ, 0x1f, R3 ;  /* 0x0000001fff007819 */ /* 0x000fc80000011603 */
[----:B------:R-:W-:Y:S02]  /*57c0*/  LEA.HI.SX32 R3, R3, R0, 0x1a ;  /* 0x0000000003037211 */ /* 0x000fe400078fd2ff */
[----:B-1----:R-:W-:Y:S02]  /*57d0*/  @P1 SHF.R.U32.HI R4, RZ, R6, R5 ;  /* 0x00000006ff041219 */ /* 0x002fe40000011605 */
[----:B------:R-:W-:-:S03]  /*57e0*/  VIMNMX R9, R44, R3, PT ;  /* 0x000000032c097248 */ /* 0x000fc60003fe0100 */
        /* <DEDUP_REMOVED lines=13> */
.L_x_1139:
[----:B------:R-:W-:-:S13]  /*58c0*/  ISETP.NE.AND P0, PT, R13, 0x1, PT ;  /* 0x000000010d00780c */ /* 0x000fda0003f05270 */
[----:B------:R-:W0:Y:S02]  /*58d0*/  @P0 LDC.64 R4, c[0x0][0x9e8] ;  /* 0x00027a00ff040b82 */ /* 0x000e240000000a00 */
[----:B0-----:R-:W-:-:S05]  /*58e0*/  @P0 IMAD.HI.U32 R4, R0, R4, RZ ;  /* 0x0000000400040227 */ /* 0x001fca00078e00ff */
[----:B------:R-:W-:-:S07]  /*58f0*/  @P0 SHF.R.U32.HI R0, RZ, R5, R4 ;  /* 0x00000005ff000219 */ /* 0x000fce0000011604 */
.L_x_1140:
[----:B------:R-:W-:Y:S05]  /*5900*/  BSYNC B0 ;  /* 0x0000000000007941 */ /* 0x000fea0003800000 */
.L_x_1138:
[----:B------:R-:W-:-:S05]  /*5910*/  IMAD R0, R0, R13, RZ ;  /* 0x0000000d00007224 */ /* 0x000fca00078e02ff */
[----:B------:R-:W-:-:S07]  /*5920*/  VIMNMX R3, R3, R0, !PT ;  /* 0x0000000003037248 */ /* 0x000fce0007fe0100 */
.L_x_1137:
[----:B------:R-:W-:Y:S01]  /*5930*/  IMAD.HI R3, R3, 0x66666667, RZ ;  /* 0x6666666703037827 */ /* 0x000fe200078e02ff */
[----:B------:R-:W-:Y:S03]  /*5940*/  BSSY B0, `(.L_x_1141) ;  /* 0x0000027000007945 */ /* 0x000fe60003800000 */
[----:B------:R-:W-:Y:S01]  /*5950*/  IMAD.MOV.U32 R104, RZ, RZ, RZ ;  /* 0x000000ffff687224 */ /* 0x000fe200078e00ff */
[----:B------:R-:W-:-:S04]  /*5960*/  SHF.R.U32.HI R0, RZ, 0x1f, R3 ;  /* 0x0000001fff007819 */ /* 0x000fc80000011603 */
[----:B------:R-:W-:-:S04]  /*5970*/  LEA.HI.SX32 R0, R3, R0, 0x1a ;  /* 0x0000000003007211 */ /* 0x000fc800078fd2ff */
[----:B------:R-:W-:-:S04]  /*5980*/  VIMNMX R11, RZ, R0, !PT ;  /* 0x00000000ff0b7248 */ /* 0x000fc80007fe0100 */
[----:B------:R-:W-:-:S13]  /*5990*/  ISETP.GT.AND P0, PT, R9, R11, PT ;  /* 0x0000000b0900720c */ /* 0x000fda0003f04270 */
[----:B------:R-:W-:Y:S05]  /*59a0*/  @!P0 BRA `(.L_x_1142) ;  /* 0x0000000000808947 */ /* 0x000fea0003800000 */
[----:B------:R-:W2:Y:S01]  /*59b0*/  LDL R4, [R1+0x6c] ;  /* 0x00006c0001047983 */ /* 0x000ea20000100800 */
[----:B------:R-:W-:Y:S01]  /*59c0*/  ULDC UR4, c[0x0][0x9f0] ;  /* 0x00027c0000047ab9 */ /* 0x000fe20000000800 */
[----:B--2---:R-:W-:-:S04]  /*59d0*/  ISETP.NE.AND P0, PT, R4, RZ, PT ;  /* 0x000000ff0400720c */ /* 0x004fc80003f05270 */
[----:B------:R-:W-:-:S04]  /*59e0*/  SEL R8, R4, UR4, P0 ;  /* 0x0000000404087c07 */ /* 0x000fc80008000000 */
[-C--:B------:R-:W-:Y:S02]  /*59f0*/  IABS R6, R8.reuse ;  /* 0x0000000800067213 */ /* 0x080fe40000000000 */
[----:B------:R-:W-:Y:S02]  /*5a00*/  IADD3 R0, R8, -0x1, R9 ;  /* 0xffffffff08007810 */ /* 0x000fe40007ffe009 */
[----:B------:R-:W0:Y:S01]  /*5a10*/  I2F.RP R3, R6 ;  /* 0x0000000600037306 */ /* 0x000e220000209400 */
[----:B------:R-:W-:Y:S02]  /*5a20*/  IABS R12, R8 ;  /* 0x00000008000c7213 */ /* 0x000fe40000000000 */
[----:B------:R-:W-:-:S05]  /*5a30*/  IMAD.IADD R0, R0, 0x1, -R11 ;  /* 0x0000000100007824 */ /* 0x000fca00078e0a0b */
        /* <DEDUP_REMOVED lines=10> */
[----:B------:R-:W-:-:S04]  /*5ae0*/  IMAD.HI.U32 R5, R5, R7, R4 ;  /* 0x0000000705057227 */ /* 0x000fc800078e0004 */
        /* <DEDUP_REMOVED lines=11> */
[----:B------:R-:W-:-:S07]  /*5ba0*/  IMAD.MOV.U32 R104, RZ, RZ, R5 ;  /* 0x000000ffff687224 */ /* 0x000fce00078e0005 */
.L_x_1142:
[----:B------:R-:W-:Y:S05]  /*5bb0*/  BSYNC B0 ;  /* 0x0000000000007941 */ /* 0x000fea0003800000 */
.L_x_1141:
[----:B------:R-:W2:Y:S01]  /*5bc0*/  LDL R0, [R1+0x78] ;  /* 0x0000780001007983 */ /* 0x000ea20000100800 */
[----:B------:R-:W-:Y:S02]  /*5bd0*/  PLOP3.LUT P0, PT, PT, PT, PT, 0x80, 0x0 ;  /* 0x000000000000781c */ /* 0x000fe40003f0f070 */
[----:B------:R-:W-:Y:S01]  /*5be0*/  CS2R R28, SRZ ;  /* 0x00000000001c7805 */ /* 0x000fe2000001ff00 */
[----:B------:R-:W-:Y:S01]  /*5bf0*/  IMAD.MOV.U32 R20, RZ, RZ, RZ ;  /* 0x000000ffff147224 */ /* 0x000fe200078e00ff */
[----:B------:R-:W-:Y:S02]  /*5c00*/  CS2R R24, SRZ ;  /* 0x0000000000187805 */ /* 0x000fe4000001ff00 */
[----:B------:R-:W-:Y:S02]  /*5c10*/  CS2R R30, SRZ ;  /* 0x00000000001e7805 */ /* 0x000fe4000001ff00 */
[----:B------:R-:W-:Y:S02]  /*5c20*/  CS2R R26, SRZ ;  /* 0x00000000001a7805 */ /* 0x000fe4000001ff00 */
[----:B------:R-:W-:-:S02]  /*5c30*/  CS2R R36, SRZ ;  /* 0x0000000000247805 */ /* 0x000fc4000001ff00 */
[----:B------:R-:W-:Y:S02]  /*5c40*/  CS2R R32, SRZ ;  /* 0x0000000000207805 */ /* 0x000fe4000001ff00 */
[----:B------:R-:W-:Y:S02]  /*5c50*/  CS2R R38, SRZ ;  /* 0x0000000000267805 */ /* 0x000fe4000001ff00 */
[----:B------:R-:W-:Y:S01]  /*5c60*/  CS2R R34, SRZ ;  /* 0x0000000000227805 */ /* 0x000fe2000001ff00 */
[----:B------:R-:W-:Y:S01]  /*5c70*/  IMAD.MOV.U32 R44, RZ, RZ, RZ ;  /* 0x000000ffff2c7224 */ /* 0x000fe200078e00ff */
[----:B------:R-:W-:Y:S02]  /*5c80*/  CS2R R40, SRZ ;  /* 0x0000000000287805 */ /* 0x000fe4000001ff00 */
[----:B------:R-:W-:Y:S02]  /*5c90*/  CS2R R46, SRZ ;  /* 0x00000000002e7805 */ /* 0x000fe4000001ff00 */
[----:B------:R-:W-:Y:S01]  /*5ca0*/  CS2R R42, SRZ ;  /* 0x00000000002a7805 */ /* 0x000fe2000001ff00 */
[----:B------:R-:W-:Y:S01]  /*5cb0*/  IMAD.MOV.U32 R3, RZ, RZ, RZ ;  /* 0x000000ffff037224 */ /* 0x000fe200078e00ff */
[----:B------:R-:W-:-:S02]  /*5cc0*/  CS2R R52, SRZ ;  /* 0x0000000000347805 */ /* 0x000fc4000001ff00 */
[----:B------:R-:W-:Y:S02]  /*5cd0*/  CS2R R48, SRZ ;  /* 0x0000000000307805 */ /* 0x000fe4000001ff00 */
[----:B------:R-:W-:Y:S02]  /*5ce0*/  CS2R R54, SRZ ;  /* 0x0000000000367805 */ /* 0x000fe4000001ff00 */
[----:B------:R-:W-:Y:S01]  /*5cf0*/  CS2R R50, SRZ ;  /* 0x0000000000327805 */ /* 0x000fe2000001ff00 */
[----:B--2---:R-:W-:Y:S02]  /*5d00*/  IMAD R4, R0, R104, R11 ;  /* 0x0000006800047224 */ /* 0x004fe400078e020b */
[----:B------:R-:W-:-:S03]  /*5d10*/  IMAD.MOV.U32 R0, RZ, RZ, RZ ;  /* 0x000000ffff007224 */ /* 0x000fc600078e00ff */
        /* <DEDUP_REMOVED lines=36> */
.L_x_1145:
[----:B------:R-:W-:Y:S05]  /*5f60*/  BSYNC B6 ;  /* 0x0000000000067941 */ /* 0x000fea0003800000 */
.L_x_1144:
        /* <DEDUP_REMOVED lines=13> */
.L_x_1149:
[----:B-1----:R1:W2:Y:S02]  /*6040*/  SYNCS.PHASECHK.TRANS64.TRYWAIT P0, [R18+URZ+0x13200], R3 ;  /* 0x01320003120075a7 */ /* 0x0022a4000800017f */
[----:B--2---:R-:W-:Y:S05]  /*6050*/  @!P0 NANOSLEEP.SYNCS 0x989680 ;  /* 0x009896800000895d */ /* 0x004fea0003900000 */
[----:B------:R-:W2:Y:S02]  /*6060*/  @!P0 SYNCS.PHASECHK.TRANS64 P0, [R18+URZ+0x13200], R3 ;  /* 0x01320003120085a7 */ /* 0x000ea4000800007f */
[----:B--2---:R-:W-:Y:S05]  /*6070*/  @!P0 BRA `(.L_x_1149) ;  /* 0xfffffffc00f08947 */ /* 0x004fea000383ffff */
.L_x_1148:
[----:B------:R-:W-:Y:S05]  /*6080*/  BSYNC B0 ;  /* 0x0000000000007941 */ /* 0x000fea0003800000 */
.L_x_1147:
[----:B------:R-:W-:Y:S05]  /*6090*/  BRA `(.L_x_1150) ;  /* 0x0000002c00387947 */ /* 0x000fea0003800000 */
.L_x_1146:
[----:B------:R-:W-:Y:S01]  /*60a0*/  LOP3.LUT P0, RZ, R26, 0x1bf, RZ, 0xc0, !PT ;  /* 0x000001bf1aff7812 */ /* 0x000fe2000780c0ff */
[----:B------:R-:W-:Y:S01]  /*60b0*/  ULDC.64 UR4, c[0x0][0x3f8] ;  /* 0x0000fe0000047ab9 */ /* 0x000fe20000000a00 */
[----:B-----5:R-:W-:Y:S01]  /*60c0*/  SHF.R.S32.HI R0, RZ, 0x1f, R45 ;  /* 0x0000001fff007819 */ /* 0x020fe2000001142d */
[----:B------:R-:W-:Y:S01]  /*60d0*/  ULDC.64 UR6, c[0x0][0x408] ;  /* 0x0001020000067ab9 */ /* 0x000fe20000000a00 */
[----:B------:R-:W-:Y:S01]  /*60e0*/  IMAD.WIDE.U32 R26, R45, UR4, RZ ;  /* 0x000000042d1a7c25 */ /* 0x000fe2000f8e00ff */
[----:B------:R-:W-:Y:S03]  /*60f0*/  BSSY B6, `(.L_x_1151) ;  /* 0x0000019000067945 */ /* 0x000fe60003800000 */
[C---:B------:R-:W-:Y:S02]  /*6100*/  IMAD R4, R0.reuse, UR4, RZ ;  /* 0x0000000400047c24 */ /* 0x040fe4000f8e02ff */
[----:B------:R-:W-:-:S02]  /*6110*/  IMAD R0, R0, UR6, RZ ;  /* 0x0000000600007c24 */ /* 0x000fc4000f8e02ff */
[C---:B------:R-:W-:Y:S02]  /*6120*/  IMAD R29, R45.reuse, UR5, R4 ;  /* 0x000000052d1d7c24 */ /* 0x040fe4000f8e0204 */
[C---:B------:R-:W-:Y:S02]  /*6130*/  IMAD R33, R45.reuse, UR7, R0 ;  /* 0x000000072d217c24 */ /* 0x040fe4000f8e0200 */
[----:B------:R-:W-:-:S04]  /*6140*/  IMAD.WIDE.U32 R30, R45, UR6, RZ ;  /* 0x000000062d1e7c25 */ /* 0x000fc8000f8e00ff */
[----:B------:R-:W-:Y:S02]  /*6150*/  IMAD.IADD R29, R29, 0x1, R27 ;  /* 0x000000011d1d7824 */ /* 0x000fe400078e021b */
        /* <DEDUP_REMOVED lines=18> */
.L_x_1152:
[----:B------:R-:W-:Y:S05]  /*6280*/  BSYNC B6 ;  /* 0x0000000000067941 */ /* 0x000fea0003800000 */
.L_x_1151:
[----:B------:R-:W2:Y:S01]  /*6290*/  LDL R20, [R1+0x34] ;  /* 0x0000340001147983 */ /* 0x000ea20000100800 */
[----:B------:R-:W-:Y:S01]  /*62a0*/  ULDC.U8 UR4, c[0x0][0x410] ;  /* 0x0001040000047ab9 */ /* 0x000fe20000000000 */
[----:B------:R-:W0:Y:S01]  /*62b0*/  S2R R21, SR_TID.X ;  /* 0x0000000000157919 */ /* 0x000e220000002100 */
[----:B------:R-:W-:Y:S01]  /*62c0*/  ISETP.NE.AND P0, PT, RZ, UR4, PT ;  /* 0x00000004ff007c0c */ /* 0x000fe2000bf05270 */
[----:B------:R-:W-:Y:S01]  /*62d0*/  BSSY B0, `(.L_x_1153) ;  /* 0x00002a2000007945 */ /* 0x000fe20003800000 */
[C---:B0-----:R-:W-:Y:S02]  /*62e0*/  VIADD R34, R21.reuse, 0xffffff80 ;  /* 0xffffff8015227836 */ /* 0x041fe40000000000 */
[----:B------:R-:W-:-:S05]  /*62f0*/  VIADD R32, R21, 0xffffff80 ;  /* 0xffffff8015207836 */ /* 0x000fca0000000000 */
[----:B------:R-:W-:-:S04]  /*6300*/  LEA.HI R32, R32, R34, RZ, 0x1 ;  /* 0x0000002220207211 */ /* 0x000fc800078f08ff */
[----:B------:R-:W-:-:S05]  /*6310*/  SHF.R.S32.HI R32, RZ, 0x1, R32 ;  /* 0x00000001ff207819 */ /* 0x000fca0000011420 */
[----:B--2---:R-:W-:Y:S01]  /*6320*/  IMAD.IADD R10, R32, 0x1, R20 ;  /* 0x00000001200a7824 */ /* 0x004fe200078e0214 */
[----:B------:R-:W-:Y:S06]  /*6330*/  @!P0 BRA `(.L_x_1154) ;  /* 0x0000001400548947 */ /* 0x000fec0003800000 */
[----:B------:R-:W0:Y:S01]  /*6340*/  LDC R20, c[0x0][0x448] ;  /* 0x00011200ff147b82 */ /* 0x000e220000000800 */
[----:B------:R-:W-:Y:S01]  /*6350*/  IMAD.MOV.U32 R5, RZ, RZ, R10 ;  /* 0x000000ffff057224 */ /* 0x000fe200078e000a */
[----:B------:R-:W-:Y:S01]  /*6360*/  ULDC.64 UR4, c[0x0][0x3f8] ;  /* 0x0000fe0000047ab9 */ /* 0x000fe20000000a00 */
[----:B------:R-:W-:Y:S01]  /*6370*/  IMAD.MOV.U32 R6, RZ, RZ, R26 ;  /* 0x000000ffff067224 */ /* 0x000fe200078e001a */
[----:B------:R-:W-:Y:S01]  /*6380*/  ULDC.64 UR6, c[0x0][0x408] ;  /* 0x0001020000067ab9 */ /* 0x000fe20000000a00 */
[----:B------:R-:W-:Y:S01]  /*6390*/  IMAD.MOV.U32 R8, RZ, RZ, R30 ;  /* 0x000000ffff087224 */ /* 0x000fe200078e001e */
[----:B------:R-:W-:Y:S01]  /*63a0*/  ULDC.64 UR8, c[0x0][0x400] ;  /* 0x0001000000087ab9 */ /* 0x000fe20000000a00 */
[----:B------:R-:W-:Y:S01]  /*63b0*/  IMAD.MOV.U32 R9, RZ, RZ, R33 ;  /* 0x000000ffff097224 */ /* 0x000fe200078e0021 */
[----:B0-----:R-:W-:-:S13]  /*63c0*/  ISETP.NE.AND P0, PT, R20, 0x1, PT ;  /* 0x000000011400780c */ /* 0x001fda0003f05270 */
[----:B------:R-:W0:Y:S08]  /*63d0*/  @P0 LDC R3, c[0x0][0x44c] ;  /* 0x00011300ff030b82 */ /* 0x000e300000000800 */
[----:B------:R-:W1:Y:S01]  /*63e0*/  @P0 LDC R7, c[0x0][0x450] ;  /* 0x00011400ff070b82 */ /* 0x000e620000000800 */
[----:B0-----:R-:W-:-:S05]  /*63f0*/  @P0 IMAD.HI.U32 R0, R10, R3, RZ ;  /* 0x000000030a000227 */ /* 0x001fca00078e00ff */
[----:B-1----:R-:W-:Y:S01]  /*6400*/  @P0 SHF.R.U32.HI R5, RZ, R7, R0 ;  /* 0x00000007ff050219 */ /* 0x002fe20000011600 */
[----:B------:R-:W-:-:S03]  /*6410*/  IMAD.MOV.U32 R7, RZ, RZ, R29 ;  /* 0x000000ffff077224 */ /* 0x000fc600078e001d */
[----:B------:R-:W-:Y:S01]  /*6420*/  SHF.R.S32.HI R0, RZ, 0x1f, R5 ;  /* 0x0000001fff007819 */ /* 0x000fe20000011405 */
[----:B------:R-:W-:-:S04]  /*6430*/  IMAD.WIDE.U32 R6, R5, UR4, R6 ;  /* 0x0000000405067c25 */ /* 0x000fc8000f8e0006 */
[----:B------:R-:W-:Y:S02]  /*6440*/  IMAD R4, R0, UR4, RZ ;  /* 0x0000000400047c24 */ /* 0x000fe4000f8e02ff */
[----:B------:R-:W-:-:S04]  /*6450*/  IMAD.WIDE.U32 R8, R5, UR6, R8 ;  /* 0x0000000605087c25 */ /* 0x000fc8000f8e0008 */
[----:B------:R-:W-:Y:S02]  /*6460*/  IMAD R0, R0, UR6, RZ ;  /* 0x0000000600007c24 */ /* 0x000fe4000f8e02ff */
[C---:B------:R-:W-:Y:S01]  /*6470*/  IMAD R13, R5.reuse, UR5, R4 ;  /* 0x00000005050d7c24 */ /* 0x040fe2000f8e0204 */
[----:B------:R-:W-:Y:S01]  /*6480*/  ULDC.64 UR4, c[0x0][0x3e8] ;  /* 0x0000fa0000047ab9 */ /* 0x000fe20000000a00 */
[----:B------:R-:W-:Y:S01]  /*6490*/  IMAD R11, R5, UR7, R0 ;  /* 0x00000007050b7c24 */ /* 0x000fe2000f8e0200 */
[----:B------:R-:W-:Y:S01]  /*64a0*/  IADD3 R3, P0, R6, UR4, RZ ;  /* 0x0000000406037c10 */ /* 0x000fe2000ff1e0ff */
[----:B------:R-:W-:Y:S01]  /*64b0*/  UMOV UR4, 0xffffffff ;  /* 0xffffffff00047882 */ /* 0x000fe20000000000 */
[----:B------:R-:W-:Y:S02]  /*64c0*/  IADD3 R5, P1, R8, UR8, RZ ;  /* 0x0000000808057c10 */ /* 0x000fe4000ff3e0ff */
[----:B------:R-:W-:Y:S02]  /*64d0*/  IADD3.X R13, R7, UR5, R13, P0, !PT ;  /* 0x00000005070d7c10 */ /* 0x000fe400087fe40d */
[----:B------:R-:W-:Y:S01]  /*64e0*/  IADD3.X R4, R9, UR9, R11, P1, !PT ;  /* 0x0000000909047c10 */ /* 0x000fe20008ffe40b */
[----:B------:R-:W-:Y:S08]  /*64f0*/  BRA.DIV UR4, `(.L_x_1155) ;  /* 0x000001be04d07947 */ /* 0x000ff0000b800000 */
[----:B------:R0:W1:Y:S04]  /*6500*/  SHFL.IDX PT, R0, R13, RZ, 0x1e1f ;  /* 0x001e1fff0d007589 */ /* 0x00006800000e0000 */
[----:B------:R-:W2:Y:S04]  /*6510*/  SHFL.IDX PT, R3, R3, RZ, 0x1e1f ;  /* 0x001e1fff03037589 */ /* 0x000ea800000e0000 */
[----:B------:R-:W3:Y:S04]  /*6520*/  SHFL.IDX PT, R4, R4, RZ, 0x1e1f ;  /* 0x001e1fff04047589 */ /* 0x000ee800000e0000 */
[----:B------:R0:W4:Y:S02]  /*6530*/  SHFL.IDX PT, R14, R5, RZ, 0x1e1f ;  /* 0x001e1fff050e7589 */ /* 0x00012400000e0000 */
.L_x_1420:
[----:B0-----:R-:W5:Y:S04]  /*6540*/  LDL R5, [R1+0x4] ;  /* 0x0000040001057983 */ /* 0x001f680000100800 */
[----:B------:R-:W2:Y:S01]  /*6550*/  LDL R6, [R1+0x74] ;  /* 0x0000740001067983 */ /* 0x000ea20000100800 */
[----:B------:R-:W-:Y:S01]  /*6560*/  BSSY B1, `(.L_x_1156) ;  /* 0x0000023000017945 */ /* 0x000fe20003800000 */
[----:B------:R-:W-:Y:S02]  /*6570*/  CS2R R12, SRZ ;  /* 0x00000000000c7805 */ /* 0x000fe4000001ff00 */
[----:B------:R-:W-:Y:S01]  /*6580*/  CS2R R8, SRZ ;  /* 0x0000000000087805 */ /* 0x000fe2000001ff00 */
[----:B-----5:R-:W-:Y:S01]  /*6590*/  IMAD R29, R5, R20, RZ ;  /* 0x00000014051d7224 */ /* 0x020fe200078e02ff */
[----:B------:R-:W-:-:S02]  /*65a0*/  CS2R R20, SRZ ;  /* 0x0000000000147805 */ /* 0x000fc4000001ff00 */
[----:B--2---:R-:W-:Y:S02]  /*65b0*/  LEA.HI R5, R6, R6, RZ, 0x1 ;  /* 0x0000000606057211 */ /* 0x004fe400078f08ff */
[----:B------:R-:W-:Y:S02]  /*65c0*/  ISETP.GE.AND P0, PT, R10, R29, PT ;  /* 0x0000001d0a00720c */ /* 0x000fe40003f06270 */
[----:B------:R-:W-:Y:S02]  /*65d0*/  CS2R R10, SRZ ;  /* 0x00000000000a7805 */ /* 0x000fe4000001ff00 */
[----:B------:R-:W-:-:S05]  /*65e0*/  LOP3.LUT R5, R5, 0xfffffffe, RZ, 0xc0, !PT ;  /* 0xfffffffe05057812 */ /* 0x000fca00078ec0ff */
[----:B------:R-:W-:-:S05]  /*65f0*/  IMAD.IADD R5, R6, 0x1, -R5 ;  /* 0x0000000106057824 */ /* 0x000fca00078e0a05 */
[----:B------:R-:W-:Y:S01]  /*6600*/  SHF.L.U32 R5, R5, 0x1f, RZ ;  /* 0x0000001f05057819 */ /* 0x000fe200000006ff */
[----:B------:R-:W-:Y:S06]  /*6610*/  @P0 BRA `(.L_x_1157) ;  /* 0x00000000005c0947 */ /* 0x000fec0003800000 */
[----:B------:R-:W2:Y:S01]  /*6620*/  LDL.64 R30, [R1+0x28] ;  /* 0x00002800011e7983 */ /* 0x000ea20000100a00 */
[----:B------:R-:W-:-:S03]  /*6630*/  ULDC UR4, c[0x0][0x3f4] ;  /* 0x0000fd0000047ab9 */ /* 0x000fc60000000800 */
[----:B------:R-:W3:Y:S01]  /*6640*/  LDL R15, [R1+0x40] ;  /* 0x00004000010f7983 */ /* 0x000ee20000100800 */
[----:B------:R-:W-:Y:S02]  /*6650*/  CS2R R10, SRZ ;  /* 0x00000000000a7805 */ /* 0x000fe4000001ff00 */
[----:B------:R-:W-:Y:S02]  /*6660*/  CS2R R20, SRZ ;  /* 0x0000000000147805 */ /* 0x000fe4000001ff00 */
[----:B------:R-:W-:Y:S02]  /*6670*/  CS2R R12, SRZ ;  /* 0x00000000000c7805 */ /* 0x000fe4000001ff00 */
[----:B--2---:R-:W-:Y:S02]  /*6680*/  ISETP.GE.AND P4, PT, R30, UR4, PT ;  /* 0x000000041e007c0c */ /* 0x004fe4000bf86270 */
[----:B---3--:R-:W-:Y:S02]  /*6690*/  ISETP.GE.AND P5, PT, R15, UR4, PT ;  /* 0x000000040f007c0c */ /* 0x008fe4000bfa6270 */
[----:B------:R-:W-:-:S09]  /*66a0*/  SHF.R.S32.HI R9, RZ, 0x1f, R15 ;  /* 0x0000001fff097819 */ /* 0x000fd2000001140f */
[CC--:B------:R-:W-:Y:S02]  /*66b0*/  @!P4 IADD3 R6, P0, R30.reuse, R3.reuse, RZ ;  /* 0x000000031e06c210 */ /* 0x0c0fe40007f1e0ff */
[C---:B------:R-:W-:Y:S02]  /*66c0*/  @!P5 IADD3 R26, P2, R15.reuse, R3, RZ ;  /* 0x000000030f1ad210 */ /* 0x040fe40007f5e0ff */
[----:B------:R-:W-:Y:S02]  /*66d0*/  @!P4 SHF.R.S32.HI R3, RZ, 0x1f, R30 ;  /* 0x0000001fff03c819 */ /* 0x000fe4000001141e */
[-C--:B----4-:R-:W-:Y:S01]  /*66e0*/  @!P4 IADD3 R30, P1, R30, R14.reuse, RZ ;  /* 0x0000000e1e1ec210 */ /* 0x090fe20007f3e0ff */
[C---:B-1----:R-:W-:Y:S01]  /*66f0*/  @!P5 IMAD.X R27, R0.reuse, 0x1, R9, P2 ;  /* 0x00000001001bd824 */ /* 0x042fe200010e0609 */
[----:B------:R-:W-:Y:S01]  /*6700*/  @!P5 IADD3 R14, P3, R15, R14, RZ ;  /* 0x0000000e0f0ed210 */ /* 0x000fe20007f7e0ff */
[--C-:B------:R-:W-:Y:S02]  /*6710*/  @!P4 IMAD.X R7, R0, 0x1, R3.reuse, P0 ;  /* 0x000000010007c824 */ /* 0x100fe400000e0603 */
[C---:B------:R-:W-:Y:S01]  /*6720*/  @!P4 IMAD.X R31, R4.reuse, 0x1, R3, P1 ;  /* 0x00000001041fc824 */ /* 0x040fe200008e0603 */
[----:B------:R0:W5:Y:S01]  /*6730*/  @!P5 LD.E.64 R10, desc[UR40][R26.64] ;  /* 0x000000281a0ad980 */ /* 0x000162000c101b00 */
[----:B------:R-:W-:Y:S01]  /*6740*/  @!P5 IMAD.X R15, R4, 0x1, R9, P3 ;  /* 0x00000001040fd824 */ /* 0x000fe200018e0609 */
[----:B------:R-:W-:-:S02]  /*6750*/  CS2R R8, SRZ ;  /* 0x0000000000087805 */ /* 0x000fc4000001ff00 */
[----:B------:R0:W5:Y:S04]  /*6760*/  @!P4 LD.E.64 R20, desc[UR40][R6.64] ;  /* 0x000000280614c980 */ /* 0x000168000c101b00 */
[----:B------:R0:W5:Y:S04]  /*6770*/  @!P5 LD.E.64 R8, desc[UR40][R14.64] ;  /* 0x000000280e08d980 */ /* 0x000168000c101b00 */
[----:B------:R0:W5:Y:S02]  /*6780*/  @!P4 LD.E.64 R12, desc[UR40][R30.64] ;  /* 0x000000281e0cc980 */ /* 0x000164000c101b00 */
.L_x_1157:
[----:B------:R-:W-:Y:S05]  /*6790*/  BSYNC B1 ;  /* 0x0000000000017941 */ /* 0x000fea0003800000 */
.L_x_1156:
[----:B-1----:R-:W2:Y:S01]  /*67a0*/  LDL.LU R0, [R1+0x54] ;  /* 0x0000540001007983 */ /* 0x002ea20000300800 */
[----:B------:R-:W1:Y:S01]  /*67b0*/  SYNCS.PHASECHK.TRANS64.TRYWAIT P0, [R18+URZ+0x13200], R5 ;  /* 0x01320005120075a7 */ /* 0x000e62000800017f */
[----:B------:R-:W-:Y:S01]  /*67c0*/  BSSY B1, `(.L_x_1158) ;  /* 0x0000005000017945 */ /* 0x000fe20003800000 */
[----:B--2---:R-:W-:-:S05]  /*67d0*/  IMAD R0, R0, -0xc0, R29 ;  /* 0xffffff4000007824 */ /* 0x004fca00078e021d */
[----:B------:R-:W-:-:S04]  /*67e0*/  VIMNMX R0, R0, 0xc0, PT ;  /* 0x000000c000007848 */ /* 0x000fc80003fe0100 */
[----:B------:R-:W-:Y:S01]  /*67f0*/  ISETP.GE.AND P1, PT, R32, R0, PT ;  /* 0x000000002000720c */ /* 0x000fe20003f26270 */
[----:B-1----:R-:W-:-:S12]  /*6800*/  @!P0 BRA `(.L_x_1159) ;  /* 0x000001bc00788947 */ /* 0x002fd80003800000 */
.L_x_1421:
[----:B------:R-:W-:Y:S05]  /*6810*/  BSYNC B1 ;  /* 0x0000000000017941 */ /* 0x000fea0003800000 */
.L_x_1158:
[----:B------:R-:W-:Y:S05]  /*6820*/  @P1 BRA `(.L_x_1160) ;  /* 0x0000002400301947 */ /* 0x000fea0003800000 */
[----:B0-----:R-:W2:Y:S01]  /*6830*/  LDL.64 R6, [R1+0x28] ;  /* 0x0000280001067983 */ /* 0x001ea20000100a00 */
[----:B------:R-:W2:Y:S03]  /*6840*/  LDC R0, c[0x0][0x3f4] ;  /* 0x0000fd00ff007b82 */ /* 0x000ea60000000800 */
[----:B------:R-:W3:Y:S04]  /*6850*/  LDL R3, [R1+0x40] ;  /* 0x0000400001037983 */ /* 0x000ee80000100800 */
[----:B------:R0:W5:Y:S01]  /*6860*/  LDL R39, [R1+0x44] ;  /* 0x0000440001277983 */ /* 0x0001620000100800 */
[----:B------:R-:W-:Y:S01]  /*6870*/  BSSY B1, `(.L_x_1161) ;  /* 0x000007b000017945 */ /* 0x000fe20003800000 */
[----:B--2---:R-:W-:-:S02]  /*6880*/  ISETP.GE.AND P0, PT, R6, R0, PT ;  /* 0x000000000600720c */ /* 0x004fc40003f06270 */
[----:B---3--:R-:W-:-:S11]  /*6890*/  ISETP.GE.AND P1, PT, R3, R0, PT ;  /* 0x000000000300720c */ /* 0x008fd60003f26270 */
[----:B0-----:R-:W-:Y:S05]  /*68a0*/  @P0 BRA `(.L_x_1162) ;  /* 0x0000000400dc0947 */ /* 0x001fea0003800000 */
[----:B-----5:R-:W-:Y:S01]  /*68b0*/  IMAD.IADD R0, R18, 0x1, R39 ;  /* 0x0000000112007824 */ /* 0x020fe200078e0227 */
[----:B----4-:R-:W-:Y:S02]  /*68c0*/  SHF.R.U32.HI R14, RZ, 0x8, R20 ;  /* 0x00000008ff0e7819 */ /* 0x010fe40000011614 */
[----:B------:R-:W-:Y:S02]  /*68d0*/  LOP3.LUT R3, R20, 0xff, RZ, 0xc0, !PT ;  /* 0x000000ff14037812 */ /* 0x000fe400078ec0ff */
[----:B-1----:R-:W0:Y:S01]  /*68e0*/  LDS.128 R4, [R0+0xb000] ;  /* 0x00b0000000047984 */ /* 0x002e220000000c00 */
[----:B------:R-:W-:Y:S02]  /*68f0*/  LOP3.LUT R14, R14, 0xff, RZ, 0xc0, !PT ;  /* 0x000000ff0e0e7812 */ /* 0x000fe400078ec0ff */
[----:B------:R-:W-:Y:S02]  /*6900*/  SHF.R.U32.HI R26, RZ, 0x8, R21 ;  /* 0x00000008ff1a7819 */ /* 0x000fe40000011615 */
[----:B------:R-:W-:-:S02]  /*6910*/  SHF.R.U32.HI R30, RZ, 0x8, R13 ;  /* 0x00000008ff1e7819 */ /* 0x000fc4000001160d */
        /* <DEDUP_REMOVED lines=112> */
.L_x_1162:
[----:B------:R-:W-:Y:S05]  /*7020*/  BSYNC B1 ;  /* 0x0000000000017941 */ /* 0x000fea0003800000 */
.L_x_1161:
[----:B------:R-:W-:Y:S05]  /*7030*/  @P1 BRA `(.L_x_1160) ;  /* 0x0000001c002c1947 */ /* 0x000fea0003800000 */
[----:B------:R-:W-:Y:S02]  /*7040*/  LEA.HI R24, R25, R24, RZ, 0x2 ;  /* 0x0000001819187211 */ /* 0x000fe400078f10ff */
[----:B-----5:R-:W-:Y:S02]  /*7050*/  SHF.R.U32.HI R13, RZ, 0x8, R11 ;  /* 0x00000008ff0d7819 */ /* 0x020fe4000001160b */
[--C-:B0-----:R-:W-:Y:S02]  /*7060*/  SHF.R.S32.HI R0, RZ, 0x2, R24.reuse ;  /* 0x00000002ff007819 */ /* 0x101fe40000011418 */
[----:B------:R-:W-:Y:S02]  /*7070*/  SHF.R.S32.HI R3, RZ, 0x1f, R24 ;  /* 0x0000001fff037819 */ /* 0x000fe40000011418 */
[----:B------:R-:W-:Y:S02]  /*7080*/  SHF.R.U32.HI R24, RZ, 0x8, R9 ;  /* 0x00000008ff187819 */ /* 0x000fe40000011609 */
[----:B------:R-:W-:-:S02]  /*7090*/  LEA.HI R3, R3, R0, RZ, 0x2 ;  /* 0x0000000003037211 */ /* 0x000fc400078f10ff */
[----:B------:R-:W-:Y:S02]  /*70a0*/  SHF.R.U32.HI R15, RZ, 0x8, R8 ;  /* 0x00000008ff0f7819 */ /* 0x000fe40000011608 */
[----:B------:R-:W-:Y:S02]  /*70b0*/  LOP3.LUT R3, R3, 0xfffffffc, RZ, 0xc0, !PT ;  /* 0xfffffffc03037812 */ /* 0x000fe400078ec0ff */
[----:B----4-:R-:W-:Y:S02]  /*70c0*/  LOP3.LUT R14, R11, 0xff, RZ, 0xc0, !PT ;  /* 0x000000ff0b0e7812 */ /* 0x010fe400078ec0ff */
[----:B------:R-:W-:Y:S01]  /*70d0*/  LOP3.LUT R25, R9, 0xff, RZ, 0xc0, !PT ;  /* 0x000000ff09197812 */ /* 0x000fe200078ec0ff */
[----:B------:R-:W-:Y:S01]  /*70e0*/  IMAD.IADD R3, R0, 0x1, -R3 ;  /* 0x0000000100037824 */ /* 0x000fe200078e0a03 */
[----:B------:R-:W-:Y:S02]  /*70f0*/  LOP3.LUT R13, R13, 0xff, RZ, 0xc0, !PT ;  /* 0x000000ff0d0d7812 */ /* 0x000fe400078ec0ff */
[----:B------:R-:W-:-:S02]  /*7100*/  LOP3.LUT R24, R24, 0xff, RZ, 0xc0, !PT ;  /* 0x000000ff18187812 */ /* 0x000fc400078ec0ff */
[----:B------:R-:W-:Y:S01]  /*7110*/  LOP3.LUT P0, RZ, R3, 0x2, RZ, 0xc0, !PT ;  /* 0x0000000203ff7812 */ /* 0x000fe2000780c0ff */
[----:B------:R-:W-:Y:S01]  /*7120*/  IMAD.IADD R3, R18, 0x1, R39 ;  /* 0x0000000112037824 */ /* 0x000fe200078e0227 */
[----:B------:R-:W-:Y:S02]  /*7130*/  LOP3.LUT R20, R8, 0xff, RZ, 0xc0, !PT ;  /* 0x000000ff08147812 */ /* 0x000fe400078ec0ff */
[----:B------:R-:W-:Y:S01]  /*7140*/  LOP3.LUT R15, R15, 0xff, RZ, 0xc0, !PT ;  /* 0x000000ff0f0f7812 */ /* 0x000fe200078ec0ff */
[----:B------:R-:W-:Y:S01]  /*7150*/  VIADD R0, R3, 0x20 ;  /* 0x0000002003007836 */ /* 0x000fe20000000000 */
[----:B------:R-:W-:Y:S02]  /*7160*/  PRMT R14, R13, 0x7604, R14 ;  /* 0x000076040d0e7816 */ /* 0x000fe4000000000e */
[----:B------:R-:W-:Y:S02]  /*7170*/  PRMT R25, R24, 0x7604, R25 ;  /* 0x0000760418197816 */ /* 0x000fe40000000019 */
[----:B------:R-:W-:-:S02]  /*7180*/  SHF.R.U32.HI R13, RZ, 0x10, R11 ;  /* 0x00000010ff0d7819 */ /* 0x000fc4000001160b */
[----:B------:R-:W-:Y:S01]  /*7190*/  SHF.R.U32.HI R24, RZ, 0x10, R9 ;  /* 0x00000010ff187819 */ /* 0x000fe20000011609 */
[----:B------:R-:W-:Y:S01]  /*71a0*/  @P0 VIADD R0, R3, 0xffffffe0 ;  /* 0xffffffe003000836 */ /* 0x000fe20000000000 */
[----:B------:R-:W-:Y:S02]  /*71b0*/  SHF.R.U32.HI R3, RZ, 0x8, R10 ;  /* 0x00000008ff037819 */ /* 0x000fe4000001160a */
[----:B------:R-:W-:Y:S02]  /*71c0*/  LOP3.LUT R12, R10, 0xff, RZ, 0xc0, !PT ;  /* 0x000000ff0a0c7812 */ /* 0x000fe400078ec0ff */
[----:B-1----:R-:W0:Y:S01]  /*71d0*/  LDS.128 R4, [R0+0xb000] ;  /* 0x00b0000000047984 */ /* 0x002e220000000c00 */
[----:B------:R-:W-:Y:S02]  /*71e0*/  LOP3.LUT R3, R3, 0xff, RZ, 0xc0, !PT ;  /* 0x000000ff03037812 */ /* 0x000fe400078ec0ff */
[----:B------:R-:W-:Y:S02]  /*71f0*/  PRMT R21, R15, 0x7604, R20 ;  /* 0x000076040f157816 */ /* 0x000fe40000000014 */
[----:B------:R-:W-:-:S02]  /*7200*/  SHF.R.U32.HI R15, RZ, 0x10, R8 ;  /* 0x00000010ff0f7819 */ /* 0x000fc40000011608 */
[----:B------:R-:W-:Y:S02]  /*7210*/  LOP3.LUT R13, R13, 0xff, RZ, 0xc0, !PT ;  /* 0x000000ff0d0d7812 */ /* 0x000fe400078ec0ff */
[----:B------:R-:W-:Y:S02]  /*7220*/  LOP3.LUT R24, R24, 0xff, RZ, 0xc0, !PT ;  /* 0x000000ff18187812 */ /* 0x000fe400078ec0ff */
[----:B------:R-:W-:Y:S02]  /*7230*/  PRMT R12, R3, 0x7604, R12 ;  /* 0x00007604030c7816 */ /* 0x000fe4000000000c */
[----:B------:R-:W-:Y:S02]  /*7240*/  SHF.R.U32.HI R3, RZ, 0x10, R10 ;  /* 0x00000010ff037819 */ /* 0x000fe4000001160a */
[----:B------:R-:W-:Y:S02]  /*7250*/  LOP3.LUT R20, R15, 0xff, RZ, 0xc0, !PT ;  /* 0x000000ff0f147812 */ /* 0x000fe400078ec0ff */
[----:B------:R-:W-:-:S02]  /*7260*/  PRMT R15, R13, 0x7054, R14 ;  /* 0x000070540d0f7816 */ /* 0x000fc4000000000e */
[----:B------:R-:W-:Y:S02]  /*7270*/  PRMT R25, R24, 0x7054, R25 ;  /* 0x0000705418197816 */ /* 0x000fe40000000019 */
[----:B------:R-:W-:Y:S02]  /*7280*/  LOP3.LUT R3, R3, 0xff, RZ, 0xc0, !PT ;  /* 0x000000ff03037812 */ /* 0x000fe400078ec0ff */
[----:B------:R-:W-:Y:S02]  /*7290*/  LOP3.LUT R15, R15, 0xff000000, R11, 0xf8, !PT ;  /* 0xff0000000f0f7812 */ /* 0x000fe400078ef80b */
[----:B------:R-:W-:Y:S02]  /*72a0*/  LOP3.LUT R25, R25, 0xff000000, R9, 0xf8, !PT ;  /* 0xff00000019197812 */ /* 0x000fe400078ef809 */
[----:B------:R-:W-:Y:S02]  /*72b0*/  PRMT R13, R3, 0x7054, R12 ;  /* 0x00007054030d7816 */ /* 0x000fe4000000000c */
[----:B------:R-:W-:-:S02]  /*72c0*/  PRMT R21, R20, 0x7054, R21 ;  /* 0x0000705414157816 */ /* 0x000fc40000000015 */
[----:B------:R-:W-:Y:S02]  /*72d0*/  F2FP.F16.E4M3.UNPACK_B R12, R15 ;  /* 0x0000000fff0c723e */ /* 0x000fe400020006ff */
[-C--:B------:R-:W-:Y:S02]  /*72e0*/  F2FP.F16.E4M3.UNPACK_B R20, R25.reuse ;  /* 0x00000019ff14723e */ /* 0x080fe400020006ff */
[----:B------:R-:W-:Y:S01]  /*72f0*/  LOP3.LUT R21, R21, 0xff000000, R8, 0xf8, !PT ;  /* 0xff00000015157812 */ /* 0x000fe200078ef808 */
[----:B------:R-:W-:Y:S01]  /*7300*/  HADD2.F32 R14, -RZ, R12.H1_H1 ;  /* 0x3000000cff0e7230 */ /* 0x000fe20000004100 */
[----:B------:R-:W-:Y:S01]  /*7310*/  LOP3.LUT R13, R13, 0xff000000, R10, 0xf8, !PT ;  /* 0xff0000000d0d7812 */ /* 0x000fe200078ef80a */
[--C-:B------:R-:W-:Y:S01]  /*7320*/  HADD2.F32 R24, -RZ, R20.reuse.H1_H1 ;  /* 0x30000014ff187230 */ /* 0x100fe20000004100 */
[----:B------:R-:W-:Y:S01]  /*7330*/  F2FP.F16.E4M3.UNPACK_B R25, R25.H1 ;  /* 0x00000019ff19723e */ /* 0x000fe200030006ff */
[----:B------:R-:W-:Y:S01]  /*7340*/  HADD2.F32 R20, -RZ, R20.H0_H0 ;  /* 0x20000014ff147230 */ /* 0x000fe20000004100 */
[-C--:B0-----:R-:W-:Y:S01]  /*7350*/  F2FP.F16.E4M3.UNPACK_B R3, R6.reuse.H1 ;  /* 0x00000006ff03723e */ /* 0x081fe200030006ff */
[----:B------:R-:W-:Y:S01]  /*7360*/  HADD2.F32 R12, -RZ, R12.H0_H0 ;  /* 0x2000000cff0c7230 */ /* 0x000fe20000004100 */
[----:B------:R-:W-:-:S02]  /*7370*/  F2FP.F16.E4M3.UNPACK_B R6, R6 ;  /* 0x00000006ff06723e */ /* 0x000fc400020006ff */
[-C--:B------:R-:W-:Y:S01]  /*7380*/  F2FP.F16.E4M3.UNPACK_B R10, R7.reuse ;  /* 0x00000007ff0a723e */ /* 0x080fe200020006ff */
[--C-:B------:R-:W-:Y:S01]  /*7390*/  HADD2.F32 R8, -RZ, R3.reuse.H1_H1 ;  /* 0x30000003ff087230 */ /* 0x100fe20000004100 */
[----:B------:R-:W-:Y:S01]  /*73a0*/  F2FP.F16.E4M3.UNPACK_B R11, R7.H1 ;  /* 0x00000007ff0b723e */ /* 0x000fe200030006ff */
[----:B------:R-:W-:Y:S01]  /*73b0*/  HADD2.F32 R9, -RZ, R3.H0_H0 ;  /* 0x20000003ff097230 */ /* 0x000fe20000004100 */
[-C--:B------:R-:W-:Y:S02]  /*73c0*/  F2FP.F16.E4M3.UNPACK_B R7, R5.reuse ;  /* 0x00000005ff07723e */ /* 0x080fe400020006ff */
[C---:B------:R-:W-:Y:S01]  /*73d0*/  FMUL.FTZ R26, R8.reuse, R24 ;  /* 0x00000018081a7220 */ /* 0x040fe20000410000 */
[-C--:B------:R-:W-:Y:S01]  /*73e0*/  FMUL.FTZ R27, R8, R14.reuse ;  /* 0x0000000e081b7220 */ /* 0x080fe20000410000 */
[----:B------:R-:W-:Y:S01]  /*73f0*/  F2FP.F16.E4M3.UNPACK_B R8, R5.H1 ;  /* 0x00000005ff08723e */ /* 0x000fe200030006ff */
[--C-:B------:R-:W-:Y:S02]  /*7400*/  HADD2.F32 R5, -RZ, R6.reuse.H1_H1 ;  /* 0x30000006ff057230 */ /* 0x100fe40000004100 */
[C---:B------:R-:W-:Y:S01]  /*7410*/  FFMA.FTZ R29, R9.reuse, R14, -R26 ;  /* 0x0000000e091d7223 */ /* 0x040fe2000001081a */
[----:B------:R-:W-:Y:S01]  /*7420*/  FFMA.FTZ R30, R9, R24, R27 ;  /* 0x00000018091e7223 */ /* 0x000fe2000001001b */
[----:B------:R-:W-:Y:S01]  /*7430*/  HADD2.F32 R6, -RZ, R6.H0_H0 ;  /* 0x20000006ff067230 */ /* 0x000fe20000004100 */
[----:B------:R-:W-:Y:S01]  /*7440*/  F2FP.F16.E4M3.UNPACK_B R15, R15.H1 ;  /* 0x0000000fff0f723e */ /* 0x000fe200030006ff */
[C---:B------:R-:W-:Y:S01]  /*7450*/  FMUL.FTZ R9, R5.reuse, R20 ;  /* 0x0000001405097220 */ /* 0x040fe20000410000 */
[----:B------:R-:W-:Y:S01]  /*7460*/  FMUL.FTZ R27, R5, R12 ;  /* 0x0000000c051b7220 */ /* 0x000fe20000410000 */
[----:B------:R-:W-:Y:S01]  /*7470*/  HADD2.F32 R14, -RZ, R25.H0_H0 ;  /* 0x20000019ff0e7230 */ /* 0x000fe20000004100 */
[----:B------:R-:W-:Y:S01]  /*7480*/  F2FP.F16.E4M3.UNPACK_B R3, R4 ;  /* 0x00000004ff03723e */ /* 0x000fe200020006ff */
[----:B------:R-:W-:-:S02]  /*7490*/  HADD2.F32 R5, -RZ, R10.H1_H1 ;  /* 0x3000000aff057230 */ /* 0x000fc40000004100 */
[C---:B------:R-:W-:Y:S01]  /*74a0*/  FFMA.FTZ R26, R6.reuse, R12, -R9 ;  /* 0x0000000c061a7223 */ /* 0x040fe20000010809 */
[----:B------:R-:W-:Y:S02]  /*74b0*/  HADD2.F32 R9, -RZ, R15.H0_H0 ;  /* 0x2000000fff097230 */ /* 0x000fe40000004100 */
[----:B------:R-:W-:Y:S01]  /*74c0*/  FFMA.FTZ R27, R6, R20, R27 ;  /* 0x00000014061b7223 */ /* 0x000fe2000001001b */
[----:B------:R-:W-:Y:S02]  /*74d0*/  HADD2.F32 R10, -RZ, R10.H0_H0 ;  /* 0x2000000aff0a7230 */ /* 0x000fe40000004100 */
[C---:B------:R-:W-:Y:S01]  /*74e0*/  FMUL.FTZ R31, R5.reuse, R14 ;  /* 0x0000000e051f7220 */ /* 0x040fe20000410000 */
[----:B------:R-:W-:Y:S02]  /*74f0*/  HADD2.F32 R6, -RZ, R11.H1_H1 ;  /* 0x3000000bff067230 */ /* 0x000fe40000004100 */
[----:B------:R-:W-:Y:S01]  /*7500*/  FMUL.FTZ R5, R5, R9 ;  /* 0x0000000905057220 */ /* 0x000fe20000410000 */
[----:B------:R-:W-:-:S02]  /*7510*/  HADD2.F32 R15, -RZ, R15.H1_H1 ;  /* 0x3000000fff0f7230 */ /* 0x000fc40000004100 */
[C---:B------:R-:W-:Y:S01]  /*7520*/  FFMA.FTZ R31, R10.reuse, R9, -R31 ;  /* 0x000000090a1f7223 */ /* 0x040fe2000001081f */
[----:B------:R-:W-:Y:S02]  /*7530*/  HADD2.F32 R25, -RZ, R25.H1_H1 ;  /* 0x30000019ff197230 */ /* 0x000fe40000004100 */
[----:B------:R-:W-:Y:S01]  /*7540*/  FFMA.FTZ R32, R10, R14, R5 ;  /* 0x0000000e0a207223 */ /* 0x000fe20000010005 */
[----:B------:R-:W-:Y:S01]  /*7550*/  HADD2.F32 R11, -RZ, R11.H0_H0 ;  /* 0x2000000bff0b7230 */ /* 0x000fe20000004100 */
[----:B------:R-:W-:Y:S01]  /*7560*/  F2FP.F16.E4M3.UNPACK_B R5, R13 ;  /* 0x0000000dff05723e */ /* 0x000fe200020006ff */
[C---:B------:R-:W-:Y:S01]  /*7570*/  FMUL.FTZ R10, R6.reuse, R15 ;  /* 0x0000000f060a7220 */ /* 0x040fe20000410000 */
[----:B------:R-:W-:Y:S01]  /*7580*/  F2FP.F16.E4M3.UNPACK_B R4, R4.H1 ;  /* 0x00000004ff04723e */ /* 0x000fe200030006ff */
[----:B------:R-:W-:Y:S01]  /*7590*/  FMUL.FTZ R20, R6, R25 ;  /* 0x0000001906147220 */ /* 0x000fe20000410000 */
[----:B------:R-:W-:Y:S01]  /*75a0*/  F2FP.F16.E4M3.UNPACK_B R12, R21 ;  /* 0x00000015ff0c723e */ /* 0x000fe200020006ff */
[----:B------:R-:W-:Y:S01]  /*75b0*/  FFMA.FTZ R34, R11, R25, R10 ;  /* 0x000000190b227223 */ /* 0x000fe2000001000a */
[----:B------:R-:W-:-:S02]  /*75c0*/  HADD2.F32 R10, -RZ, R5.H1_H1 ;  /* 0x30000005ff0a7230 */ /* 0x000fc40000004100 */
[----:B------:R-:W-:Y:S01]  /*75d0*/  FFMA.FTZ R33, R11, R15, -R20 ;  /* 0x0000000f0b217223 */ /* 0x000fe20000010814 */
[----:B------:R-:W-:Y:S01]  /*75e0*/  HADD2.F32 R9, -RZ, R5.H0_H0 ;  /* 0x20000005ff097230 */ /* 0x000fe20000004100 */
[----:B------:R-:W-:Y:S01]  /*75f0*/  F2FP.F16.E4M3.UNPACK_B R13, R13.H1 ;  /* 0x0000000dff0d723e */ /* 0x000fe200030006ff */
[----:B------:R-:W-:Y:S01]  /*7600*/  HADD2.F32 R14, -RZ, R12.H1_H1 ;  /* 0x3000000cff0e7230 */ /* 0x000fe20000004100 */
[----:B------:R-:W-:Y:S01]  /*7610*/  F2FP.F16.E4M3.UNPACK_B R21, R21.H1 ;  /* 0x00000015ff15723e */ /* 0x000fe200030006ff */
[--C-:B------:R-:W-:Y:S02]  /*7620*/  HADD2.F32 R6, -RZ, R4.reuse.H1_H1 ;  /* 0x30000004ff067230 */ /* 0x100fe40000004100 */
[----:B------:R-:W-:Y:S02]  /*7630*/  HADD2.F32 R5, -RZ, R4.H0_H0 ;  /* 0x20000004ff057230 */ /* 0x000fe40000004100 */
[----:B------:R-:W-:Y:S02]  /*7640*/  HADD2.F32 R12, -RZ, R12.H0_H0 ;  /* 0x2000000cff0c7230 */ /* 0x000fe40000004100 */
[----:B------:R-:W-:Y:S01]  /*7650*/  FMUL.FTZ R20, R6, R14 ;  /* 0x0000000e06147220 */ /* 0x000fe20000410000 */
[----:B------:R-:W-:-:S02]  /*7660*/  HADD2.F32 R4, -RZ, R3.H1_H1 ;  /* 0x30000003ff047230 */ /* 0x000fc40000004100 */
[-C--:B------:R-:W-:Y:S01]  /*7670*/  FMUL.FTZ R24, R6, R10.reuse ;  /* 0x0000000a06187220 */ /* 0x080fe20000410000 */
[----:B------:R-:W-:Y:S02]  /*7680*/  HADD2.F32 R3, -RZ, R3.H0_H0 ;  /* 0x20000003ff037230 */ /* 0x000fe40000004100 */
[C---:B------:R-:W-:Y:S01]  /*7690*/  FFMA.FTZ R20, R5.reuse, R10, -R20 ;  /* 0x0000000a05147223 */ /* 0x040fe20000010814 */
[----:B------:R-:W-:Y:S02]  /*76a0*/  HADD2.F32 R10, -RZ, R21.H0_H0 ;  /* 0x20000015ff0a7230 */ /* 0x000fe40000004100 */
[C---:B------:R-:W-:Y:S01]  /*76b0*/  FMUL.FTZ R6, R4.reuse, R12 ;  /* 0x0000000c04067220 */ /* 0x040fe20000410000 */
[-C--:B------:R-:W-:Y:S01]  /*76c0*/  FMUL.FTZ R15, R4, R9.reuse ;  /* 0x00000009040f7220 */ /* 0x080fe20000410000 */
[----:B------:R-:W-:Y:S01]  /*76d0*/  FFMA.FTZ R25, R5, R14, R24 ;  /* 0x0000000e05197223 */ /* 0x000fe20000010018 */
[----:B------:R-:W-:Y:S02]  /*76e0*/  HADD2.F32 R5, -RZ, R13.H1_H1 ;  /* 0x3000000dff057230 */ /* 0x000fe40000004100 */
[----:B------:R-:W-:Y:S01]  /*76f0*/  FFMA.FTZ R11, R3, R9, -R6 ;  /* 0x00000009030b7223 */ /* 0x000fe20000010806 */
[----:B------:R-:W-:-:S02]  /*7700*/  HADD2.F32 R9, -RZ, R21.H1_H1 ;  /* 0x30000015ff097230 */ /* 0x000fc40000004100 */
[----:B------:R-:W-:Y:S01]  /*7710*/  FFMA.FTZ R12, R3, R12, R15 ;  /* 0x0000000c030c7223 */ /* 0x000fe2000001000f */
[--C-:B------:R-:W-:Y:S02]  /*7720*/  HADD2.F32 R4, -RZ, R8.reuse.H1_H1 ;  /* 0x30000008ff047230 */ /* 0x100fe40000004100 */
[----:B------:R-:W-:Y:S02]  /*7730*/  HADD2.F32 R3, -RZ, R7.H1_H1 ;  /* 0x30000007ff037230 */ /* 0x000fe40000004100 */
[----:B------:R-:W-:Y:S02]  /*7740*/  HADD2.F32 R6, -RZ, R13.H0_H0 ;  /* 0x2000000dff067230 */ /* 0x000fe40000004100 */
[C---:B------:R-:W-:Y:S01]  /*7750*/  FMUL.FTZ R13, R4.reuse, R9 ;  /* 0x00000009040d7220 */ /* 0x040fe20000410000 */
[----:B------:R-:W-:Y:S02]  /*7760*/  HADD2.F32 R8, -RZ, R8.H0_H0 ;  /* 0x20000008ff087230 */ /* 0x000fe40000004100 */
[----:B------:R-:W-:Y:S01]  /*7770*/  FMUL.FTZ R14, R4, R5 ;  /* 0x00000005040e7220 */ /* 0x000fe20000410000 */
[----:B------:R-:W-:-:S02]  /*7780*/  HADD2.F32 R7, -RZ, R7.H0_H0 ;  /* 0x20000007ff077230 */ /* 0x000fc40000004100 */
[C---:B------:R-:W-:Y:S01]  /*7790*/  FMUL.FTZ R4, R3.reuse, R10 ;  /* 0x0000000a03047220 */ /* 0x040fe20000410000 */
[-C--:B------:R-:W-:Y:S01]  /*77a0*/  FMUL.FTZ R3, R3, R6.reuse ;  /* 0x0000000603037220 */ /* 0x080fe20000410000 */
        /* <DEDUP_REMOVED lines=8> */
[----:B------:R-:W-:Y:S02]  /*7830*/  F2FP.SATFINITE.E4M3.F32.PACK_AB_MERGE_C R6, R27, R26, R6 ;  /* 0x0000001a1b06723e */ /* 0x000fe40004807006 */
[----:B------:R-:W-:Y:S02]  /*7840*/  F2FP.SATFINITE.E4M3.F32.PACK_AB_MERGE_C R7, R32, R31, R7 ;  /* 0x0000001f2007723e */ /* 0x000fe40004807007 */
[----:B------:R-:W-:Y:S02]  /*7850*/  F2FP.SATFINITE.E4M3.F32.PACK_AB_MERGE_C R4, R12, R11, R4 ;  /* 0x0000000b0c04723e */ /* 0x000fe40004807004 */
[----:B------:R-:W-:-:S05]  /*7860*/  F2FP.SATFINITE.E4M3.F32.PACK_AB_MERGE_C R5, R10, R5, R13 ;  /* 0x000000050a05723e */ /* 0x000fca000480700d */
[----:B------:R2:W-:Y:S01]  /*7870*/  STS.128 [R0+0xb000], R4 ;  /* 0x00b0000400007388 */ /* 0x0005e20000000c00 */
[----:B------:R-:W-:Y:S05]  /*7880*/  BRA `(.L_x_1160) ;  /* 0x0000001400187947 */ /* 0x000fea0003800000 */
.L_x_1154:
[----:B------:R-:W0:Y:S01]  /*7890*/  LDC R8, c[0x0][0x448] ;  /* 0x00011200ff087b82 */ /* 0x000e220000000800 */
[----:B------:R-:W-:Y:S01]  /*78a0*/  IMAD.MOV.U32 R7, RZ, RZ, R10 ;  /* 0x000000ffff077224 */ /* 0x000fe200078e000a */
[----:B------:R-:W-:Y:S01]  /*78b0*/  ULDC.64 UR4, c[0x0][0x3f8] ;  /* 0x0000fe0000047ab9 */ /* 0x000fe20000000a00 */
[----:B------:R-:W-:Y:S01]  /*78c0*/  IMAD.MOV.U32 R4, RZ, RZ, R26 ;  /* 0x000000ffff047224 */ /* 0x000fe200078e001a */
[----:B------:R-:W-:Y:S01]  /*78d0*/  ULDC.64 UR6, c[0x0][0x408] ;  /* 0x0001020000067ab9 */ /* 0x000fe20000000a00 */
[----:B------:R-:W-:Y:S01]  /*78e0*/  IMAD.MOV.U32 R5, RZ, RZ, R29 ;  /* 0x000000ffff057224 */ /* 0x000fe200078e001d */
[----:B------:R-:W-:Y:S01]  /*78f0*/  ULDC.64 UR8, c[0x0][0x400] ;  /* 0x0001000000087ab9 */ /* 0x000fe20000000a00 */
[----:B------:R-:W-:Y:S02]  /*7900*/  IMAD.MOV.U32 R20, RZ, RZ, R30 ;  /* 0x000000ffff147224 */ /* 0x000fe400078e001e */
[----:B------:R-:W-:Y:S01]  /*7910*/  IMAD.MOV.U32 R21, RZ, RZ, R33 ;  /* 0x000000ffff157224 */ /* 0x000fe200078e0021 */
[----:B0-----:R-:W-:-:S13]  /*7920*/  ISETP.NE.AND P0, PT, R8, 0x1, PT ;  /* 0x000000010800780c */ /* 0x001fda0003f05270 */
[----:B------:R-:W0:Y:S08]  /*7930*/  @P0 LDC R3, c[0x0][0x44c] ;  /* 0x00011300ff030b82 */ /* 0x000e300000000800 */
[----:B------:R-:W1:Y:S01]  /*7940*/  @P0 LDC R0, c[0x0][0x450] ;  /* 0x00011400ff000b82 */ /* 0x000e620000000800 */
[----:B0-----:R-:W-:-:S05]  /*7950*/  @P0 IMAD.HI.U32 R3, R10, R3, RZ ;  /* 0x000000030a030227 */ /* 0x001fca00078e00ff */
[----:B-1----:R-:W-:-:S04]  /*7960*/  @P0 SHF.R.U32.HI R7, RZ, R0, R3 ;  /* 0x00000000ff070219 */ /* 0x002fc80000011603 */
        /* <DEDUP_REMOVED lines=18> */
.L_x_1427:
[----:B0-----:R-:W5:Y:S01]  /*7a90*/  LDL R4, [R1+0x4] ;  /* 0x0000040001047983 */ /* 0x001f620000100800 */
[----:B------:R-:W0:Y:S03]  /*7aa0*/  LDC R27, c[0x0][0x3f4] ;  /* 0x0000fd00ff1b7b82 */ /* 0x000e260000000800 */
[----:B------:R-:W2:Y:S01]  /*7ab0*/  LDL R5, [R1+0x74] ;  /* 0x0000740001057983 */ /* 0x000ea20000100800 */
[----:B------:R-:W-:Y:S01]  /*7ac0*/  BSSY B1, `(.L_x_1164) ;  /* 0x0000017000017945 */ /* 0x000fe20003800000 */
[----:B------:R-:W-:Y:S01]  /*7ad0*/  CS2R R6, SRZ ;  /* 0x0000000000067805 */ /* 0x000fe2000001ff00 */
[----:B-----5:R-:W-:Y:S01]  /*7ae0*/  IMAD R25, R4, R8, RZ ;  /* 0x0000000804197224 */ /* 0x020fe200078e02ff */
[----:B------:R-:W-:Y:S02]  /*7af0*/  CS2R R8, SRZ ;  /* 0x0000000000087805 */ /* 0x000fe4000001ff00 */
[----:B--2---:R-:W-:-:S02]  /*7b00*/  LEA.HI R4, R5, R5, RZ, 0x1 ;  /* 0x0000000505047211 */ /* 0x004fc400078f08ff */
[----:B------:R-:W-:Y:S02]  /*7b10*/  ISETP.GE.AND P0, PT, R10, R25, PT ;  /* 0x000000190a00720c */ /* 0x000fe40003f06270 */
[----:B------:R-:W-:Y:S02]  /*7b20*/  CS2R R10, SRZ ;  /* 0x00000000000a7805 */ /* 0x000fe4000001ff00 */
[----:B------:R-:W-:-:S05]  /*7b30*/  LOP3.LUT R4, R4, 0xfffffffe, RZ, 0xc0, !PT ;  /* 0xfffffffe04047812 */ /* 0x000fca00078ec0ff */
[----:B------:R-:W-:Y:S01]  /*7b40*/  IMAD.IADD R21, R5, 0x1, -R4 ;  /* 0x0000000105157824 */ /* 0x000fe200078e0a04 */
[----:B------:R-:W-:-:S04]  /*7b50*/  CS2R R4, SRZ ;  /* 0x0000000000047805 */ /* 0x000fc8000001ff00 */
[----:B------:R-:W-:Y:S01]  /*7b60*/  SHF.L.U32 R21, R21, 0x1f, RZ ;  /* 0x0000001f15157819 */ /* 0x000fe200000006ff */
[----:B0-----:R-:W-:Y:S06]  /*7b70*/  @P0 BRA `(.L_x_1165) ;  /* 0x00000000002c0947 */ /* 0x001fec0003800000 */
[----:B------:R-:W-:Y:S01]  /*7b80*/  ULDC UR4, c[0x0][0x3f4] ;  /* 0x0000fd0000047ab9 */ /* 0x000fe20000000800 */
[C---:B------:R-:W-:Y:S02]  /*7b90*/  IADD3 R12, P0, R22.reuse, R3, RZ ;  /* 0x00000003160c7210 */ /* 0x040fe40007f1e0ff */
[----:B------:R-:W-:Y:S02]  /*7ba0*/  CS2R R4, SRZ ;  /* 0x0000000000047805 */ /* 0x000fe4000001ff00 */
[C---:B------:R-:W-:Y:S02]  /*7bb0*/  ISETP.GE.AND P2, PT, R22.reuse, UR4, PT ;  /* 0x0000000416007c0c */ /* 0x040fe4000bf46270 */
[----:B------:R-:W-:Y:S02]  /*7bc0*/  SHF.R.S32.HI R3, RZ, 0x1f, R22 ;  /* 0x0000001fff037819 */ /* 0x000fe40000011416 */
[----:B----4-:R-:W-:-:S03]  /*7bd0*/  IADD3 R14, P1, R22, R14, RZ ;  /* 0x0000000e160e7210 */ /* 0x010fc60007f3e0ff */
[--C-:B-1----:R-:W-:Y:S02]  /*7be0*/  IMAD.X R13, R0, 0x1, R3.reuse, P0 ;  /* 0x00000001000d7824 */ /* 0x102fe400000e0603 */
[----:B---3--:R-:W-:-:S04]  /*7bf0*/  IMAD.X R15, R20, 0x1, R3, P1 ;  /* 0x00000001140f7824 */ /* 0x008fc800008e0603 */
[----:B------:R-:W-:Y:S05]  /*7c00*/  @P2 BRA `(.L_x_1165) ;  /* 0x0000000000082947 */ /* 0x000fea0003800000 */
[----:B------:R0:W5:Y:S04]  /*7c10*/  LD.E.128 R4, desc[UR40][R12.64] ;  /* 0x000000280c047980 */ /* 0x000168000c101d00 */
[----:B------:R0:W5:Y:S02]  /*7c20*/  LD.E.128 R8, desc[UR40][R14.64] ;  /* 0x000000280e087980 */ /* 0x000164000c101d00 */
.L_x_1165:
[----:B------:R-:W-:Y:S05]  /*7c30*/  BSYNC B1 ;  /* 0x0000000000017941 */ /* 0x000fea0003800000 */
.L_x_1164:
[----:B-1----:R-:W2:Y:S01]  /*7c40*/  LDL.LU R0, [R1+0x54] ;  /* 0x0000540001007983 */ /* 0x002ea20000300800 */
[----:B------:R-:W1:Y:S01]  /*7c50*/  SYNCS.PHASECHK.TRANS64.TRYWAIT P1, [R18+URZ+0x13200], R21 ;  /* 0x01320015120075a7 */ /* 0x000e62000802017f */
[----:B------:R-:W0:Y:S01]  /*7c60*/  S2R R3, SR_TID.X ;  /* 0x0000000000037919 */ /* 0x000e220000002100 */
[----:B------:R-:W-:Y:S01]  /*7c70*/  ISETP.GE.AND P0, PT, R22, R27, PT ;  /* 0x0000001b1600720c */ /* 0x000fe20003f06270 */
[----:B------:R-:W-:Y:S01]  /*7c80*/  BSSY B1, `(.L_x_1166) ;  /* 0x0000009000017945 */ /* 0x000fe20003800000 */
[C---:B0-----:R-:W-:Y:S02]  /*7c90*/  VIADD R12, R3.reuse, 0xffffff80 ;  /* 0xffffff80030c7836 */ /* 0x041fe40000000000 */
[----:B------:R-:W-:-:S05]  /*7ca0*/  VIADD R3, R3, 0xffffff80 ;  /* 0xffffff8003037836 */ /* 0x000fca0000000000 */
[----:B------:R-:W-:-:S04]  /*7cb0*/  LEA.HI R3, R3, R12, RZ, 0x1 ;  /* 0x0000000c03037211 */ /* 0x000fc800078f08ff */
[----:B------:R-:W-:Y:S01]  /*7cc0*/  SHF.R.S32.HI R3, RZ, 0x1, R3 ;  /* 0x00000001ff037819 */ /* 0x000fe20000011403 */
[----:B--2---:R-:W-:-:S05]  /*7cd0*/  IMAD R0, R0, -0xc0, R25 ;  /* 0xffffff4000007824 */ /* 0x004fca00078e0219 */
[----:B------:R-:W-:-:S04]  /*7ce0*/  VIMNMX R0, R0, 0xc0, PT ;  /* 0x000000c000007848 */ /* 0x000fc80003fe0100 */
[----:B------:R-:W-:Y:S01]  /*7cf0*/  ISETP.GE.OR P0, PT, R3, R0, P0 ;  /* 0x000000000300720c */ /* 0x000fe20000706670 */
[----:B-1----:R-:W-:-:S12]  /*7d00*/  @!P1 BRA `(.L_x_1167) ;  /* 0x000001a800b89947 */ /* 0x002fd80003800000 */
.L_x_1428:
[----:B------:R-:W-:Y:S05]  /*7d10*/  BSYNC B1 ;  /* 0x0000000000017941 */ /* 0x000fea0003800000 */
.L_x_1166:
[----:B------:R-:W-:Y:S05]  /*7d20*/  @P0 BRA `(.L_x_1160) ;  /* 0x0000000c00f00947 */ /* 0x000fea0003800000 */
[----:B------:R-:W0:Y:S04]  /*7d30*/  LDL R25, [R1+0x64] ;  /* 0x0000640001197983 */ /* 0x000e280000100800 */
[----:B------:R-:W2:Y:S04]  /*7d40*/  LDL R29, [R1+0x68] ;  /* 0x00006800011d7983 */ /* 0x000ea80000100800 */
[----:B------:R-:W2:Y:S01]  /*7d50*/  LDL R51, [R1+0x7c] ;  /* 0x00007c0001337983 */ /* 0x000ea20000100800 */
[----:B-----5:R-:W-:Y:S02]  /*7d60*/  SHF.R.U32.HI R0, RZ, 0x8, R4 ;  /* 0x00000008ff007819 */ /* 0x020fe40000011604 */
[----:B------:R-:W-:-:S02]  /*7d70*/  SHF.R.U32.HI R12, RZ, 0x8, R5 ;  /* 0x00000008ff0c7819 */ /* 0x000fc40000011605 */
[----:B------:R-:W-:Y:S02]  /*7d80*/  LOP3.LUT R3, R4, 0xff, RZ, 0xc0, !PT ;  /* 0x000000ff04037812 */ /* 0x000fe400078ec0ff */
[----:B------:R-:W-:Y:S02]  /*7d90*/  LOP3.LUT R0, R0, 0xff, RZ, 0xc0, !PT ;  /* 0x000000ff00007812 */ /* 0x000fe400078ec0ff */
[----:B------:R-:W-:Y:S02]  /*7da0*/  LOP3.LUT R13, R5, 0xff, RZ, 0xc0, !PT ;  /* 0x000000ff050d7812 */ /* 0x000fe400078ec0ff */
[----:B------:R-:W-:Y:S02]  /*7db0*/  LOP3.LUT R12, R12, 0xff, RZ, 0xc0, !PT ;  /* 0x000000ff0c0c7812 */ /* 0x000fe400078ec0ff */
[----:B---3--:R-:W-:Y:S01]  /*7dc0*/  PRMT R20, R0, 0x7604, R3 ;  /* 0x0000760400147816 */ /* 0x008fe20000000003 */
[----:B------:R-:W-:Y:S01]  /*7dd0*/  IMAD.IADD R0, R22, 0x1, R27 ;  /* 0x0000000116007824 */ /* 0x000fe200078e021b */
[----:B------:R-:W-:-:S02]  /*7de0*/  SHF.R.U32.HI R3, RZ, 0x8, R6 ;  /* 0x00000008ff037819 */ /* 0x000fc40000011606 */
[----:B------:R-:W-:Y:S02]  /*7df0*/  PRMT R30, R12, 0x7604, R13 ;  /* 0x000076040c1e7816 */ /* 0x000fe4000000000d */
[----:B------:R-:W-:Y:S02]  /*7e00*/  LOP3.LUT R12, R6, 0xff, RZ, 0xc0, !PT ;  /* 0x000000ff060c7812 */ /* 0x000fe400078ec0ff */
[----:B------:R-:W-:Y:S02]  /*7e10*/  LOP3.LUT R3, R3, 0xff, RZ, 0xc0, !PT ;  /* 0x000000ff03037812 */ /* 0x000fe400078ec0ff */
[----:B------:R-:W-:Y:S02]  /*7e20*/  SHF.R.U32.HI R15, RZ, 0x8, R8 ;  /* 0x00000008ff0f7819 */ /* 0x000fe40000011608 */
[----:B------:R-:W-:Y:S02]  /*7e30*/  PRMT R32, R3, 0x7604, R12 ;  /* 0x0000760403207816 */ /* 0x000fe4000000000c */
[----:B------:R-:W-:-:S02]  /*7e40*/  LOP3.LUT R24, R8, 0xff, RZ, 0xc0, !PT ;  /* 0x000000ff08187812 */ /* 0x000fc400078ec0ff */
[----:B------:R-:W-:Y:S02]  /*7e50*/  LOP3.LUT R15, R15, 0xff, RZ, 0xc0, !PT ;  /* 0x000000ff0f0f7812 */ /* 0x000fe400078ec0ff */
[----:B------:R-:W-:Y:S02]  /*7e60*/  SHF.R.U32.HI R13, RZ, 0x8, R7 ;  /* 0x00000008ff0d7819 */ /* 0x000fe40000011607 */
[----:B------:R-:W-:Y:S02]  /*7e70*/  PRMT R33, R15, 0x7604, R24 ;  /* 0x000076040f217816 */ /* 0x000fe40000000018 */
[----:B------:R-:W-:Y:S02]  /*7e80*/  SHF.R.U32.HI R24, RZ, 0x8, R10 ;  /* 0x00000008ff187819 */ /* 0x000fe4000001160a */
[----:B------:R-:W-:Y:S02]  /*7e90*/  SHF.R.U32.HI R26, RZ, 0x8, R11 ;  /* 0x00000008ff1a7819 */ /* 0x000fe4000001160b */
[----:B----4-:R-:W-:-:S02]  /*7ea0*/  LOP3.LUT R14, R7, 0xff, RZ, 0xc0, !PT ;  /* 0x000000ff070e7812 */ /* 0x010fc400078ec0ff */
[----:B------:R-:W-:Y:S02]  /*7eb0*/  LOP3.LUT R13, R13, 0xff, RZ, 0xc0, !PT ;  /* 0x000000ff0d0d7812 */ /* 0x000fe400078ec0ff */
[----:B------:R-:W-:Y:S02]  /*7ec0*/  LOP3.LUT R24, R24, 0xff, RZ, 0xc0, !PT ;  /* 0x000000ff18187812 */ /* 0x000fe400078ec0ff */
[----:B------:R-:W-:Y:S02]  /*7ed0*/  LOP3.LUT R27, R11, 0xff, RZ, 0xc0, !PT ;  /* 0x000000ff0b1b7812 */ /* 0x000fe400078ec0ff */
[----:B------:R-:W-:Y:S02]  /*7ee0*/  LOP3.LUT R26, R26, 0xff, RZ, 0xc0, !PT ;  /* 0x000000ff1a1a7812 */ /* 0x000fe400078ec0ff */
[----:B------:R-:W-:Y:S02]  /*7ef0*/  PRMT R34, R13, 0x7604, R14 ;  /* 0x000076040d227816 */ /* 0x000fe4000000000e */
[----:B------:R-:W-:-:S02]  /*7f00*/  PRMT R41, R26, 0x7604, R27 ;  /* 0x000076041a297816 */ /* 0x000fc4000000001b */
[----:B------:R-:W-:-:S04]  /*7f10*/  SHF.R.U32.HI R31, RZ, 0x10, R7 ;  /* 0x00000010ff1f7819 */ /* 0x000fc80000011607 */
[----:B------:R-:W-:-:S04]  /*7f20*/  LOP3.LUT R31, R31, 0xff, RZ, 0xc0, !PT ;  /* 0x000000ff1f1f7812 */ /* 0x000fc800078ec0ff */
[----:B------:R-:W-:Y:S02]  /*7f30*/  PRMT R31, R31, 0x7054, R34 ;  /* 0x000070541f1f7816 */ /* 0x000fe40000000022 */
[----:B------:R-:W-:-:S04]  /*7f40*/  SHF.R.U32.HI R34, RZ, 0x10, R11 ;  /* 0x00000010ff227819 */ /* 0x000fc8000001160b */
[----:B------:R-:W-:-:S04]  /*7f50*/  LOP3.LUT R34, R34, 0xff, RZ, 0xc0, !PT ;  /* 0x000000ff22227812 */ /* 0x000fc800078ec0ff */
[----:B------:R-:W-:-:S04]  /*7f60*/  PRMT R41, R34, 0x7054, R41 ;  /* 0x0000705422297816 */ /* 0x000fc80000000029 */
[----:B------:R-:W-:Y:S02]  /*7f70*/  LOP3.LUT R41, R41, 0xff000000, R11, 0xf8, !PT ;  /* 0xff00000029297812 */ /* 0x000fe400078ef80b */
[----:B0-----:R-:W-:Y:S02]  /*7f80*/  SHF.R.U32.HI R21, RZ, 0x3, R25 ;  /* 0x00000003ff157819 */ /* 0x001fe40000011619 */
[----:B------:R-:W-:Y:S02]  /*7f90*/  LOP3.LUT R0, R25, 0x30, R0, 0xf8, !PT ;  /* 0x0000003019007812 */ /* 0x000fe400078ef800 */
[----:B------:R-:W-:Y:S02]  /*7fa0*/  LOP3.LUT R25, R10, 0xff, RZ, 0xc0, !PT ;  /* 0x000000ff0a197812 */ /* 0x000fe400078ec0ff */
[----:B------:R-:W-:Y:S02]  /*7fb0*/  LOP3.LUT R3, R0, R21, RZ, 0x3c, !PT ;  /* 0x0000001500037212 */ /* 0x000fe400078e3cff */
[----:B------:R-:W-:Y:S01]  /*7fc0*/  SHF.R.U32.HI R0, RZ, 0x8, R9 ;  /* 0x00000008ff007819 */ /* 0x000fe20000011609 */
[----:B--2---:R-:W0:Y:S01]  /*7fd0*/  LDS.128 R12, [R51+0xb000] ;  /* 0x00b00000330c7984 */ /* 0x004e220000000c00 */
[----:B------:R-:W-:-:S02]  /*7fe0*/  LOP3.LUT R21, R9, 0xff, RZ, 0xc0, !PT ;  /* 0x000000ff09157812 */ /* 0x000fc400078ec0ff */
[----:B------:R-:W-:Y:S02]  /*7ff0*/  LOP3.LUT R0, R0, 0xff, RZ, 0xc0, !PT ;  /* 0x000000ff00007812 */ /* 0x000fe400078ec0ff */
[----:B------:R-:W-:Y:S02]  /*8000*/  PRMT R37, R24, 0x7604, R25 ;  /* 0x0000760418257816 */ /* 0x000fe40000000019 */
[----:B------:R-:W-:Y:S02]  /*8010*/  PRMT R35, R0, 0x7604, R21 ;  /* 0x0000760400237816 */ /* 0x000fe40000000015 */
[----:B------:R-:W-:Y:S02]  /*8020*/  IADD3 R0, R18, R29, R3 ;  /* 0x0000001d12007210 */ /* 0x000fe40007ffe003 */
[----:B------:R-:W-:Y:S02]  /*8030*/  SHF.R.U32.HI R21, RZ, 0x10, R5 ;  /* 0x00000010ff157819 */ /* 0x000fe40000011605 */
[----:B------:R-:W-:Y:S01]  /*8040*/  SHF.R.U32.HI R29, RZ, 0x10, R6 ;  /* 0x00000010ff1d7819 */ /* 0x000fe20000011606 */
[----:B------:R-:W1:Y:S01]  /*8050*/  LDS.128 R24, [R0+0xb000] ;  /* 0x00b0000000187984 */ /* 0x000e620000000c00 */
[----:B------:R-:W-:-:S02]  /*8060*/  LOP3.LUT R21, R21, 0xff, RZ, 0xc0, !PT ;  /* 0x000000ff15157812 */ /* 0x000fc400078ec0ff */
[----:B------:R-:W-:Y:S02]  /*8070*/  SHF.R.U32.HI R3, RZ, 0x10, R4 ;  /* 0x00000010ff037819 */ /* 0x000fe40000011604 */
[----:B------:R-:W-:Y:S02]  /*8080*/  LOP3.LUT R29, R29, 0xff, RZ, 0xc0, !PT ;  /* 0x000000ff1d1d7812 */ /* 0x000fe400078ec0ff */
[----:B------:R-:W-:Y:S02]  /*8090*/  PRMT R21, R21, 0x7054, R30 ;  /* 0x0000705415157816 */ /* 0x000fe4000000001e */
[----:B------:R-:W-:Y:S02]  /*80a0*/  SHF.R.U32.HI R30, RZ, 0x10, R9 ;  /* 0x00000010ff1e7819 */ /* 0x000fe40000011609 */
[----:B------:R-:W-:Y:S02]  /*80b0*/  LOP3.LUT R3, R3, 0xff, RZ, 0xc0, !PT ;  /* 0x000000ff03037812 */ /* 0x000fe400078ec0ff */
[----:B------:R-:W-:-:S02]  /*80c0*/  PRMT R29, R29, 0x7054, R32 ;  /* 0x000070541d1d7816 */ /* 0x000fc40000000020 */
[----:B------:R-:W-:Y:S02]  /*80d0*/  SHF.R.U32.HI R32, RZ, 0x10, R10 ;  /* 0x00000010ff207819 */ /* 0x000fe4000001160a */
[----:B------:R-:W-:Y:S02]  /*80e0*/  LOP3.LUT R30, R30, 0xff, RZ, 0xc0, !PT ;  /* 0x000000ff1e1e7812 */ /* 0x000fe400078ec0ff */
[----:B------:R-:W-:Y:S02]  /*80f0*/  PRMT R3, R3, 0x7054, R20 ;  /* 0x0000705403037816 */ /* 0x000fe40000000014 */
[----:B------:R-:W-:Y:S02]  /*8100*/  SHF.R.U32.HI R20, RZ, 0x10, R8 ;  /* 0x00000010ff147819 */ /* 0x000fe40000011608 */
[----:B------:R-:W-:Y:S02]  /*8110*/  LOP3.LUT R32, R32, 0xff, RZ, 0xc0, !PT ;  /* 0x000000ff20207812 */ /* 0x000fe400078ec0ff */
[----:B------:R-:W-:-:S02]  /*8120*/  PRMT R35, R30, 0x7054, R35 ;  /* 0x000070541e237816 */ /* 0x000fc40000000023 */
[----:B------:R-:W-:Y:S02]  /*8130*/  LOP3.LUT R20, R20, 0xff, RZ, 0xc0, !PT ;  /* 0x000000ff14147812 */ /* 0x000fe400078ec0ff */
[----:B------:R-:W-:Y:S02]  /*8140*/  PRMT R39, R32, 0x7054, R37 ;  /* 0x0000705420277816 */ /* 0x000fe40000000025 */
[----:B------:R-:W-:Y:S02]  /*8150*/  LOP3.LUT R38, R35, 0xff000000, R9, 0xf8, !PT ;  /* 0xff00000023267812 */ /* 0x000fe400078ef809 */
[----:B------:R-:W-:Y:S02]  /*8160*/  LOP3.LUT R30, R21, 0xff000000, R5, 0xf8, !PT ;  /* 0xff000000151e7812 */ /* 0x000fe400078ef805 */
[----:B------:R-:W-:Y:S02]  /*8170*/  PRMT R33, R20, 0x7054, R33 ;  /* 0x0000705414217816 */ /* 0x000fe40000000021 */
[----:B------:R-:W-:-:S02]  /*8180*/  LOP3.LUT R37, R31, 0xff000000, R7, 0xf8, !PT ;  /* 0xff0000001f257812 */ /* 0x000fc400078ef807 */
[----:B------:R-:W-:Y:S02]  /*8190*/  LOP3.LUT R5, R39, 0xff000000, R10, 0xf8, !PT ;  /* 0xff00000027057812 */ /* 0x000fe400078ef80a */
[-C--:B0-----:R-:W-:Y:S02]  /*81a0*/  F2FP.F16.E4M3.UNPACK_B R10, R12.reuse ;  /* 0x0000000cff0a723e */ /* 0x081fe400020006ff */
[----:B------:R-:W-:Y:S02]  /*81b0*/  F2FP.F16.E4M3.UNPACK_B R31, R12.H1 ;  /* 0x0000000cff1f723e */ /* 0x000fe400030006ff */
[----:B------:R-:W-:Y:S02]  /*81c0*/  F2FP.F16.E4M3.UNPACK_B R39, R38 ;  /* 0x00000026ff27723e */ /* 0x000fe400020006ff */
[----:B-1----:R-:W-:Y:S02]  /*81d0*/  F2FP.F16.E4M3.UNPACK_B R11, R25 ;  /* 0x00000019ff0b723e */ /* 0x002fe400020006ff */
[----:B------:R-:W-:Y:S01]  /*81e0*/  LOP3.LUT R20, R3, 0xff000000, R4, 0xf8, !PT ;  /* 0xff00000003147812 */ /* 0x000fe200078ef804 */
[--C-:B------:R-:W-:Y:S01]  /*81f0*/  HADD2.F32 R40, -RZ, R39.reuse.H0_H0 ;  /* 0x20000027ff287230 */ /* 0x100fe20000004100 */
[----:B------:R-:W-:Y:S01]  /*8200*/  F2FP.F16.E4M3.UNPACK_B R12, R30 ;  /* 0x0000001eff0c723e */ /* 0x000fe200020006ff */
[----:B------:R-:W-:Y:S01]  /*8210*/  HADD2.F32 R39, -RZ, R39.H1_H1 ;  /* 0x30000027ff277230 */ /* 0x000fe20000004100 */
[----:B------:R-:W-:Y:S01]  /*8220*/  LOP3.LUT R3, R29, 0xff000000, R6, 0xf8, !PT ;  /* 0xff0000001d037812 */ /* 0x000fe200078ef806 */
[--C-:B------:R-:W-:Y:S01]  /*8230*/  HADD2.F32 R6, -RZ, R11.reuse.H0_H0 ;  /* 0x2000000bff067230 */ /* 0x100fe20000004100 */
[----:B------:R-:W-:Y:S01]  /*8240*/  LOP3.LUT R29, R33, 0xff000000, R8, 0xf8, !PT ;  /* 0xff000000211d7812 */ /* 0x000fe200078ef808 */
[----:B------:R-:W-:Y:S01]  /*8250*/  HADD2.F32 R11, -RZ, R11.H1_H1 ;  /* 0x3000000bff0b7230 */ /* 0x000fe20000004100 */
[----:B------:R-:W-:-:S02]  /*8260*/  F2FP.F16.E4M3.UNPACK_B R8, R13 ;  /* 0x0000000dff08723e */ /* 0x000fc400020006ff */
[----:B------:R-:W-:Y:S01]  /*8270*/  F2FP.F16.E4M3.UNPACK_B R21, R13.H1 ;  /* 0x0000000dff15723e */ /* 0x000fe200030006ff */
[----:B------:R-:W-:Y:S01]  /*8280*/  HADD2.F32 R13, -RZ, R12.H0_H0 ;  /* 0x2000000cff0d7230 */ /* 0x000fe20000004100 */
[-C--:B------:R-:W-:Y:S01]  /*8290*/  F2FP.F16.E4M3.UNPACK_B R32, R15.reuse ;  /* 0x0000000fff20723e */ /* 0x080fe200020006ff */
[--C-:B------:R-:W-:Y:S01]  /*82a0*/  HADD2.F32 R9, -RZ, R8.reuse.H0_H0 ;  /* 0x20000008ff097230 */ /* 0x100fe20000004100 */
[----:B------:R-:W-:Y:S01]  /*82b0*/  F2FP.F16.E4M3.UNPACK_B R33, R15.H1 ;  /* 0x0000000fff21723e */ /* 0x000fe200030006ff */
[----:B------:R-:W-:Y:S01]  /*82c0*/  HADD2.F32 R8, -RZ, R8.H1_H1 ;  /* 0x30000008ff087230 */ /* 0x000fe20000004100 */
[----:B------:R-:W-:Y:S01]  /*82d0*/  F2FP.F16.E4M3.UNPACK_B R15, R25.H1 ;  /* 0x00000019ff0f723e */ /* 0x000fe200030006ff */
[----:B------:R-:W-:Y:S01]  /*82e0*/  FMUL.FTZ R43, R11, R39 ;  /* 0x000000270b2b7220 */ /* 0x000fe20000410000 */
[-C--:B------:R-:W-:Y:S02]  /*82f0*/  F2FP.F16.E4M3.UNPACK_B R25, R24.reuse ;  /* 0x00000018ff19723e */ /* 0x080fe400020006ff */
[----:B------:R-:W-:Y:S01]  /*8300*/  F2FP.F16.E4M3.UNPACK_B R35, R24.H1 ;  /* 0x00000018ff23723e */ /* 0x000fe200030006ff */
[----:B------:R-:W-:Y:S01]  /*8310*/  FMUL.FTZ R24, R6, R40 ;  /* 0x0000002806187220 */ /* 0x000fe20000410000 */
[----:B------:R-:W-:-:S02]  /*8320*/  F2FP.F16.E4M3.UNPACK_B R34, R27 ;  /* 0x0000001bff22723e */ /* 0x000fc400020006ff */
[----:B------:R-:W-:Y:S01]  /*8330*/  F2FP.F16.E4M3.UNPACK_B R36, R27.H1 ;  /* 0x0000001bff24723e */ /* 0x000fe200030006ff */
[-C--:B------:R-:W-:Y:S01]  /*8340*/  FMUL.FTZ R27, R6, R13.reuse ;  /* 0x0000000d061b7220 */ /* 0x080fe20000410000 */
[----:B------:R-:W-:Y:S01]  /*8350*/  F2FP.F16.E4M3.UNPACK_B R38, R38.H1 ;  /* 0x00000026ff26723e */ /* 0x000fe200030006ff */
[C---:B------:R-:W-:Y:S01]  /*8360*/  FFMA.FTZ R6, R9.reuse, R13, -R24 ;  /* 0x0000000d09067223 */ /* 0x040fe20000010818 */
[----:B------:R-:W-:Y:S01]  /*8370*/  F2FP.F16.E4M3.UNPACK_B R30, R30.H1 ;  /* 0x0000001eff1e723e */ /* 0x000fe200030006ff */
[----:B------:R-:W-:Y:S01]  /*8380*/  FFMA.FTZ R9, R9, R40, R27 ;  /* 0x0000002809097223 */ /* 0x000fe2000001001b */
[----:B------:R-:W-:Y:S01]  /*8390*/  HADD2.F32 R24, -RZ, R12.H1_H1 ;  /* 0x3000000cff187230 */ /* 0x000fe20000004100 */
[-C--:B------:R-:W-:Y:S01]  /*83a0*/  F2FP.F16.E4M3.UNPACK_B R7, R26.reuse ;  /* 0x0000001aff07723e */ /* 0x080fe200020006ff */
[----:B------:R-:W-:Y:S01]  /*83b0*/  HADD2.F32 R40, -RZ, R38.H0_H0 ;  /* 0x20000026ff287230 */ /* 0x000fe20000004100 */
[----:B------:R-:W-:Y:S01]  /*83c0*/  F2FP.F16.E4M3.UNPACK_B R26, R26.H1 ;  /* 0x0000001aff1a723e */ /* 0x000fe200030006ff */
[----:B------:R-:W-:-:S02]  /*83d0*/  HADD2.F32 R12, -RZ, R15.H0_H0 ;  /* 0x2000000fff0c7230 */ /* 0x000fc40000004100 */
        /* <DEDUP_REMOVED lines=14> */
[----:B------:R-:W-:Y:S01]  /*84c0*/  F2FP.F16.E4M3.UNPACK_B R4, R14 ;  /* 0x0000000eff04723e */ /* 0x000fe200020006ff */
[----:B------:R-:W-:Y:S02]  /*84d0*/  HADD2.F32 R43, -RZ, R42.H0_H0 ;  /* 0x2000002aff2b7230 */ /* 0x000fe40000004100 */
[C---:B------:R-:W-:Y:S01]  /*84e0*/  FMUL.FTZ R44, R15.reuse, R40 ;  /* 0x000000280f2c7220 */ /* 0x040fe20000410000 */
[----:B------:R-:W-:Y:S02]  /*84f0*/  HADD2.F32 R24, -RZ, R34.H0_H0 ;  /* 0x20000022ff187230 */ /* 0x000fe40000004100 */
[----:B------:R-:W-:Y:S01]  /*8500*/  FMUL.FTZ R45, R15, R30 ;  /* 0x0000001e0f2d7220 */ /* 0x000fe20000410000 */
[----:B------:R-:W-:Y:S01]  /*8510*/  HADD2.F32 R39, -RZ, R38.H0_H0 ;  /* 0x20000026ff277230 */ /* 0x000fe20000004100 */
[----:B------:R-:W-:Y:S01]  /*8520*/  F2FP.F16.E4M3.UNPACK_B R14, R14.H1 ;  /* 0x0000000eff0e723e */ /* 0x000fe200030006ff */
[----:B------:R-:W-:-:S02]  /*8530*/  HADD2.F32 R21, -RZ, R21.H1_H1 ;  /* 0x30000015ff157230 */ /* 0x000fc40000004100 */
[C---:B------:R-:W-:Y:S01]  /*8540*/  FMUL.FTZ R46, R24.reuse, R43 ;  /* 0x0000002b182e7220 */ /* 0x040fe20000410000 */
[----:B------:R-:W-:Y:S02]  /*8550*/  HADD2.F32 R27, -RZ, R32.H0_H0 ;  /* 0x20000020ff1b7230 */ /* 0x000fe40000004100 */
[-C--:B------:R-:W-:Y:S01]  /*8560*/  FMUL.FTZ R48, R24, R39.reuse ;  /* 0x0000002718307220 */ /* 0x080fe20000410000 */
[----:B------:R-:W-:Y:S02]  /*8570*/  HADD2.F32 R42, -RZ, R42.H1_H1 ;  /* 0x3000002aff2a7230 */ /* 0x000fe40000004100 */
[C---:B------:R-:W-:Y:S01]  /*8580*/  FFMA.FTZ R15, R21.reuse, R30, -R44 ;  /* 0x0000001e150f7223 */ /* 0x040fe2000001082c */
[----:B------:R-:W-:Y:S01]  /*8590*/  FFMA.FTZ R30, R21, R40, R45 ;  /* 0x00000028151e7223 */ /* 0x000fe2000001002d */
[C---:B------:R-:W-:Y:S01]  /*85a0*/  FFMA.FTZ R24, R27.reuse, R39, -R46 ;  /* 0x000000271b187223 */ /* 0x040fe2000001082e */
[----:B------:R-:W-:Y:S01]  /*85b0*/  FFMA.FTZ R21, R27, R43, R48 ;  /* 0x0000002b1b157223 */ /* 0x000fe20000010030 */
[----:B------:R-:W-:Y:S01]  /*85c0*/  HADD2.F32 R39, -RZ, R38.H1_H1 ;  /* 0x30000026ff277230 */ /* 0x000fe20000004100 */
[----:B------:R-:W-:Y:S01]  /*85d0*/  F2FP.F16.E4M3.UNPACK_B R43, R41.H1 ;  /* 0x00000029ff2b723e */ /* 0x000fe200030006ff */
[----:B------:R-:W-:Y:S01]  /*85e0*/  HADD2.F32 R27, -RZ, R34.H1_H1 ;  /* 0x30000022ff1b7230 */ /* 0x000fe20000004100 */
[----:B------:R-:W-:Y:S01]  /*85f0*/  F2FP.F16.E4M3.UNPACK_B R38, R37.H1 ;  /* 0x00000025ff26723e */ /* 0x000fe200030006ff */
[----:B------:R-:W-:Y:S01]  /*8600*/  HADD2.F32 R37, -RZ, R36.H0_H0 ;  /* 0x20000024ff257230 */ /* 0x000fe20000004100 */
[----:B------:R-:W-:Y:S01]  /*8610*/  F2FP.SATFINITE.E4M3.F32.PACK_AB_MERGE_C R13, R30, R13, RZ ;  /* 0x0000000d1e0d723e */ /* 0x000fe200048070ff */
[----:B------:R-:W-:-:S02]  /*8620*/  HADD2.F32 R41, -RZ, R43.H0_H0 ;  /* 0x2000002bff297230 */ /* 0x000fc40000004100 */
[C---:B------:R-:W-:Y:S01]  /*8630*/  FMUL.FTZ R45, R27.reuse, R42 ;  /* 0x0000002a1b2d7220 */ /* 0x040fe20000410000 */
[----:B------:R-:W-:Y:S02]  /*8640*/  HADD2.F32 R40, -RZ, R38.H0_H0 ;  /* 0x20000026ff287230 */ /* 0x000fe40000004100 */
[----:B------:R-:W-:Y:S01]  /*8650*/  FMUL.FTZ R47, R27, R39 ;  /* 0x000000271b2f7220 */ /* 0x000fe20000410000 */
[----:B------:R-:W-:Y:S02]  /*8660*/  HADD2.F32 R32, -RZ, R32.H1_H1 ;  /* 0x30000020ff207230 */ /* 0x000fe40000004100 */
[C---:B------:R-:W-:Y:S01]  /*8670*/  FMUL.FTZ R49, R37.reuse, R41 ;  /* 0x0000002925317220 */ /* 0x040fe20000410000 */
[----:B------:R-:W-:Y:S02]  /*8680*/  HADD2.F32 R34, -RZ, R33.H0_H0 ;  /* 0x20000021ff227230 */ /* 0x000fe40000004100 */
[----:B------:R-:W-:Y:S01]  /*8690*/  FMUL.FTZ R44, R37, R40 ;  /* 0x00000028252c7220 */ /* 0x000fe20000410000 */
[----:B------:R-:W-:-:S02]  /*86a0*/  HADD2.F32 R43, -RZ, R43.H1_H1 ;  /* 0x3000002bff2b7230 */ /* 0x000fc40000004100 */
        /* <DEDUP_REMOVED lines=9> */
[----:B------:R-:W-:Y:S01]  /*8740*/  F2FP.SATFINITE.E4M3.F32.PACK_AB_MERGE_C R9, R8, R9, R13 ;  /* 0x000000090809723e */ /* 0x000fe2000480700d */
        /* <DEDUP_REMOVED lines=11> */
[----:B------:R-:W-:Y:S01]  /*8800*/  HADD2.F32 R35, -RZ, R35.H1_H1 ;  /* 0x30000023ff237230 */ /* 0x000fe20000004100 */
[----:B------:R-:W-:Y:S01]  /*8810*/  F2FP.F16.E4M3.UNPACK_B R34, R29 ;  /* 0x0000001dff22723e */ /* 0x000fe200020006ff */
[----:B------:R-:W-:Y:S02]  /*8820*/  HADD2.F32 R38, -RZ, R38.H1_H1 ;  /* 0x30000026ff267230 */ /* 0x000fe40000004100 */
[C---:B------:R-:W-:Y:S01]  /*8830*/  FFMA.FTZ R44, R33.reuse, R39, -R44 ;  /* 0x00000027212c7223 */ /* 0x040fe2000001082c */
[----:B------:R-:W-:Y:S01]  /*8840*/  FFMA.FTZ R42, R33, R42, R37 ;  /* 0x0000002a212a7223 */ /* 0x000fe20000010025 */
[----:B------:R-:W-:Y:S01]  /*8850*/  HADD2.F32 R31, -RZ, R31.H1_H1 ;  /* 0x3000001fff1f7230 */ /* 0x000fe20000004100 */
[----:B------:R-:W-:Y:S01]  /*8860*/  F2FP.F16.E4M3.UNPACK_B R33, R20 ;  /* 0x00000014ff21723e */ /* 0x000fe200020006ff */
[C---:B------:R-:W-:Y:S01]  /*8870*/  FMUL.FTZ R20, R35.reuse, R36 ;  /* 0x0000002423147220 */ /* 0x040fe20000410000 */
[----:B------:R-:W-:Y:S01]  /*8880*/  FMUL.FTZ R37, R35, R38 ;  /* 0x0000002623257220 */ /* 0x000fe20000410000 */
[----:B------:R-:W-:Y:S01]  /*8890*/  HADD2.F32 R35, -RZ, R34.H0_H0 ;  /* 0x20000022ff237230 */ /* 0x000fe20000004100 */
[----:B------:R-:W-:Y:S01]  /*88a0*/  F2FP.SATFINITE.E4M3.F32.PACK_AB_MERGE_C R47, R50, R47, RZ ;  /* 0x0000002f322f723e */ /* 0x000fe200048070ff */
[----:B------:R-:W-:-:S02]  /*88b0*/  HADD2.F32 R29, -RZ, R25.H0_H0 ;  /* 0x20000019ff1d7230 */ /* 0x000fc40000004100 */
[C---:B------:R-:W-:Y:S01]  /*88c0*/  FFMA.FTZ R41, R31.reuse, R38, -R20 ;  /* 0x000000261f297223 */ /* 0x040fe20000010814 */
[----:B------:R-:W-:Y:S01]  /*88d0*/  FFMA.FTZ R43, R31, R36, R37 ;  /* 0x000000241f2b7223 */ /* 0x000fe20000010025 */
[----:B------:R-:W-:Y:S02]  /*88e0*/  HADD2.F32 R31, -RZ, R33.H0_H0 ;  /* 0x20000021ff1f7230 */ /* 0x000fe40000004100 */
        /* <DEDUP_REMOVED lines=11> */
[----:B------:R-:W-:Y:S01]  /*89a0*/  F2FP.F16.E4M3.UNPACK_B R29, R3.H1 ;  /* 0x00000003ff1d723e */ /* 0x000fe200030006ff */
[-C--:B------:R-:W-:Y:S01]  /*89b0*/  FMUL.FTZ R25, R25, R33.reuse ;  /* 0x0000002119197220 */ /* 0x080fe20000410000 */
[----:B------:R-:W-:Y:S01]  /*89c0*/  FFMA.FTZ R36, R10, R33, -R39 ;  /* 0x000000210a247223 */ /* 0x000fe20000010827 */
[----:B------:R-:W-:Y:S01]  /*89d0*/  HADD2.F32 R33, -RZ, R31.H0_H0 ;  /* 0x2000001fff217230 */ /* 0x000fe20000004100 */
[----:B------:R-:W-:Y:S01]  /*89e0*/  F2FP.F16.E4M3.UNPACK_B R3, R3 ;  /* 0x00000003ff03723e */ /* 0x000fe200020006ff */
[----:B------:R-:W-:-:S02]  /*89f0*/  HADD2.F32 R20, -RZ, R26.H0_H0 ;  /* 0x2000001aff147230 */ /* 0x000fc40000004100 */
[----:B------:R-:W-:Y:S01]  /*8a00*/  FFMA.FTZ R34, R10, R34, R25 ;  /* 0x000000220a227223 */ /* 0x000fe20000010019 */
[----:B------:R-:W-:Y:S01]  /*8a10*/  HADD2.F32 R25, -RZ, R29.H0_H0 ;  /* 0x2000001dff197230 */ /* 0x000fe20000004100 */
[----:B------:R-:W-:Y:S01]  /*8a20*/  F2FP.SATFINITE.E4M3.F32.PACK_AB_MERGE_C R42, R43, R42, RZ ;  /* 0x0000002a2b2a723e */ /* 0x000fe200048070ff */
[----:B------:R-:W-:Y:S02]  /*8a30*/  HADD2.F32 R10, -RZ, R14.H0_H0 ;  /* 0x2000000eff0a7230 */ /* 0x000fe40000004100 */
[C---:B------:R-:W-:Y:S01]  /*8a40*/  FMUL.FTZ R39, R20.reuse, R33 ;  /* 0x0000002114277220 */ /* 0x040fe20000410000 */
[----:B------:R-:W-:Y:S02]  /*8a50*/  HADD2.F32 R31, -RZ, R31.H1_H1 ;  /* 0x3000001fff1f7230 */ /* 0x000fe40000004100 */
[-C--:B------:R-:W-:Y:S01]  /*8a60*/  FMUL.FTZ R45, R20, R25.reuse ;  /* 0x00000019142d7220 */ /* 0x080fe20000410000 */
[----:B------:R-:W-:Y:S02]  /*8a70*/  HADD2.F32 R26, -RZ, R26.H1_H1 ;  /* 0x3000001aff1a7230 */ /* 0x000fe40000004100 */
[----:B------:R-:W-:Y:S01]  /*8a80*/  FFMA.FTZ R39, R10, R25, -R39 ;  /* 0x000000190a277223 */ /* 0x000fe20000010827 */
[----:B------:R-:W-:Y:S01]  /*8a90*/  HADD2.F32 R29, -RZ, R29.H1_H1 ;  /* 0x3000001dff1d7230 */ /* 0x000fe20000004100 */
[----:B------:R-:W-:Y:S01]  /*8aa0*/  F2FP.F16.E4M3.UNPACK_B R20, R5 ;  /* 0x00000005ff14723e */ /* 0x000fe200020006ff */
[----:B------:R-:W-:-:S02]  /*8ab0*/  HADD2.F32 R14, -RZ, R14.H1_H1 ;  /* 0x3000000eff0e7230 */ /* 0x000fc40000004100 */
[----:B------:R-:W-:Y:S01]  /*8ac0*/  FMUL.FTZ R25, R26, R31 ;  /* 0x0000001f1a197220 */ /* 0x000fe20000410000 */
[----:B------:R-:W-:Y:S01]  /*8ad0*/  FFMA.FTZ R45, R10, R33, R45 ;  /* 0x000000210a2d7223 */ /* 0x000fe2000001002d */
[-C--:B------:R-:W-:Y:S01]  /*8ae0*/  FMUL.FTZ R26, R26, R29.reuse ;  /* 0x0000001d1a1a7220 */ /* 0x080fe20000410000 */
[----:B------:R-:W-:Y:S02]  /*8af0*/  HADD2.F32 R5, -RZ, R7.H0_H0 ;  /* 0x20000007ff057230 */ /* 0x000fe40000004100 */
[C---:B------:R-:W-:Y:S01]  /*8b00*/  FFMA.FTZ R40, R14.reuse, R29, -R25 ;  /* 0x0000001d0e287223 */ /* 0x040fe20000010819 */
[----:B------:R-:W-:Y:S02]  /*8b10*/  HADD2.F32 R10, -RZ, R3.H0_H0 ;  /* 0x20000003ff0a7230 */ /* 0x000fe40000004100 */
[----:B------:R-:W-:Y:S01]  /*8b20*/  FFMA.FTZ R46, R14, R31, R26 ;  /* 0x0000001f0e2e7223 */ /* 0x000fe2000001001a */
[--C-:B------:R-:W-:Y:S01]  /*8b30*/  HADD2.F32 R26, -RZ, R20.reuse.H0_H0 ;  /* 0x20000014ff1a7230 */ /* 0x100fe20000004100 */
[----:B------:R-:W-:Y:S01]  /*8b40*/  F2FP.SATFINITE.E4M3.F32.PACK_AB_MERGE_C R8, R34, R35, R42 ;  /* 0x000000232208723e */ /* 0x000fe2000480702a */
[----:B------:R-:W-:Y:S01]  /*8b50*/  HADD2.F32 R20, -RZ, R20.H1_H1 ;  /* 0x30000014ff147230 */ /* 0x000fe20000004100 */
[----:B------:R-:W-:Y:S01]  /*8b60*/  F2FP.SATFINITE.E4M3.F32.PACK_AB_MERGE_C R39, R40, R39, RZ ;  /* 0x000000272827723e */ /* 0x000fe200048070ff */
[----:B------:R-:W-:-:S02]  /*8b70*/  HADD2.F32 R7, -RZ, R7.H1_H1 ;  /* 0x30000007ff077230 */ /* 0x000fc40000004100 */
[C---:B------:R-:W-:Y:S01]  /*8b80*/  FMUL.FTZ R38, R5.reuse, R26 ;  /* 0x0000001a05267220 */ /* 0x040fe20000410000 */
[----:B------:R-:W-:Y:S02]  /*8b90*/  HADD2.F32 R14, -RZ, R3.H1_H1 ;  /* 0x30000003ff0e7230 */ /* 0x000fe40000004100 */
[----:B------:R-:W-:Y:S01]  /*8ba0*/  FMUL.FTZ R5, R5, R10 ;  /* 0x0000000a05057220 */ /* 0x000fe20000410000 */
[--C-:B------:R-:W-:Y:S02]  /*8bb0*/  HADD2.F32 R3, -RZ, R4.reuse.H0_H0 ;  /* 0x20000004ff037230 */ /* 0x100fe40000004100 */
[C---:B------:R-:W-:Y:S01]  /*8bc0*/  FMUL.FTZ R25, R7.reuse, R20 ;  /* 0x0000001407197220 */ /* 0x040fe20000410000 */
[----:B------:R-:W-:Y:S02]  /*8bd0*/  HADD2.F32 R4, -RZ, R4.H1_H1 ;  /* 0x30000004ff047230 */ /* 0x000fe40000004100 */
[----:B------:R-:W-:Y:S01]  /*8be0*/  FMUL.FTZ R7, R7, R14 ;  /* 0x0000000e07077220 */ /* 0x000fe20000410000 */
[----:B------:R-:W-:Y:S01]  /*8bf0*/  F2FP.SATFINITE.E4M3.F32.PACK_AB_MERGE_C R45, R46, R45, RZ ;  /* 0x0000002d2e2d723e */ /* 0x000fe200048070ff */
[C---:B------:R-:W-:Y:S01]  /*8c00*/  FFMA.FTZ R38, R3.reuse, R10, -R38 ;  /* 0x0000000a03267223 */ /* 0x040fe20000010826 */
[----:B------:R-:W-:Y:S01]  /*8c10*/  FFMA.FTZ R10, R3, R26, R5 ;  /* 0x0000001a030a7223 */ /* 0x000fe20000010005 */
[C---:B------:R-:W-:Y:S01]  /*8c20*/  FFMA.FTZ R25, R4.reuse, R14, -R25 ;  /* 0x0000000e04197223 */ /* 0x040fe20000010819 */
[----:B------:R-:W-:Y:S01]  /*8c30*/  FFMA.FTZ R3, R4, R20, R7 ;  /* 0x0000001404037223 */ /* 0x000fe20000010007 */
        /* <DEDUP_REMOVED lines=9> */
[----:B------:R0:W-:Y:S04]  /*8cd0*/  STS.128 [R51+0xb000], R4 ;  /* 0x00b0000433007388 */ /* 0x0001e80000000c00 */
[----:B------:R0:W-:Y:S02]  /*8ce0*/  STS.128 [R0+0xb000], R8 ;  /* 0x00b0000800007388 */ /* 0x0001e40000000c00 */
.L_x_1160:
[----:B------:R-:W-:Y:S05]  /*8cf0*/  BSYNC B0 ;  /* 0x0000000000007941 */ /* 0x000fea0003800000 */
.L_x_1153:
        /* <DEDUP_REMOVED lines=8> */
.L_x_1150:
[----:B0-2---:R-:W2:Y:S02]  /*8d80*/  LDL R0, [R1+0xc] ;  /* 0x00000c0001007983 */ /* 0x005ea40000100800 */
[----:B--2---:R-:W-:-:S13]  /*8d90*/  ISETP.NE.AND P0, PT, R0, 0x3, PT ;  /* 0x000000030000780c */ /* 0x004fda0003f05270 */
[----:B------:R-:W-:Y:S05]  /*8da0*/  @!P0 BRA `(.L_x_1168) ;  /* 0x0000000000048947 */ /* 0x000fea0003800000 */
[----:B------:R-:W-:Y:S01]  /*8db0*/  BPT.TRAP 0x1 ;  /* 0x000000040000795c */ /* 0x000fe20000300000 */
.L_x_1168:
[----:B----4-:R-:W-:Y:S01]  /*8dc0*/  IMAD R14, R19, 0x8, R18 ;  /* 0x00000008130e7824 */ /* 0x010fe200078e0212 */
[----:B-1----:R-:W-:-:S04]  /*8dd0*/  SHF.L.U32 R3, R156, 0x1f, RZ ;  /* 0x0000001f9c037819 */ /* 0x002fc800000006ff */
[----:B------:R0:W1:Y:S01]  /*8de0*/  SYNCS.PHASECHK.TRANS64.TRYWAIT P1, [R14+URZ+0x13230], R3 ;  /* 0x013230030e0075a7 */ /* 0x000062000802017f */
[----:B------:R-:W-:Y:S05]  /*8df0*/  @!P0 BRA `(.L_x_1169) ;  /* 0x0000000000048947 */ /* 0x000fea0003800000 */
[----:B------:R-:W-:Y:S01]  /*8e00*/  BPT.TRAP 0x1 ;  /* 0x000000040000795c */ /* 0x000fe20000300000 */
.L_x_1169:
[----:B------:R-:W3:Y:S01]  /*8e10*/  S2R R0, SR_TID.X ;  /* 0x0000000000007919 */ /* 0x000ee20000002100 */
[----:B------:R-:W-:Y:S02]  /*8e20*/  LOP3.LUT R16, R16, 0xfffffffe, RZ, 0xc0, !PT ;  /* 0xfffffffe10107812 */ /* 0x000fe400078ec0ff */
[----:B---3-5:R-:W-:Y:S01]  /*8e30*/  LOP3.LUT R4, R0, 0x7f, RZ, 0xc0, !PT ;  /* 0x0000007f00047812 */ /* 0x028fe200078ec0ff */
[----:B------:R-:W-:-:S03]  /*8e40*/  VIADD R0, R18, 0xe000 ;  /* 0x0000e00012007836 */ /* 0x000fc60000000000 */
[----:B------:R-:W-:Y:S02]  /*8e50*/  ISETP.NE.AND P2, PT, R4, RZ, PT ;  /* 0x000000ff0400720c */ /* 0x000fe40003f45270 */
[----:B------:R-:W-:-:S04]  /*8e60*/  SHF.R.U32.HI R0, RZ, 0x4, R0 ;  /* 0x00000004ff007819 */ /* 0x000fc80000011600 */
[----:B------:R-:W-:-:S07]  /*8e70*/  LOP3.LUT R0, R0, 0x3fff, RZ, 0xc0, !PT ;  /* 0x00003fff00007812 */ /* 0x000fce00078ec0ff */
[----:B------:R-:W-:Y:S01]  /*8e80*/  @P2 LOP3.LUT R16, R16, 0x1, RZ, 0xfc, !PT ;  /* 0x0000000110102812 */ /* 0x000fe200078efcff */
[----:B-1----:R-:W-:Y:S06]  /*8e90*/  @P1 BRA `(.L_x_1170) ;  /* 0x0000000000081947 */ /* 0x002fec0003800000 */
[----:B------:R-:W1:Y:S02]  /*8ea0*/  SYNCS.PHASECHK.TRANS64.TRYWAIT P1, [R14+URZ+0x13230], R3 ;  /* 0x013230030e0075a7 */ /* 0x000e64000802017f */
[----:B-1----:R-:W-:Y:S05]  /*8eb0*/  @!P1 BRA `(.L_x_1171) ;  /* 0x0000019800609947 */ /* 0x002fea0003800000 */
.L_x_1170:
[----:B------:R-:W-:Y:S01]  /*8ec0*/  LOP3.LUT R0, R0, 0x10000, RZ, 0xfc, !PT ;  /* 0x0001000000007812 */ /* 0x000fe200078efcff */
[----:B------:R-:W-:Y:S05]  /*8ed0*/  WARPSYNC.ALL ;  /* 0x0000000000007948 */ /* 0x000fea0003800000 */
[----:B------:R2:W-:Y:S01]  /*8ee0*/  STL [R1+0x38], R0 ;  /* 0x0000380001007387 */ /* 0x0005e20000100800 */
[----:B------:R-:W-:-:S03]  /*8ef0*/  IMAD R8, R19, 0x280, R0 ;  /* 0x0000028013087824 */ /* 0x000fc600078e0200 */
[----:B------:R-:W3:Y:S01]  /*8f00*/  LDL R15, [R1+0x48] ;  /* 0x00004800010f7983 */ /* 0x000ee20000100800 */
[----:B------:R-:W-:Y:S02]  /*8f10*/  IMAD.MOV.U32 R9, RZ, RZ, -0x7fffffe0 ;  /* 0x80000020ff097424 */ /* 0x000fe400078e00ff */
[----:B------:R-:W-:Y:S01]  /*8f20*/  IMAD.MOV.U32 R5, RZ, RZ, -0x7fffffe0 ;  /* 0x80000020ff057424 */ /* 0x000fe200078e00ff */
[----:B------:R-:W-:Y:S01]  /*8f30*/  WARPGROUP.ARRIVE ;  /* 0x00000000000079c5 */ /* 0x000fe20000000000 */
[----:B------:R-:W-:Y:S01]  /*8f40*/  VIADD R4, R8, 0x80 ;  /* 0x0000008008047836 */ /* 0x000fe20000000000 */
[----:B------:R-:W3:Y:S01]  /*8f50*/  LDL R108, [R1+0x34] ;  /* 0x00003400016c7983 */ /* 0x000ee20000100800 */
[----:B------:R-:W-:Y:S01]  /*8f60*/  IMAD.MOV.U32 R7, RZ, RZ, -0x7fffffe0 ;  /* 0x80000020ff077424 */ /* 0x000fe200078e00ff */
[----:B------:R-:W4:Y:S02]  /*8f70*/  LDC R110, c[0x0][0x448] ;  /* 0x00011200ff6e7b82 */ /* 0x000f240000000800 */
[----:B------:R-:W-:Y:S01]  /*8f80*/  R2UR UR10, R4 ;  /* 0x00000000040a72ca */ /* 0x000fe200000e0000 */
[----:B------:R-:W5:Y:S01]  /*8f90*/  LDL R107, [R1+0x24] ;  /* 0x00002400016b7983 */ /* 0x000f620000100800 */
[----:B------:R-:W-:-:S02]  /*8fa0*/  LOP3.LUT R4, R28, 0x10000, RZ, 0xfc, !PT ;  /* 0x000100001c047812 */ /* 0x000fc400078efcff */
[----:B------:R-:W-:Y:S01]  /*8fb0*/  R2UR UR6, R8 ;  /* 0x00000000080672ca */ /* 0x000fe200000e0000 */
[----:B------:R-:W5:Y:S01]  /*8fc0*/  LDL R114, [R1+0x8] ;  /* 0x0000080001727983 */ /* 0x000f620000100800 */
[----:B------:R-:W-:Y:S02]  /*8fd0*/  R2UR UR7, R9 ;  /* 0x00000000090772ca */ /* 0x000fe400000e0000 */
[----:B------:R-:W-:Y:S01]  /*8fe0*/  R2UR UR4, R4 ;  /* 0x00000000040472ca */ /* 0x000fe200000e0000 */
[----:B------:R-:W5:Y:S01]  /*8ff0*/  LDL R112, [R1+0x4] ;  /* 0x0000040001707983 */ /* 0x000f620000100800 */
[----:B------:R-:W-:-:S13]  /*9000*/  R2UR UR5, R5 ;  /* 0x00000000050572ca */ /* 0x000fda00000e0000 */
[----:B------:R-:W-:Y:S01]  /*9010*/  QGMMA.64x32x32.F32.E4M3.E4M3 R88, gdesc[UR4], RZ, !UPT, gsb0 ;  /* 0x00600000045879f3 */ /* 0x000fe2000c0008ff */
[C---:B------:R-:W-:Y:S02]  /*9020*/  R2UR UR11, R5.reuse ;  /* 0x00000000050b72ca */ /* 0x040fe400000e0000 */
[----:B------:R-:W-:Y:S02]  /*9030*/  R2UR UR8, R4 ;  /* 0x00000000040872ca */ /* 0x000fe400000e0000 */
[----:B------:R-:W-:Y:S01]  /*9040*/  R2UR UR9, R5 ;  /* 0x00000000050972ca */ /* 0x000fe200000e0000 */
[----:B------:R-:W-:Y:S02]  /*9050*/  WARPGROUP.DEPBAR.LE gsb0, 0x0 ;  /* 0x00008000000079c5 */ /* 0x000fe40000010000 */
[----:B------:R-:W-:-:S10]  /*9060*/  WARPGROUP.ARRIVE ;  /* 0x00000000000079c5 */ /* 0x000fd40000000000 */
[----:B------:R-:W-:Y:S01]  /*9070*/  QGMMA.64x32x32.F32.E4M3.E4M3 R72, gdesc[UR8], RZ, !UPT, gsb0 ;  /* 0x00600000084879f3 */ /* 0x000fe2000c0008ff */
[----:B------:R-:W-:Y:S01]  /*9080*/  VIADD R6, R8, 0x100 ;  /* 0x0000010008067836 */ /* 0x000fe20000000000 */
[----:B------:R-:W-:Y:S02]  /*9090*/  R2UR UR15, R7 ;  /* 0x00000000070f72ca */ /* 0x000fe400000e0000 */
[----:B------:R-:W-:Y:S02]  /*90a0*/  R2UR UR12, R4 ;  /* 0x00000000040c72ca */ /* 0x000fe400000e0000 */
        /* <DEDUP_REMOVED lines=13> */
[----:B------:R-:W-:Y:S02]  /*9180*/  VIADD R10, R8, 0x200 ;  /* 0x00000200080a7836 */ /* 0x000fe40000000000 */
[----:B------:R-:W-:Y:S01]  /*9190*/  IMAD.MOV.U32 R11, RZ, RZ, -0x7fffffe0 ;  /* 0x80000020ff0b7424 */ /* 0x000fe200078e00ff */
[----:B------:R-:W-:Y:S02]  /*91a0*/  R2UR UR20, R4 ;  /* 0x00000000041472ca */ /* 0x000fe400000e0000 */
[----:B------:R-:W-:Y:S02]  /*91b0*/  R2UR UR22, R10 ;  /* 0x000000000a1672ca */ /* 0x000fe400000e0000 */
[----:B------:R-:W-:Y:S02]  /*91c0*/  R2UR UR23, R11 ;  /* 0x000000000b1772ca */ /* 0x000fe400000e0000 */
[----:B------:R-:W-:Y:S01]  /*91d0*/  R2UR UR21, R5 ;  /* 0x00000000051572ca */ /* 0x000fe200000e0000 */
[----:B------:R-:W-:-:S02]  /*91e0*/  WARPGROUP.DEPBAR.LE gsb0, 0x0 ;  /* 0x00008000000079c5 */ /* 0x000fc40000010000 */
[----:B------:R-:W-:-:S10]  /*91f0*/  WARPGROUP.ARRIVE ;  /* 0x00000000000079c5 */ /* 0x000fd40000000000 */
[----:B------:R-:W-:Y:S01]  /*9200*/  QGMMA.64x32x32.F32.E4M3.E4M3 R24, gdesc[UR20], RZ, !UPT, gsb0 ;  /* 0x00600000141879f3 */ /* 0x000fe2000c0008ff */
[----:B------:R-:W-:Y:S02]  /*9210*/  VIADD R6, R8, 0x2 ;  /* 0x0000000208067836 */ /* 0x000fe40000000000 */
[----:B------:R-:W-:-:S03]  /*9220*/  IMAD.MOV.U32 R7, RZ, RZ, -0x7fffffe0 ;  /* 0x80000020ff077424 */ /* 0x000fc600078e00ff */
[----:B------:R-:W-:Y:S01]  /*9230*/  R2UR UR6, R6 ;  /* 0x00000000060672ca */ /* 0x000fe200000e0000 */
[----:B------:R-:W-:Y:S01]  /*9240*/  VIADD R6, R4, 0x2 ;  /* 0x0000000204067836 */ /* 0x000fe20000000000 */
[----:B------:R-:W-:Y:S01]  /*9250*/  R2UR UR7, R7 ;  /* 0x00000000070772ca */ /* 0x000fe200000e0000 */
[----:B------:R-:W-:-:S03]  /*9260*/  IMAD.MOV.U32 R7, RZ, RZ, -0x7fffffe0 ;  /* 0x80000020ff077424 */ /* 0x000fc600078e00ff */
[----:B------:R-:W-:Y:S02]  /*9270*/  R2UR UR4, R6 ;  /* 0x00000000060472ca */ /* 0x000fe400000e0000 */
[----:B------:R-:W-:Y:S01]  /*9280*/  R2UR UR5, R7 ;  /* 0x00000000070572ca */ /* 0x000fe200000e0000 */
[----:B------:R-:W-:Y:S02]  /*9290*/  WARPGROUP.DEPBAR.LE gsb0, 0x0 ;  /* 0x00008000000079c5 */ /* 0x000fe40000010000 */
[----:B------:R-:W-:-:S10]  /*92a0*/  WARPGROUP.ARRIVE ;  /* 0x00000000000079c5 */ /* 0x000fd40000000000 */
[----:B------:R-:W-:Y:S01]  /*92b0*/  QGMMA.64x32x32.F32.E4M3.E4M3 R88, gdesc[UR4], R88, gsb0 ;  /* 0x00600000045879f3 */ /* 0x000fe20008000858 */
[----:B------:R-:W-:Y:S02]  /*92c0*/  VIADD R12, R8, 0x82 ;  /* 0x00000082080c7836 */ /* 0x000fe40000000000 */
[----:B------:R-:W-:Y:S01]  /*92d0*/  IMAD.MOV.U32 R13, RZ, RZ, -0x7fffffe0 ;  /* 0x80000020ff0d7424 */ /* 0x000fe200078e00ff */
[----:B------:R-:W-:Y:S01]  /*92e0*/  R2UR UR8, R6 ;  /* 0x00000000060872ca */ /* 0x000fe200000e0000 */
[----:B------:R-:W-:Y:S01]  /*92f0*/  VIADD R10, R8, 0x102 ;  /* 0x00000102080a7836 */ /* 0x000fe20000000000 */
[----:B------:R-:W-:Y:S01]  /*9300*/  R2UR UR10, R12 ;  /* 0x000000000c0a72ca */ /* 0x000fe200000e0000 */
[----:B------:R-:W-:Y:S01]  /*9310*/  IMAD.MOV.U32 R11, RZ, RZ, -0x7fffffe0 ;  /* 0x80000020ff0b7424 */ /* 0x000fe200078e00ff */
[----:B------:R-:W-:Y:S01]  /*9320*/  R2UR UR11, R13 ;  /* 0x000000000d0b72ca */ /* 0x000fe200000e0000 */
[----:B------:R-:W-:Y:S01]  /*9330*/  IMAD.MOV.U32 R9, RZ, RZ, -0x7fffffe0 ;  /* 0x80000020ff097424 */ /* 0x000fe200078e00ff */
[----:B------:R-:W-:Y:S01]  /*9340*/  R2UR UR9, R7 ;  /* 0x00000000070972ca */ /* 0x000fe200000e0000 */
[----:B------:R-:W2:Y:S01]  /*9350*/  S2R R20, SR_TID.X ;  /* 0x0000000000147919 */ /* 0x000ea20000002100 */
[----:B------:R-:W-:Y:S01]  /*9360*/  R2UR UR12, R6 ;  /* 0x00000000060c72ca */ /* 0x000fe200000e0000 */
[----:B---3--:R-:W-:Y:S01]  /*9370*/  IMAD.IADD R106, R15, 0x1, R108 ;  /* 0x000000010f6a7824 */ /* 0x008fe200078e026c */
[----:B------:R-:W-:Y:S01]  /*9380*/  R2UR UR13, R7 ;  /* 0x00000000070d72ca */ /* 0x000fe200000e0000 */
[----:B------:R-:W-:Y:S01]  /*9390*/  ULDC UR4, c[0x0][0x9dc] ;  /* 0x0002770000047ab9 */ /* 0x000fe20000000800 */
[----:B------:R-:W-:-:S02]  /*93a0*/  WARPGROUP.DEPBAR.LE gsb0, 0x0 ;  /* 0x00008000000079c5 */ /* 0x000fc40000010000 */
[----:B------:R-:W-:-:S06]  /*93b0*/  WARPGROUP.ARRIVE ;  /* 0x00000000000079c5 */ /* 0x000fcc0000000000 */
[----:B------:R-:W-:Y:S01]  /*93c0*/  QGMMA.64x32x32.F32.E4M3.E4M3 R72, gdesc[UR8], R72, gsb0 ;  /* 0x00600000084879f3 */ /* 0x000fe20008000848 */
[----:B------:R-:W-:Y:S02]  /*93d0*/  R2UR UR14, R10 ;  /* 0x000000000a0e72ca */ /* 0x000fe400000e0000 */
[----:B------:R-:W-:Y:S01]  /*93e0*/  R2UR UR15, R11 ;  /* 0x000000000b0f72ca */ /* 0x000fe200000e0000 */
[----:B------:R-:W-:Y:S01]  /*93f0*/  VIADD R10, R8, 0x182 ;  /* 0x00000182080a7836 */ /* 0x000fe20000000000 */
[----:B------:R-:W-:Y:S02]  /*9400*/  WARPGROUP.DEPBAR.LE gsb0, 0x0 ;  /* 0x00008000000079c5 */ /* 0x000fe40000010000 */
[----:B------:R-:W-:-:S09]  /*9410*/  WARPGROUP.ARRIVE ;  /* 0x00000000000079c5 */ /* 0x000fd20000000000 */
[----:B------:R-:W-:Y:S01]  /*9420*/  QGMMA.64x32x32.F32.E4M3.E4M3 R56, gdesc[UR12], R56, gsb0 ;  /* 0x006000000c3879f3 */ /* 0x000fe20008000838 */
[----:B------:R-:W-:Y:S01]  /*9430*/  IMAD.MOV.U32 R11, RZ, RZ, -0x7fffffe0 ;  /* 0x80000020ff0b7424 */ /* 0x000fe200078e00ff */
[----:B------:R-:W-:Y:S02]  /*9440*/  R2UR UR18, R10 ;  /* 0x000000000a1272ca */ /* 0x000fe400000e0000 */
[----:B------:R-:W-:Y:S02]  /*9450*/  R2UR UR16, R6 ;  /* 0x00000000061072ca */ /* 0x000fe400000e0000 */
[----:B------:R-:W-:Y:S02]  /*9460*/  R2UR UR19, R11 ;  /* 0x000000000b1372ca */ /* 0x000fe400000e0000 */
[----:B------:R-:W-:Y:S01]  /*9470*/  R2UR UR17, R7 ;  /* 0x00000000071172ca */ /* 0x000fe200000e0000 */
[----:B------:R-:W-:Y:S01]  /*9480*/  VIADD R8, R8, 0x202 ;  /* 0x0000020208087836 */ /* 0x000fe20000000000 */
[----:B------:R-:W-:Y:S01]  /*9490*/  R2UR UR23, R9 ;  /* 0x00000000091772ca */ /* 0x000fe200000e0000 */
[----:B------:R-:W3:Y:S01]  /*94a0*/  LDC.64 R10, c[0x0][0x9e0] ;  /* 0x00027800ff0a7b82 */ /* 0x000ee20000000a00 */
[----:B------:R-:W-:-:S02]  /*94b0*/  WARPGROUP.DEPBAR.LE gsb0, 0x0 ;  /* 0x00008000000079c5 */ /* 0x000fc40000010000 */
[----:B------:R-:W-:-:S07]  /*94c0*/  WARPGROUP.ARRIVE ;  /* 0x00000000000079c5 */ /* 0x000fce0000000000 */
[----:B------:R-:W-:Y:S01]  /*94d0*/  QGMMA.64x32x32.F32.E4M3.E4M3 R40, gdesc[UR16], R40, gsb0 ;  /* 0x00600000102879f3 */ /* 0x000fe20008000828 */
[----:B------:R-:W-:Y:S02]  /*94e0*/  R2UR UR22, R8 ;  /* 0x00000000081672ca */ /* 0x000fe400000e0000 */
[----:B------:R-:W-:Y:S02]  /*94f0*/  R2UR UR20, R6 ;  /* 0x00000000061472ca */ /* 0x000fe400000e0000 */
[----:B------:R-:W-:Y:S02]  /*9500*/  R2UR UR21, R7 ;  /* 0x00000000071572ca */ /* 0x000fe400000e0000 */
[----:B----4-:R-:W-:-:S13]  /*9510*/  ISETP.NE.AND P2, PT, R110, 0x1, PT ;  /* 0x000000016e00780c */ /* 0x010fda0003f45270 */
[----:B01----:R-:W0:Y:S08]  /*9520*/  @P2 LDC R3, c[0x0][0x44c] ;  /* 0x00011300ff032b82 */ /* 0x003e300000000800 */
[----:B------:R-:W1:Y:S01]  /*9530*/  @P2 LDC R9, c[0x0][0x450] ;  /* 0x00011400ff092b82 */ /* 0x000e620000000800 */
[----:B------:R-:W-:Y:S02]  /*9540*/  WARPGROUP.DEPBAR.LE gsb0, 0x0 ;  /* 0x00008000000079c5 */ /* 0x000fe40000010000 */
[----:B------:R-:W-:-:S06]  /*9550*/  WARPGROUP.ARRIVE ;  /* 0x00000000000079c5 */ /* 0x000fcc0000000000 */
[----:B------:R-:W-:Y:S01]  /*9560*/  QGMMA.64x32x32.F32.E4M3.E4M3 R24, gdesc[UR20], R24, gsb0 ;  /* 0x00600000141879f3 */ /* 0x000fe20008000818 */
[----:B--2---:R-:W-:-:S04]  /*9570*/  LOP3.LUT R0, R20, 0x7f, RZ, 0xc0, !PT ;  /* 0x0000007f14007812 */ /* 0x004fc800078ec0ff */
[----:B------:R-:W-:Y:S01]  /*9580*/  ISETP.NE.AND P1, PT, R0, RZ, PT ;  /* 0x000000ff0000720c */ /* 0x000fe20003f25270 */
[----:B0-----:R-:W-:-:S05]  /*9590*/  @P2 IMAD.HI.U32 R0, R106, R3, RZ ;  /* 0x000000036a002227 */ /* 0x001fca00078e00ff */
[----:B-1----:R-:W-:Y:S01]  /*95a0*/  @P2 SHF.R.U32.HI R106, RZ, R9, R0 ;  /* 0x00000009ff6a2219 */ /* 0x002fe20000011600 */
[----:B------:R-:W-:-:S04]  /*95b0*/  IMAD.MOV.U32 R3, RZ, RZ, -0xa0 ;  /* 0xffffff60ff037424 */ /* 0x000fc800078e00ff */
[----:B------:R-:W0:Y:S02]  /*95c0*/  SHFL.IDX PT, R12, R106, RZ, 0x1c1f ;  /* 0x001c1fff6a0c7589 */ /* 0x000e2400000e0000 */
[----:B------:R-:W-:Y:S02]  /*95d0*/  @!P1 VIADD R0, R14, 0x13240 ;  /* 0x000132400e009836 */ /* 0x000fe40000000000 */
[----:B------:R-:W-:-:S03]  /*95e0*/  IMAD R20, R104, R3, 0xa1 ;  /* 0x000000a168147424 */ /* 0x000fc600078e0203 */
[----:B------:R-:W-:Y:S01]  /*95f0*/  @!P1 PRMT R0, RZ, 0x654, R0 ;  /* 0x00000654ff009816 */ /* 0x000fe20000000000 */
[----:B------:R-:W-:Y:S01]  /*9600*/  IMAD.U32 R9, RZ, RZ, UR4 ;  /* 0x00000004ff097e24 */ /* 0x000fe2000f8e00ff */
[----:B------:R-:W-:Y:S01]  /*9610*/  LOP3.LUT R17, R17, 0xffffffdf, RZ, 0xc0, !PT ;  /* 0xffffffdf11117812 */ /* 0x000fe200078ec0ff */
[----:B-----5:R-:W-:-:S03]  /*9620*/  IMAD R21, R104, -0xa0, R114 ;  /* 0xffffff6068157824 */ /* 0x020fc600078e0272 */
[----:B------:R-:W-:Y:S02]  /*9630*/  LOP3.LUT R8, RZ, R9, RZ, 0x33, !PT ;  /* 0x00000009ff087212 */ /* 0x000fe400078e33ff */
[----:B------:R-:W-:Y:S02]  /*9640*/  @P2 LOP3.LUT R17, R17, 0x20, RZ, 0xfc, !PT ;  /* 0x0000002011112812 */ /* 0x000fe400078efcff */
[----:B------:R-:W-:Y:S02]  /*9650*/  IADD3 R21, -R107, 0xa0, R21 ;  /* 0x000000a06b157810 */ /* 0x000fe40007ffe115 */
[----:B------:R-:W-:Y:S01]  /*9660*/  LOP3.LUT R17, R17, 0xffffffef, RZ, 0xc0, !PT ;  /* 0xffffffef11117812 */ /* 0x000fe200078ec0ff */
[----:B------:R-:W-:Y:S02]  /*9670*/  WARPGROUP.DEPBAR.LE gsb0, 0x0 ;  /* 0x00008000000079c5 */ /* 0x000fe40000010000 */
[----:B------:R1:W-:Y:S01]  /*9680*/  @!P1 SYNCS.ARRIVE.TRANS64.RED.A1T0 RZ, [R0+URZ], RZ ;  /* 0x000000ff00ff99a7 */ /* 0x0003e2000810043f */
[----:B---3--:R-:W-:-:S02]  /*9690*/  ISETP.GE.AND P1, PT, R11, 0x1, PT ;  /* 0x000000010b00780c */ /* 0x008fc40003f26270 */
[----:B-1----:R-:W-:-:S05]  /*96a0*/  IADD3 R0, R114, R20, -R107 ;  /* 0x0000001472007210 */ /* 0x002fca0007ffe86b */
[----:B------:R-:W-:Y:S02]  /*96b0*/  IMAD.IADD R3, R0, 0x1, -R112 ;  /* 0x0000000100037824 */ /* 0x000fe400078e0a70 */
[----:B------:R-:W-:Y:S02]  /*96c0*/  VIADD R20, R20, 0xffffffff ;  /* 0xffffffff14147836 */ /* 0x000fe40000000000 */
[C---:B------:R-:W-:Y:S02]  /*96d0*/  IMAD.IADD R14, R3.reuse, 0x1, R10 ;  /* 0x00000001030e7824 */ /* 0x040fe400078e020a */
[----:B------:R-:W-:Y:S01]  /*96e0*/  IMAD.IADD R15, R3, 0x1, R8 ;  /* 0x00000001030f7824 */ /* 0x000fe200078e0208 */
[----:B------:R-:W-:Y:S01]  /*96f0*/  @P1 LOP3.LUT R17, R17, 0x10, RZ, 0xfc, !PT ;  /* 0x0000001011111812 */ /* 0x000fe200078efcff */
[----:B------:R-:W-:Y:S01]  /*9700*/  IMAD.IADD R0, R20, 0x1, -R107 ;  /* 0x0000000114007824 */ /* 0x000fe200078e0a6b */
[----:B0-----:R-:W-:Y:S01]  /*9710*/  VIADDMNMX R8, R12, R14, R21, PT ;  /* 0x0000000e0c087246 */ /* 0x001fe20003800115 */
[----:B------:R-:W-:Y:S01]  /*9720*/  IMAD.IADD R3, R15, 0x1, R12 ;  /* 0x000000010f037824 */ /* 0x000fe200078e020c */
[----:B------:R-:W-:Y:S06]  /*9730*/  @!P1 BRA `(.L_x_1172) ;  /* 0x00000000004c9947 */ /* 0x000fec0003800000 */
[----:B------:R-:W-:Y:S01]  /*9740*/  IADD3 R107, -R112, R114, R12 ;  /* 0x00000072706b7210 */ /* 0x000fe20007ffe10c */
[----:B------:R-:W-:Y:S03]  /*9750*/  BSSY B0, `(.L_x_1173) ;  /* 0x000000e000007945 */ /* 0x000fe60003800000 */
[----:B------:R-:W-:-:S13]  /*9760*/  ISETP.GT.AND P1, PT, R107, -0x1, PT ;  /* 0xffffffff6b00780c */ /* 0x000fda0003f24270 */
        /* <DEDUP_REMOVED lines=8> */
.L_x_1174:
[----:B------:R-:W-:-:S13]  /*97f0*/  ISETP.NE.AND P1, PT, R11, 0x1, PT ;  /* 0x000000010b00780c */ /* 0x000fda0003f25270 */
[----:B------:R-:W0:Y:S02]  /*9800*/  @P1 LDC.64 R12, c[0x0][0x9e8] ;  /* 0x00027a00ff0c1b82 */ /* 0x000e240000000a00 */
[----:B0-----:R-:W-:-:S05]  /*9810*/  @P1 IMAD.HI.U32 R12, R107, R12, RZ ;  /* 0x0000000c6b0c1227 */ /* 0x001fca00078e00ff */
[----:B------:R-:W-:-:S07]  /*9820*/  @P1 SHF.R.U32.HI R107, RZ, R13, R12 ;  /* 0x0000000dff6b1219 */ /* 0x000fce000001160c */
.L_x_1175:
[----:B------:R-:W-:Y:S05]  /*9830*/  BSYNC B0 ;  /* 0x0000000000007941 */ /* 0x000fea0003800000 */
.L_x_1173:
[----:B------:R-:W-:-:S05]  /*9840*/  IMAD R12, R107, R11, R0 ;  /* 0x0000000b6b0c7224 */ /* 0x000fca00078e0200 */
[----:B------:R-:W-:Y:S02]  /*9850*/  VIMNMX R3, R3, R12, !PT ;  /* 0x0000000c03037248 */ /* 0x000fe40007fe0100 */
[----:B------:R-:W-:-:S07]  /*9860*/  VIADDMNMX R8, R12, R11, R8, PT ;  /* 0x0000000b0c087246 */ /* 0x000fce0003800108 */
.L_x_1172:
[----:B------:R-:W-:Y:S01]  /*9870*/  ISETP.GE.AND P1, PT, R20, 0x2, PT ;  /* 0x000000021400780c */ /* 0x000fe20003f26270 */
[----:B------:R-:W0:Y:S01]  /*9880*/  SHFL.IDX PT, R106, R106, 0x1, 0x1c1f ;  /* 0x003c1f006a6a7f89 */ /* 0x000e2200000e0000 */
[----:B------:R-:W-:Y:S02]  /*9890*/  LOP3.LUT R16, R16, 0xdfffffff, RZ, 0xc0, !PT ;  /* 0xdfffffff10107812 */ /* 0x000fe400078ec0ff */
[C---:B------:R-:W-:Y:S02]  /*98a0*/  ISETP.GE.AND P2, PT, R20.reuse, 0x9, PT ;  /* 0x000000091400780c */ /* 0x040fe40003f46270 */
[----:B------:R-:W-:Y:S02]  /*98b0*/  LOP3.LUT R17, R17, 0xfffffff7, RZ, 0xc0, !PT ;  /* 0xfffffff711117812 */ /* 0x000fe400078ec0ff */
[C---:B------:R-:W-:Y:S02]  /*98c0*/  ISETP.GE.AND P4, PT, R20.reuse, 0x29, PT ;  /* 0x000000291400780c */ /* 0x040fe40003f86270 */
[----:B------:R-:W-:-:S03]  /*98d0*/  ISETP.GE.AND P6, PT, R20, 0x7a, PT ;  /* 0x0000007a1400780c */ /* 0x000fc60003fc6270 */
[----:B------:R-:W-:Y:S02]  /*98e0*/  @P1 LOP3.LUT R16, R16, 0x20000000, RZ, 0xfc, !PT ;  /* 0x2000000010101812 */ /* 0x000fe400078efcff */
[----:B------:R-:W-:Y:S02]  /*98f0*/  ISETP.GT.AND P1, PT, R3, 0x1, !P1 ;  /* 0x000000010300780c */ /* 0x000fe40004f24270 */
[----:B------:R-:W-:Y:S02]  /*9900*/  LOP3.LUT R16, R16, 0xbfffffff, RZ, 0xc0, !PT ;  /* 0xbfffffff10107812 */ /* 0x000fe400078ec0ff */
[----:B------:R-:W-:Y:S02]  /*9910*/  ISETP.LT.OR P1, PT, R8, 0x2, P1 ;  /* 0x000000020800780c */ /* 0x000fe40000f21670 */
[----:B------:R-:W-:Y:S02]  /*9920*/  @P2 LOP3.LUT R16, R16, 0x40000000, RZ, 0xfc, !PT ;  /* 0x4000000010102812 */ /* 0x000fe400078efcff */
[----:B------:R-:W-:-:S02]  /*9930*/  FSEL R89, R89, -INF , !P1 ;  /* 0xff80000059597808 */ /* 0x000fc40004800000 */
[----:B------:R-:W-:Y:S01]  /*9940*/  ISETP.GT.AND P1, PT, R3, 0x8, !P2 ;  /* 0x000000080300780c */ /* 0x000fe20005724270 */
[----:B0-----:R-:W-:Y:S01]  /*9950*/  IMAD.IADD R15, R15, 0x1, R106 ;  /* 0x000000010f0f7824 */ /* 0x001fe200078e026a */
[----:B------:R-:W-:Y:S02]  /*9960*/  ISETP.GE.AND P2, PT, R20, 0xa, PT ;  /* 0x0000000a1400780c */ /* 0x000fe40003f46270 */
[----:B------:R-:W-:Y:S02]  /*9970*/  ISETP.LT.OR P1, PT, R8, 0x9, P1 ;  /* 0x000000090800780c */ /* 0x000fe40000f21670 */
[----:B------:R-:W-:Y:S02]  /*9980*/  LOP3.LUT R16, R16, 0x7fffffff, RZ, 0xc0, !PT ;  /* 0x7fffffff10107812 */ /* 0x000fe400078ec0ff */
[----:B------:R-:W-:Y:S02]  /*9990*/  FSEL R107, R92, -INF , !P1 ;  /* 0xff8000005c6b7808 */ /* 0x000fe40004800000 */
[----:B------:R-:W-:-:S02]  /*99a0*/  ISETP.GT.AND P1, PT, R3, 0x9, !P2 ;  /* 0x000000090300780c */ /* 0x000fc40005724270 */
[----:B------:R-:W-:Y:S02]  /*99b0*/  VIADDMNMX R14, R106, R14, R21, PT ;  /* 0x0000000e6a0e7246 */ /* 0x000fe40003800115 */
[----:B------:R-:W-:Y:S02]  /*99c0*/  ISETP.LT.OR P1, PT, R8, 0xa, P1 ;  /* 0x0000000a0800780c */ /* 0x000fe40000f21670 */
[----:B------:R-:W-:Y:S02]  /*99d0*/  @P2 LOP3.LUT R17, R17, 0x8, RZ, 0xfc, !PT ;  /* 0x0000000811112812 */ /* 0x000fe400078efcff */
[----:B------:R-:W-:Y:S02]  /*99e0*/  ISETP.GE.AND P2, PT, R20, 0x11, PT ;  /* 0x000000111400780c */ /* 0x000fe40003f46270 */
[----:B------:R-:W-:Y:S02]  /*99f0*/  LOP3.LUT R17, R17, 0xfffffffb, RZ, 0xc0, !PT ;  /* 0xfffffffb11117812 */ /* 0x000fe400078ec0ff */
[----:B------:R-:W-:-:S02]  /*9a00*/  FSEL R93, R93, -INF , !P1 ;  /* 0xff8000005d5d7808 */ /* 0x000fc40004800000 */
        /* <DEDUP_REMOVED lines=17> */
[----:B------:R-:W-:-:S04]  /*9b20*/  ISETP.GT.AND P1, PT, R3, 0x19, !P2 ;  /* 0x000000190300780c */ /* 0x000fc80005724270 */
[----:B------:R-:W-:-:S04]  /*9b30*/  ISETP.LT.OR P1, PT, R8, 0x1a, P1 ;  /* 0x0000001a0800780c */ /* 0x000fc80000f21670 */
[----:B------:R-:W-:Y:S02]  /*9b40*/  FSEL R101, R101, -INF , !P1 ;  /* 0xff80000065657808 */ /* 0x000fe40004800000 */
[----:B------:R-:W-:Y:S02]  /*9b50*/  ISETP.GE.AND P1, PT, R20, 0x21, PT ;  /* 0x000000211400780c */ /* 0x000fe40003f26270 */
[----:B------:R-:W-:Y:S02]  /*9b60*/  @P2 LOP3.LUT R16, R16, 0x80000000, RZ, 0xfc, !PT ;  /* 0x8000000010102812 */ /* 0x000fe400078efcff */
[----:B------:R-:W-:Y:S02]  /*9b70*/  ISETP.GT.AND P2, PT, R3, 0x20, !P1 ;  /* 0x000000200300780c */ /* 0x000fe40004f44270 */
[----:B------:R-:W-:Y:S02]  /*9b80*/  LOP3.LUT R16, R16, 0xffdfffff, RZ, 0xc0, !PT ;  /* 0xffdfffff10107812 */ /* 0x000fe400078ec0ff */
[----:B------:R-:W-:-:S02]  /*9b90*/  ISETP.LT.OR P2, PT, R8, 0x21, P2 ;  /* 0x000000210800780c */ /* 0x000fc40001741670 */
[----:B------:R-:W-:Y:S02]  /*9ba0*/  @P4 LOP3.LUT R16, R16, 0x200000, RZ, 0xfc, !PT ;  /* 0x0020000010104812 */ /* 0x000fe400078efcff */
[----:B------:R-:W-:Y:S02]  /*9bb0*/  FSEL R113, R72, -INF , !P2 ;  /* 0xff80000048717808 */ /* 0x000fe40005000000 */
[----:B------:R-:W-:Y:S02]  /*9bc0*/  ISETP.GE.AND P2, PT, R20, 0x22, PT ;  /* 0x000000221400780c */ /* 0x000fe40003f46270 */
[----:B------:R-:W-:Y:S02]  /*9bd0*/  LOP3.LUT R16, R16, 0xffefffff, RZ, 0xc0, !PT ;  /* 0xffefffff10107812 */ /* 0x000fe400078ec0ff */
[----:B------:R-:W-:-:S04]  /*9be0*/  ISETP.GT.AND P3, PT, R3, 0x21, !P2 ;  /* 0x000000210300780c */ /* 0x000fc80005764270 */
[----:B------:R-:W-:-:S04]  /*9bf0*/  ISETP.LT.OR P3, PT, R8, 0x22, P3 ;  /* 0x000000220800780c */ /* 0x000fc80001f61670 */
        /* <DEDUP_REMOVED lines=128> */
[----:B------:R-:W-:Y:S02]  /*a400*/  @P4 LOP3.LUT R16, R16, 0x4000000, RZ, 0xfc, !PT ;  /* 0x0400000010104812 */ /* 0x000fe400078efcff */
[----:B------:R-:W-:Y:S02]  /*a410*/  ISETP.GT.AND P3, PT, R3, 0x80, !P4 ;  /* 0x000000800300780c */ /* 0x000fe40006764270 */
[----:B------:R-:W-:Y:S02]  /*a420*/  ISETP.GE.AND P4, PT, R20, 0x82, PT ;  /* 0x000000821400780c */ /* 0x000fe40003f86270 */
[----:B------:R-:W-:Y:S02]  /*a430*/  ISETP.LT.OR P3, PT, R8, 0x81, P3 ;  /* 0x000000810800780c */ /* 0x000fe40001f61670 */
[----:B------:R-:W-:-:S02]  /*a440*/  LOP3.LUT R16, R16, 0xfdffffff, RZ, 0xc0, !PT ;  /* 0xfdffffff10107812 */ /* 0x000fc400078ec0ff */
        /* <DEDUP_REMOVED lines=35> */
[----:B------:R-:W-:-:S04]  /*a680*/  ISETP.GT.AND P5, PT, R3, RZ, !P4 ;  /* 0x000000ff0300720c */ /* 0x000fc800067a4270 */
[----:B------:R-:W-:-:S04]  /*a690*/  ISETP.LT.OR P5, PT, R8, 0x1, P5 ;  /* 0x000000010800780c */ /* 0x000fc80002fa1670 */
[----:B------:R-:W-:Y:S02]  /*a6a0*/  FSEL R88, R88, -INF , !P5 ;  /* 0xff80000058587808 */ /* 0x000fe40006800000 */
[----:B------:R-:W-:-:S13]  /*a6b0*/  ISETP.GE.AND P5, PT, R20, 0x9a, PT ;  /* 0x0000009a1400780c */ /* 0x000fda0003fa6270 */
[----:B------:R-:W-:Y:S02]  /*a6c0*/  @P5 LOP3.LUT R16, R16, 0x10000000, RZ, 0xfc, !PT ;  /* 0x1000000010105812 */ /* 0x000fe400078efcff */
[----:B------:R-:W-:-:S04]  /*a6d0*/  ISETP.GT.AND P5, PT, R3, 0x99, !P5 ;  /* 0x000000990300780c */ /* 0x000fc80006fa4270 */
[----:B------:R-:W-:-:S04]  /*a6e0*/  ISETP.LT.OR P5, PT, R8, 0x9a, P5 ;  /* 0x0000009a0800780c */ /* 0x000fc80002fa1670 */
[----:B------:R-:W-:Y:S02]  /*a6f0*/  FSEL R37, R37, -INF , !P5 ;  /* 0xff80000025257808 */ /* 0x000fe40006800000 */
[----:B------:R-:W-:-:S13]  /*a700*/  ISETP.GE.AND P5, PT, R11, 0x1, PT ;  /* 0x000000010b00780c */ /* 0x000fda0003fa6270 */
[----:B------:R-:W-:Y:S05]  /*a710*/  @!P5 BRA `(.L_x_1176) ;  /* 0x00000000004cd947 */ /* 0x000fea0003800000 */
        /* <DEDUP_REMOVED lines=11> */
.L_x_1178:
[----:B------:R-:W-:-:S13]  /*a7d0*/  ISETP.NE.AND P5, PT, R11, 0x1, PT ;  /* 0x000000010b00780c */ /* 0x000fda0003fa5270 */
[----:B------:R-:W0:Y:S02]  /*a7e0*/  @P5 LDC.64 R12, c[0x0][0x9e8] ;  /* 0x00027a00ff0c5b82 */ /* 0x000e240000000a00 */
[----:B0-----:R-:W-:-:S05]  /*a7f0*/  @P5 IMAD.HI.U32 R12, R3, R12, RZ ;  /* 0x0000000c030c5227 */ /* 0x001fca00078e00ff */
[----:B------:R-:W-:-:S07]  /*a800*/  @P5 SHF.R.U32.HI R3, RZ, R13, R12 ;  /* 0x0000000dff035219 */ /* 0x000fce000001160c */
.L_x_1179:
[----:B------:R-:W-:Y:S05]  /*a810*/  BSYNC B0 ;  /* 0x0000000000007941 */ /* 0x000fea0003800000 */
.L_x_1177:
[----:B------:R-:W-:-:S05]  /*a820*/  IMAD R0, R3, R11, R0 ;  /* 0x0000000b03007224 */ /* 0x000fca00078e0200 */
[----:B------:R-:W-:Y:S02]  /*a830*/  VIMNMX R15, R15, R0, !PT ;  /* 0x000000000f0f7248 */ /* 0x000fe40007fe0100 */
[----:B------:R-:W-:-:S07]  /*a840*/  VIADDMNMX R14, R0, R11, R14, PT ;  /* 0x0000000b000e7246 */ /* 0x000fce000380010e */
.L_x_1176:
[C---:B------:R-:W-:Y:S02]  /*a850*/  ISETP.GT.AND P1, PT, R15.reuse, 0x20, !P1 ;  /* 0x000000200f00780c */ /* 0x040fe40004f24270 */
[----:B------:R-:W-:Y:S02]  /*a860*/  LOP3.LUT P5, RZ, R16, 0x80000, RZ, 0xc0, !PT ;  /* 0x0008000010ff7812 */ /* 0x000fe400078ac0ff */
[----:B------:R-:W-:Y:S02]  /*a870*/  ISETP.LT.OR P1, PT, R14, 0x21, P1 ;  /* 0x000000210e00780c */ /* 0x000fe40000f21670 */
[----:B------:R-:W-:Y:S02]  /*a880*/  ISETP.GT.AND P2, PT, R15, 0x21, !P2 ;  /* 0x000000210f00780c */ /* 0x000fe40005744270 */
[----:B------:R-:W-:Y:S02]  /*a890*/  FSEL R13, R74, -INF , !P1 ;  /* 0xff8000004a0d7808 */ /* 0x000fe40004800000 */
[----:B------:R-:W-:-:S02]  /*a8a0*/  LOP3.LUT P1, RZ, R16, 0x200000, RZ, 0xc0, !PT ;  /* 0x0020000010ff7812 */ /* 0x000fc4000782c0ff */
[C---:B------:R-:W-:Y:S02]  /*a8b0*/  ISETP.LT.OR P2, PT, R14.reuse, 0x22, P2 ;  /* 0x000000220e00780c */ /* 0x040fe40001741670 */
[----:B------:R-:W-:Y:S02]  /*a8c0*/  ISETP.GT.AND P1, PT, R15, 0x28, !P1 ;  /* 0x000000280f00780c */ /* 0x000fe40004f24270 */
[----:B------:R-:W-:Y:S02]  /*a8d0*/  FSEL R75, R75, -INF , !P2 ;  /* 0xff8000004b4b7808 */ /* 0x000fe40005000000 */
[----:B------:R-:W-:Y:S02]  /*a8e0*/  ISETP.LT.OR P1, PT, R14, 0x29, P1 ;  /* 0x000000290e00780c */ /* 0x000fe40000f21670 */
[----:B------:R-:W-:Y:S02]  /*a8f0*/  LOP3.LUT P2, RZ, R16, 0x800, RZ, 0xc0, !PT ;  /* 0x0000080010ff7812 */ /* 0x000fe4000784c0ff */
        /* <DEDUP_REMOVED lines=8> */
[----:B------:R-:W-:Y:S02]  /*a980*/  ISETP.GT.AND P1, PT, R15, 0x30, !P5 ;  /* 0x000000300f00780c */ /* 0x000fe40006f24270 */
[----:B------:R-:W-:Y:S02]  /*a990*/  LOP3.LUT P5, RZ, R16, 0x200, RZ, 0xc0, !PT ;  /* 0x0000020010ff7812 */ /* 0x000fe400078ac0ff */
        /* <DEDUP_REMOVED lines=53> */
[----:B------:R-:W-:Y:S02]  /*acf0*/  FMNMX.FTZ R0, R131, R0, !PT ;  /* 0x0000000083007209 */ /* 0x000fe40007810000 */
        /* <DEDUP_REMOVED lines=36> */
[----:B------:R-:W-:Y:S01]  /*af40*/  LOP3.LUT P1, RZ, R16, 0x20, RZ, 0xc0, !PT ;  /* 0x0000002010ff7812 */ /* 0x000fe2000782c0ff */
[----:B------:R-:W0:Y:S01]  /*af50*/  SHFL.BFLY PT, R0, R3, 0x2, 0x1f ;  /* 0x0c401f0003007f89 */ /* 0x000e2200000e0000 */
[C---:B------:R-:W-:Y:S02]  /*af60*/  ISETP.GT.AND P4, PT, R15.reuse, RZ, !P4 ;  /* 0x000000ff0f00720c */ /* 0x040fe40006784270 */
[----:B------:R-:W-:-:S02]  /*af70*/  ISETP.GT.AND P1, PT, R15, 0x68, !P1 ;  /* 0x000000680f00780c */ /* 0x000fc40004f24270 */
[C---:B------:R-:W-:Y:S02]  /*af80*/  ISETP.LT.OR P4, PT, R14.reuse, 0x1, P4 ;  /* 0x000000010e00780c */ /* 0x040fe40002781670 */
[----:B------:R-:W-:Y:S02]  /*af90*/  ISETP.LT.OR P1, PT, R14, 0x69, P1 ;  /* 0x000000690e00780c */ /* 0x000fe40000f21670 */
[----:B------:R-:W-:Y:S02]  /*afa0*/  FSEL R90, R90, -INF , !P4 ;  /* 0xff8000005a5a7808 */ /* 0x000fe40006000000 */
[----:B------:R-:W-:Y:S02]  /*afb0*/  FSEL R46, R46, -INF , !P1 ;  /* 0xff8000002e2e7808 */ /* 0x000fe40004800000 */
[----:B------:R-:W-:Y:S02]  /*afc0*/  LOP3.LUT P1, RZ, R16, 0x10, RZ, 0xc0, !PT ;  /* 0x0000001010ff7812 */ /* 0x000fe4000782c0ff */
[----:B------:R-:W-:-:S02]  /*afd0*/  ISETP.GT.AND P6, PT, R15, 0x79, !P6 ;  /* 0x000000790f00780c */ /* 0x000fc400077c4270 */
[----:B------:R-:W-:Y:S02]  /*afe0*/  ISETP.GT.AND P1, PT, R15, 0x69, !P1 ;  /* 0x000000690f00780c */ /* 0x000fe40004f24270 */
[C---:B------:R-:W-:Y:S02]  /*aff0*/  ISETP.LT.OR P6, PT, R14.reuse, 0x7a, P6 ;  /* 0x0000007a0e00780c */ /* 0x040fe400037c1670 */
[----:B------:R-:W-:Y:S02]  /*b000*/  ISETP.LT.OR P1, PT, R14, 0x6a, P1 ;  /* 0x0000006a0e00780c */ /* 0x000fe40000f21670 */
[----:B------:R-:W-:Y:S02]  /*b010*/  FSEL R55, R55, -INF , !P6 ;  /* 0xff80000037377808 */ /* 0x000fe40007000000 */
[----:B------:R-:W-:Y:S02]  /*b020*/  FSEL R47, R47, -INF , !P1 ;  /* 0xff8000002f2f7808 */ /* 0x000fe40004800000 */
[----:B------:R-:W-:-:S02]  /*b030*/  LOP3.LUT P1, RZ, R16, 0x8, RZ, 0xc0, !PT ;  /* 0x0000000810ff7812 */ /* 0x000fc4000782c0ff */
[----:B0-----:R-:W-:Y:S02]  /*b040*/  FMNMX.FTZ R20, R3, R0, !PT ;  /* 0x0000000003147209 */ /* 0x001fe40007810000 */
[C---:B------:R-:W-:Y:S02]  /*b050*/  ISETP.GT.AND P1, PT, R15.reuse, 0x70, !P1 ;  /* 0x000000700f00780c */ /* 0x040fe40004f24270 */
[----:B------:R-:W-:Y:S01]  /*b060*/  LOP3.LUT P6, RZ, R16, 0x2000000, RZ, 0xc0, !PT ;  /* 0x0200000010ff7812 */ /* 0x000fe200078cc0ff */
[----:B------:R-:W0:Y:S01]  /*b070*/  SHFL.BFLY PT, R8, R20, 0x1, 0x1f ;  /* 0x0c201f0014087f89 */ /* 0x000e2200000e0000 */
[----:B------:R-:W-:Y:S02]  /*b080*/  ISETP.LT.OR P1, PT, R14, 0x71, P1 ;  /* 0x000000710e00780c */ /* 0x000fe40000f21670 */
[----:B------:R-:W-:Y:S02]  /*b090*/  ISETP.GT.AND P3, PT, R15, 0x98, !P3 ;  /* 0x000000980f00780c */ /* 0x000fe40005f64270 */
[----:B------:R-:W-:-:S02]  /*b0a0*/  FSEL R50, R50, -INF , !P1 ;  /* 0xff80000032327808 */ /* 0x000fc40004800000 */
[----:B------:R-:W-:Y:S02]  /*b0b0*/  LOP3.LUT P1, RZ, R16, 0x4, RZ, 0xc0, !PT ;  /* 0x0000000410ff7812 */ /* 0x000fe4000782c0ff */
[----:B------:R-:W-:Y:S02]  /*b0c0*/  ISETP.LT.OR P3, PT, R14, 0x99, P3 ;  /* 0x000000990e00780c */ /* 0x000fe40001f61670 */
[----:B------:R-:W-:-:S04]  /*b0d0*/  ISETP.GT.AND P1, PT, R15, 0x71, !P1 ;  /* 0x000000710f00780c */ /* 0x000fc80004f24270 */
[----:B------:R-:W-:-:S04]  /*b0e0*/  ISETP.LT.OR P1, PT, R14, 0x72, P1 ;  /* 0x000000720e00780c */ /* 0x000fc80000f21670 */
[----:B------:R-:W-:Y:S02]  /*b0f0*/  FSEL R51, R51, -INF , !P1 ;  /* 0xff80000033337808 */ /* 0x000fe40004800000 */
[----:B------:R-:W-:Y:S02]  /*b100*/  ISETP.GT.AND P1, PT, R15, 0x78, !P2 ;  /* 0x000000780f00780c */ /* 0x000fe40005724270 */
[----:B------:R-:W-:Y:S02]  /*b110*/  LOP3.LUT P2, RZ, R16, 0x1000000, RZ, 0xc0, !PT ;  /* 0x0100000010ff7812 */ /* 0x000fe4000784c0ff */
[----:B------:R-:W-:Y:S02]  /*b120*/  ISETP.LT.OR P1, PT, R14, 0x79, P1 ;  /* 0x000000790e00780c */ /* 0x000fe40000f21670 */
[----:B0-----:R-:W-:Y:S02]  /*b130*/  FMNMX.FTZ R8, R20, R8, !PT ;  /* 0x0000000814087209 */ /* 0x001fe40007810000 */
[----:B------:R-:W-:-:S02]  /*b140*/  FSEL R54, R54, -INF , !P1 ;  /* 0xff80000036367808 */ /* 0x000fc40004800000 */
[----:B------:R-:W-:Y:S01]  /*b150*/  ISETP.GT.AND P1, PT, R15, 0x1, !P5 ;  /* 0x000000010f00780c */ /* 0x000fe20006f24270 */
[----:B------:R-:W-:-:S01]  /*b160*/  FFMA.FTZ R0, R2, R8, -8 ;  /* 0xc100000002007423 */ /* 0x000fc20000010008 */
[----:B------:R-:W-:Y:S02]  /*b170*/  LOP3.LUT P5, RZ, R16, 0x800000, RZ, 0xc0, !PT ;  /* 0x0080000010ff7812 */ /* 0x000fe400078ac0ff */
        /* <DEDUP_REMOVED lines=58> */
[----:B------:R-:W-:Y:S02]  /*b520*/  FSETP.NEU.FTZ.AND P1, PT, R8, -INF , PT ;  /* 0xff8000000800780b */ /* 0x000fe40003f3d000 */
[----:B------:R-:W-:Y:S02]  /*b530*/  FMNMX.FTZ R52, R153, R52, !PT ;  /* 0x0000003499347209 */ /* 0x000fe40007810000 */
[----:B------:R-:W-:-:S02]  /*b540*/  LOP3.LUT P5, RZ, R16, 0x8000000, RZ, 0xc0, !PT ;  /* 0x0800000010ff7812 */ /* 0x000fc400078ac0ff */
[----:B------:R-:W-:Y:S02]  /*b550*/  FMNMX.FTZ R52, R67, R52, !PT ;  /* 0x0000003443347209 */ /* 0x000fe40007810000 */
[----:B------:R-:W-:Y:S02]  /*b560*/  FSEL R0, R0, RZ, P1 ;  /* 0x000000ff00007208 */ /* 0x000fe40000800000 */
[----:B------:R-:W-:Y:S02]  /*b570*/  FMNMX.FTZ R56, R155, R52, !PT ;  /* 0x000000349b387209 */ /* 0x000fe40007810000 */
[----:B------:R-:W-:Y:S01]  /*b580*/  ISETP.GT.AND P1, PT, R15, 0x90, !P5 ;  /* 0x000000900f00780c */ /* 0x000fe20006f24270 */
[C-C-:B------:R-:W-:Y:S01]  /*b590*/  FFMA.FTZ R62, R2.reuse, R41, -R0.reuse ;  /* 0x00000029023e7223 */ /* 0x140fe20000010800 */
[----:B------:R-:W-:Y:S01]  /*b5a0*/  FMNMX.FTZ R3, R71, R56, !PT ;  /* 0x0000003847037209 */ /* 0x000fe20007810000 */
[--C-:B------:R-:W-:Y:S01]  /*b5b0*/  FFMA.FTZ R12, R2, R88, -R0.reuse ;  /* 0x00000058020c7223 */ /* 0x100fe20000010800 */
[----:B------:R-:W-:Y:S01]  /*b5c0*/  ISETP.LT.OR P1, PT, R14, 0x91, P1 ;  /* 0x000000910e00780c */ /* 0x000fe20000f21670 */
[--C-:B------:R-:W-:Y:S01]  /*b5d0*/  FFMA.FTZ R89, R2, R89, -R0.reuse ;  /* 0x0000005902597223 */ /* 0x100fe20000010800 */
[----:B------:R-:W-:Y:S01]  /*b5e0*/  FMNMX.FTZ R56, R42, R3, !PT ;  /* 0x000000032a387209 */ /* 0x000fe20007810000 */
[--C-:B------:R-:W-:Y:S01]  /*b5f0*/  FFMA.FTZ R20, R2, R107, -R0.reuse ;  /* 0x0000006b02147223 */ /* 0x100fe20000010800 */
[----:B------:R-:W-:Y:S01]  /*b600*/  LOP3.LUT P2, RZ, R16, 0x400000, RZ, 0xc0, !PT ;  /* 0x0040000010ff7812 */ /* 0x000fe2000784c0ff */
[----:B------:R-:W-:Y:S01]  /*b610*/  MUFU.EX2 R12, R12 ;  /* 0x0000000c000c7308 */ /* 0x000fe20000000800 */
[----:B------:R-:W-:Y:S01]  /*b620*/  FMNMX.FTZ R3, R43, R56, !PT ;  /* 0x000000382b037209 */ /* 0x000fe20007810000 */
[--C-:B------:R-:W-:Y:S01]  /*b630*/  FFMA.FTZ R93, R2, R93, -R0.reuse ;  /* 0x0000005d025d7223 */ /* 0x100fe20000010800 */
[----:B------:R-:W-:Y:S01]  /*b640*/  FSEL R34, R34, -INF , !P1 ;  /* 0xff80000022227808 */ /* 0x000fe20004800000 */
[--C-:B------:R-:W-:Y:S01]  /*b650*/  FFMA.FTZ R24, R2, R109, -R0.reuse ;  /* 0x0000006d02187223 */ /* 0x100fe20000010800 */
[----:B------:R-:W-:Y:S01]  /*b660*/  FMNMX.FTZ R58, R46, R3, !PT ;  /* 0x000000032e3a7209 */ /* 0x000fe20007810000 */
[C-C-:B------:R-:W-:Y:S01]  /*b670*/  FFMA.FTZ R97, R2.reuse, R97, -R0.reuse ;  /* 0x0000006102617223 */ /* 0x140fe20000010800 */
[----:B------:R-:W-:Y:S01]  /*b680*/  ISETP.GT.AND P1, PT, R15, 0x91, !P2 ;  /* 0x000000910f00780c */ /* 0x000fe20005724270 */
[----:B------:R-:W-:Y:S01]  /*b690*/  MUFU.EX2 R89, R89 ;  /* 0x0000005900597308 */ /* 0x000fe20000000800 */
[----:B------:R-:W-:Y:S01]  /*b6a0*/  FMNMX.FTZ R3, R47, R58, !PT ;  /* 0x0000003a2f037209 */ /* 0x000fe20007810000 */
[--C-:B------:R-:W-:Y:S01]  /*b6b0*/  FFMA.FTZ R28, R2, R111, -R0.reuse ;  /* 0x0000006f021c7223 */ /* 0x100fe20000010800 */
[----:B------:R-:W-:Y:S01]  /*b6c0*/  LOP3.LUT P5, RZ, R16, 0x10000000, RZ, 0xc0, !PT ;  /* 0x1000000010ff7812 */ /* 0x000fe200078ac0ff */
[--C-:B------:R-:W-:Y:S01]  /*b6d0*/  FFMA.FTZ R101, R2, R101, -R0.reuse ;  /* 0x0000006502657223 */ /* 0x100fe20000010800 */
[----:B------:R-:W-:Y:S01]  /*b6e0*/  FMNMX.FTZ R58, R50, R3, !PT ;  /* 0x00000003323a7209 */ /* 0x000fe20007810000 */
[--C-:B------:R-:W-:Y:S01]  /*b6f0*/  FFMA.FTZ R32, R2, R113, -R0.reuse ;  /* 0x0000007102207223 */ /* 0x100fe20000010800 */
[----:B------:R-:W-:Y:S01]  /*b700*/  ISETP.LT.OR P1, PT, R14, 0x92, P1 ;  /* 0x000000920e00780c */ /* 0x000fe20000f21670 */
[----:B------:R-:W-:Y:S01]  /*b710*/  MUFU.EX2 R20, R20 ;  /* 0x0000001400147308 */ /* 0x000fe20000000800 */
[----:B------:R-:W-:Y:S01]  /*b720*/  FMNMX.FTZ R3, R51, R58, !PT ;  /* 0x0000003a33037209 */ /* 0x000fe20007810000 */
[C-C-:B------:R-:W-:Y:S01]  /*b730*/  FFMA.FTZ R73, R2.reuse, R73, -R0.reuse ;  /* 0x0000004902497223 */ /* 0x140fe20000010800 */
[----:B------:R-:W-:Y:S01]  /*b740*/  ISETP.GT.AND P2, PT, R15, 0x99, !P5 ;  /* 0x000000990f00780c */ /* 0x000fe20006f44270 */
[--C-:B------:R-:W-:Y:S01]  /*b750*/  FFMA.FTZ R36, R2, R115, -R0.reuse ;  /* 0x0000007302247223 */ /* 0x100fe20000010800 */
[----:B------:R-:W-:Y:S01]  /*b760*/  FMNMX.FTZ R60, R54, R3, !PT ;  /* 0x00000003363c7209 */ /* 0x000fe20007810000 */
[C-C-:B------:R-:W-:Y:S01]  /*b770*/  FFMA.FTZ R77, R2.reuse, R77, -R0.reuse ;  /* 0x0000004d024d7223 */ /* 0x140fe20000010800 */
[----:B------:R-:W-:Y:S01]  /*b780*/  FSEL R35, R35, -INF , !P1 ;  /* 0xff80000023237808 */ /* 0x000fe20004800000 */
[C-C-:B------:R-:W-:Y:S01]  /*b790*/  FFMA.FTZ R117, R2.reuse, R117, -R0.reuse ;  /* 0x0000007502757223 */ /* 0x140fe20000010800 */
[----:B------:R-:W-:Y:S01]  /*b7a0*/  FMNMX.FTZ R3, R55, R60, !PT ;  /* 0x0000003c37037209 */ /* 0x000fe20007810000 */
[--C-:B------:R-:W-:Y:S01]  /*b7b0*/  FFMA.FTZ R81, R2, R81, -R0.reuse ;  /* 0x0000005102517223 */ /* 0x100fe20000010800 */
[----:B------:R-:W-:Y:S01]  /*b7c0*/  ISETP.LT.OR P2, PT, R14, 0x9a, P2 ;  /* 0x0000009a0e00780c */ /* 0x000fe20001741670 */
[--C-:B------:R-:W-:Y:S01]  /*b7d0*/  FFMA.FTZ R119, R2, R119, -R0.reuse ;  /* 0x0000007702777223 */ /* 0x100fe20000010800 */
[----:B------:R-:W-:Y:S01]  /*b7e0*/  FMNMX.FTZ R60, R26, R3, !PT ;  /* 0x000000031a3c7209 */ /* 0x000fe20007810000 */
[----:B------:R0:W-:Y:S01]  /*b7f0*/  MUFU.EX2 R14, R62 ;  /* 0x0000003e000e7308 */ /* 0x0001e20000000800 */
[----:B------:R-:W-:Y:S01]  /*b800*/  FSEL R41, R38, -INF , !P3 ;  /* 0xff80000026297808 */ /* 0x000fe20005800000 */
[C-C-:B------:R-:W-:Y:S01]  /*b810*/  FFMA.FTZ R85, R2.reuse, R85, -R0.reuse ;  /* 0x0000005502557223 */ /* 0x140fe20000010800 */
[----:B------:R-:W-:Y:S01]  /*b820*/  FMNMX.FTZ R3, R27, R60, !PT ;  /* 0x0000003c1b037209 */ /* 0x000fe20007810000 */
[C-C-:B------:R-:W-:Y:S01]  /*b830*/  FFMA.FTZ R121, R2.reuse, R121, -R0.reuse ;  /* 0x0000007902797223 */ /* 0x140fe20000010800 */
[----:B------:R-:W-:Y:S01]  /*b840*/  FSEL R39, R39, -INF , !P2 ;  /* 0xff80000027277808 */ /* 0x000fe20005000000 */
[--C-:B------:R-:W-:Y:S01]  /*b850*/  FFMA.FTZ R57, R2, R57, -R0.reuse ;  /* 0x0000003902397223 */ /* 0x100fe20000010800 */
[----:B------:R-:W-:Y:S01]  /*b860*/  FMNMX.FTZ R60, R30, R3, !PT ;  /* 0x000000031e3c7209 */ /* 0x000fe20007810000 */
[C-C-:B------:R-:W-:Y:S01]  /*b870*/  FFMA.FTZ R123, R2.reuse, R123, -R0.reuse ;  /* 0x0000007b027b7223 */ /* 0x140fe20000010800 */
[----:B------:R-:W-:-:S01]  /*b880*/  FFMA.FTZ R61, R2, R61, -R0 ;  /* 0x0000003d023d7223 */ /* 0x000fc20000010800 */
[C-C-:B------:R-:W-:Y:S01]  /*b890*/  FFMA.FTZ R56, R2.reuse, R125, -R0.reuse ;  /* 0x0000007d02387223 */ /* 0x140fe20000010800 */
[----:B------:R-:W-:Y:S01]  /*b8a0*/  FMNMX.FTZ R3, R31, R60, !PT ;  /* 0x0000003c1f037209 */ /* 0x000fe20007810000 */
[C-C-:B------:R-:W-:Y:S01]  /*b8b0*/  FFMA.FTZ R65, R2.reuse, R65, -R0.reuse ;  /* 0x0000004102417223 */ /* 0x140fe20000010800 */
[----:B------:R-:W-:-:S01]  /*b8c0*/  FFMA.FTZ R58, R2, R127, -R0 ;  /* 0x0000007f023a7223 */ /* 0x000fc20000010800 */
[--C-:B------:R-:W-:Y:S01]  /*b8d0*/  FFMA.FTZ R69, R2, R69, -R0.reuse ;  /* 0x0000004502457223 */ /* 0x100fe20000010800 */
[----:B------:R-:W-:Y:S01]  /*b8e0*/  FMNMX.FTZ R60, R34, R3, !PT ;  /* 0x00000003223c7209 */ /* 0x000fe20007810000 */
[C-C-:B------:R-:W-:Y:S01]  /*b8f0*/  FFMA.FTZ R129, R2.reuse, R129, -R0.reuse ;  /* 0x0000008102817223 */ /* 0x140fe20000010800 */
[----:B------:R-:W-:-:S01]  /*b900*/  FFMA.FTZ R38, R2, R131, -R0 ;  /* 0x0000008302267223 */ /* 0x000fc20000010800 */
[C-C-:B------:R-:W-:Y:S01]  /*b910*/  FFMA.FTZ R45, R2.reuse, R45, -R0.reuse ;  /* 0x0000002d022d7223 */ /* 0x140fe20000010800 */
[----:B------:R-:W-:Y:S01]  /*b920*/  FMNMX.FTZ R60, R35, R60, !PT ;  /* 0x0000003c233c7209 */ /* 0x000fe20007810000 */
[C-C-:B------:R-:W-:Y:S01]  /*b930*/  FFMA.FTZ R49, R2.reuse, R49, -R0.reuse ;  /* 0x0000003102317223 */ /* 0x140fe20000010800 */
[----:B0-----:R-:W-:-:S01]  /*b940*/  FFMA.FTZ R62, R2, R135, -R0 ;  /* 0x00000087023e7223 */ /* 0x001fc20000010800 */
        /* <DEDUP_REMOVED lines=9> */
[----:B------:R-:W-:-:S01]  /*b9e0*/  FFMA.FTZ R107, R2, R143, -R0 ;  /* 0x0000008f026b7223 */ /* 0x000fc20000010800 */
[----:B------:R-:W0:Y:S01]  /*b9f0*/  SHFL.BFLY PT, R64, R3, 0x2, 0x1f ;  /* 0x0c401f0003407f89 */ /* 0x000e2200000e0000 */
[----:B------:R-:W-:-:S01]  /*ba00*/  FFMA.FTZ R33, R2, R33, -R0 ;  /* 0x0000002102217223 */ /* 0x000fc20000010800 */
[----:B------:R-:W-:Y:S01]  /*ba10*/  FFMA.FTZ R0, R2, R37, -R0 ;  /* 0x0000002502007223 */ /* 0x000fe20000010800 */
[----:B------:R-:W1:Y:S01]  /*ba20*/  MUFU.EX2 R93, R93 ;  /* 0x0000005d005d7308 */ /* 0x000e620000000800 */
[----:B------:R-:W-:-:S07]  /*ba30*/  ISETP.NE.AND P5, PT, R110, 0x1, PT ;  /* 0x000000016e00780c */ /* 0x000fce0003fa5270 */
[----:B------:R-:W-:Y:S08]  /*ba40*/  MUFU.EX2 R24, R24 ;  /* 0x0000001800187308 */ /* 0x000ff00000000800 */
[----:B------:R-:W-:Y:S01]  /*ba50*/  MUFU.EX2 R97, R97 ;  /* 0x0000006100617308 */ /* 0x000fe20000000800 */
[----:B-1----:R-:W-:Y:S02]  /*ba60*/  F2FP.SATFINITE.E4M3.F32.PACK_AB_MERGE_C R152, R93, R20, RZ ;  /* 0x000000145d98723e */ /* 0x002fe400048070ff */
[----:B0-----:R-:W-:-:S02]  /*ba70*/  FMNMX.FTZ R70, R3, R64, !PT ;  /* 0x0000004003467209 */ /* 0x001fc40007810000 */
[----:B------:R-:W-:-:S03]  /*ba80*/  F2FP.SATFINITE.E4M3.F32.PACK_AB_MERGE_C R152, R89, R12, R152 ;  /* 0x0000000c5998723e */ /* 0x000fc60004807098 */
[----:B------:R-:W-:Y:S01]  /*ba90*/  MUFU.EX2 R28, R28 ;  /* 0x0000001c001c7308 */ /* 0x000fe20000000800 */
[----:B------:R-:W0:Y:S07]  /*baa0*/  SHFL.BFLY PT, R3, R70, 0x1, 0x1f ;  /* 0x0c201f0046037f89 */ /* 0x000e2e00000e0000 */
[----:B------:R-:W1:Y:S08]  /*bab0*/  MUFU.EX2 R101, R101 ;  /* 0x0000006500657308 */ /* 0x000e700000000800 */
[----:B------:R-:W-:Y:S08]  /*bac0*/  MUFU.EX2 R32, R32 ;  /* 0x0000002000207308 */ /* 0x000ff00000000800 */
[----:B------:R-:W-:Y:S01]  /*bad0*/  MUFU.EX2 R73, R73 ;  /* 0x0000004900497308 */ /* 0x000fe20000000800 */
[----:B-1----:R-:W-:-:S02]  /*bae0*/  F2FP.SATFINITE.E4M3.F32.PACK_AB_MERGE_C R154, R101, R28, RZ ;  /* 0x0000001c659a723e */ /* 0x002fc400048070ff */
[----:B0-----:R-:W-:Y:S02]  /*baf0*/  FMNMX.FTZ R3, R70, R3, !PT ;  /* 0x0000000346037209 */ /* 0x001fe40007810000 */
[----:B------:R-:W-:Y:S02]  /*bb00*/  F2FP.SATFINITE.E4M3.F32.PACK_AB_MERGE_C R154, R97, R24, R154 ;  /* 0x00000018619a723e */ /* 0x000fe4000480709a */
[----:B------:R-:W-:Y:S01]  /*bb10*/  FSETP.NEU.FTZ.AND P1, PT, R3, -INF , PT ;  /* 0xff8000000300780b */ /* 0x000fe20003f3d000 */
[----:B------:R-:W-:-:S01]  /*bb20*/  FFMA.FTZ R70, R2, R3, -8 ;  /* 0xc100000002467423 */ /* 0x000fc20000010003 */
[----:B------:R-:W-:Y:S04]  /*bb30*/  MUFU.EX2 R36, R36 ;  /* 0x0000002400247308 */ /* 0x000fe80000000800 */
[----:B------:R-:W-:-:S04]  /*bb40*/  FSEL R37, R70, RZ, P1 ;  /* 0x000000ff46257208 */ /* 0x000fc80000800000 */
[----:B------:R-:W0:Y:S01]  /*bb50*/  MUFU.EX2 R77, R77 ;  /* 0x0000004d004d7308 */ /* 0x000e220000000800 */
[----:B------:R-:W-:-:S01]  /*bb60*/  FFMA.FTZ R70, R2, R90, -R37 ;  /* 0x0000005a02467223 */ /* 0x000fc20000010825 */
[C-C-:B------:R-:W-:Y:S01]  /*bb70*/  FFMA.FTZ R91, R2.reuse, R91, -R37.reuse ;  /* 0x0000005b025b7223 */ /* 0x140fe20000010825 */
[----:B------:R-:W-:-:S01]  /*bb80*/  FFMA.FTZ R72, R2, R94, -R37 ;  /* 0x0000005e02487223 */ /* 0x000fc20000010825 */
[----:B------:R-:W-:Y:S01]  /*bb90*/  FFMA.FTZ R90, R2, R67, -R37 ;  /* 0x00000043025a7223 */ /* 0x000fe20000010825 */
[----:B------:R-:W-:-:S01]  /*bba0*/  FADD.FTZ R67, R12, R89 ;  /* 0x000000590c437221 */ /* 0x000fc20000010000 */
[C-C-:B------:R-:W-:Y:S01]  /*bbb0*/  FFMA.FTZ R95, R2.reuse, R95, -R37.reuse ;  /* 0x0000005f025f7223 */ /* 0x140fe20000010825 */
[----:B------:R-:W-:-:S01]  /*bbc0*/  FFMA.FTZ R74, R2, R98, -R37 ;  /* 0x00000062024a7223 */ /* 0x000fc20000010825 */
[----:B------:R-:W-:Y:S01]  /*bbd0*/  MUFU.EX2 R70, R70 ;  /* 0x0000004600467308 */ /* 0x000fe20000000800 */
[----:B------:R-:W-:-:S01]  /*bbe0*/  FADD.FTZ R92, R20, R67 ;  /* 0x00000043145c7221 */ /* 0x000fc20000010000 */
[C-C-:B------:R-:W-:Y:S01]  /*bbf0*/  FFMA.FTZ R84, R2.reuse, R87, -R37.reuse ;  /* 0x0000005702547223 */ /* 0x140fe20000010825 */
[----:B------:R-:W-:-:S01]  /*bc00*/  FFMA.FTZ R99, R2, R99, -R37 ;  /* 0x0000006302637223 */ /* 0x000fc20000010825 */
[----:B------:R-:W-:Y:S01]  /*bc10*/  FFMA.FTZ R76, R2, R102, -R37 ;  /* 0x00000066024c7223 */ /* 0x000fe20000010825 */
[----:B------:R-:W-:-:S01]  /*bc20*/  FADD.FTZ R87, R93, R92 ;  /* 0x0000005c5d577221 */ /* 0x000fc20000010000 */
[C-C-:B------:R-:W-:Y:S01]  /*bc30*/  FFMA.FTZ R92, R2.reuse, R71, -R37.reuse ;  /* 0x00000047025c7223 */ /* 0x140fe20000010825 */
[----:B------:R-:W-:-:S01]  /*bc40*/  FFMA.FTZ R103, R2, R103, -R37 ;  /* 0x0000006702677223 */ /* 0x000fc20000010825 */
[----:B------:R-:W1:Y:S01]  /*bc50*/  MUFU.EX2 R91, R91 ;  /* 0x0000005b005b7308 */ /* 0x000e620000000800 */
[----:B------:R-:W-:-:S01]  /*bc60*/  FADD.FTZ R94, R24, R87 ;  /* 0x00000057185e7221 */ /* 0x000fc20000010000 */
[C-C-:B------:R-:W-:Y:S01]  /*bc70*/  FFMA.FTZ R13, R2.reuse, R13, -R37.reuse ;  /* 0x0000000d020d7223 */ /* 0x140fe20000010825 */
[----:B------:R-:W-:-:S01]  /*bc80*/  FFMA.FTZ R78, R2, R75, -R37 ;  /* 0x0000004b024e7223 */ /* 0x000fc20000010825 */
[----:B------:R-:W-:Y:S01]  /*bc90*/  FFMA.FTZ R21, R2, R21, -R37 ;  /* 0x0000001502157223 */ /* 0x000fe20000010825 */
[----:B------:R-:W-:-:S01]  /*bca0*/  FADD.FTZ R87, R97, R94 ;  /* 0x0000005e61577221 */ /* 0x000fc20000010000 */
[C-C-:B------:R-:W-:Y:S01]  /*bcb0*/  FFMA.FTZ R80, R2.reuse, R79, -R37.reuse ;  /* 0x0000004f02507223 */ /* 0x140fe20000010825 */
[----:B------:R-:W-:-:S01]  /*bcc0*/  FFMA.FTZ R75, R2, R145, -R37 ;  /* 0x00000091024b7223 */ /* 0x000fc20000010825 */
[----:B------:R-:W2:Y:S01]  /*bcd0*/  MUFU.EX2 R72, R72 ;  /* 0x0000004800487308 */ /* 0x000ea20000000800 */
[----:B------:R-:W-:-:S01]  /*bce0*/  FADD.FTZ R96, R28, R87 ;  /* 0x000000571c607221 */ /* 0x000fc20000010000 */
[C-C-:B------:R-:W-:Y:S01]  /*bcf0*/  FFMA.FTZ R82, R2.reuse, R83, -R37.reuse ;  /* 0x0000005302527223 */ /* 0x140fe20000010825 */
[----:B0-----:R-:W-:Y:S01]  /*bd00*/  F2FP.SATFINITE.E4M3.F32.PACK_AB_MERGE_C R148, R77, R36, RZ ;  /* 0x000000244d94723e */ /* 0x001fe200048070ff */
[----:B------:R-:W-:Y:S01]  /*bd10*/  FFMA.FTZ R79, R2, R147, -R37 ;  /* 0x00000093024f7223 */ /* 0x000fe20000010825 */
[----:B------:R-:W-:-:S01]  /*bd20*/  FADD.FTZ R87, R101, R96 ;  /* 0x0000006065577221 */ /* 0x000fc20000010000 */
[C-C-:B------:R-:W-:Y:S01]  /*bd30*/  FFMA.FTZ R83, R2.reuse, R149, -R37.reuse ;  /* 0x0000009502537223 */ /* 0x140fe20000010825 */
[----:B------:R-:W-:-:S01]  /*bd40*/  FFMA.FTZ R86, R2, R59, -R37 ;  /* 0x0000003b02567223 */ /* 0x000fc20000010825 */
[----:B------:R-:W0:Y:S01]  /*bd50*/  MUFU.EX2 R95, R95 ;  /* 0x0000005f005f7308 */ /* 0x000e220000000800 */
[----:B-1----:R-:W-:-:S01]  /*bd60*/  FADD.FTZ R71, R70, R91 ;  /* 0x0000005b46477221 */ /* 0x002fc20000010000 */
[----:B------:R-:W-:Y:S01]  /*bd70*/  FADD.FTZ R96, R32, R87 ;  /* 0x0000005720607221 */ /* 0x000fe20000010000 */
[----:B------:R-:W-:-:S01]  /*bd80*/  FFMA.FTZ R59, R2, R151, -R37 ;  /* 0x00000097023b7223 */ /* 0x000fc20000010825 */
[C-C-:B------:R-:W-:Y:S01]  /*bd90*/  FFMA.FTZ R88, R2.reuse, R63, -R37.reuse ;  /* 0x0000003f02587223 */ /* 0x140fe20000010825 */
[C---:B------:R-:W-:Y:S01]  /*bda0*/  F2FP.SATFINITE.E4M3.F32.PACK_AB_MERGE_C R148, R73.reuse, R32, R148 ;  /* 0x000000204994723e */ /* 0x040fe20004807094 */
[----:B------:R-:W-:Y:S01]  /*bdb0*/  FADD.FTZ R87, R73, R96 ;  /* 0x0000006049577221 */ /* 0x000fe20000010000 */
[----:B------:R-:W-:-:S01]  /*bdc0*/  FFMA.FTZ R63, R2, R153, -R37 ;  /* 0x00000099023f7223 */ /* 0x000fc20000010825 */
[----:B------:R-:W1:Y:S01]  /*bdd0*/  MUFU.EX2 R74, R74 ;  /* 0x0000004a004a7308 */ /* 0x000e620000000800 */
[----:B--2---:R-:W-:-:S01]  /*bde0*/  FADD.FTZ R94, R72, R71 ;  /* 0x00000047485e7221 */ /* 0x004fc20000010000 */
[C-C-:B------:R-:W-:Y:S01]  /*bdf0*/  FFMA.FTZ R67, R2.reuse, R155, -R37.reuse ;  /* 0x0000009b02437223 */ /* 0x140fe20000010825 */
[----:B------:R-:W-:-:S01]  /*be00*/  FFMA.FTZ R42, R2, R42, -R37 ;  /* 0x0000002a022a7223 */ /* 0x000fc20000010825 */
[C-C-:B------:R-:W-:Y:S01]  /*be10*/  FFMA.FTZ R43, R2.reuse, R43, -R37.reuse ;  /* 0x0000002b022b7223 */ /* 0x140fe20000010825 */
[----:B------:R-:W-:-:S01]  /*be20*/  FFMA.FTZ R20, R2, R46, -R37 ;  /* 0x0000002e02147223 */ /* 0x000fc20000010825 */
[C-C-:B------:R-:W-:Y:S01]  /*be30*/  FFMA.FTZ R47, R2.reuse, R47, -R37.reuse ;  /* 0x0000002f022f7223 */ /* 0x140fe20000010825 */
[----:B------:R-:W-:-:S01]  /*be40*/  FFMA.FTZ R51, R2, R51, -R37 ;  /* 0x0000003302337223 */ /* 0x000fc20000010825 */
[----:B------:R-:W2:Y:S01]  /*be50*/  MUFU.EX2 R99, R99 ;  /* 0x0000006300637308 */ /* 0x000ea20000000800 */
[----:B0-----:R-:W-:-:S01]  /*be60*/  FADD.FTZ R71, R95, R94 ;  /* 0x0000005e5f477221 */ /* 0x001fc20000010000 */
[C-C-:B------:R-:W-:Y:S01]  /*be70*/  FFMA.FTZ R55, R2.reuse, R55, -R37.reuse ;  /* 0x0000003702377223 */ /* 0x140fe20000010825 */
[----:B------:R-:W-:-:S01]  /*be80*/  FFMA.FTZ R26, R2, R26, -R37 ;  /* 0x0000001a021a7223 */ /* 0x000fc20000010825 */
[C-C-:B------:R-:W-:Y:S01]  /*be90*/  FFMA.FTZ R27, R2.reuse, R27, -R37.reuse ;  /* 0x0000001b021b7223 */ /* 0x140fe20000010825 */
[----:B------:R-:W-:-:S01]  /*bea0*/  FFMA.FTZ R30, R2, R30, -R37 ;  /* 0x0000001e021e7223 */ /* 0x000fc20000010825 */
[C-C-:B------:R-:W-:Y:S01]  /*beb0*/  FFMA.FTZ R31, R2.reuse, R31, -R37.reuse ;  /* 0x0000001f021f7223 */ /* 0x140fe20000010825 */
[----:B------:R-:W-:-:S01]  /*bec0*/  FFMA.FTZ R34, R2, R34, -R37 ;  /* 0x0000002202227223 */ /* 0x000fc20000010825 */
[----:B------:R-:W0:Y:S01]  /*bed0*/  MUFU.EX2 R76, R76 ;  /* 0x0000004c004c7308 */ /* 0x000e220000000800 */
[----:B-1----:R-:W-:-:S01]  /*bee0*/  FADD.FTZ R94, R74, R71 ;  /* 0x000000474a5e7221 */ /* 0x002fc20000010000 */
[C-C-:B------:R-:W-:Y:S01]  /*bef0*/  FFMA.FTZ R35, R2.reuse, R35, -R37.reuse ;  /* 0x0000002302237223 */ /* 0x140fe20000010825 */
[----:B------:R-:W-:-:S01]  /*bf00*/  FFMA.FTZ R41, R2, R41, -R37 ;  /* 0x0000002902297223 */ /* 0x000fc20000010825 */
[----:B------:R-:W-:-:S04]  /*bf10*/  F2FP.SATFINITE.E4M3.F32.PACK_AB_MERGE_C R153, R95, R72, RZ ;  /* 0x000000485f99723e */ /* 0x000fc800048070ff */
[----:B------:R-:W1:Y:S01]  /*bf20*/  MUFU.EX2 R103, R103 ;  /* 0x0000006700677308 */ /* 0x000e620000000800 */
[----:B--2---:R-:W-:-:S01]  /*bf30*/  FADD.FTZ R71, R99, R94 ;  /* 0x0000005e63477221 */ /* 0x004fc20000010000 */
[----:B------:R-:W-:Y:S01]  /*bf40*/  FADD.FTZ R94, R36, R87 ;  /* 0x00000057245e7221 */ /* 0x000fe20000010000 */
[----:B------:R-:W-:-:S05]  /*bf50*/  F2FP.SATFINITE.E4M3.F32.PACK_AB_MERGE_C R153, R91, R70, R153 ;  /* 0x000000465b99723e */ /* 0x000fca0004807099 */
[----:B------:R-:W2:Y:S01]  /*bf60*/  MUFU.EX2 R40, R117 ;  /* 0x0000007500287308 */ /* 0x000ea20000000800 */
[----:B0-----:R-:W-:-:S01]  /*bf70*/  FADD.FTZ R28, R76, R71 ;  /* 0x000000474c1c7221 */ /* 0x001fc20000010000 */
[----:B------:R-:W-:-:S06]  /*bf80*/  FADD.FTZ R71, R77, R94 ;  /* 0x0000005e4d477221 */ /* 0x000fcc0000010000 */
        /* <DEDUP_REMOVED lines=16> */
[----:B------:R-:W-:-:S06]  /*c090*/  FFMA.FTZ R12, R2, R50, -R37 ;  /* 0x00000032020c7223 */ /* 0x000fcc0000010825 */
[----:B------:R-:W1:Y:S01]  /*c0a0*/  MUFU.EX2 R75, R75 ;  /* 0x0000004b004b7308 */ /* 0x000e620000000800 */
[C---:B--2---:R-:W-:Y:S01]  /*c0b0*/  F2FP.SATFINITE.E4M3.F32.PACK_AB_MERGE_C R150, R85.reuse, R44, RZ ;  /* 0x0000002c5596723e */ /* 0x044fe200048070ff */
[----:B------:R-:W-:-:S03]  /*c0c0*/  FADD.FTZ R85, R85, R24 ;  /* 0x0000001855557221 */ /* 0x000fc60000010000 */
[----:B------:R-:W-:-:S03]  /*c0d0*/  F2FP.SATFINITE.E4M3.F32.PACK_AB_MERGE_C R150, R81, R40, R150 ;  /* 0x000000285196723e */ /* 0x000fc60004807096 */
[----:B------:R-:W2:Y:S01]  /*c0e0*/  MUFU.EX2 R48, R121 ;  /* 0x0000007900307308 */ /* 0x000ea20000000800 */
[----:B0-----:R-:W-:-:S01]  /*c0f0*/  FADD.FTZ R24, R80, R71 ;  /* 0x0000004750187221 */ /* 0x001fc20000010000 */
[----:B------:R-:W-:-:S04]  /*c100*/  F2FP.SATFINITE.E4M3.F32.PACK_AB_MERGE_C R21, R80, R21, RZ ;  /* 0x000000155015723e */ /* 0x000fc800048070ff */
[----:B------:R-:W-:Y:S02]  /*c110*/  F2FP.SATFINITE.E4M3.F32.PACK_AB_MERGE_C R149, R78, R13, R21 ;  /* 0x0000000d4e95723e */ /* 0x000fe40004807015 */
[----:B------:R-:W-:Y:S01]  /*c120*/  MUFU.EX2 R52, R123 ;  /* 0x0000007b00347308 */ /* 0x000fe20000000800 */
[----:B-1----:R-:W-:-:S01]  /*c130*/  FADD.FTZ R71, R75, R24 ;  /* 0x000000184b477221 */ /* 0x002fc20000010000 */
[----:B------:R-:W0:Y:S06]  /*c140*/  @P5 LDC R21, c[0x0][0x44c] ;  /* 0x00011300ff155b82 */ /* 0x000e2c0000000800 */
[----:B------:R-:W1:Y:S01]  /*c150*/  MUFU.EX2 R61, R61 ;  /* 0x0000003d003d7308 */ /* 0x000e620000000800 */
[----:B--2---:R-:W-:-:S07]  /*c160*/  FADD.FTZ R28, R48, R85 ;  /* 0x00000055301c7221 */ /* 0x004fce0000010000 */
[----:B------:R-:W2:Y:S08]  /*c170*/  MUFU.EX2 R82, R82 ;  /* 0x0000005200527308 */ /* 0x000eb00000000800 */
[----:B------:R-:W3:Y:S01]  /*c180*/  MUFU.EX2 R57, R57 ;  /* 0x0000003900397308 */ /* 0x000ee20000000800 */
[----:B-1----:R-:W-:Y:S01]  /*c190*/  F2FP.SATFINITE.E4M3.F32.PACK_AB_MERGE_C R144, R61, R52, RZ ;  /* 0x000000343d90723e */ /* 0x002fe200048070ff */
[----:B0-----:R-:W-:-:S06]  /*c1a0*/  @P5 IMAD.HI.U32 R21, R108, R21, RZ ;  /* 0x000000156c155227 */ /* 0x001fcc00078e00ff */
[----:B------:R-:W0:Y:S01]  /*c1b0*/  MUFU.EX2 R79, R79 ;  /* 0x0000004f004f7308 */ /* 0x000e220000000800 */
[----:B--2---:R-:W-:-:S07]  /*c1c0*/  FADD.FTZ R24, R82, R71 ;  /* 0x0000004752187221 */ /* 0x004fce0000010000 */
[----:B------:R-:W1:Y:S01]  /*c1d0*/  MUFU.EX2 R84, R84 ;  /* 0x0000005400547308 */ /* 0x000e620000000800 */
[----:B---3--:R-:W-:-:S01]  /*c1e0*/  FADD.FTZ R73, R57, R28 ;  /* 0x0000001c39497221 */ /* 0x008fc20000010000 */
[----:B------:R-:W-:-:S03]  /*c1f0*/  F2FP.SATFINITE.E4M3.F32.PACK_AB_MERGE_C R144, R57, R48, R144 ;  /* 0x000000303990723e */ /* 0x000fc60004807090 */
[----:B------:R-:W-:-:S03]  /*c200*/  FADD.FTZ R52, R52, R73 ;  /* 0x0000004934347221 */ /* 0x000fc60000010000 */
[----:B------:R-:W2:Y:S01]  /*c210*/  MUFU.EX2 R83, R83 ;  /* 0x0000005300537308 */ /* 0x000ea20000000800 */
[----:B0-----:R-:W-:-:S01]  /*c220*/  FADD.FTZ R57, R79, R24 ;  /* 0x000000184f397221 */ /* 0x001fc20000010000 */
[----:B------:R-:W-:Y:S01]  /*c230*/  FADD.FTZ R61, R61, R52 ;  /* 0x000000343d3d7221 */ /* 0x000fe20000010000 */
[----:B------:R-:W-:-:S01]  /*c240*/  FFMA.FTZ R24, R2, R54, -R37 ;  /* 0x0000003602187223 */ /* 0x000fc20000010825 */
[----:B------:R-:W-:-:S04]  /*c250*/  FFMA.FTZ R37, R2, R39, -R37 ;  /* 0x0000002702257223 */ /* 0x000fc80000010825 */
[----:B------:R-:W0:Y:S01]  /*c260*/  MUFU.EX2 R86, R86 ;  /* 0x0000005600567308 */ /* 0x000e220000000800 */
[----:B-1----:R-:W-:-:S01]  /*c270*/  FADD.FTZ R28, R84, R57 ;  /* 0x00000039541c7221 */ /* 0x002fc20000010000 */
[----:B------:R-:W-:-:S04]  /*c280*/  F2FP.SATFINITE.E4M3.F32.PACK_AB_MERGE_C R79, R84, R79, RZ ;  /* 0x0000004f544f723e */ /* 0x000fc800048070ff */
[----:B------:R-:W-:Y:S02]  /*c290*/  F2FP.SATFINITE.E4M3.F32.PACK_AB_MERGE_C R151, R82, R75, R79 ;  /* 0x0000004b5297723e */ /* 0x000fe4000480704f */
[----:B------:R-:W1:Y:S01]  /*c2a0*/  MUFU.EX2 R59, R59 ;  /* 0x0000003b003b7308 */ /* 0x000e620000000800 */
[----:B--2---:R-:W-:-:S07]  /*c2b0*/  FADD.FTZ R57, R83, R28 ;  /* 0x0000001c53397221 */ /* 0x004fce0000010000 */
[----:B------:R-:W-:Y:S01]  /*c2c0*/  MUFU.EX2 R58, R58 ;  /* 0x0000003a003a7308 */ /* 0x000fe20000000800 */
[----:B0-----:R-:W-:-:S07]  /*c2d0*/  FADD.FTZ R28, R86, R57 ;  /* 0x00000039561c7221 */ /* 0x001fce0000010000 */
[----:B------:R-:W0:Y:S01]  /*c2e0*/  MUFU.EX2 R69, R69 ;  /* 0x0000004500457308 */ /* 0x000e220000000800 */
[----:B-1----:R-:W-:-:S07]  /*c2f0*/  FADD.FTZ R57, R59, R28 ;  /* 0x0000001c3b397221 */ /* 0x002fce0000010000 */
[----:B------:R-:W1:Y:S08]  /*c300*/  MUFU.EX2 R56, R56 ;  /* 0x0000003800387308 */ /* 0x000e700000000800 */
[----:B------:R-:W2:Y:S01]  /*c310*/  MUFU.EX2 R88, R88 ;  /* 0x0000005800587308 */ /* 0x000ea20000000800 */
[----:B0-----:R-:W-:-:S07]  /*c320*/  F2FP.SATFINITE.E4M3.F32.PACK_AB_MERGE_C R146, R69, R58, RZ ;  /* 0x0000003a4592723e */ /* 0x001fce00048070ff */
[----:B------:R-:W0:Y:S01]  /*c330*/  MUFU.EX2 R65, R65 ;  /* 0x0000004100417308 */ /* 0x000e220000000800 */
[----:B-1----:R-:W-:-:S07]  /*c340*/  FADD.FTZ R32, R56, R61 ;  /* 0x0000003d38207221 */ /* 0x002fce0000010000 */
[----:B------:R-:W1:Y:S01]  /*c350*/  MUFU.EX2 R63, R63 ;  /* 0x0000003f003f7308 */ /* 0x000e620000000800 */
[----:B--2---:R-:W-:-:S01]  /*c360*/  FADD.FTZ R28, R88, R57 ;  /* 0x00000039581c7221 */ /* 0x004fc20000010000 */
[----:B------:R-:W-:-:S04]  /*c370*/  F2FP.SATFINITE.E4M3.F32.PACK_AB_MERGE_C R59, R88, R59, RZ ;  /* 0x0000003b583b723e */ /* 0x000fc800048070ff */
[----:B------:R-:W-:Y:S02]  /*c380*/  F2FP.SATFINITE.E4M3.F32.PACK_AB_MERGE_C R145, R86, R83, R59 ;  /* 0x000000535691723e */ /* 0x000fe4000480703b */
[----:B------:R-:W2:Y:S01]  /*c390*/  MUFU.EX2 R90, R90 ;  /* 0x0000005a005a7308 */ /* 0x000ea20000000800 */
[C---:B0-----:R-:W-:Y:S01]  /*c3a0*/  F2FP.SATFINITE.E4M3.F32.PACK_AB_MERGE_C R146, R65.reuse, R56, R146 ;  /* 0x000000384192723e */ /* 0x041fe20004807092 */
[----:B------:R-:W-:-:S04]  /*c3b0*/  FADD.FTZ R65, R65, R32 ;  /* 0x0000002041417221 */ /* 0x000fc80000010000 */
[----:B------:R-:W-:Y:S02]  /*c3c0*/  FADD.FTZ R58, R58, R65 ;  /* 0x000000413a3a7221 */ /* 0x000fe40000010000 */
[----:B------:R-:W-:Y:S01]  /*c3d0*/  MUFU.EX2 R38, R38 ;  /* 0x0000002600267308 */ /* 0x000fe20000000800 */
[----:B-1----:R-:W-:-:S01]  /*c3e0*/  FADD.FTZ R39, R63, R28 ;  /* 0x0000001c3f277221 */ /* 0x002fc20000010000 */
[----:B------:R-:W-:-:S06]  /*c3f0*/  FADD.FTZ R58, R69, R58 ;  /* 0x0000003a453a7221 */ /* 0x000fcc0000010000 */
[----:B------:R-:W0:Y:S01]  /*c400*/  MUFU.EX2 R45, R45 ;  /* 0x0000002d002d7308 */ /* 0x000e220000000800 */
[----:B--2---:R-:W-:-:S07]  /*c410*/  FADD.FTZ R28, R90, R39 ;  /* 0x000000275a1c7221 */ /* 0x004fce0000010000 */
[----:B------:R-:W1:Y:S08]  /*c420*/  MUFU.EX2 R67, R67 ;  /* 0x0000004300437308 */ /* 0x000e700000000800 */
[----:B------:R-:W2:Y:S01]  /*c430*/  MUFU.EX2 R15, R129 ;  /* 0x00000081000f7308 */ /* 0x000ea20000000800 */
[----:B0-----:R-:W-:-:S07]  /*c440*/  F2FP.SATFINITE.E4M3.F32.PACK_AB_MERGE_C R140, R45, R38, RZ ;  /* 0x000000262d8c723e */ /* 0x001fce00048070ff */
[----:B------:R-:W0:Y:S01]  /*c450*/  MUFU.EX2 R92, R92 ;  /* 0x0000005c005c7308 */ /* 0x000e220000000800 */
[----:B-1----:R-:W-:-:S02]  /*c460*/  FADD.FTZ R39, R67, R28 ;  /* 0x0000001c43277221 */ /* 0x002fc40000010000 */
[----:B------:R-:W1:Y:S05]  /*c470*/  @P5 LDC R28, c[0x0][0x450] ;  /* 0x00011400ff1c5b82 */ /* 0x000e6a0000000800 */
[----:B------:R-:W3:Y:S01]  /*c480*/  MUFU.EX2 R42, R42 ;  /* 0x0000002a002a7308 */ /* 0x000ee20000000800 */
[----:B--2---:R-:W-:Y:S01]  /*c490*/  F2FP.SATFINITE.E4M3.F32.PACK_AB_MERGE_C R140, R14, R15, R140 ;  /* 0x0000000f0e8c723e */ /* 0x004fe2000480708c */
[----:B------:R-:W-:-:S04]  /*c4a0*/  FADD.FTZ R15, R15, R58 ;  /* 0x0000003a0f0f7221 */ /* 0x000fc80000010000 */
[----:B------:R-:W-:Y:S02]  /*c4b0*/  FADD.FTZ R15, R14, R15 ;  /* 0x0000000f0e0f7221 */ /* 0x000fe40000010000 */
[----:B------:R-:W2:Y:S01]  /*c4c0*/  MUFU.EX2 R43, R43 ;  /* 0x0000002b002b7308 */ /* 0x000ea20000000800 */
[----:B0-----:R-:W-:-:S01]  /*c4d0*/  FADD.FTZ R39, R92, R39 ;  /* 0x000000275c277221 */ /* 0x001fc20000010000 */
[----:B------:R-:W-:Y:S01]  /*c4e0*/  FADD.FTZ R38, R38, R15 ;  /* 0x0000000f26267221 */ /* 0x000fe20000010000 */
[----:B------:R-:W-:-:S03]  /*c4f0*/  F2FP.SATFINITE.E4M3.F32.PACK_AB_MERGE_C R67, R92, R67, RZ ;  /* 0x000000435c43723e */ /* 0x000fc600048070ff */
[----:B------:R-:W-:Y:S01]  /*c500*/  FADD.FTZ R45, R45, R38 ;  /* 0x000000262d2d7221 */ /* 0x000fe20000010000 */
[----:B------:R-:W-:Y:S01]  /*c510*/  F2FP.SATFINITE.E4M3.F32.PACK_AB_MERGE_C R147, R90, R63, R67 ;  /* 0x0000003f5a93723e */ /* 0x000fe20004807043 */
[----:B------:R-:W0:Y:S01]  /*c520*/  MUFU.EX2 R20, R20 ;  /* 0x0000001400147308 */ /* 0x000e220000000800 */
[----:B---3--:R-:W-:-:S07]  /*c530*/  FADD.FTZ R14, R42, R39 ;  /* 0x000000272a0e7221 */ /* 0x008fce0000010000 */
[----:B------:R-:W-:Y:S01]  /*c540*/  MUFU.EX2 R62, R62 ;  /* 0x0000003e003e7308 */ /* 0x000fe20000000800 */
[----:B--2---:R-:W-:-:S07]  /*c550*/  FADD.FTZ R15, R43, R14 ;  /* 0x0000000e2b0f7221 */ /* 0x004fce0000010000 */
[----:B------:R-:W2:Y:S01]  /*c560*/  MUFU.EX2 R53, R53 ;  /* 0x0000003500357308 */ /* 0x000ea20000000800 */
[----:B0-----:R-:W-:-:S07]  /*c570*/  FADD.FTZ R14, R20, R15 ;  /* 0x0000000f140e7221 */ /* 0x001fce0000010000 */
[----:B------:R-:W0:Y:S08]  /*c580*/  MUFU.EX2 R47, R47 ;  /* 0x0000002f002f7308 */ /* 0x000e300000000800 */
[----:B------:R-:W-:Y:S01]  /*c590*/  MUFU.EX2 R60, R60 ;  /* 0x0000003c003c7308 */ /* 0x000fe20000000800 */
[----:B--2---:R-:W-:-:S07]  /*c5a0*/  F2FP.SATFINITE.E4M3.F32.PACK_AB_MERGE_C R142, R53, R62, RZ ;  /* 0x0000003e358e723e */ /* 0x004fce00048070ff */
[----:B------:R-:W2:Y:S01]  /*c5b0*/  MUFU.EX2 R49, R49 ;  /* 0x0000003100317308 */ /* 0x000ea20000000800 */
[C---:B0-----:R-:W-:Y:S01]  /*c5c0*/  F2FP.SATFINITE.E4M3.F32.PACK_AB_MERGE_C R15, R47.reuse, R20, RZ ;  /* 0x000000142f0f723e */ /* 0x041fe200048070ff */
[----:B------:R-:W-:-:S03]  /*c5d0*/  FADD.FTZ R47, R47, R14 ;  /* 0x0000000e2f2f7221 */ /* 0x000fc60000010000 */
[----:B------:R-:W-:-:S03]  /*c5e0*/  F2FP.SATFINITE.E4M3.F32.PACK_AB_MERGE_C R141, R43, R42, R15 ;  /* 0x0000002a2b8d723e */ /* 0x000fc6000480700f */
[----:B------:R-:W0:Y:S08]  /*c5f0*/  MUFU.EX2 R12, R12 ;  /* 0x0000000c000c7308 */ /* 0x000e300000000800 */
[----:B------:R-:W3:Y:S01]  /*c600*/  MUFU.EX2 R51, R51 ;  /* 0x0000003300337308 */ /* 0x000ee20000000800 */
[----:B--2---:R-:W-:Y:S01]  /*c610*/  F2FP.SATFINITE.E4M3.F32.PACK_AB_MERGE_C R142, R49, R60, R142 ;  /* 0x0000003c318e723e */ /* 0x004fe2000480708e */
[----:B------:R-:W-:-:S04]  /*c620*/  FADD.FTZ R60, R60, R45 ;  /* 0x0000002d3c3c7221 */ /* 0x000fc80000010000 */
[----:B------:R-:W-:Y:S02]  /*c630*/  FADD.FTZ R49, R49, R60 ;  /* 0x0000003c31317221 */ /* 0x000fe40000010000 */
[----:B------:R-:W2:Y:S01]  /*c640*/  MUFU.EX2 R24, R24 ;  /* 0x0000001800187308 */ /* 0x000ea20000000800 */
[----:B0-----:R-:W-:-:S01]  /*c650*/  FADD.FTZ R14, R12, R47 ;  /* 0x0000002f0c0e7221 */ /* 0x001fc20000010000 */
[----:B------:R-:W-:-:S04]  /*c660*/  FADD.FTZ R62, R62, R49 ;  /* 0x000000313e3e7221 */ /* 0x000fc80000010000 */
[----:B------:R-:W-:Y:S02]  /*c670*/  FADD.FTZ R53, R53, R62 ;  /* 0x0000003e35357221 */ /* 0x000fe40000010000 */
[----:B------:R-:W-:Y:S01]  /*c680*/  MUFU.EX2 R66, R66 ;  /* 0x0000004200427308 */ /* 0x000fe20000000800 */
[----:B---3--:R-:W-:-:S07]  /*c690*/  FADD.FTZ R13, R51, R14 ;  /* 0x0000000e330d7221 */ /* 0x008fce0000010000 */
[----:B------:R-:W0:Y:S01]  /*c6a0*/  MUFU.EX2 R29, R29 ;  /* 0x0000001d001d7308 */ /* 0x000e220000000800 */
[----:B--2---:R-:W-:-:S07]  /*c6b0*/  FADD.FTZ R14, R24, R13 ;  /* 0x0000000d180e7221 */ /* 0x004fce0000010000 */
[----:B------:R-:W2:Y:S08]  /*c6c0*/  MUFU.EX2 R55, R55 ;  /* 0x0000003700377308 */ /* 0x000eb00000000800 */
[----:B------:R-:W-:Y:S01]  /*c6d0*/  MUFU.EX2 R64, R137 ;  /* 0x0000008900407308 */ /* 0x000fe20000000800 */
[----:B0-----:R-:W-:-:S07]  /*c6e0*/  F2FP.SATFINITE.E4M3.F32.PACK_AB_MERGE_C R13, R29, R66, RZ ;  /* 0x000000421d0d723e */ /* 0x001fce00048070ff */
[----:B------:R-:W0:Y:S01]  /*c6f0*/  MUFU.EX2 R25, R25 ;  /* 0x0000001900197308 */ /* 0x000e220000000800 */
[C---:B--2---:R-:W-:Y:S01]  /*c700*/  F2FP.SATFINITE.E4M3.F32.PACK_AB_MERGE_C R24, R55.reuse, R24, RZ ;  /* 0x000000183718723e */ /* 0x044fe200048070ff */
[----:B------:R-:W-:-:S03]  /*c710*/  FADD.FTZ R55, R55, R14 ;  /* 0x0000000e37377221 */ /* 0x000fc60000010000 */
[----:B------:R-:W-:-:S03]  /*c720*/  F2FP.SATFINITE.E4M3.F32.PACK_AB_MERGE_C R143, R51, R12, R24 ;  /* 0x0000000c338f723e */ /* 0x000fc60004807018 */
[----:B------:R-:W2:Y:S08]  /*c730*/  MUFU.EX2 R26, R26 ;  /* 0x0000001a001a7308 */ /* 0x000eb00000000800 */
[----:B------:R-:W3:Y:S01]  /*c740*/  MUFU.EX2 R27, R27 ;  /* 0x0000001b001b7308 */ /* 0x000ee20000000800 */
[----:B0-----:R-:W-:Y:S01]  /*c750*/  F2FP.SATFINITE.E4M3.F32.PACK_AB_MERGE_C R136, R25, R64, R13 ;  /* 0x000000401988723e */ /* 0x001fe2000480700d */
[----:B------:R-:W-:-:S04]  /*c760*/  FADD.FTZ R64, R64, R53 ;  /* 0x0000003540407221 */ /* 0x000fc80000010000 */
[----:B------:R-:W-:Y:S02]  /*c770*/  FADD.FTZ R25, R25, R64 ;  /* 0x0000004019197221 */ /* 0x000fe40000010000 */
[----:B------:R-:W0:Y:S01]  /*c780*/  MUFU.EX2 R30, R30 ;  /* 0x0000001e001e7308 */ /* 0x000e220000000800 */
[----:B--2---:R-:W-:-:S01]  /*c790*/  FADD.FTZ R20, R26, R55 ;  /* 0x000000371a147221 */ /* 0x004fc20000010000 */
[----:B------:R-:W-:-:S04]  /*c7a0*/  FADD.FTZ R66, R66, R25 ;  /* 0x0000001942427221 */ /* 0x000fc80000010000 */
[----:B------:R-:W-:Y:S02]  /*c7b0*/  FADD.FTZ R29, R29, R66 ;  /* 0x000000421d1d7221 */ /* 0x000fe40000010000 */
[----:B------:R-:W-:Y:S01]  /*c7c0*/  MUFU.EX2 R33, R33 ;  /* 0x0000002100217308 */ /* 0x000fe20000000800 */
[----:B---3--:R-:W-:-:S01]  /*c7d0*/  FADD.FTZ R13, R27, R20 ;  /* 0x000000141b0d7221 */ /* 0x008fc20000010000 */
[----:B------:R-:W-:Y:S01]  /*c7e0*/  IMAD.MOV.U32 R20, RZ, RZ, R108 ;  /* 0x000000ffff147224 */ /* 0x000fe200078e006c */
[----:B-1----:R-:W-:Y:S02]  /*c7f0*/  @P5 SHF.R.U32.HI R20, RZ, R28, R21 ;  /* 0x0000001cff145219 */ /* 0x002fe40000011615 */
[----:B------:R-:W-:-:S03]  /*c800*/  ISETP.GE.AND P5, PT, R11, 0x1, PT ;  /* 0x000000010b00780c */ /* 0x000fc60003fa6270 */
        /* <DEDUP_REMOVED lines=15> */
[----:B0-----:R-:W-:-:S01]  /*c900*/  FADD.FTZ R12, R34, R31 ;  /* 0x0000001f220c7221 */ /* 0x001fc20000010000 */
[----:B------:R-:W-:-:S06]  /*c910*/  FADD.FTZ R33, R33, R68 ;  /* 0x0000004421217221 */ /* 0x000fcc0000010000 */
[----:B------:R-:W0:Y:S01]  /*c920*/  MUFU.EX2 R14, R37 ;  /* 0x00000025000e7308 */ /* 0x000e220000000800 */
[----:B--2---:R-:W-:-:S04]  /*c930*/  FADD.FTZ R12, R35, R12 ;  /* 0x0000000c230c7221 */ /* 0x004fc80000010000 */
[----:B-1----:R-:W-:Y:S01]  /*c940*/  FADD.FTZ R21, R41, R12 ;  /* 0x0000000c29157221 */ /* 0x002fe20000010000 */
[----:B------:R-:W-:-:S01]  /*c950*/  FADD.FTZ R12, R0, R33 ;  /* 0x00000021000c7221 */ /* 0x000fc20000010000 */
[----:B------:R-:W-:-:S04]  /*c960*/  VIADD R0, R104, 0xfffffffe ;  /* 0xfffffffe68007836 */ /* 0x000fc80000000000 */
[----:B------:R1:W-:Y:S01]  /*c970*/  STL [R1], R12 ;  /* 0x0000000c01007387 */ /* 0x0003e20000100800 */
[C---:B0-----:R-:W-:Y:S01]  /*c980*/  F2FP.SATFINITE.E4M3.F32.PACK_AB_MERGE_C R13, R14.reuse, R41, RZ ;  /* 0x000000290e0d723e */ /* 0x041fe200048070ff */
[----:B------:R-:W-:-:S03]  /*c990*/  FADD.FTZ R21, R14, R21 ;  /* 0x000000150e157221 */ /* 0x000fc60000010000 */
[----:B------:R-:W-:Y:S01]  /*c9a0*/  F2FP.SATFINITE.E4M3.F32.PACK_AB_MERGE_C R139, R35, R34, R13 ;  /* 0x00000022238b723e */ /* 0x000fe2000480700d */
[----:B------:R-:W-:-:S04]  /*c9b0*/  IMAD.IADD R13, R105, 0x1, R20 ;  /* 0x00000001690d7824 */ /* 0x000fc800078e0214 */
        /* <DEDUP_REMOVED lines=13> */
.L_x_1182:
[----:B------:R-:W-:-:S13]  /*ca90*/  ISETP.NE.AND P1, PT, R11, 0x1, PT ;  /* 0x000000010b00780c */ /* 0x000fda0003f25270 */
[----:B------:R-:W0:Y:S02]  /*caa0*/  @P1 LDC.64 R14, c[0x0][0x9e8] ;  /* 0x00027a00ff0e1b82 */ /* 0x000e240000000a00 */
[----:B0-----:R-:W-:-:S05]  /*cab0*/  @P1 IMAD.HI.U32 R14, R12, R14, RZ ;  /* 0x0000000e0c0e1227 */ /* 0x001fca00078e00ff */
[----:B------:R-:W-:-:S07]  /*cac0*/  @P1 SHF.R.U32.HI R12, RZ, R15, R14 ;  /* 0x0000000fff0c1219 */ /* 0x000fce000001160e */
.L_x_1183:
[----:B------:R-:W-:Y:S05]  /*cad0*/  BSYNC B0 ;  /* 0x0000000000007941 */ /* 0x000fea0003800000 */
.L_x_1181:
[----:B------:R-:W-:-:S05]  /*cae0*/  IMAD R11, R12, R11, R11 ;  /* 0x0000000b0c0b7224 */ /* 0x000fca00078e020b */
[----:B------:R-:W-:-:S07]  /*caf0*/  VIMNMX R10, R10, R11, PT ;  /* 0x0000000b0a0a7248 */ /* 0x000fce0003fe0100 */
.L_x_1180:
[----:B------:R-:W2:Y:S01]  /*cb00*/  LDL R12, [R1+0x4c] ;  /* 0x00004c00010c7983 */ /* 0x000ea20000100800 */
[----:B------:R-:W-:Y:S01]  /*cb10*/  IMAD.HI R10, R10, 0x66666667, RZ ;  /* 0x666666670a0a7827 */ /* 0x000fe200078e02ff */
[----:B------:R-:W-:Y:S01]  /*cb20*/  ULDC UR37, c[0x0][0x9e4] ;  /* 0x0002790000257ab9 */ /* 0x000fe20000000800 */
[----:B------:R-:W-:Y:S01]  /*cb30*/  ULDC UR36, c[0x0][0x9e4] ;  /* 0x0002790000247ab9 */ /* 0x000fe20000000800 */
[----:B------:R0:W-:Y:S01]  /*cb40*/  STL [R1+0x1c], RZ ;  /* 0x00001cff01007387 */ /* 0x0001e20000100800 */
[----:B------:R-:W-:Y:S01]  /*cb50*/  ULDC UR38, c[0x0][0x9dc] ;  /* 0x0002770000267ab9 */ /* 0x000fe20000000800 */
[----:B------:R-:W-:Y:S01]  /*cb60*/  SHF.R.U32.HI R11, RZ, 0x1f, R10 ;  /* 0x0000001fff0b7819 */ /* 0x000fe2000001160a */
[----:B------:R-:W-:Y:S01]  /*cb70*/  ULDC UR42, c[0x0][0x9dc] ;  /* 0x00027700002a7ab9 */ /* 0x000fe20000000800 */
[----:B------:R0:W-:Y:S01]  /*cb80*/  STL [R1+0x18], RZ ;  /* 0x000018ff01007387 */ /* 0x0001e20000100800 */
[----:B------:R-:W-:Y:S01]  /*cb90*/  ULDC UR43, c[0x0][0x9e0] ;  /* 0x00027800002b7ab9 */ /* 0x000fe20000000800 */
[----:B------:R-:W-:Y:S01]  /*cba0*/  LEA.HI.SX32 R11, R10, R11, 0x1a ;  /* 0x0000000b0a0b7211 */ /* 0x000fe200078fd2ff */
[----:B------:R-:W-:Y:S01]  /*cbb0*/  ULDC UR39, c[0x0][0x9e0] ;  /* 0x0002780000277ab9 */ /* 0x000fe20000000800 */
[----:B------:R0:W-:Y:S01]  /*cbc0*/  STL [R1+0x14], RZ ;  /* 0x000014ff01007387 */ /* 0x0001e20000100800 */
[----:B------:R-:W-:Y:S01]  /*cbd0*/  BSSY B1, `(.L_x_1184) ;  /* 0x0000450000017945 */ /* 0x000fe20003800000 */
[----:B------:R-:W-:Y:S01]  /*cbe0*/  CS2R R26, SRZ ;  /* 0x00000000001a7805 */ /* 0x000fe2000001ff00 */
[----:B------:R-:W-:Y:S01]  /*cbf0*/  IMAD.MOV.U32 R29, RZ, RZ, RZ ;  /* 0x000000ffff1d7224 */ /* 0x000fe200078e00ff */
        /* <DEDUP_REMOVED lines=13> */
[----:B--2---:R-:W-:-:S04]  /*ccd0*/  VIMNMX R10, R12, R11, !PT ;  /* 0x0000000b0c0a7248 */ /* 0x004fc80007fe0100 */
[----:B------:R-:W-:Y:S01]  /*cce0*/  ISETP.GE.AND P1, PT, R0, R10, PT ;  /* 0x0000000a0000720c */ /* 0x000fe20003f26270 */
[----:B------:R0:W-:-:S12]  /*ccf0*/  STL [R1+0x30], R10 ;  /* 0x0000300a01007387 */ /* 0x0001d80000100800 */
[----:B0-----:R-:W-:Y:S05]  /*cd00*/  @!P1 BRA `(.L_x_1185) ;  /* 0x0000004000f09947 */ /* 0x001fea0003800000 */
[----:B------:R-:W-:Y:S01]  /*cd10*/  BSSY B0, `(.L_x_1186) ;  /* 0x0000434000007945 */ /* 0x000fe20003800000 */
        /* <DEDUP_REMOVED lines=15> */
[----:B------:R-:W-:-:S07]  /*ce10*/  CS2R R24, SRZ ;  /* 0x0000000000187805 */ /* 0x000fce000001ff00 */
.L_x_1206:
[----:B------:R-:W-:-:S05]  /*ce20*/  VIADD R15, R19, 0x1 ;  /* 0x00000001130f7836 */ /* 0x000fca0000000000 */
[----:B------:R-:W-:-:S04]  /*ce30*/  ISETP.NE.AND P1, PT, R15, 0x2, PT ;  /* 0x000000020f00780c */ /* 0x000fc80003f25270 */
[----:B------:R-:W-:Y:S02]  /*ce40*/  SEL R9, RZ, 0x1, P1 ;  /* 0x00000001ff097807 */ /* 0x000fe40000800000 */
[----:B------:R-:W-:Y:S02]  /*ce50*/  SEL R15, R15, RZ, P1 ;  /* 0x000000ff0f0f7207 */ /* 0x000fe40000800000 */
[----:B------:R-:W-:Y:S01]  /*ce60*/  LOP3.LUT R14, R156, R9, RZ, 0x3c, !PT ;  /* 0x000000099c0e7212 */ /* 0x000fe200078e3cff */
[----:B------:R-:W-:Y:S06]  /*ce70*/  @!P0 BRA `(.L_x_1187) ;  /* 0x0000000000048947 */ /* 0x000fec0003800000 */
[----:B------:R-:W-:Y:S01]  /*ce80*/  BPT.TRAP 0x1 ;  /* 0x000000040000795c */ /* 0x000fe20000300000 */
.L_x_1187:
[----:B------:R-:W-:Y:S01]  /*ce90*/  IMAD R9, R15, 0x8, R18 ;  /* 0x000000080f097824 */ /* 0x000fe200078e0212 */
[----:B------:R-:W-:-:S04]  /*cea0*/  SHF.L.U32 R10, R14, 0x1f, RZ ;  /* 0x0000001f0e0a7819 */ /* 0x000fc800000006ff */
[----:B------:R0:W1:Y:S01]  /*ceb0*/  SYNCS.PHASECHK.TRANS64.TRYWAIT P1, [R9+URZ+0x13230], R10 ;  /* 0x0132300a090075a7 */ /* 0x000062000802017f */
[----:B------:R-:W-:Y:S05]  /*cec0*/  @!P0 BRA `(.L_x_1188) ;  /* 0x0000000000048947 */ /* 0x000fea0003800000 */
[----:B------:R-:W-:Y:S01]  /*ced0*/  BPT.TRAP 0x1 ;  /* 0x000000040000795c */ /* 0x000fe20000300000 */
.L_x_1188:
[----:B------:R-:W2:Y:S01]  /*cee0*/  LDL R11, [R1+0x38] ;  /* 0x00003800010b7983 */ /* 0x000ea20000100800 */
[----:B------:R-:W-:Y:S01]  /*cef0*/  BSSY B2, `(.L_x_1189) ;  /* 0x0000007000027945 */ /* 0x000fe20003800000 */
[----:B--2---:R-:W-:-:S04]  /*cf00*/  IMAD R20, R15, 0x280, R11 ;  /* 0x000002800f147824 */ /* 0x004fc800078e020b */
[C---:B------:R-:W-:Y:S02]  /*cf10*/  VIADD R12, R20.reuse, 0x80 ;  /* 0x00000080140c7836 */ /* 0x040fe40000000000 */
[----:B------:R-:W-:Y:S01]  /*cf20*/  VIADD R56, R20, 0x100 ;  /* 0x0000010014387836 */ /* 0x000fe20000000000 */
[----:B-1----:R-:W-:Y:S06]  /*cf30*/  @P1 BRA `(.L_x_1190) ;  /* 0x0000000000081947 */ /* 0x002fec0003800000 */
[----:B------:R-:W1:Y:S02]  /*cf40*/  SYNCS.PHASECHK.TRANS64.TRYWAIT P1, [R9+URZ+0x13230], R10 ;  /* 0x0132300a090075a7 */ /* 0x000e64000802017f */
[----:B-1----:R-:W-:Y:S05]  /*cf50*/  @!P1 BRA `(.L_x_1191) ;  /* 0x00000158004c9947 */ /* 0x002fea0003800000 */
.L_x_1190:
[----:B------:R-:W-:Y:S05]  /*cf60*/  BSYNC B2 ;  /* 0x0000000000027941 */ /* 0x000fea0003800000 */
.L_x_1189:
[----:B01----:R-:W-:Y:S01]  /*cf70*/  IMAD.MOV.U32 R10, RZ, RZ, R20 ;  /* 0x000000ffff0a7224 */ /* 0x003fe200078e0014 */
[----:B------:R-:W-:Y:S01]  /*cf80*/  R2UR UR16, R4 ;  /* 0x00000000041072ca */ /* 0x000fe200000e0000 */
[----:B------:R-:W-:Y:S01]  /*cf90*/  IMAD.MOV.U32 R11, RZ, RZ, -0x7fffffe0 ;  /* 0x80000020ff0b7424 */ /* 0x000fe200078e00ff */
[----:B------:R-:W-:Y:S01]  /*cfa0*/  R2UR UR17, R5 ;  /* 0x00000000051172ca */ /* 0x000fe200000e0000 */
[----:B------:R-:W-:Y:S01]  /*cfb0*/  WARPGROUP.ARRIVE ;  /* 0x00000000000079c5 */ /* 0x000fe20000000000 */
[----:B------:R-:W-:Y:S01]  /*cfc0*/  R2UR UR18, R10 ;  /* 0x000000000a1272ca */ /* 0x000fe200000e0000 */
[----:B------:R-:W-:Y:S01]  /*cfd0*/  IMAD.MOV.U32 R13, RZ, RZ, -0x7fffffe0 ;  /* 0x80000020ff0d7424 */ /* 0x000fe200078e00ff */
[----:B------:R-:W-:Y:S01]  /*cfe0*/  R2UR UR19, R11 ;  /* 0x000000000b1372ca */ /* 0x000fe200000e0000 */
[----:B------:R-:W-:Y:S01]  /*cff0*/  IMAD.MOV.U32 R10, RZ, RZ, R56 ;  /* 0x000000ffff0a7224 */ /* 0x000fe200078e0038 */
[----:B------:R-:W-:Y:S01]  /*d000*/  R2UR UR22, R12 ;  /* 0x000000000c1672ca */ /* 0x000fe200000e0000 */
[C---:B------:R-:W-:Y:S01]  /*d010*/  VIADD R12, R20.reuse, 0x180 ;  /* 0x00000180140c7836 */ /* 0x040fe20000000000 */
[----:B------:R-:W-:Y:S01]  /*d020*/  R2UR UR23, R13 ;  /* 0x000000000d1772ca */ /* 0x000fe200000e0000 */
[----:B------:R-:W-:Y:S01]  /*d030*/  VIADD R56, R20, 0x182 ;  /* 0x0000018214387836 */ /* 0x000fe20000000000 */
[----:B------:R-:W-:Y:S01]  /*d040*/  R2UR UR20, R4 ;  /* 0x00000000041472ca */ /* 0x000fe200000e0000 */
[----:B------:R-:W-:Y:S01]  /*d050*/  IMAD.MOV.U32 R57, RZ, RZ, -0x7fffffe0 ;  /* 0x80000020ff397424 */ /* 0x000fe200078e00ff */
[----:B------:R-:W-:-:S02]  /*d060*/  R2UR UR21, R5 ;  /* 0x00000000051572ca */ /* 0x000fc400000e0000 */
[----:B------:R-:W-:Y:S01]  /*d070*/  R2UR UR26, R10 ;  /* 0x000000000a1a72ca */ /* 0x000fe200000e0000 */
[----:B------:R-:W-:Y:S01]  /*d080*/  VIADD R10, R20, 0x200 ;  /* 0x00000200140a7836 */ /* 0x000fe20000000000 */
[----:B------:R-:W-:Y:S01]  /*d090*/  R2UR UR27, R11 ;  /* 0x000000000b1b72ca */ /* 0x000fe200000e0000 */
[----:B------:R-:W-:Y:S01]  /*d0a0*/  QGMMA.64x32x32.F32.E4M3.E4M3 R120, gdesc[UR16], RZ, !UPT, gsb0 ;  /* 0x00600000107879f3 */ /* 0x000fe2000c0008ff */
[----:B------:R-:W-:Y:S02]  /*d0b0*/  R2UR UR24, R4 ;  /* 0x00000000041872ca */ /* 0x000fe400000e0000 */
[----:B------:R-:W-:Y:S02]  /*d0c0*/  R2UR UR25, R5 ;  /* 0x00000000051972ca */ /* 0x000fe400000e0000 */
[----:B------:R-:W-:Y:S01]  /*d0d0*/  R2UR UR10, R12 ;  /* 0x000000000c0a72ca */ /* 0x000fe200000e0000 */
[----:B------:R-:W-:Y:S01]  /*d0e0*/  VIADD R12, R20, 0x2 ;  /* 0x00000002140c7836 */ /* 0x000fe20000000000 */
[----:B------:R-:W-:-:S02]  /*d0f0*/  R2UR UR11, R13 ;  /* 0x000000000d0b72ca */ /* 0x000fc400000e0000 */
[----:B------:R-:W-:Y:S02]  /*d100*/  R2UR UR8, R4 ;  /* 0x00000000040872ca */ /* 0x000fe400000e0000 */
[----:B------:R-:W-:Y:S02]  /*d110*/  R2UR UR9, R5 ;  /* 0x00000000050972ca */ /* 0x000fe400000e0000 */
[----:B------:R-:W-:Y:S01]  /*d120*/  R2UR UR6, R10 ;  /* 0x000000000a0672ca */ /* 0x000fe200000e0000 */
[----:B------:R-:W-:Y:S01]  /*d130*/  VIADD R10, R20, 0x82 ;  /* 0x00000082140a7836 */ /* 0x000fe20000000000 */
[----:B------:R-:W-:Y:S01]  /*d140*/  R2UR UR7, R11 ;  /* 0x000000000b0772ca */ /* 0x000fe200000e0000 */
[----:B------:R-:W-:Y:S01]  /*d150*/  IMAD.MOV.U32 R11, RZ, RZ, -0x7fffffe0 ;  /* 0x80000020ff0b7424 */ /* 0x000fe200078e00ff */
[----:B------:R-:W-:Y:S02]  /*d160*/  R2UR UR4, R4 ;  /* 0x00000000040472ca */ /* 0x000fe400000e0000 */
        /* <DEDUP_REMOVED lines=55> */
.L_x_1192:
[----:B------:R-:W-:Y:S01]  /*d4e0*/  SHF.L.U32 R10, R156, 0x1f, RZ ;  /* 0x0000001f9c0a7819 */ /* 0x000fe200000006ff */
[----:B------:R-:W-:-:S04]  /*d4f0*/  IMAD R20, R19, 0x8, R18 ;  /* 0x0000000813147824 */ /* 0x000fc800078e0212 */
[----:B------:R0:W1:Y:S01]  /*d500*/  SYNCS.PHASECHK.TRANS64.TRYWAIT P1, [R20+URZ+0x13250], R10 ;  /* 0x0132500a140075a7 */ /* 0x000062000802017f */
[----:B------:R-:W-:Y:S05]  /*d510*/  @!P0 BRA `(.L_x_1193) ;  /* 0x0000000000048947 */ /* 0x000fea0003800000 */
[----:B------:R-:W-:Y:S01]  /*d520*/  BPT.TRAP 0x1 ;  /* 0x000000040000795c */ /* 0x000fe20000300000 */
.L_x_1193:
[----:B------:R-:W-:Y:S04]  /*d530*/  BSSY B2, `(.L_x_1194) ;  /* 0x0000004000027945 */ /* 0x000fe80003800000 */
[----:B-1----:R-:W-:Y:S05]  /*d540*/  @P1 BRA `(.L_x_1195) ;  /* 0x0000000000081947 */ /* 0x002fea0003800000 */
[----:B------:R-:W1:Y:S02]  /*d550*/  SYNCS.PHASECHK.TRANS64.TRYWAIT P1, [R20+URZ+0x13250], R10 ;  /* 0x0132500a140075a7 */ /* 0x000e64000802017f */
[----:B-1----:R-:W-:Y:S05]  /*d560*/  @!P1 BRA `(.L_x_1196) ;  /* 0x0000015000dc9947 */ /* 0x002fea0003800000 */
.L_x_1195:
[----:B------:R-:W-:Y:S05]  /*d570*/  BSYNC B2 ;  /* 0x0000000000027941 */ /* 0x000fea0003800000 */
.L_x_1194:
[----:B01----:R-:W-:Y:S01]  /*d580*/  VIADD R10, R18, 0x1000 ;  /* 0x00001000120a7836 */ /* 0x003fe20000000000 */
[----:B------:R-:W-:Y:S01]  /*d590*/  WARPGROUP.ARRIVE ;  /* 0x00000000000079c5 */ /* 0x000fe20000000000 */
[----:B------:R-:W-:Y:S01]  /*d5a0*/  IMAD.MOV.U32 R11, RZ, RZ, -0x3ffffff0 ;  /* 0xc0000010ff0b7424 */ /* 0x000fe200078e00ff */
[----:B------:R-:W-:Y:S02]  /*d5b0*/  LOP3.LUT P1, RZ, R17, 0x10, RZ, 0xc0, !PT ;  /* 0x0000001011ff7812 */ /* 0x000fe4000782c0ff */
[----:B------:R-:W-:Y:S02]  /*d5c0*/  SHF.R.U32.HI R10, RZ, 0x4, R10 ;  /* 0x00000004ff0a7819 */ /* 0x000fe4000001160a */
[----:B------:R-:W-:Y:S02]  /*d5d0*/  R2UR UR7, R11 ;  /* 0x000000000b0772ca */ /* 0x000fe400000e0000 */
[----:B------:R-:W-:-:S04]  /*d5e0*/  LOP3.LUT R10, R10, 0x3fff, RZ, 0xc0, !PT ;  /* 0x00003fff0a0a7812 */ /* 0x000fc800078ec0ff */
[----:B------:R-:W-:-:S05]  /*d5f0*/  LOP3.LUT R10, R10, 0x10000, RZ, 0xfc, !PT ;  /* 0x000100000a0a7812 */ /* 0x000fca00078efcff */
[----:B------:R-:W-:Y:S02]  /*d600*/  IMAD R10, R19, 0x280, R10 ;  /* 0x00000280130a7824 */ /* 0x000fe400078e020a */
[----:B------:R-:W-:Y:S01]  /*d610*/  IMAD.MOV.U32 R13, RZ, RZ, -0x3ffffff0 ;  /* 0xc0000010ff0d7424 */ /* 0x000fe200078e00ff */
[----:B------:R-:W0:Y:S02]  /*d620*/  LDC R19, c[0x0][0x448] ;  /* 0x00011200ff137b82 */ /* 0x000e240000000800 */
[----:B------:R-:W-:-:S13]  /*d630*/  R2UR UR6, R10 ;  /* 0x000000000a0672ca */ /* 0x000fda00000e0000 */
[----:B------:R-:W-:Y:S01]  /*d640*/  QGMMA.64x64x32.F32.E4M3.E4M3 R24, R152, gdesc[UR4], R24, gsb0 ;  /* 0x00e0000498187df3 */ /* 0x000fe20008000818 */
[----:B------:R-:W-:Y:S01]  /*d650*/  VIADD R12, R10, 0x80 ;  /* 0x000000800a0c7836 */ /* 0x000fe20000000000 */
[----:B------:R-:W-:-:S04]  /*d660*/  R2UR UR7, R13 ;  /* 0x000000000d0772ca */ /* 0x000fc800000e0000 */
[----:B------:R-:W-:Y:S01]  /*d670*/  R2UR UR6, R12 ;  /* 0x000000000c0672ca */ /* 0x000fe200000e0000 */
[----:B------:R-:W-:Y:S02]  /*d680*/  WARPGROUP.DEPBAR.LE gsb0, 0x0 ;  /* 0x00008000000079c5 */ /* 0x000fe40000010000 */
[----:B------:R-:W-:Y:S01]  /*d690*/  WARPGROUP.ARRIVE ;  /* 0x00000000000079c5 */ /* 0x000fe20000000000 */
[----:B------:R-:W2:Y:S04]  /*d6a0*/  LDL R152, [R1+0x48] ;  /* 0x0000480001987983 */ /* 0x000ea80000100800 */
[----:B------:R-:W3:Y:S05]  /*d6b0*/  LDL R153, [R1+0x24] ;  /* 0x0000240001997983 */ /* 0x000eea0000100800 */
[----:B------:R-:W-:Y:S01]  /*d6c0*/  QGMMA.64x64x32.F32.E4M3.E4M3 R24, R148, gdesc[UR4], R24, gsb0 ;  /* 0x00e0000494187df3 */ /* 0x000fe20008000818 */
[----:B------:R-:W4:Y:S04]  /*d6d0*/  LDL R154, [R1+0x8] ;  /* 0x00000800019a7983 */ /* 0x000f280000100800 */
[----:B------:R-:W4:Y:S01]  /*d6e0*/  LDL R155, [R1+0x4] ;  /* 0x00000400019b7983 */ /* 0x000f220000100800 */
[----:B------:R-:W-:-:S03]  /*d6f0*/  WARPGROUP.DEPBAR.LE gsb0, 0x0 ;  /* 0x00008000000079c5 */ /* 0x000fc60000010000 */
[----:B------:R-:W2:Y:S01]  /*d700*/  LDL R151, [R1+0x34] ;  /* 0x0000340001977983 */ /* 0x000ea20000100800 */
[----:B------:R-:W-:Y:S01]  /*d710*/  VIADD R12, R10, 0x100 ;  /* 0x000001000a0c7836 */ /* 0x000fe20000000000 */
[----:B------:R-:W-:Y:S01]  /*d720*/  WARPGROUP.ARRIVE ;  /* 0x00000000000079c5 */ /* 0x000fe20000000000 */
[----:B------:R-:W-:Y:S01]  /*d730*/  IMAD.MOV.U32 R13, RZ, RZ, -0x3ffffff0 ;  /* 0xc0000010ff0d7424 */ /* 0x000fe200078e00ff */
[----:B0-----:R-:W-:Y:S01]  /*d740*/  ISETP.NE.AND P3, PT, R19, 0x1, PT ;  /* 0x000000011300780c */ /* 0x001fe20003f65270 */
[----:B------:R-:W-:Y:S01]  /*d750*/  IMAD.MOV.U32 R11, RZ, RZ, -0x3ffffff0 ;  /* 0xc0000010ff0b7424 */ /* 0x000fe200078e00ff */
[----:B------:R-:W-:Y:S01]  /*d760*/  R2UR UR6, R12 ;  /* 0x000000000c0672ca */ /* 0x000fe200000e0000 */
[C---:B------:R-:W-:Y:S01]  /*d770*/  VIADD R12, R10.reuse, 0x180 ;  /* 0x000001800a0c7836 */ /* 0x040fe20000000000 */
[----:B------:R-:W-:Y:S01]  /*d780*/  R2UR UR7, R13 ;  /* 0x000000000d0772ca */ /* 0x000fe200000e0000 */
[----:B------:R-:W-:Y:S01]  /*d790*/  IMAD.MOV.U32 R13, RZ, RZ, -0x3ffffff0 ;  /* 0xc0000010ff0d7424 */ /* 0x000fe200078e00ff */
[----:B------:R-:W0:Y:S01]  /*d7a0*/  S2R R19, SR_TID.X ;  /* 0x0000000000137919 */ /* 0x000e220000002100 */
[----:B------:R-:W-:-:S10]  /*d7b0*/  VIADD R10, R10, 0x200 ;  /* 0x000002000a0a7836 */ /* 0x000fd40000000000 */
[----:B------:R-:W-:Y:S01]  /*d7c0*/  QGMMA.64x64x32.F32.E4M3.E4M3 R24, R144, gdesc[UR4], R24, gsb0 ;  /* 0x00e0000490187df3 */ /* 0x000fe20008000818 */
[----:B------:R-:W-:Y:S02]  /*d7d0*/  R2UR UR6, R12 ;  /* 0x000000000c0672ca */ /* 0x000fe400000e0000 */
[----:B------:R-:W-:Y:S01]  /*d7e0*/  R2UR UR7, R13 ;  /* 0x000000000d0772ca */ /* 0x000fe200000e0000 */
[----:B------:R-:W-:Y:S01]  /*d7f0*/  IMAD R13, R0, -0xa0, RZ ;  /* 0xffffff60000d7824 */ /* 0x000fe200078e02ff */
[----:B0-----:R-:W-:-:S04]  /*d800*/  LOP3.LUT R19, R19, 0x7f, RZ, 0xc0, !PT ;  /* 0x0000007f13137812 */ /* 0x001fc800078ec0ff */
[----:B------:R-:W-:-:S13]  /*d810*/  ISETP.NE.AND P2, PT, R19, RZ, PT ;  /* 0x000000ff1300720c */ /* 0x000fda0003f45270 */
[----:B------:R-:W-:-:S05]  /*d820*/  @!P2 VIADD R9, R9, 0x13240 ;  /* 0x000132400909a836 */ /* 0x000fca0000000000 */
[----:B------:R-:W-:Y:S01]  /*d830*/  @!P2 PRMT R9, RZ, 0x654, R9 ;  /* 0x00000654ff09a816 */ /* 0x000fe20000000009 */
[----:B------:R-:W-:Y:S02]  /*d840*/  WARPGROUP.DEPBAR.LE gsb0, 0x0 ;  /* 0x00008000000079c5 */ /* 0x000fe40000010000 */
[----:B------:R-:W-:-:S06]  /*d850*/  WARPGROUP.ARRIVE ;  /* 0x00000000000079c5 */ /* 0x000fcc0000000000 */
[----:B------:R-:W-:Y:S01]  /*d860*/  QGMMA.64x64x32.F32.E4M3.E4M3 R24, R140, gdesc[UR4], R24, gsb0 ;  /* 0x00e000048c187df3 */ /* 0x000fe20008000818 */
[----:B------:R-:W-:Y:S02]  /*d870*/  R2UR UR6, R10 ;  /* 0x000000000a0672ca */ /* 0x000fe400000e0000 */
[----:B------:R-:W-:Y:S01]  /*d880*/  R2UR UR7, R11 ;  /* 0x000000000b0772ca */ /* 0x000fe200000e0000 */
[----:B------:R-:W0:Y:S08]  /*d890*/  @P3 LDC R10, c[0x0][0x44c] ;  /* 0x00011300ff0a3b82 */ /* 0x000e300000000800 */
[----:B------:R-:W1:Y:S01]  /*d8a0*/  @P3 LDC R11, c[0x0][0x450] ;  /* 0x00011400ff0b3b82 */ /* 0x000e620000000800 */
[----:B------:R-:W-:-:S02]  /*d8b0*/  WARPGROUP.DEPBAR.LE gsb0, 0x0 ;  /* 0x00008000000079c5 */ /* 0x000fc40000010000 */
[----:B------:R-:W-:-:S06]  /*d8c0*/  WARPGROUP.ARRIVE ;  /* 0x00000000000079c5 */ /* 0x000fcc0000000000 */
[----:B------:R-:W-:Y:S03]  /*d8d0*/  QGMMA.64x64x32.F32.E4M3.E4M3 R24, R136, gdesc[UR4], R24, gsb0 ;  /* 0x00e0000488187df3 */ /* 0x000fe60008000818 */
[----:B------:R-:W-:Y:S02]  /*d8e0*/  WARPGROUP.DEPBAR.LE gsb0, 0x0 ;  /* 0x00008000000079c5 */ /* 0x000fe40000010000 */
[----:B------:R5:W-:Y:S01]  /*d8f0*/  @!P2 SYNCS.ARRIVE.TRANS64.RED.A1T0 RZ, [R9+URZ], RZ ;  /* 0x000000ff09ffa9a7 */ /* 0x000be2000810043f */
[----:B---3--:R-:W-:Y:S01]  /*d900*/  IADD3 R136, -R153, 0x1, R13 ;  /* 0x0000000199887810 */ /* 0x008fe20007ffe10d */
[----:B------:R-:W-:-:S03]  /*d910*/  IMAD.IADD R137, R13, 0x1, -R153 ;  /* 0x000000010d897824 */ /* 0x000fc600078e0a99 */
[----:B----4-:R-:W-:Y:S01]  /*d920*/  IADD3 R136, -R155, R136, R154 ;  /* 0x000000889b887210 */ /* 0x010fe20007ffe19a */
[----:B-----5:R-:W-:-:S04]  /*d930*/  IMAD.U32 R9, RZ, RZ, UR38 ;  /* 0x00000026ff097e24 */ /* 0x020fc8000f8e00ff */
[----:B------:R-:W-:Y:S02]  /*d940*/  VIADD R19, R136, UR43 ;  /* 0x0000002b88137c36 */ /* 0x000fe40008000000 */
[----:B--2---:R-:W-:-:S04]  /*d950*/  IMAD.IADD R12, R152, 0x1, R151 ;  /* 0x00000001980c7824 */ /* 0x004fc800078e0297 */
[----:B0-----:R-:W-:-:S05]  /*d960*/  @P3 IMAD.HI.U32 R10, R12, R10, RZ ;  /* 0x0000000a0c0a3227 */ /* 0x001fca00078e00ff */
[----:B-1----:R-:W-:Y:S02]  /*d970*/  @P3 SHF.R.U32.HI R12, RZ, R11, R10 ;  /* 0x0000000bff0c3219 */ /* 0x002fe4000001160a */
[----:B------:R-:W-:-:S03]  /*d980*/  LOP3.LUT R10, RZ, R9, RZ, 0x33, !PT ;  /* 0x00000009ff0a7212 */ /* 0x000fc600078e33ff */
[----:B------:R-:W0:Y:S02]  /*d990*/  SHFL.IDX PT, R140, R12, RZ, 0x1c1f ;  /* 0x001c1fff0c8c7589 */ /* 0x000e2400000e0000 */
[----:B------:R-:W-:Y:S02]  /*d9a0*/  IMAD.IADD R136, R10, 0x1, R136 ;  /* 0x000000010a887824 */ /* 0x000fe400078e0288 */
[--C-:B0-----:R-:W-:Y:S02]  /*d9b0*/  IMAD.IADD R138, R19, 0x1, R140.reuse ;  /* 0x00000001138a7824 */ /* 0x101fe400078e028c */
[----:B------:R-:W-:Y:S01]  /*d9c0*/  IMAD.IADD R139, R136, 0x1, R140 ;  /* 0x00000001888b7824 */ /* 0x000fe200078e028c */
[----:B------:R-:W-:Y:S06]  /*d9d0*/  @!P1 BRA `(.L_x_1197) ;  /* 0x0000000000549947 */ /* 0x000fec0003800000 */
        /* <DEDUP_REMOVED lines=12> */
.L_x_1199:
[----:B------:R-:W-:-:S05]  /*daa0*/  IMAD.U32 R141, RZ, RZ, UR37 ;  /* 0x00000025ff8d7e24 */ /* 0x000fca000f8e00ff */
[----:B------:R-:W-:-:S13]  /*dab0*/  ISETP.NE.AND P1, PT, R141, 0x1, PT ;  /* 0x000000018d00780c */ /* 0x000fda0003f25270 */
[----:B------:R-:W0:Y:S02]  /*dac0*/  @P1 LDC.64 R10, c[0x0][0x9e8] ;  /* 0x00027a00ff0a1b82 */ /* 0x000e240000000a00 */
[----:B0-----:R-:W-:-:S05]  /*dad0*/  @P1 IMAD.HI.U32 R10, R140, R10, RZ ;  /* 0x0000000a8c0a1227 */ /* 0x001fca00078e00ff */
[----:B------:R-:W-:-:S07]  /*dae0*/  @P1 SHF.R.U32.HI R140, RZ, R11, R10 ;  /* 0x0000000bff8c1219 */ /* 0x000fce000001160a */
.L_x_1200:
[----:B------:R-:W-:Y:S05]  /*daf0*/  BSYNC B2 ;  /* 0x0000000000027941 */ /* 0x000fea0003800000 */
.L_x_1198:
[----:B------:R-:W-:-:S05]  /*db00*/  IMAD R140, R140, R141, R137 ;  /* 0x0000008d8c8c7224 */ /* 0x000fca00078e0289 */
[----:B------:R-:W-:Y:S02]  /*db10*/  VIMNMX R139, R139, R140, !PT ;  /* 0x0000008c8b8b7248 */ /* 0x000fe40007fe0100 */
[----:B------:R-:W-:-:S07]  /*db20*/  VIADDMNMX R138, R140, R141, R138, PT ;  /* 0x0000008d8c8a7246 */ /* 0x000fce000380018a */
.L_x_1197:
[C---:B------:R-:W-:Y:S01]  /*db30*/  ISETP.GE.AND P1, PT, R13.reuse, 0x2, PT ;  /* 0x000000020d00780c */ /* 0x040fe20003f26270 */
[----:B------:R-:W0:Y:S01]  /*db40*/  SHFL.IDX PT, R12, R12, 0x1, 0x1c1f ;  /* 0x003c1f000c0c7f89 */ /* 0x000e2200000e0000 */
[----:B------:R-:W-:Y:S02]  /*db50*/  LOP3.LUT R16, R16, 0xdfffffff, RZ, 0xc0, !PT ;  /* 0xdfffffff10107812 */ /* 0x000fe400078ec0ff */
[----:B------:R-:W-:Y:S02]  /*db60*/  ISETP.GE.AND P2, PT, R13, 0x9, PT ;  /* 0x000000090d00780c */ /* 0x000fe40003f46270 */
[----:B------:R-:W-:Y:S02]  /*db70*/  LOP3.LUT R17, R17, 0xfffffffe, RZ, 0xc0, !PT ;  /* 0xfffffffe11117812 */ /* 0x000fe400078ec0ff */
[----:B------:R-:W-:-:S05]  /*db80*/  ISETP.GE.AND P6, PT, R13, 0x31, PT ;  /* 0x000000310d00780c */ /* 0x000fca0003fc6270 */
[----:B------:R-:W-:Y:S02]  /*db90*/  @P1 LOP3.LUT R16, R16, 0x20000000, RZ, 0xfc, !PT ;  /* 0x2000000010101812 */ /* 0x000fe400078efcff */
[----:B------:R-:W-:Y:S02]  /*dba0*/  ISETP.GT.AND P1, PT, R139, 0x1, !P1 ;  /* 0x000000018b00780c */ /* 0x000fe40004f24270 */
[----:B------:R-:W-:Y:S02]  /*dbb0*/  LOP3.LUT R16, R16, 0xbfffffff, RZ, 0xc0, !PT ;  /* 0xbfffffff10107812 */ /* 0x000fe400078ec0ff */
[----:B------:R-:W-:Y:S02]  /*dbc0*/  ISETP.LT.OR P1, PT, R138, 0x2, P1 ;  /* 0x000000028a00780c */ /* 0x000fe40000f21670 */
[----:B------:R-:W-:Y:S02]  /*dbd0*/  @P2 LOP3.LUT R16, R16, 0x40000000, RZ, 0xfc, !PT ;  /* 0x4000000010102812 */ /* 0x000fe400078efcff */
[----:B------:R-:W-:-:S02]  /*dbe0*/  FSEL R121, R121, -INF , !P1 ;  /* 0xff80000079797808 */ /* 0x000fc40004800000 */
[----:B------:R-:W-:Y:S01]  /*dbf0*/  ISETP.GT.AND P1, PT, R139, 0x8, !P2 ;  /* 0x000000088b00780c */ /* 0x000fe20005724270 */
[--C-:B0-----:R-:W-:Y:S01]  /*dc00*/  IMAD.IADD R19, R19, 0x1, R12.reuse ;  /* 0x0000000113137824 */ /* 0x101fe200078e020c */
[----:B------:R-:W-:Y:S01]  /*dc10*/  ISETP.GE.AND P2, PT, R13, 0xa, PT ;  /* 0x0000000a0d00780c */ /* 0x000fe20003f46270 */
[----:B------:R-:W-:Y:S01]  /*dc20*/  IMAD.IADD R136, R136, 0x1, R12 ;  /* 0x0000000188887824 */ /* 0x000fe200078e020c */
[----:B------:R-:W-:Y:S02]  /*dc30*/  ISETP.LT.OR P1, PT, R138, 0x9, P1 ;  /* 0x000000098a00780c */ /* 0x000fe40000f21670 */
[----:B------:R-:W-:Y:S02]  /*dc40*/  LOP3.LUT R16, R16, 0x7fffffff, RZ, 0xc0, !PT ;  /* 0x7fffffff10107812 */ /* 0x000fe400078ec0ff */
[----:B------:R-:W-:Y:S02]  /*dc50*/  FSEL R124, R124, -INF , !P1 ;  /* 0xff8000007c7c7808 */ /* 0x000fe40004800000 */
[----:B------:R-:W-:-:S04]  /*dc60*/  ISETP.GT.AND P1, PT, R139, 0x9, !P2 ;  /* 0x000000098b00780c */ /* 0x000fc80005724270 */
[----:B------:R-:W-:Y:S02]  /*dc70*/  ISETP.LT.OR P1, PT, R138, 0xa, P1 ;  /* 0x0000000a8a00780c */ /* 0x000fe40000f21670 */
[----:B------:R-:W-:Y:S02]  /*dc80*/  @P2 LOP3.LUT R16, R16, 0x80000000, RZ, 0xfc, !PT ;  /* 0x8000000010102812 */ /* 0x000fe400078efcff */
[----:B------:R-:W-:Y:S02]  /*dc90*/  ISETP.GE.AND P2, PT, R13, 0x11, PT ;  /* 0x000000110d00780c */ /* 0x000fe40003f46270 */
[----:B------:R-:W-:Y:S02]  /*dca0*/  FSEL R125, R125, -INF , !P1 ;  /* 0xff8000007d7d7808 */ /* 0x000fe40004800000 */
[----:B------:R-:W-:Y:S02]  /*dcb0*/  ISETP.GT.AND P1, PT, R139, 0x10, !P2 ;  /* 0x000000108b00780c */ /* 0x000fe40005724270 */
[----:B------:R-:W-:-:S02]  /*dcc0*/  LOP3.LUT R16, R16, 0xff7fffff, RZ, 0xc0, !PT ;  /* 0xff7fffff10107812 */ /* 0x000fc400078ec0ff */
[----:B------:R-:W-:Y:S02]  /*dcd0*/  ISETP.LT.OR P1, PT, R138, 0x11, P1 ;  /* 0x000000118a00780c */ /* 0x000fe40000f21670 */
[----:B------:R-:W-:Y:S02]  /*dce0*/  @P6 LOP3.LUT R16, R16, 0x800000, RZ, 0xfc, !PT ;  /* 0x0080000010106812 */ /* 0x000fe400078efcff */
[----:B------:R-:W-:Y:S02]  /*dcf0*/  FSEL R128, R128, -INF , !P1 ;  /* 0xff80000080807808 */ /* 0x000fe40004800000 */
[----:B------:R-:W-:Y:S02]  /*dd00*/  @P2 LOP3.LUT R17, R17, 0x1, RZ, 0xfc, !PT ;  /* 0x0000000111112812 */ /* 0x000fe400078efcff */
[----:B------:R-:W-:Y:S02]  /*dd10*/  ISETP.GE.AND P2, PT, R13, 0x12, PT ;  /* 0x000000120d00780c */ /* 0x000fe40003f46270 */
[----:B------:R-:W-:-:S02]  /*dd20*/  LOP3.LUT R17, R17, 0xfffffff7, RZ, 0xc0, !PT ;  /* 0xfffffff711117812 */ /* 0x000fc400078ec0ff */
[----:B------:R-:W-:Y:S02]  /*dd30*/  ISETP.GT.AND P1, PT, R139, 0x11, !P2 ;  /* 0x000000118b00780c */ /* 0x000fe40005724270 */
[----:B------:R-:W-:Y:S02]  /*dd40*/  LOP3.LUT R16, R16, 0xffbfffff, RZ, 0xc0, !PT ;  /* 0xffbfffff10107812 */ /* 0x000fe400078ec0ff */
[----:B------:R-:W-:-:S04]  /*dd50*/  ISETP.LT.OR P1, PT, R138, 0x12, P1 ;  /* 0x000000128a00780c */ /* 0x000fc80000f21670 */
[----:B------:R-:W-:Y:S02]  /*dd60*/  FSEL R129, R129, -INF , !P1 ;  /* 0xff80000081817808 */ /* 0x000fe40004800000 */
[----:B------:R-:W-:Y:S02]  /*dd70*/  @P2 LOP3.LUT R17, R17, 0x8, RZ, 0xfc, !PT ;  /* 0x0000000811112812 */ /* 0x000fe400078efcff */
[----:B------:R-:W-:Y:S02]  /*dd80*/  ISETP.GE.AND P2, PT, R13, 0x19, PT ;  /* 0x000000190d00780c */ /* 0x000fe40003f46270 */
[----:B------:R-:W-:Y:S02]  /*dd90*/  LOP3.LUT R17, R17, 0xfffffffb, RZ, 0xc0, !PT ;  /* 0xfffffffb11117812 */ /* 0x000fe400078ec0ff */
[----:B------:R-:W-:-:S04]  /*dda0*/  ISETP.GT.AND P1, PT, R139, 0x18, !P2 ;  /* 0x000000188b00780c */ /* 0x000fc80005724270 */
        /* <DEDUP_REMOVED lines=8> */
[----:B------:R-:W-:Y:S02]  /*de30*/  ISETP.GE.AND P1, PT, R13, 0x21, PT ;  /* 0x000000210d00780c */ /* 0x000fe40003f26270 */
[----:B------:R-:W-:Y:S02]  /*de40*/  @P2 LOP3.LUT R17, R17, 0x2, RZ, 0xfc, !PT ;  /* 0x0000000211112812 */ /* 0x000fe400078efcff */
        /* <DEDUP_REMOVED lines=183> */
[----:B------:R-:W-:-:S13]  /*e9c0*/  LOP3.LUT P6, RZ, R17, 0x10, RZ, 0xc0, !PT ;  /* 0x0000001011ff7812 */ /* 0x000fda00078cc0ff */
[----:B------:R-:W-:Y:S05]  /*e9d0*/  @!P6 BRA `(.L_x_1201) ;  /* 0x000000000054e947 */ /* 0x000fea0003800000 */
        /* <DEDUP_REMOVED lines=12> */
.L_x_1203:
[----:B------:R-:W-:-:S05]  /*eaa0*/  IMAD.U32 R13, RZ, RZ, UR37 ;  /* 0x00000025ff0d7e24 */ /* 0x000fca000f8e00ff */
[----:B------:R-:W-:-:S13]  /*eab0*/  ISETP.NE.AND P6, PT, R13, 0x1, PT ;  /* 0x000000010d00780c */ /* 0x000fda0003fc5270 */
[----:B------:R-:W0:Y:S02]  /*eac0*/  @P6 LDC.64 R10, c[0x0][0x9e8] ;  /* 0x00027a00ff0a6b82 */ /* 0x000e240000000a00 */
[----:B0-----:R-:W-:-:S05]  /*ead0*/  @P6 IMAD.HI.U32 R10, R12, R10, RZ ;  /* 0x0000000a0c0a6227 */ /* 0x001fca00078e00ff */
[----:B------:R-:W-:-:S07]  /*eae0*/  @P6 SHF.R.U32.HI R12, RZ, R11, R10 ;  /* 0x0000000bff0c6219 */ /* 0x000fce000001160a */
.L_x_1204:
[----:B------:R-:W-:Y:S05]  /*eaf0*/  BSYNC B2 ;  /* 0x0000000000027941 */ /* 0x000fea0003800000 */
.L_x_1202:
[----:B------:R-:W-:-:S05]  /*eb00*/  IMAD R12, R12, R13, R137 ;  /* 0x0000000d0c0c7224 */ /* 0x000fca00078e0289 */
[----:B------:R-:W-:Y:S02]  /*eb10*/  VIMNMX R136, R136, R12, !PT ;  /* 0x0000000c88887248 */ /* 0x000fe40007fe0100 */
[----:B------:R-:W-:-:S07]  /*eb20*/  VIADDMNMX R19, R12, R13, R19, PT ;  /* 0x0000000d0c137246 */ /* 0x000fce0003800113 */
.L_x_1201:
[C---:B------:R-:W-:Y:S01]  /*eb30*/  ISETP.GT.AND P1, PT, R136.reuse, 0x20, !P1 ;  /* 0x000000208800780c */ /* 0x040fe20004f24270 */
[----:B------:R-:W2:Y:S01]  /*eb40*/  LDL.LU R137, [R1] ;  /* 0x0000000001897983 */ /* 0x000ea20000300800 */
[----:B------:R-:W-:Y:S02]  /*eb50*/  ISETP.GT.AND P4, PT, R136, 0x29, !P4 ;  /* 0x000000298800780c */ /* 0x000fe40006784270 */
[C---:B------:R-:W-:Y:S02]  /*eb60*/  ISETP.LT.OR P1, PT, R19.reuse, 0x21, P1 ;  /* 0x000000211300780c */ /* 0x040fe40000f21670 */
[----:B------:R-:W-:Y:S02]  /*eb70*/  ISETP.LT.OR P4, PT, R19, 0x2a, P4 ;  /* 0x0000002a1300780c */ /* 0x000fe40002781670 */
[----:B------:R-:W-:Y:S02]  /*eb80*/  FSEL R106, R106, -INF , !P1 ;  /* 0xff8000006a6a7808 */ /* 0x000fe40004800000 */
[----:B------:R-:W-:-:S02]  /*eb90*/  LOP3.LUT P1, RZ, R16, 0x800000, RZ, 0xc0, !PT ;  /* 0x0080000010ff7812 */ /* 0x000fc4000782c0ff */
[----:B------:R-:W-:Y:S02]  /*eba0*/  FSEL R111, R111, -INF , !P4 ;  /* 0xff8000006f6f7808 */ /* 0x000fe40006000000 */
[C---:B------:R-:W-:Y:S02]  /*ebb0*/  ISETP.GT.AND P1, PT, R136.reuse, 0x30, !P1 ;  /* 0x000000308800780c */ /* 0x040fe40004f24270 */
[----:B------:R-:W-:Y:S02]  /*ebc0*/  ISETP.GT.AND P3, PT, R136, 0x28, !P3 ;  /* 0x000000288800780c */ /* 0x000fe40005f64270 */
[----:B------:R-:W-:Y:S02]  /*ebd0*/  ISETP.LT.OR P1, PT, R19, 0x31, P1 ;  /* 0x000000311300780c */ /* 0x000fe40000f21670 */
[----:B------:R-:W-:Y:S02]  /*ebe0*/  LOP3.LUT P4, RZ, R16, 0x40000, RZ, 0xc0, !PT ;  /* 0x0004000010ff7812 */ /* 0x000fe4000788c0ff */
[----:B------:R-:W-:-:S02]  /*ebf0*/  FSEL R114, R114, -INF , !P1 ;  /* 0xff80000072727808 */ /* 0x000fc40004800000 */
[----:B------:R-:W-:Y:S02]  /*ec00*/  LOP3.LUT P1, RZ, R16, 0x400000, RZ, 0xc0, !PT ;  /* 0x0040000010ff7812 */ /* 0x000fe4000782c0ff */
[C---:B------:R-:W-:Y:S02]  /*ec10*/  ISETP.LT.OR P3, PT, R19.reuse, 0x29, P3 ;  /* 0x000000291300780c */ /* 0x040fe40001f61670 */
[----:B------:R-:W-:Y:S02]  /*ec20*/  ISETP.GT.AND P1, PT, R136, 0x31, !P1 ;  /* 0x000000318800780c */ /* 0x000fe40004f24270 */
[----:B------:R-:W-:Y:S02]  /*ec30*/  FSEL R110, R110, -INF , !P3 ;  /* 0xff8000006e6e7808 */ /* 0x000fe40005800000 */
[----:B------:R-:W-:Y:S02]  /*ec40*/  ISETP.LT.OR P1, PT, R19, 0x32, P1 ;  /* 0x000000321300780c */ /* 0x000fe40000f21670 */
[----:B------:R-:W-:-:S02]  /*ec50*/  ISETP.GT.AND P2, PT, R136, 0x21, !P2 ;  /* 0x000000218800780c */ /* 0x000fc40005744270 */
[----:B------:R-:W-:Y:S02]  /*ec60*/  FSEL R115, R115, -INF , !P1 ;  /* 0xff80000073737808 */ /* 0x000fe40004800000 */
[C---:B------:R-:W-:Y:S02]  /*ec70*/  LOP3.LUT P1, RZ, R16.reuse, 0x200000, RZ, 0xc0, !PT ;  /* 0x0020000010ff7812 */ /* 0x040fe4000782c0ff */
[----:B------:R-:W-:Y:S02]  /*ec80*/  LOP3.LUT P3, RZ, R16, 0x20000, RZ, 0xc0, !PT ;  /* 0x0002000010ff7812 */ /* 0x000fe4000786c0ff */
[----:B------:R-:W-:Y:S02]  /*ec90*/  ISETP.GT.AND P1, PT, R136, 0x38, !P1 ;  /* 0x000000388800780c */ /* 0x000fe40004f24270 */
[C---:B------:R-:W-:Y:S02]  /*eca0*/  ISETP.LT.OR P2, PT, R19.reuse, 0x22, P2 ;  /* 0x000000221300780c */ /* 0x040fe40001741670 */
[----:B------:R-:W-:-:S02]  /*ecb0*/  ISETP.LT.OR P1, PT, R19, 0x39, P1 ;  /* 0x000000391300780c */ /* 0x000fc40000f21670 */
[----:B------:R-:W-:Y:S02]  /*ecc0*/  FSEL R107, R107, -INF , !P2 ;  /* 0xff8000006b6b7808 */ /* 0x000fe40005000000 */
[----:B------:R-:W-:Y:S02]  /*ecd0*/  FSEL R118, R118, -INF , !P1 ;  /* 0xff80000076767808 */ /* 0x000fe40004800000 */
[C---:B------:R-:W-:Y:S02]  /*ece0*/  LOP3.LUT P1, RZ, R16.reuse, 0x100000, RZ, 0xc0, !PT ;  /* 0x0010000010ff7812 */ /* 0x040fe4000782c0ff */
[----:B------:R-:W-:Y:S02]  /*ecf0*/  LOP3.LUT P2, RZ, R16, 0x10000, RZ, 0xc0, !PT ;  /* 0x0001000010ff7812 */ /* 0x000fe4000784c0ff */
[----:B------:R-:W-:Y:S02]  /*ed00*/  ISETP.GT.AND P1, PT, R136, 0x39, !P1 ;  /* 0x000000398800780c */ /* 0x000fe40004f24270 */
[----:B------:R-:W-:-:S02]  /*ed10*/  LOP3.LUT R17, R17, 0xffffffbf, RZ, 0xc0, !PT ;  /* 0xffffffbf11117812 */ /* 0x000fc400078ec0ff */
[----:B------:R-:W-:Y:S02]  /*ed20*/  ISETP.LT.OR P1, PT, R19, 0x3a, P1 ;  /* 0x0000003a1300780c */ /* 0x000fe40000f21670 */
[----:B------:R-:W-:Y:S02]  /*ed30*/  @P0 LOP3.LUT R17, R17, 0x40, RZ, 0xfc, !PT ;  /* 0x0000004011110812 */ /* 0x000fe400078efcff */
[----:B------:R-:W-:Y:S02]  /*ed40*/  FSEL R119, R119, -INF , !P1 ;  /* 0xff80000077777808 */ /* 0x000fe40004800000 */
[C---:B------:R-:W-:Y:S02]  /*ed50*/  LOP3.LUT P1, RZ, R16.reuse, 0x80000, RZ, 0xc0, !PT ;  /* 0x0008000010ff7812 */ /* 0x040fe4000782c0ff */
[----:B------:R-:W-:Y:S02]  /*ed60*/  LOP3.LUT P0, RZ, R16, 0x8000, RZ, 0xc0, !PT ;  /* 0x0000800010ff7812 */ /* 0x000fe4000780c0ff */
[----:B------:R-:W-:-:S02]  /*ed70*/  ISETP.GT.AND P1, PT, R136, 0x40, !P1 ;  /* 0x000000408800780c */ /* 0x000fc40004f24270 */
[----:B------:R-:W-:Y:S02]  /*ed80*/  LOP3.LUT P6, RZ, R16, 0x4000, RZ, 0xc0, !PT ;  /* 0x0000400010ff7812 */ /* 0x000fe400078cc0ff */
[----:B------:R-:W-:Y:S02]  /*ed90*/  ISETP.LT.OR P1, PT, R19, 0x41, P1 ;  /* 0x000000411300780c */ /* 0x000fe40000f21670 */
[----:B------:R-:W-:Y:S02]  /*eda0*/  FMNMX.FTZ R10, R120, R8, !PT ;  /* 0x00000008780a7209 */ /* 0x000fe40007810000 */
[----:B------:R-:W-:Y:S02]  /*edb0*/  FSEL R90, R90, -INF , !P1 ;  /* 0xff8000005a5a7808 */ /* 0x000fe40004800000 */
[----:B------:R-:W-:Y:S02]  /*edc0*/  ISETP.GT.AND P1, PT, R136, 0x41, !P4 ;  /* 0x000000418800780c */ /* 0x000fe40006724270 */
[----:B------:R-:W-:-:S02]  /*edd0*/  FMNMX.FTZ R10, R121, R10, !PT ;  /* 0x0000000a790a7209 */ /* 0x000fc40007810000 */
[----:B------:R-:W-:Y:S02]  /*ede0*/  ISETP.LT.OR P1, PT, R19, 0x42, P1 ;  /* 0x000000421300780c */ /* 0x000fe40000f21670 */
[----:B------:R-:W-:Y:S02]  /*edf0*/  FMNMX.FTZ R10, R124, R10, !PT ;  /* 0x0000000a7c0a7209 */ /* 0x000fe40007810000 */
[----:B------:R-:W-:Y:S02]  /*ee00*/  FSEL R91, R91, -INF , !P1 ;  /* 0xff8000005b5b7808 */ /* 0x000fe40004800000 */
[----:B------:R-:W-:Y:S02]  /*ee10*/  ISETP.GT.AND P1, PT, R136, 0x48, !P3 ;  /* 0x000000488800780c */ /* 0x000fe40005f24270 */
[----:B------:R-:W-:Y:S02]  /*ee20*/  FMNMX.FTZ R10, R125, R10, !PT ;  /* 0x0000000a7d0a7209 */ /* 0x000fe40007810000 */
[----:B------:R-:W-:-:S02]  /*ee30*/  ISETP.LT.OR P1, PT, R19, 0x49, P1 ;  /* 0x000000491300780c */ /* 0x000fc40000f21670 */
[----:B------:R-:W-:Y:S02]  /*ee40*/  FMNMX.FTZ R10, R128, R10, !PT ;  /* 0x0000000a800a7209 */ /* 0x000fe40007810000 */
[----:B------:R-:W-:Y:S02]  /*ee50*/  FSEL R94, R94, -INF , !P1 ;  /* 0xff8000005e5e7808 */ /* 0x000fe40004800000 */
        /* <DEDUP_REMOVED lines=8> */
[----:B------:R-:W-:Y:S02]  /*eee0*/  FMNMX.FTZ R10, R104, R10, !PT ;  /* 0x0000000a680a7209 */ /* 0x000fe40007810000 */
[----:B------:R-:W-:-:S02]  /*eef0*/  FSEL R98, R98, -INF , !P1 ;  /* 0xff80000062627808 */ /* 0x000fc40004800000 */
        /* <DEDUP_REMOVED lines=15> */
[----:B------:R-:W-:Y:S02]  /*eff0*/  LOP3.LUT P4, RZ, R16, 0x80, RZ, 0xc0, !PT ;  /* 0x0000008010ff7812 */ /* 0x000fe4000788c0ff */
[----:B------:R-:W-:Y:S02]  /*f000*/  ISETP.LT.OR P1, PT, R19, 0x5a, P1 ;  /* 0x0000005a1300780c */ /* 0x000fe40000f21670 */
[----:B------:R-:W-:-:S02]  /*f010*/  FMNMX.FTZ R10, R117, R10, !PT ;  /* 0x0000000a750a7209 */ /* 0x000fc40007810000 */
[----:B------:R-:W-:Y:S02]  /*f020*/  FSEL R103, R103, -INF , !P1 ;  /* 0xff80000067677808 */ /* 0x000fe40004800000 */
[----:B------:R-:W-:Y:S02]  /*f030*/  LOP3.LUT P1, RZ, R16, 0x800, RZ, 0xc0, !PT ;  /* 0x0000080010ff7812 */ /* 0x000fe4000782c0ff */
[----:B------:R-:W-:Y:S02]  /*f040*/  FMNMX.FTZ R10, R88, R10, !PT ;  /* 0x0000000a580a7209 */ /* 0x000fe40007810000 */
        /* <DEDUP_REMOVED lines=8> */
[----:B------:R-:W-:-:S02]  /*f0d0*/  LOP3.LUT P2, RZ, R16, 0x20, RZ, 0xc0, !PT ;  /* 0x0000002010ff7812 */ /* 0x000fc4000784c0ff */
[----:B------:R-:W-:Y:S02]  /*f0e0*/  ISETP.LT.OR P1, PT, R19, 0x62, P1 ;  /* 0x000000621300780c */ /* 0x000fe40000f21670 */
[----:B------:R-:W-:Y:S02]  /*f0f0*/  FMNMX.FTZ R10, R93, R10, !PT ;  /* 0x0000000a5d0a7209 */ /* 0x000fe40007810000 */
[----:B------:R-:W-:Y:S02]  /*f100*/  FSEL R75, R75, -INF , !P1 ;  /* 0xff8000004b4b7808 */ /* 0x000fe40004800000 */
[----:B------:R-:W-:Y:S02]  /*f110*/  LOP3.LUT P1, RZ, R16, 0x200, RZ, 0xc0, !PT ;  /* 0x0000020010ff7812 */ /* 0x000fe4000782c0ff */
[----:B------:R-:W-:Y:S02]  /*f120*/  FMNMX.FTZ R10, R96, R10, !PT ;  /* 0x0000000a600a7209 */ /* 0x000fe40007810000 */
[----:B------:R-:W-:-:S02]  /*f130*/  ISETP.GT.AND P1, PT, R136, 0x68, !P1 ;  /* 0x000000688800780c */ /* 0x000fc40004f24270 */
[----:B------:R-:W-:Y:S02]  /*f140*/  LOP3.LUT P0, RZ, R16, 0x10, RZ, 0xc0, !PT ;  /* 0x0000001010ff7812 */ /* 0x000fe4000780c0ff */
        /* <DEDUP_REMOVED lines=8> */
[----:B------:R-:W-:Y:S02]  /*f1d0*/  LOP3.LUT P6, RZ, R16, 0x20000000, RZ, 0xc0, !PT ;  /* 0x2000000010ff7812 */ /* 0x000fe400078cc0ff */
[----:B------:R-:W-:Y:S02]  /*f1e0*/  FSEL R79, R79, -INF , !P1 ;  /* 0xff8000004f4f7808 */ /* 0x000fe40004800000 */
[----:B------:R-:W-:-:S02]  /*f1f0*/  ISETP.GT.AND P1, PT, R136, 0x70, !P4 ;  /* 0x000000708800780c */ /* 0x000fc40006724270 */
[----:B------:R-:W-:Y:S02]  /*f200*/  FMNMX.FTZ R10, R72, R10, !PT ;  /* 0x0000000a480a7209 */ /* 0x000fe40007810000 */
        /* <DEDUP_REMOVED lines=37> */
[----:B------:R-:W-:Y:S01]  /*f460*/  LOP3.LUT P1, RZ, R17, 0x1, RZ, 0xc0, !PT ;  /* 0x0000000111ff7812 */ /* 0x000fe2000782c0ff */
[----:B------:R-:W0:Y:S01]  /*f470*/  SHFL.BFLY PT, R11, R10, 0x2, 0x1f ;  /* 0x0c401f000a0b7f89 */ /* 0x000e2200000e0000 */
[----:B------:R-:W-:Y:S02]  /*f480*/  LOP3.LUT P0, RZ, R16, 0x10000000, RZ, 0xc0, !PT ;  /* 0x1000000010ff7812 */ /* 0x000fe4000780c0ff */
[C---:B------:R-:W-:Y:S02]  /*f490*/  ISETP.GT.AND P1, PT, R136.reuse, 0x10, !P1 ;  /* 0x000000108800780c */ /* 0x040fe40004f24270 */
[----:B------:R-:W-:-:S02]  /*f4a0*/  ISETP.GT.AND P5, PT, R136, RZ, !P5 ;  /* 0x000000ff8800720c */ /* 0x000fc40006fa4270 */
[----:B------:R-:W-:Y:S02]  /*f4b0*/  ISETP.LT.OR P1, PT, R19, 0x11, P1 ;  /* 0x000000111300780c */ /* 0x000fe40000f21670 */
[----:B------:R-:W-:Y:S02]  /*f4c0*/  ISETP.GT.AND P0, PT, R136, 0x99, !P0 ;  /* 0x000000998800780c */ /* 0x000fe40004704270 */
[----:B------:R-:W-:Y:S02]  /*f4d0*/  FSEL R130, R130, -INF , !P1 ;  /* 0xff80000082827808 */ /* 0x000fe40004800000 */
[----:B------:R-:W-:Y:S02]  /*f4e0*/  LOP3.LUT P1, RZ, R17, 0x8, RZ, 0xc0, !PT ;  /* 0x0000000811ff7812 */ /* 0x000fe4000782c0ff */
[----:B------:R-:W-:Y:S02]  /*f4f0*/  ISETP.LT.OR P5, PT, R19, 0x1, P5 ;  /* 0x000000011300780c */ /* 0x000fe40002fa1670 */
[----:B------:R-:W-:-:S02]  /*f500*/  ISETP.GT.AND P1, PT, R136, 0x11, !P1 ;  /* 0x000000118800780c */ /* 0x000fc40004f24270 */
[----:B------:R-:W-:Y:S02]  /*f510*/  LOP3.LUT P4, RZ, R16, 0x4000000, RZ, 0xc0, !PT ;  /* 0x0400000010ff7812 */ /* 0x000fe4000788c0ff */
[----:B------:R-:W-:Y:S02]  /*f520*/  ISETP.LT.OR P1, PT, R19, 0x12, P1 ;  /* 0x000000121300780c */ /* 0x000fe40000f21670 */
[----:B------:R-:W-:Y:S02]  /*f530*/  FSEL R122, R122, -INF , !P5 ;  /* 0xff8000007a7a7808 */ /* 0x000fe40006800000 */
[----:B------:R-:W-:Y:S02]  /*f540*/  FSEL R131, R131, -INF , !P1 ;  /* 0xff80000083837808 */ /* 0x000fe40004800000 */
[----:B------:R-:W-:Y:S02]  /*f550*/  LOP3.LUT P1, RZ, R17, 0x4, RZ, 0xc0, !PT ;  /* 0x0000000411ff7812 */ /* 0x000fe4000782c0ff */
[----:B0-----:R-:W-:-:S02]  /*f560*/  FMNMX.FTZ R10, R10, R11, !PT ;  /* 0x0000000b0a0a7209 */ /* 0x001fc40007810000 */
[----:B------:R-:W-:Y:S02]  /*f570*/  ISETP.GT.AND P1, PT, R136, 0x18, !P1 ;  /* 0x000000188800780c */ /* 0x000fe40004f24270 */
[C---:B------:R-:W-:Y:S01]  /*f580*/  LOP3.LUT P6, RZ, R16.reuse, 0x1000000, RZ, 0xc0, !PT ;  /* 0x0100000010ff7812 */ /* 0x040fe200078cc0ff */
[----:B------:R-:W0:Y:S01]  /*f590*/  SHFL.BFLY PT, R11, R10, 0x1, 0x1f ;  /* 0x0c201f000a0b7f89 */ /* 0x000e2200000e0000 */
[----:B------:R-:W-:Y:S02]  /*f5a0*/  ISETP.LT.OR P1, PT, R19, 0x19, P1 ;  /* 0x000000191300780c */ /* 0x000fe40000f21670 */
[----:B------:R-:W-:Y:S02]  /*f5b0*/  LOP3.LUT P3, RZ, R16, 0x8, RZ, 0xc0, !PT ;  /* 0x0000000810ff7812 */ /* 0x000fe4000786c0ff */
[----:B------:R-:W-:Y:S02]  /*f5c0*/  FSEL R134, R134, -INF , !P1 ;  /* 0xff80000086867808 */ /* 0x000fe40004800000 */
[----:B------:R-:W-:-:S02]  /*f5d0*/  LOP3.LUT P1, RZ, R17, 0x2, RZ, 0xc0, !PT ;  /* 0x0000000211ff7812 */ /* 0x000fc4000782c0ff */
[----:B------:R-:W-:Y:S02]  /*f5e0*/  LOP3.LUT P2, RZ, R16, 0x4, RZ, 0xc0, !PT ;  /* 0x0000000410ff7812 */ /* 0x000fe4000784c0ff */
[----:B------:R-:W-:Y:S02]  /*f5f0*/  ISETP.GT.AND P1, PT, R136, 0x19, !P1 ;  /* 0x000000198800780c */ /* 0x000fe40004f24270 */
        /* <DEDUP_REMOVED lines=8> */
[----:B------:R-:W-:Y:S02]  /*f680*/  ISETP.LT.OR P1, PT, R19, 0x81, P1 ;  /* 0x000000811300780c */ /* 0x000fe40000f21670 */
[----:B------:R-:W-:-:S02]  /*f690*/  ISETP.GT.AND P6, PT, R136, 0x89, !P6 ;  /* 0x000000898800780c */ /* 0x000fc400077c4270 */
[----:B------:R-:W-:Y:S02]  /*f6a0*/  FSEL R58, R58, -INF , !P1 ;  /* 0xff8000003a3a7808 */ /* 0x000fe40004800000 */
[C---:B------:R-:W-:Y:S02]  /*f6b0*/  LOP3.LUT P1, RZ, R16.reuse, 0x2, RZ, 0xc0, !PT ;  /* 0x0000000210ff7812 */ /* 0x040fe4000782c0ff */
[----:B------:R-:W-:Y:S02]  /*f6c0*/  LOP3.LUT R16, R16, 0xfffffffd, RZ, 0xc0, !PT ;  /* 0xfffffffd10107812 */ /* 0x000fe400078ec0ff */
[----:B------:R-:W-:Y:S02]  /*f6d0*/  ISETP.GT.AND P3, PT, R136, 0x90, !P3 ;  /* 0x000000908800780c */ /* 0x000fe40005f64270 */
[----:B------:R-:W-:Y:S02]  /*f6e0*/  @P0 LOP3.LUT R16, R16, 0x2, RZ, 0xfc, !PT ;  /* 0x0000000210100812 */ /* 0x000fe400078efcff */
[----:B------:R-:W-:-:S02]  /*f6f0*/  ISETP.LT.OR P0, PT, R19, 0x82, P4 ;  /* 0x000000821300780c */ /* 0x000fc40002701670 */
[C---:B------:R-:W-:Y:S02]  /*f700*/  LOP3.LUT P4, RZ, R16.reuse, 0x2, RZ, 0xc0, !PT ;  /* 0x0000000210ff7812 */ /* 0x040fe4000788c0ff */
[----:B------:R-:W-:Y:S02]  /*f710*/  LOP3.LUT R16, R16, 0xfffffff7, RZ, 0xc0, !PT ;  /* 0xfffffff710107812 */ /* 0x000fe400078ec0ff */
[C---:B------:R-:W-:Y:S02]  /*f720*/  ISETP.LT.OR P6, PT, R19.reuse, 0x8a, P6 ;  /* 0x0000008a1300780c */ /* 0x040fe400037c1670 */
[----:B------:R-:W-:Y:S02]  /*f730*/  ISETP.GT.AND P2, PT, R136, 0x91, !P2 ;  /* 0x000000918800780c */ /* 0x000fe40005744270 */
[----:B------:R-:W-:Y:S02]  /*f740*/  ISETP.LT.OR P3, PT, R19, 0x91, P3 ;  /* 0x000000911300780c */ /* 0x000fe40001f61670 */
[----:B------:R-:W-:-:S02]  /*f750*/  FSEL R63, R63, -INF , !P6 ;  /* 0xff8000003f3f7808 */ /* 0x000fc40007000000 */
[----:B------:R-:W-:Y:S02]  /*f760*/  @P0 LOP3.LUT R16, R16, 0x8, RZ, 0xfc, !PT ;  /* 0x0000000810100812 */ /* 0x000fe400078efcff */
[----:B------:R-:W-:Y:S02]  /*f770*/  ISETP.LT.OR P0, PT, R19, 0x89, P5 ;  /* 0x000000891300780c */ /* 0x000fe40002f01670 */
[----:B------:R-:W-:Y:S02]  /*f780*/  FSETP.NEU.FTZ.AND P5, PT, R10, -INF , PT ;  /* 0xff8000000a00780b */ /* 0x000fe40003fbd000 */
[----:B------:R-:W-:Y:S02]  /*f790*/  FSEL R62, R62, -INF , !P0 ;  /* 0xff8000003e3e7808 */ /* 0x000fe40004000000 */
[----:B------:R-:W-:Y:S02]  /*f7a0*/  FSEL R11, R10, RZ, P5 ;  /* 0x000000ff0a0b7208 */ /* 0x000fe40002800000 */
[----:B------:R-:W-:-:S02]  /*f7b0*/  ISETP.GT.AND P1, PT, R136, 0x98, !P1 ;  /* 0x000000988800780c */ /* 0x000fc40004f24270 */
[----:B------:R-:W-:Y:S01]  /*f7c0*/  ISETP.LT.OR P2, PT, R19, 0x92, P2 ;  /* 0x000000921300780c */ /* 0x000fe20001741670 */
[----:B------:R-:W-:-:S01]  /*f7d0*/  FADD.FTZ R8, -R11, R8 ;  /* 0x000000080b087221 */ /* 0x000fc20000010100 */
[----:B------:R-:W-:Y:S01]  /*f7e0*/  FFMA.FTZ R11, R2, R10, -8 ;  /* 0xc1000000020b7423 */ /* 0x000fe2000001000a */
[----:B------:R-:W-:Y:S02]  /*f7f0*/  FSEL R66, R66, -INF , !P3 ;  /* 0xff80000042427808 */ /* 0x000fe40005800000 */
[----:B------:R-:W-:Y:S01]  /*f800*/  ISETP.LT.OR P1, PT, R19, 0x99, P1 ;  /* 0x000000991300780c */ /* 0x000fe20000f21670 */
[----:B------:R-:W-:Y:S01]  /*f810*/  FMUL.FTZ R8, R2, R8 ;  /* 0x0000000802087220 */ /* 0x000fe20000410000 */
[----:B------:R-:W-:Y:S02]  /*f820*/  FSEL R11, R11, RZ, P5 ;  /* 0x000000ff0b0b7208 */ /* 0x000fe40002800000 */
[----:B------:R-:W-:Y:S02]  /*f830*/  LOP3.LUT P5, RZ, R16, 0x8, RZ, 0xc0, !PT ;  /* 0x0000000810ff7812 */ /* 0x000fe400078ac0ff */
[----:B------:R-:W-:Y:S01]  /*f840*/  FSEL R67, R67, -INF , !P2 ;  /* 0xff80000043437808 */ /* 0x000fe20005000000 */
        /* <DEDUP_REMOVED lines=39> */
[----:B------:R-:W-:Y:S01]  /*fac0*/  FFMA.FTZ R69, R2, R69, -R11 ;  /* 0x0000004502457223 */ /* 0x000fe2000001080b */
[----:B------:R-:W-:Y:S01]  /*fad0*/  FMNMX.FTZ R11, R122, R3, !PT ;  /* 0x000000037a0b7209 */ /* 0x000fe20007810000 */
[----:B------:R-:W-:Y:S01]  /*fae0*/  MUFU.EX2 R120, R120 ;  /* 0x0000007800787308 */ /* 0x000fe20000000800 */
[----:B------:R-:W-:-:S02]  /*faf0*/  FSEL R59, R59, -INF , !P5 ;  /* 0xff8000003b3b7808 */ /* 0x000fc40006800000 */
[----:B------:R-:W-:Y:S02]  /*fb00*/  FMNMX.FTZ R11, R123, R11, !PT ;  /* 0x0000000b7b0b7209 */ /* 0x000fe40007810000 */
[----:B------:R-:W-:Y:S02]  /*fb10*/  ISETP.LT.OR P4, PT, R19, 0x9a, P4 ;  /* 0x0000009a1300780c */ /* 0x000fe40002781670 */
[----:B------:R-:W-:Y:S01]  /*fb20*/  FMNMX.FTZ R11, R126, R11, !PT ;  /* 0x0000000b7e0b7209 */ /* 0x000fe20007810000 */
[----:B------:R-:W2:Y:S01]  /*fb30*/  MUFU.EX2 R8, R8 ;  /* 0x0000000800087308 */ /* 0x000ea20000000800 */
[----:B------:R-:W-:Y:S02]  /*fb40*/  FSEL R70, R70, -INF , !P1 ;  /* 0xff80000046467808 */ /* 0x000fe40004800000 */
[----:B------:R-:W-:Y:S02]  /*fb50*/  FMNMX.FTZ R11, R127, R11, !PT ;  /* 0x0000000b7f0b7209 */ /* 0x000fe40007810000 */
[----:B------:R-:W-:-:S02]  /*fb60*/  FSEL R71, R71, -INF , !P4 ;  /* 0xff80000047477808 */ /* 0x000fc40006000000 */
[----:B------:R-:W-:Y:S01]  /*fb70*/  FMNMX.FTZ R11, R130, R11, !PT ;  /* 0x0000000b820b7209 */ /* 0x000fe20007810000 */
[----:B------:R-:W0:Y:S01]  /*fb80*/  MUFU.EX2 R121, R121 ;  /* 0x0000007900797308 */ /* 0x000e220000000800 */
[----:B------:R-:W-:Y:S02]  /*fb90*/  LOP3.LUT P0, RZ, R17, 0x40, RZ, 0xc0, !PT ;  /* 0x0000004011ff7812 */ /* 0x000fe4000780c0ff */
[----:B------:R-:W-:-:S04]  /*fba0*/  FMNMX.FTZ R11, R131, R11, !PT ;  /* 0x0000000b830b7209 */ /* 0x000fc80007810000 */
[----:B------:R-:W-:Y:S01]  /*fbb0*/  FMNMX.FTZ R11, R134, R11, !PT ;  /* 0x0000000b860b7209 */ /* 0x000fe20007810000 */
[----:B------:R-:W1:Y:S03]  /*fbc0*/  MUFU.EX2 R124, R124 ;  /* 0x0000007c007c7308 */ /* 0x000e660000000800 */
        /* <DEDUP_REMOVED lines=49> */
[----:B------:R-:W2:Y:S01]  /*fee0*/  SHFL.BFLY PT, R12, R11, 0x2, 0x1f ;  /* 0x0c401f000b0c7f89 */ /* 0x000ea200000e0000 */
[----:B------:R-:W-:Y:S08]  /*fef0*/  MUFU.EX2 R93, R93 ;  /* 0x0000005d005d7308 */ /* 0x000ff00000000800 */
[----:B------:R-:W-:Y:S08]  /*ff00*/  MUFU.EX2 R96, R96 ;  /* 0x0000006000607308 */ /* 0x000ff00000000800 */
[----:B------:R-:W-:Y:S01]  /*ff10*/  MUFU.EX2 R97, R97 ;  /* 0x0000006100617308 */ /* 0x000fe20000000800 */
[----:B--2---:R-:W-:-:S07]  /*ff20*/  FMNMX.FTZ R11, R11, R12, !PT ;  /* 0x0000000c0b0b7209 */ /* 0x004fce0007810000 */
[----:B------:R-:W-:Y:S01]  /*ff30*/  MUFU.EX2 R100, R100 ;  /* 0x0000006400647308 */ /* 0x000fe20000000800 */
[----:B------:R-:W2:Y:S07]  /*ff40*/  SHFL.BFLY PT, R12, R11, 0x1, 0x1f ;  /* 0x0c201f000b0c7f89 */ /* 0x000eae00000e0000 */
[----:B------:R-:W-:Y:S08]  /*ff50*/  MUFU.EX2 R101, R101 ;  /* 0x0000006500657308 */ /* 0x000ff00000000800 */
[----:B------:R-:W-:Y:S08]  /*ff60*/  MUFU.EX2 R72, R72 ;  /* 0x0000004800487308 */ /* 0x000ff00000000800 */
[----:B------:R-:W-:Y:S01]  /*ff70*/  MUFU.EX2 R73, R73 ;  /* 0x0000004900497308 */ /* 0x000fe20000000800 */
[----:B--2---:R-:W-:-:S04]  /*ff80*/  FMNMX.FTZ R11, R11, R12, !PT ;  /* 0x0000000c0b0b7209 */ /* 0x004fc80007810000 */
[----:B------:R-:W-:-:S03]  /*ff90*/  FSETP.NEU.FTZ.AND P1, PT, R11, -INF , PT ;  /* 0xff8000000b00780b */ /* 0x000fc60003f3d000 */
[----:B------:R-:W-:Y:S01]  /*ffa0*/  MUFU.EX2 R76, R76 ;  /* 0x0000004c004c7308 */ /* 0x000fe20000000800 */
[----:B------:R-:W-:-:S05]  /*ffb0*/  FSEL R12, R11, RZ, P1 ;  /* 0x000000ff0b0c7208 */ /* 0x000fca0000800000 */
[----:B------:R-:W-:Y:S01]  /*ffc0*/  FADD.FTZ R3, -R12, R3 ;  /* 0x000000030c037221 */ /* 0x000fe20000010100 */
[----:B------:R-:W-:-:S01]  /*ffd0*/  FFMA.FTZ R12, R2, R11, -8 ;  /* 0xc1000000020c7423 */ /* 0x000fc2000001000b */
[----:B------:R-:W-:Y:S02]  /*ffe0*/  MUFU.EX2 R77, R77 ;  /* 0x0000004d004d7308 */ /* 0x000fe40000000800 */
[----:B------:R-:W-:Y:S02]  /*fff0*/  FMUL.FTZ R3, R2, R3 ;  /* 0x0000000302037220 */ /* 0x000fe40000410000 */
[----:B------:R-:W-:Y:S01]  /*10000*/  FSEL R13, R12, RZ, P1 ;  /* 0x000000ff0c0d7208 */ /* 0x000fe20000800000 */
[----:B------:R-:W-:-:S03]  /*10010*/  FFMA.FTZ R12, R8, R137, R120 ;  /* 0x00000089080c7223 */ /* 0x000fc60000010078 */
[----:B------:R-:W-:Y:S01]  /*10020*/  MUFU.EX2 R3, R3 ;  /* 0x0000000300037308 */ /* 0x000fe20000000800 */
[----:B------:R-:W-:-:S01]  /*10030*/  FFMA.FTZ R122, R2, R122, -R13 ;  /* 0x0000007a027a7223 */ /* 0x000fc2000001080d */
[----:B0-----:R-:W-:Y:S01]  /*10040*/  FADD.FTZ R12, R121, R12 ;  /* 0x0000000c790c7221 */ /* 0x001fe20000010000 */
[----:B------:R-:W-:-:S01]  /*10050*/  FFMA.FTZ R123, R2, R123, -R13 ;  /* 0x0000007b027b7223 */ /* 0x000fc2000001080d */
[C-C-:B------:R-:W-:Y:S01]  /*10060*/  FFMA.FTZ R126, R2.reuse, R126, -R13.reuse ;  /* 0x0000007e027e7223 */ /* 0x140fe2000001080d */
[----:B------:R-:W-:-:S01]  /*10070*/  FFMA.FTZ R127, R2, R127, -R13 ;  /* 0x0000007f027f7223 */ /* 0x000fc2000001080d */
[----:B-1----:R-:W-:Y:S01]  /*10080*/  FADD.FTZ R12, R124, R12 ;  /* 0x0000000c7c0c7221 */ /* 0x002fe20000010000 */
[----:B------:R-:W-:-:S01]  /*10090*/  FFMA.FTZ R130, R2, R130, -R13 ;  /* 0x0000008202827223 */ /* 0x000fc2000001080d */
[----:B------:R-:W0:Y:S01]  /*100a0*/  MUFU.EX2 R122, R122 ;  /* 0x0000007a007a7308 */ /* 0x000e220000000800 */
[----:B------:R-:W-:-:S01]  /*100b0*/  FFMA.FTZ R131, R2, R131, -R13 ;  /* 0x0000008302837223 */ /* 0x000fc2000001080d */
[----:B---3--:R-:W-:Y:S01]  /*100c0*/  FADD.FTZ R12, R125, R12 ;  /* 0x0000000c7d0c7221 */ /* 0x008fe20000010000 */
[----:B------:R-:W-:-:S01]  /*100d0*/  FFMA.FTZ R134, R2, R134, -R13 ;  /* 0x0000008602867223 */ /* 0x000fc2000001080d */
[C-C-:B------:R-:W-:Y:S01]  /*100e0*/  FFMA.FTZ R135, R2.reuse, R135, -R13.reuse ;  /* 0x0000008702877223 */ /* 0x140fe2000001080d */
[----:B------:R-:W-:-:S01]  /*100f0*/  FFMA.FTZ R106, R2, R106, -R13 ;  /* 0x0000006a026a7223 */ /* 0x000fc2000001080d */
[----:B----4-:R-:W-:Y:S01]  /*10100*/  FADD.FTZ R12, R128, R12 ;  /* 0x0000000c800c7221 */ /* 0x010fe20000010000 */
[----:B------:R-:W-:-:S01]  /*10110*/  FFMA.FTZ R107, R2, R107, -R13 ;  /* 0x0000006b026b7223 */ /* 0x000fc2000001080d */
[----:B------:R-:W1:Y:S01]  /*10120*/  MUFU.EX2 R123, R123 ;  /* 0x0000007b007b7308 */ /* 0x000e620000000800 */
[----:B------:R-:W-:-:S01]  /*10130*/  FFMA.FTZ R110, R2, R110, -R13 ;  /* 0x0000006e026e7223 */ /* 0x000fc2000001080d */
[----:B-----5:R-:W-:Y:S01]  /*10140*/  FADD.FTZ R12, R129, R12 ;  /* 0x0000000c810c7221 */ /* 0x020fe20000010000 */
[----:B------:R-:W-:-:S01]  /*10150*/  FFMA.FTZ R111, R2, R111, -R13 ;  /* 0x0000006f026f7223 */ /* 0x000fc2000001080d */
[C-C-:B------:R-:W-:Y:S01]  /*10160*/  FFMA.FTZ R114, R2.reuse, R114, -R13.reuse ;  /* 0x0000007202727223 */ /* 0x140fe2000001080d */
[----:B------:R-:W-:-:S01]  /*10170*/  FFMA.FTZ R115, R2, R115, -R13 ;  /* 0x0000007302737223 */ /* 0x000fc2000001080d */
[----:B------:R-:W-:Y:S01]  /*10180*/  FADD.FTZ R12, R132, R12 ;  /* 0x0000000c840c7221 */ /* 0x000fe20000010000 */
[----:B------:R-:W-:-:S01]  /*10190*/  FFMA.FTZ R118, R2, R118, -R13 ;  /* 0x0000007602767223 */ /* 0x000fc2000001080d */
[----:B------:R-:W2:Y:S01]  /*101a0*/  MUFU.EX2 R126, R126 ;  /* 0x0000007e007e7308 */ /* 0x000ea20000000800 */
[----:B0-----:R-:W-:-:S01]  /*101b0*/  FFMA.FTZ R21, R3, R21, R122 ;  /* 0x0000001503157223 */ /* 0x001fc2000001007a */
[----:B------:R-:W-:Y:S01]  /*101c0*/  FADD.FTZ R12, R133, R12 ;  /* 0x0000000c850c7221 */ /* 0x000fe20000010000 */
[----:B------:R-:W-:-:S01]  /*101d0*/  FFMA.FTZ R119, R2, R119, -R13 ;  /* 0x0000007702777223 */ /* 0x000fc2000001080d */
[C-C-:B------:R-:W-:Y:S01]  /*101e0*/  FFMA.FTZ R90, R2.reuse, R90, -R13.reuse ;  /* 0x0000005a025a7223 */ /* 0x140fe2000001080d */
[----:B------:R-:W-:-:S01]  /*101f0*/  FFMA.FTZ R91, R2, R91, -R13 ;  /* 0x0000005b025b7223 */ /* 0x000fc2000001080d */
[----:B------:R-:W-:Y:S01]  /*10200*/  FADD.FTZ R12, R104, R12 ;  /* 0x0000000c680c7221 */ /* 0x000fe20000010000 */
[----:B------:R-:W-:-:S01]  /*10210*/  FFMA.FTZ R94, R2, R94, -R13 ;  /* 0x0000005e025e7223 */ /* 0x000fc2000001080d */
[----:B------:R-:W0:Y:S01]  /*10220*/  MUFU.EX2 R127, R127 ;  /* 0x0000007f007f7308 */ /* 0x000e220000000800 */
[----:B-1----:R-:W-:-:S01]  /*10230*/  FADD.FTZ R19, R123, R21 ;  /* 0x000000157b137221 */ /* 0x002fc20000010000 */
[----:B------:R-:W-:Y:S01]  /*10240*/  FADD.FTZ R12, R105, R12 ;  /* 0x0000000c690c7221 */ /* 0x000fe20000010000 */
[----:B------:R-:W-:-:S01]  /*10250*/  FFMA.FTZ R95, R2, R95, -R13 ;  /* 0x0000005f025f7223 */ /* 0x000fc2000001080d */
[C-C-:B------:R-:W-:Y:S01]  /*10260*/  FFMA.FTZ R98, R2.reuse, R98, -R13.reuse ;  /* 0x0000006202627223 */ /* 0x140fe2000001080d */
[----:B------:R-:W-:-:S01]  /*10270*/  FFMA.FTZ R99, R2, R99, -R13 ;  /* 0x0000006302637223 */ /* 0x000fc2000001080d */
[----:B------:R-:W-:Y:S01]  /*10280*/  FADD.FTZ R12, R108, R12 ;  /* 0x0000000c6c0c7221 */ /* 0x000fe20000010000 */
[----:B------:R-:W-:-:S01]  /*10290*/  FFMA.FTZ R102, R2, R102, -R13 ;  /* 0x0000006602667223 */ /* 0x000fc2000001080d */
[----:B------:R-:W1:Y:S01]  /*102a0*/  MUFU.EX2 R130, R130 ;  /* 0x0000008200827308 */ /* 0x000e620000000800 */
[----:B--2---:R-:W-:-:S01]  /*102b0*/  FADD.FTZ R19, R126, R19 ;  /* 0x000000137e137221 */ /* 0x004fc20000010000 */
[----:B------:R-:W-:Y:S01]  /*102c0*/  FADD.FTZ R12, R109, R12 ;  /* 0x0000000c6d0c7221 */ /* 0x000fe20000010000 */
[----:B------:R-:W-:-:S01]  /*102d0*/  FFMA.FTZ R103, R2, R103, -R13 ;  /* 0x0000006702677223 */ /* 0x000fc2000001080d */
[C-C-:B------:R-:W-:Y:S01]  /*102e0*/  FFMA.FTZ R74, R2.reuse, R74, -R13.reuse ;  /* 0x0000004a024a7223 */ /* 0x140fe2000001080d */
[----:B------:R-:W-:-:S01]  /*102f0*/  FFMA.FTZ R75, R2, R75, -R13 ;  /* 0x0000004b024b7223 */ /* 0x000fc2000001080d */
[----:B------:R-:W-:Y:S01]  /*10300*/  FADD.FTZ R12, R112, R12 ;  /* 0x0000000c700c7221 */ /* 0x000fe20000010000 */
[----:B------:R-:W-:-:S01]  /*10310*/  FFMA.FTZ R78, R2, R78, -R13 ;  /* 0x0000004e024e7223 */ /* 0x000fc2000001080d */
[----:B------:R-:W2:Y:S01]  /*10320*/  MUFU.EX2 R131, R131 ;  /* 0x0000008300837308 */ /* 0x000ea20000000800 */
[----:B0-----:R-:W-:-:S01]  /*10330*/  FADD.FTZ R19, R127, R19 ;  /* 0x000000137f137221 */ /* 0x001fc20000010000 */
        /* <DEDUP_REMOVED lines=25> */
[----:B------:R-:W-:-:S03]  /*104d0*/  FFMA.FTZ R13, R2, R71, -R13 ;  /* 0x00000047020d7223 */ /* 0x000fc6000001080d */
        /* <DEDUP_REMOVED lines=83> */
[----:B--2---:R-:W-:-:S05]  /*10a10*/  FADD.FTZ R12, R69, R12 ;  /* 0x0000000c450c7221 */ /* 0x004fca0000010000 */
[----:B------:R2:W-:Y:S02]  /*10a20*/  STL [R1], R12 ;  /* 0x0000000c01007387 */ /* 0x0005e40000100800 */
[----:B------:R-:W3:Y:S01]  /*10a30*/  MUFU.EX2 R63, R63 ;  /* 0x0000003f003f7308 */ /* 0x000ee20000000800 */
[----:B0-----:R-:W-:-:S07]  /*10a40*/  FADD.FTZ R19, R59, R19 ;  /* 0x000000133b137221 */ /* 0x001fce0000010000 */
[----:B------:R-:W0:Y:S01]  /*10a50*/  MUFU.EX2 R66, R66 ;  /* 0x0000004200427308 */ /* 0x000e220000000800 */
[----:B-1----:R-:W-:-:S07]  /*10a60*/  FADD.FTZ R19, R62, R19 ;  /* 0x000000133e137221 */ /* 0x002fce0000010000 */
[----:B------:R-:W1:Y:S01]  /*10a70*/  MUFU.EX2 R67, R67 ;  /* 0x0000004300437308 */ /* 0x000e620000000800 */
[----:B---3--:R-:W-:-:S07]  /*10a80*/  FADD.FTZ R19, R63, R19 ;  /* 0x000000133f137221 */ /* 0x008fce0000010000 */
[----:B------:R-:W3:Y:S01]  /*10a90*/  MUFU.EX2 R70, R70 ;  /* 0x0000004600467308 */ /* 0x000ee20000000800 */
[----:B0-----:R-:W-:-:S07]  /*10aa0*/  FADD.FTZ R19, R66, R19 ;  /* 0x0000001342137221 */ /* 0x001fce0000010000 */
[----:B------:R-:W0:Y:S01]  /*10ab0*/  MUFU.EX2 R13, R13 ;  /* 0x0000000d000d7308 */ /* 0x000e220000000800 */
[----:B-1----:R-:W-:-:S04]  /*10ac0*/  FADD.FTZ R19, R67, R19 ;  /* 0x0000001343137221 */ /* 0x002fc80000010000 */
[----:B---3--:R-:W-:-:S04]  /*10ad0*/  FADD.FTZ R19, R70, R19 ;  /* 0x0000001346137221 */ /* 0x008fc80000010000 */
[----:B0-----:R-:W-:Y:S01]  /*10ae0*/  FADD.FTZ R21, R13, R19 ;  /* 0x000000130d157221 */ /* 0x001fe20000010000 */
[----:B--2---:R-:W-:Y:S06]  /*10af0*/  @!P0 BRA `(.L_x_1205) ;  /* 0x0000000000048947 */ /* 0x004fec0003800000 */
[----:B------:R-:W-:Y:S01]  /*10b00*/  BPT.TRAP 0x1 ;  /* 0x000000040000795c */ /* 0x000fe20000300000 */
.L_x_1205:
[----:B------:R-:W2:Y:S01]  /*10b10*/  LDL R12, [R1+0x3c] ;  /* 0x00003c00010c7983 */ /* 0x000ea20000100800 */
[----:B------:R-:W-:-:S05]  /*10b20*/  VIADD R20, R20, 0x13260 ;  /* 0x0001326014147836 */ /* 0x000fca0000000000 */
[----:B--2---:R-:W-:Y:S02]  /*10b30*/  PRMT R20, R12, 0x654, R20 ;  /* 0x000006540c147816 */ /* 0x004fe40000000014 */
[----:B------:R-:W2:Y:S01]  /*10b40*/  LDL R12, [R1+0x30] ;  /* 0x00003000010c7983 */ /* 0x000ea20000100800 */
[----:B------:R-:W-:Y:S01]  /*10b50*/  F2FP.SATFINITE.E4M3.F32.PACK_AB_MERGE_C R124, R125, R124, RZ ;  /* 0x0000007c7d7c723e */ /* 0x000fe200048070ff */
[----:B------:R0:W-:Y:S01]  /*10b60*/  SYNCS.ARRIVE.TRANS64.RED.A1T0 RZ, [R20+URZ], RZ ;  /* 0x000000ff14ff79a7 */ /* 0x0001e2000810043f */
        /* <DEDUP_REMOVED lines=75> */
[C---:B--2---:R-:W-:Y:S01]  /*11020*/  ISETP.GT.AND P1, PT, R0.reuse, R12, PT ;  /* 0x0000000c0000720c */ /* 0x044fe20003f24270 */
[----:B------:R-:W-:-:S12]  /*11030*/  VIADD R0, R0, 0xffffffff ;  /* 0xffffffff00007836 */ /* 0x000fd80000000000 */
[----:B0-----:R-:W-:Y:S05]  /*11040*/  @P1 BRA `(.L_x_1206) ;  /* 0xffffffbc00741947 */ /* 0x001fea000383ffff */
[----:B------:R-:W-:Y:S05]  /*11050*/  BSYNC B0 ;  /* 0x0000000000007941 */ /* 0x000fea0003800000 */
.L_x_1186:
[----:B------:R0:W-:Y:S01]  /*11060*/  STL [R1+0x18], R24 ;  /* 0x0000181801007387 */ /* 0x0001e20000100800 */
[----:B------:R-:W-:Y:S02]  /*11070*/  IMAD.MOV.U32 R3, RZ, RZ, R11 ;  /* 0x000000ffff037224 */ /* 0x000fe400078e000b */
[----:B------:R-:W-:Y:S01]  /*11080*/  IMAD.MOV.U32 R8, RZ, RZ, R10 ;  /* 0x000000ffff087224 */ /* 0x000fe200078e000a */
[----:B------:R0:W-:Y:S01]  /*11090*/  STL [R1+0x1c], R25 ;  /* 0x00001c1901007387 */ /* 0x0001e20000100800 */
[----:B------:R-:W-:Y:S02]  /*110a0*/  IMAD.MOV.U32 R19, RZ, RZ, R15 ;  /* 0x000000ffff137224 */ /* 0x000fe400078e000f */
[----:B------:R-:W-:Y:S01]  /*110b0*/  IMAD.MOV.U32 R156, RZ, RZ, R14 ;  /* 0x000000ffff9c7224 */ /* 0x000fe200078e000e */
[----:B------:R0:W-:Y:S06]  /*110c0*/  STL [R1+0x14], R28 ;  /* 0x0000141c01007387 */ /* 0x0001ec0000100800 */
.L_x_1185:
[----:B------:R-:W-:Y:S05]  /*110d0*/  BSYNC B1 ;  /* 0x0000000000017941 */ /* 0x000fea0003800000 */
.L_x_1184:
[----:B------:R-:W2:Y:S01]  /*110e0*/  LDL R10, [R1+0x34] ;  /* 0x00003400010a7983 */ /* 0x000ea20000100800 */
[----:B------:R-:W1:Y:S03]  /*110f0*/  LDC R11, c[0x0][0x448] ;  /* 0x00011200ff0b7b82 */ /* 0x000e660000000800 */
[----:B------:R-:W3:Y:S04]  /*11100*/  LDL R15, [R1+0x4] ;  /* 0x00000400010f7983 */ /* 0x000ee80000100800 */
[----:B------:R-:W3:Y:S01]  /*11110*/  LDL R13, [R1+0x8] ;  /* 0x00000800010d7983 */ /* 0x000ee20000100800 */
[----:B------:R-:W4:Y:S01]  /*11120*/  LDC R14, c[0x0][0x9e4] ;  /* 0x00027900ff0e7b82 */ /* 0x000f220000000800 */
[----:B------:R-:W-:-:S02]  /*11130*/  LOP3.LUT R17, R17, 0xffffffef, RZ, 0xc0, !PT ;  /* 0xffffffef11117812 */ /* 0x000fc400078ec0ff */
[----:B-1----:R-:W-:-:S13]  /*11140*/  ISETP.NE.AND P1, PT, R11, 0x1, PT ;  /* 0x000000010b00780c */ /* 0x002fda0003f25270 */
[----:B------:R-:W1:Y:S01]  /*11150*/  @P1 LDC R11, c[0x0][0x44c] ;  /* 0x00011300ff0b1b82 */ /* 0x000e620000000800 */
[----:B------:R-:W-:-:S04]  /*11160*/  @P1 LOP3.LUT R17, R17, 0x10, RZ, 0xfc, !PT ;  /* 0x0000001011111812 */ /* 0x000fc800078efcff */
[----:B------:R-:W-:-:S03]  /*11170*/  LOP3.LUT R17, R17, 0xffffffdf, RZ, 0xc0, !PT ;  /* 0xffffffdf11117812 */ /* 0x000fc600078ec0ff */
[----:B------:R-:W5:Y:S01]  /*11180*/  @P1 LDC R12, c[0x0][0x450] ;  /* 0x00011400ff0c1b82 */ /* 0x000f620000000800 */
[----:B--2---:R-:W-:-:S04]  /*11190*/  VIADD R10, R10, 0xbf ;  /* 0x000000bf0a0a7836 */ /* 0x004fc80000000000 */
[----:B-1----:R-:W-:Y:S01]  /*111a0*/  @P1 IMAD.HI.U32 R11, R10, R11, RZ ;  /* 0x0000000b0a0b1227 */ /* 0x002fe200078e00ff */
[----:B---3--:R-:W-:-:S04]  /*111b0*/  IADD3 R13, R13, 0x1, -R15 ;  /* 0x000000010d0d7810 */ /* 0x008fc80007ffe80f */
[----:B-----5:R-:W-:Y:S02]  /*111c0*/  @P1 SHF.R.U32.HI R10, RZ, R12, R11 ;  /* 0x0000000cff0a1219 */ /* 0x020fe4000001160b */
[----:B----4-:R-:W-:-:S03]  /*111d0*/  ISETP.GE.AND P1, PT, R14, 0x1, PT ;  /* 0x000000010e00780c */ /* 0x010fc60003f26270 */
[----:B------:R-:W-:-:S04]  /*111e0*/  IMAD.IADD R10, R10, 0x1, R13 ;  /* 0x000000010a0a7824 */ /* 0x000fc800078e020d */
[----:B------:R-:W-:-:S06]  /*111f0*/  IMAD.IADD R12, R10, 0x1, -R9 ;  /* 0x000000010a0c7824 */ /* 0x000fcc00078e0a09 */
[----:B------:R-:W-:Y:S01]  /*11200*/  @P1 LOP3.LUT R17, R17, 0x20, RZ, 0xfc, !PT ;  /* 0x0000002011111812 */ /* 0x000fe200078efcff */
[----:B------:R-:W-:Y:S06]  /*11210*/  @!P1 BRA `(.L_x_1207) ;  /* 0x0000000000489947 */ /* 0x000fec0003800000 */
[----:B------:R-:W-:Y:S01]  /*11220*/  IMAD.MOV.U32 R9, RZ, RZ, R10 ;  /* 0x000000ffff097224 */ /* 0x000fe200078e000a */
[----:B------:R-:W-:Y:S04]  /*11230*/  BSSY B0, `(.L_x_1208) ;  /* 0x000000e000007945 */ /* 0x000fe80003800000 */
        /* <DEDUP_REMOVED lines=9> */
.L_x_1209:
[----:B------:R-:W-:-:S13]  /*112d0*/  ISETP.NE.AND P1, PT, R14, 0x1, PT ;  /* 0x000000010e00780c */ /* 0x000fda0003f25270 */
[----:B------:R-:W1:Y:S02]  /*112e0*/  @P1 LDC.64 R10, c[0x0][0x9e8] ;  /* 0x00027a00ff0a1b82 */ /* 0x000e640000000a00 */
[----:B-1----:R-:W-:-:S05]  /*112f0*/  @P1 IMAD.HI.U32 R10, R9, R10, RZ ;  /* 0x0000000a090a1227 */ /* 0x002fca00078e00ff */
[----:B------:R-:W-:-:S07]  /*11300*/  @P1 SHF.R.U32.HI R9, RZ, R11, R10 ;  /* 0x0000000bff091219 */ /* 0x000fce000001160a */
.L_x_1210:
[----:B------:R-:W-:Y:S05]  /*11310*/  BSYNC B0 ;  /* 0x0000000000007941 */ /* 0x000fea0003800000 */
.L_x_1208:
[----:B------:R-:W-:-:S05]  /*11320*/  IMAD R9, R9, R14, RZ ;  /* 0x0000000e09097224 */ /* 0x000fca00078e02ff */
[----:B------:R-:W-:-:S07]  /*11330*/  VIMNMX R12, R12, R9, !PT ;  /* 0x000000090c0c7248 */ /* 0x000fce0007fe0100 */
.L_x_1207:
[----:B------:R-:W2:Y:S01]  /*11340*/  LDL R10, [R1+0x4c] ;  /* 0x00004c00010a7983 */ /* 0x000ea20000100800 */
[----:B------:R-:W-:Y:S01]  /*11350*/  VIADD R12, R12, 0x9f ;  /* 0x0000009f0c0c7836 */ /* 0x000fe20000000000 */
[----:B------:R-:W-:Y:S03]  /*11360*/  BSSY B0, `(.L_x_1211) ;  /* 0x0000262000007945 */ /* 0x000fe60003800000 */
[----:B------:R-:W-:-:S05]  /*11370*/  IMAD.HI R12, R12, 0x66666667, RZ ;  /* 0x666666670c0c7827 */ /* 0x000fca00078e02ff */
[----:B------:R-:W-:-:S04]  /*11380*/  SHF.R.U32.HI R9, RZ, 0x1f, R12 ;  /* 0x0000001fff097819 */ /* 0x000fc8000001160c */
[----:B------:R-:W-:-:S04]  /*11390*/  LEA.HI.SX32 R9, R12, R9, 0x1a ;  /* 0x000000090c097211 */ /* 0x000fc800078fd2ff */
[----:B--2---:R-:W-:-:S04]  /*113a0*/  VIMNMX R10, R10, R9, !PT ;  /* 0x000000090a0a7248 */ /* 0x004fc80007fe0100 */
[----:B------:R-:W-:Y:S01]  /*113b0*/  ISETP.GE.AND P1, PT, R0, R10, PT ;  /* 0x0000000a0000720c */ /* 0x000fe20003f26270 */
[----:B------:R1:W-:-:S12]  /*113c0*/  STL [R1+0x30], R10 ;  /* 0x0000300a01007387 */ /* 0x0003d80000100800 */
[----:B-1----:R-:W-:Y:S05]  /*113d0*/  @!P1 BRA `(.L_x_1212) ;  /* 0x0000002400689947 */ /* 0x002fea0003800000 */
[----:B------:R-:W-:Y:S01]  /*113e0*/  BSSY B1, `(.L_x_1212) ;  /* 0x0000259000017945 */ /* 0x000fe20003800000 */
[----:B------:R-:W-:Y:S02]  /*113f0*/  IMAD.MOV.U32 R12, RZ, RZ, R3 ;  /* 0x000000ffff0c7224 */ /* 0x000fe400078e0003 */
[----:B------:R-:W-:Y:S02]  /*11400*/  IMAD.MOV.U32 R9, RZ, RZ, R8 ;  /* 0x000000ffff097224 */ /* 0x000fe400078e0008 */
[----:B------:R-:W-:Y:S02]  /*11410*/  IMAD.MOV.U32 R20, RZ, RZ, R156 ;  /* 0x000000ffff147224 */ /* 0x000fe400078e009c */
[----:B0-----:R-:W-:-:S07]  /*11420*/  IMAD.MOV.U32 R28, RZ, RZ, R19 ;  /* 0x000000ffff1c7224 */ /* 0x001fce00078e0013 */
.L_x_1224:
[----:B------:R-:W-:-:S04]  /*11430*/  ISETP.NE.AND P1, PT, R28, 0x1, PT ;  /* 0x000000011c00780c */ /* 0x000fc80003f25270 */
[----:B------:R-:W-:-:S04]  /*11440*/  SEL R3, RZ, 0x1, P1 ;  /* 0x00000001ff037807 */ /* 0x000fc80000800000 */
[----:B------:R-:W-:Y:S01]  /*11450*/  LOP3.LUT R156, R20, R3, RZ, 0x3c, !PT ;  /* 0x00000003149c7212 */ /* 0x000fe200078e3cff */
[----:B------:R-:W-:Y:S06]  /*11460*/  @!P0 BRA `(.L_x_1213) ;  /* 0x0000000000048947 */ /* 0x000fec0003800000 */
[----:B------:R-:W-:Y:S01]  /*11470*/  BPT.TRAP 0x1 ;  /* 0x000000040000795c */ /* 0x000fe20000300000 */
.L_x_1213:
[----:B------:R-:W-:Y:S01]  /*11480*/  VIADD R19, R28, 0x1 ;  /* 0x000000011c137836 */ /* 0x000fe20000000000 */
[----:B------:R-:W-:-:S04]  /*11490*/  SHF.L.U32 R8, R156, 0x1f, RZ ;  /* 0x0000001f9c087819 */ /* 0x000fc800000006ff */
[----:B------:R-:W-:-:S04]  /*114a0*/  ISETP.NE.AND P1, PT, R19, 0x2, PT ;  /* 0x000000021300780c */ /* 0x000fc80003f25270 */
[----:B------:R-:W-:-:S05]  /*114b0*/  SEL R19, R19, RZ, P1 ;  /* 0x000000ff13137207 */ /* 0x000fca0000800000 */
[----:B------:R-:W-:-:S04]  /*114c0*/  IMAD R13, R19, 0x8, R18 ;  /* 0x00000008130d7824 */ /* 0x000fc800078e0212 */
[----:B------:R0:W1:Y:S01]  /*114d0*/  SYNCS.PHASECHK.TRANS64.TRYWAIT P1, [R13+URZ+0x13230], R8 ;  /* 0x013230080d0075a7 */ /* 0x000062000802017f */
[----:B------:R-:W-:Y:S05]  /*114e0*/  @!P0 BRA `(.L_x_1214) ;  /* 0x0000000000048947 */ /* 0x000fea0003800000 */
[----:B------:R-:W-:Y:S01]  /*114f0*/  BPT.TRAP 0x1 ;  /* 0x000000040000795c */ /* 0x000fe20000300000 */
.L_x_1214:
        /* <DEDUP_REMOVED lines=8> */
.L_x_1216:
[----:B------:R-:W-:Y:S05]  /*11580*/  BSYNC B2 ;  /* 0x0000000000027941 */ /* 0x000fea0003800000 */
.L_x_1215:
[----:B------:R-:W-:Y:S01]  /*11590*/  IMAD.MOV.U32 R10, RZ, RZ, R3 ;  /* 0x000000ffff0a7224 */ /* 0x000fe200078e0003 */
        /* <DEDUP_REMOVED lines=9> */
[----:B------:R-:W-:Y:S01]  /*11630*/  VIADD R14, R3, 0x180 ;  /* 0x00000180030e7836 */ /* 0x000fe20000000000 */
        /* <DEDUP_REMOVED lines=76> */
.L_x_1218:
[----:B------:R-:W-:Y:S01]  /*11b00*/  SHF.L.U32 R3, R20, 0x1f, RZ ;  /* 0x0000001f14037819 */ /* 0x000fe200000006ff */
[----:B------:R-:W-:-:S04]  /*11b10*/  IMAD R20, R28, 0x8, R18 ;  /* 0x000000081c147824 */ /* 0x000fc800078e0212 */
[----:B------:R2:W3:Y:S01]  /*11b20*/  SYNCS.PHASECHK.TRANS64.TRYWAIT P1, [R20+URZ+0x13250], R3 ;  /* 0x01325003140075a7 */ /* 0x0004e2000802017f */
[----:B------:R-:W-:Y:S05]  /*11b30*/  @!P0 BRA `(.L_x_1219) ;  /* 0x0000000000048947 */ /* 0x000fea0003800000 */
[----:B------:R-:W-:Y:S01]  /*11b40*/  BPT.TRAP 0x1 ;  /* 0x000000040000795c */ /* 0x000fe20000300000 */
.L_x_1219:
[----:B------:R-:W-:Y:S04]  /*11b50*/  BSSY B2, `(.L_x_1220) ;  /* 0x0000004000027945 */ /* 0x000fe80003800000 */
[----:B---3--:R-:W-:Y:S05]  /*11b60*/  @P1 BRA `(.L_x_1221) ;  /* 0x0000000000081947 */ /* 0x008fea0003800000 */
[----:B------:R-:W3:Y:S02]  /*11b70*/  SYNCS.PHASECHK.TRANS64.TRYWAIT P1, [R20+URZ+0x13250], R3 ;  /* 0x01325003140075a7 */ /* 0x000ee4000802017f */
[----:B---3--:R-:W-:Y:S05]  /*11b80*/  @!P1 BRA `(.L_x_1222) ;  /* 0x0000010c007c9947 */ /* 0x008fea0003800000 */
.L_x_1221:
[----:B------:R-:W-:Y:S05]  /*11b90*/  BSYNC B2 ;  /* 0x0000000000027941 */ /* 0x000fea0003800000 */
.L_x_1220:
[----:B--23--:R-:W-:Y:S01]  /*11ba0*/  VIADD R3, R18, 0x1000 ;  /* 0x0000100012037836 */ /* 0x00cfe20000000000 */
[----:B------:R-:W2:Y:S01]  /*11bb0*/  LDL.LU R24, [R1+0x18] ;  /* 0x0000180001187983 */ /* 0x000ea20000300800 */
[----:B------:R-:W-:-:S03]  /*11bc0*/  IMAD.MOV.U32 R11, RZ, RZ, -0x3ffffff0 ;  /* 0xc0000010ff0b7424 */ /* 0x000fc600078e00ff */
[----:B------:R-:W-:Y:S01]  /*11bd0*/  SHF.R.U32.HI R3, RZ, 0x4, R3 ;  /* 0x00000004ff037819 */ /* 0x000fe20000011603 */
[----:B------:R-:W2:Y:S01]  /*11be0*/  LDL.LU R25, [R1+0x1c] ;  /* 0x00001c0001197983 */ /* 0x000ea20000300800 */
[----:B------:R-:W-:Y:S02]  /*11bf0*/  R2UR UR7, R11 ;  /* 0x000000000b0772ca */ /* 0x000fe400000e0000 */
[----:B------:R-:W-:-:S04]  /*11c00*/  LOP3.LUT R3, R3, 0x3fff, RZ, 0xc0, !PT ;  /* 0x00003fff03037812 */ /* 0x000fc800078ec0ff */
[----:B------:R-:W-:-:S05]  /*11c10*/  LOP3.LUT R3, R3, 0x10000, RZ, 0xfc, !PT ;  /* 0x0001000003037812 */ /* 0x000fca00078efcff */
[----:B------:R-:W-:Y:S02]  /*11c20*/  IMAD R10, R28, 0x280, R3 ;  /* 0x000002801c0a7824 */ /* 0x000fe400078e0203 */
[----:B------:R-:W2:Y:S03]  /*11c30*/  LDL.LU R28, [R1+0x14] ;  /* 0x00001400011c7983 */ /* 0x000ea60000300800 */
[----:B------:R-:W-:Y:S02]  /*11c40*/  R2UR UR6, R10 ;  /* 0x000000000a0672ca */ /* 0x000fe400000e0000 */
[----:B------:R-:W-:-:S04]  /*11c50*/  FMNMX.FTZ R3, R120, R9, !PT ;  /* 0x0000000978037209 */ /* 0x000fc80007810000 */
        /* <DEDUP_REMOVED lines=8> */
[----:B------:R-:W-:Y:S01]  /*11ce0*/  FMNMX.FTZ R11, R105, R11, !PT ;  /* 0x0000000b690b7209 */ /* 0x000fe20007810000 */
[----:B------:R-:W-:Y:S02]  /*11cf0*/  VIADD R14, R10, 0x80 ;  /* 0x000000800a0e7836 */ /* 0x000fe40000000000 */
[----:B------:R-:W-:Y:S01]  /*11d00*/  IMAD.MOV.U32 R15, RZ, RZ, -0x3ffffff0 ;  /* 0xc0000010ff0f7424 */ /* 0x000fe200078e00ff */
[----:B------:R-:W-:-:S04]  /*11d10*/  FMNMX.FTZ R11, R108, R11, !PT ;  /* 0x0000000b6c0b7209 */ /* 0x000fc80007810000 */
[----:B------:R-:W-:-:S04]  /*11d20*/  FMNMX.FTZ R11, R109, R11, !PT ;  /* 0x0000000b6d0b7209 */ /* 0x000fc80007810000 */
[----:B------:R-:W-:-:S04]  /*11d30*/  FMNMX.FTZ R11, R112, R11, !PT ;  /* 0x0000000b700b7209 */ /* 0x000fc80007810000 */
        /* <DEDUP_REMOVED lines=28> */
[----:B------:R-:W-:Y:S01]  /*11f00*/  FMNMX.FTZ R11, R77, R11, !PT ;  /* 0x0000000b4d0b7209 */ /* 0x000fe20007810000 */
[----:B--2---:R-:W-:-:S06]  /*11f10*/  WARPGROUP.ARRIVE ;  /* 0x00000000000079c5 */ /* 0x004fcc0000000000 */
[----:B------:R-:W-:Y:S01]  /*11f20*/  QGMMA.64x64x32.F32.E4M3.E4M3 R24, R152, gdesc[UR4], R24, gsb0 ;  /* 0x00e0000498187df3 */ /* 0x000fe20008000818 */
[----:B------:R-:W-:Y:S02]  /*11f30*/  R2UR UR6, R14 ;  /* 0x000000000e0672ca */ /* 0x000fe400000e0000 */
[----:B------:R-:W-:Y:S01]  /*11f40*/  R2UR UR7, R15 ;  /* 0x000000000f0772ca */ /* 0x000fe200000e0000 */
[----:B------:R-:W-:Y:S02]  /*11f50*/  WARPGROUP.DEPBAR.LE gsb0, 0x0 ;  /* 0x00008000000079c5 */ /* 0x000fe40000010000 */
[----:B------:R-:W2:Y:S01]  /*11f60*/  LDL.LU R155, [R1] ;  /* 0x00000000019b7983 */ /* 0x000ea20000300800 */
[----:B------:R-:W-:-:S09]  /*11f70*/  WARPGROUP.ARRIVE ;  /* 0x00000000000079c5 */ /* 0x000fd20000000000 */
[----:B------:R-:W-:Y:S01]  /*11f80*/  QGMMA.64x64x32.F32.E4M3.E4M3 R24, R148, gdesc[UR4], R24, gsb0 ;  /* 0x00e0000494187df3 */ /* 0x000fe20008000818 */
[----:B------:R-:W-:Y:S01]  /*11f90*/  FMNMX.FTZ R3, R118, R3, !PT ;  /* 0x0000000376037209 */ /* 0x000fe20007810000 */
[----:B------:R-:W-:Y:S01]  /*11fa0*/  VIADD R14, R10, 0x100 ;  /* 0x000001000a0e7836 */ /* 0x000fe20000000000 */
[----:B------:R-:W-:Y:S01]  /*11fb0*/  FMNMX.FTZ R11, R80, R11, !PT ;  /* 0x0000000b500b7209 */ /* 0x000fe20007810000 */
[----:B------:R-:W-:Y:S01]  /*11fc0*/  IMAD.MOV.U32 R15, RZ, RZ, -0x3ffffff0 ;  /* 0xc0000010ff0f7424 */ /* 0x000fe200078e00ff */
[----:B------:R-:W-:Y:S02]  /*11fd0*/  FMNMX.FTZ R3, R119, R3, !PT ;  /* 0x0000000377037209 */ /* 0x000fe40007810000 */
[----:B------:R-:W-:Y:S02]  /*11fe0*/  FMNMX.FTZ R11, R81, R11, !PT ;  /* 0x0000000b510b7209 */ /* 0x000fe40007810000 */
[----:B------:R-:W-:Y:S02]  /*11ff0*/  R2UR UR6, R14 ;  /* 0x000000000e0672ca */ /* 0x000fe400000e0000 */
[----:B------:R-:W-:-:S02]  /*12000*/  R2UR UR7, R15 ;  /* 0x000000000f0772ca */ /* 0x000fc400000e0000 */
        /* <DEDUP_REMOVED lines=17> */
[----:B------:R-:W-:Y:S01]  /*12120*/  FMNMX.FTZ R11, R68, R11, !PT ;  /* 0x0000000b440b7209 */ /* 0x000fe20007810000 */
[----:B------:R-:W-:-:S02]  /*12130*/  WARPGROUP.DEPBAR.LE gsb0, 0x0 ;  /* 0x00008000000079c5 */ /* 0x000fc40000010000 */
[----:B------:R-:W-:-:S06]  /*12140*/  WARPGROUP.ARRIVE ;  /* 0x00000000000079c5 */ /* 0x000fcc0000000000 */
[----:B------:R-:W-:Y:S01]  /*12150*/  QGMMA.64x64x32.F32.E4M3.E4M3 R24, R144, gdesc[UR4], R24, gsb0 ;  /* 0x00e0000490187df3 */ /* 0x000fe20008000818 */
[----:B------:R-:W-:Y:S02]  /*12160*/  FMNMX.FTZ R3, R75, R3, !PT ;  /* 0x000000034b037209 */ /* 0x000fe40007810000 */
[----:B------:R-:W-:Y:S02]  /*12170*/  FMNMX.FTZ R11, R69, R11, !PT ;  /* 0x0000000b450b7209 */ /* 0x000fe40007810000 */
[----:B------:R-:W-:-:S03]  /*12180*/  FMNMX.FTZ R3, R78, R3, !PT ;  /* 0x000000034e037209 */ /* 0x000fc60007810000 */
[----:B------:R-:W3:Y:S01]  /*12190*/  SHFL.BFLY PT, R14, R11, 0x2, 0x1f ;  /* 0x0c401f000b0e7f89 */ /* 0x000ee200000e0000 */
[----:B------:R-:W-:-:S04]  /*121a0*/  FMNMX.FTZ R3, R79, R3, !PT ;  /* 0x000000034f037209 */ /* 0x000fc80007810000 */
[----:B------:R-:W-:-:S04]  /*121b0*/  FMNMX.FTZ R3, R82, R3, !PT ;  /* 0x0000000352037209 */ /* 0x000fc80007810000 */
[----:B------:R-:W-:-:S04]  /*121c0*/  FMNMX.FTZ R3, R83, R3, !PT ;  /* 0x0000000353037209 */ /* 0x000fc80007810000 */
[----:B------:R-:W-:-:S04]  /*121d0*/  FMNMX.FTZ R3, R86, R3, !PT ;  /* 0x0000000356037209 */ /* 0x000fc80007810000 */
[----:B------:R-:W-:Y:S01]  /*121e0*/  FMNMX.FTZ R3, R87, R3, !PT ;  /* 0x0000000357037209 */ /* 0x000fe20007810000 */
[----:B------:R-:W-:-:S03]  /*121f0*/  IMAD.MOV.U32 R15, RZ, RZ, -0x3ffffff0 ;  /* 0xc0000010ff0f7424 */ /* 0x000fc600078e00ff */
[----:B------:R-:W-:Y:S02]  /*12200*/  FMNMX.FTZ R3, R58, R3, !PT ;  /* 0x000000033a037209 */ /* 0x000fe40007810000 */
[----:B---3--:R-:W-:Y:S01]  /*12210*/  FMNMX.FTZ R11, R11, R14, !PT ;  /* 0x0000000e0b0b7209 */ /* 0x008fe20007810000 */
[----:B------:R-:W-:Y:S01]  /*12220*/  VIADD R14, R10, 0x180 ;  /* 0x000001800a0e7836 */ /* 0x000fe20000000000 */
[----:B------:R-:W-:Y:S02]  /*12230*/  FMNMX.FTZ R3, R59, R3, !PT ;  /* 0x000000033b037209 */ /* 0x000fe40007810000 */
[----:B------:R-:W-:Y:S02]  /*12240*/  R2UR UR7, R15 ;  /* 0x000000000f0772ca */ /* 0x000fe400000e0000 */
[----:B------:R-:W-:Y:S02]  /*12250*/  R2UR UR6, R14 ;  /* 0x000000000e0672ca */ /* 0x000fe400000e0000 */
[----:B------:R-:W-:-:S04]  /*12260*/  FMNMX.FTZ R3, R62, R3, !PT ;  /* 0x000000033e037209 */ /* 0x000fc80007810000 */
[----:B------:R-:W-:-:S04]  /*12270*/  FMNMX.FTZ R3, R63, R3, !PT ;  /* 0x000000033f037209 */ /* 0x000fc80007810000 */
[----:B------:R-:W-:-:S04]  /*12280*/  FMNMX.FTZ R3, R66, R3, !PT ;  /* 0x0000000342037209 */ /* 0x000fc80007810000 */
[----:B------:R-:W-:-:S04]  /*12290*/  FMNMX.FTZ R3, R67, R3, !PT ;  /* 0x0000000343037209 */ /* 0x000fc80007810000 */
[----:B------:R-:W-:-:S04]  /*122a0*/  FMNMX.FTZ R3, R70, R3, !PT ;  /* 0x0000000346037209 */ /* 0x000fc80007810000 */
[----:B------:R-:W-:Y:S01]  /*122b0*/  FMNMX.FTZ R3, R71, R3, !PT ;  /* 0x0000000347037209 */ /* 0x000fe20007810000 */
[----:B------:R-:W-:Y:S02]  /*122c0*/  WARPGROUP.DEPBAR.LE gsb0, 0x0 ;  /* 0x00008000000079c5 */ /* 0x000fe40000010000 */
[----:B------:R-:W-:-:S06]  /*122d0*/  WARPGROUP.ARRIVE ;  /* 0x00000000000079c5 */ /* 0x000fcc0000000000 */
[----:B------:R-:W-:Y:S01]  /*122e0*/  QGMMA.64x64x32.F32.E4M3.E4M3 R24, R140, gdesc[UR4], R24, gsb0 ;  /* 0x00e000048c187df3 */ /* 0x000fe20008000818 */
[----:B01----:R-:W0:Y:S02]  /*122f0*/  SHFL.BFLY PT, R8, R3, 0x2, 0x1f ;  /* 0x0c401f0003087f89 */ /* 0x003e2400000e0000 */
[----:B0-----:R-:W-:Y:S02]  /*12300*/  FMNMX.FTZ R3, R3, R8, !PT ;  /* 0x0000000803037209 */ /* 0x001fe40007810000 */
[----:B------:R-:W0:Y:S04]  /*12310*/  SHFL.BFLY PT, R8, R11, 0x1, 0x1f ;  /* 0x0c201f000b087f89 */ /* 0x000e2800000e0000 */
[----:B------:R-:W1:Y:S01]  /*12320*/  SHFL.BFLY PT, R14, R3, 0x1, 0x1f ;  /* 0x0c201f00030e7f89 */ /* 0x000e6200000e0000 */
[----:B0-----:R-:W-:-:S02]  /*12330*/  FMNMX.FTZ R8, R11, R8, !PT ;  /* 0x000000080b087209 */ /* 0x001fc40007810000 */
[----:B-1----:R-:W-:Y:S01]  /*12340*/  FMNMX.FTZ R3, R3, R14, !PT ;  /* 0x0000000e03037209 */ /* 0x002fe20007810000 */
[----:B------:R-:W-:Y:S02]  /*12350*/  WARPGROUP.DEPBAR.LE gsb0, 0x0 ;  /* 0x00008000000079c5 */ /* 0x000fe40000010000 */
[----:B------:R-:W-:-:S01]  /*12360*/  FADD.FTZ R140, -R8, R9 ;  /* 0x00000009088c7221 */ /* 0x000fc20000010100 */
[----:B------:R-:W-:-:S03]  /*12370*/  FFMA.FTZ R141, R2, R8, -8 ;  /* 0xc1000000028d7423 */ /* 0x000fc60000010008 */
[C---:B------:R-:W-:Y:S01]  /*12380*/  FMUL.FTZ R140, R2.reuse, R140 ;  /* 0x0000008c028c7220 */ /* 0x040fe20000410000 */
[----:B------:R-:W-:-:S01]  /*12390*/  FFMA.FTZ R11, R2, R120, -R141 ;  /* 0x00000078020b7223 */ /* 0x000fc2000001088d */
[----:B------:R-:W-:Y:S01]  /*123a0*/  FADD.FTZ R9, -R3, R12 ;  /* 0x0000000c03097221 */ /* 0x000fe20000010100 */
[----:B------:R-:W-:-:S01]  /*123b0*/  FFMA.FTZ R12, R2, R121, -R141 ;  /* 0x00000079020c7223 */ /* 0x000fc2000001088d */
[C-C-:B------:R-:W-:Y:S02]  /*123c0*/  FFMA.FTZ R120, R2.reuse, R124, -R141.reuse ;  /* 0x0000007c02787223 */ /* 0x140fe4000001088d */
[----:B------:R-:W-:Y:S01]  /*123d0*/  MUFU.EX2 R140, R140 ;  /* 0x0000008c008c7308 */ /* 0x000fe20000000800 */
[----:B------:R-:W-:-:S07]  /*123e0*/  FFMA.FTZ R121, R2, R125, -R141 ;  /* 0x0000007d02797223 */ /* 0x000fce000001088d */
[----:B------:R-:W2:Y:S01]  /*123f0*/  MUFU.EX2 R11, R11 ;  /* 0x0000000b000b7308 */ /* 0x000ea20000000800 */
[----:B------:R-:W-:-:S01]  /*12400*/  FFMA.FTZ R14, R2, R128, -R141 ;  /* 0x00000080020e7223 */ /* 0x000fc2000001088d */
[----:B------:R-:W-:-:S06]  /*12410*/  FFMA.FTZ R142, R2, R60, -R141 ;  /* 0x0000003c028e7223 */ /* 0x000fcc000001088d */
[----:B------:R-:W0:Y:S01]  /*12420*/  MUFU.EX2 R12, R12 ;  /* 0x0000000c000c7308 */ /* 0x000e220000000800 */
[----:B------:R-:W-:Y:S02]  /*12430*/  VIADD R60, R10, 0x200 ;  /* 0x000002000a3c7836 */ /* 0x000fe40000000000 */
[----:B------:R-:W-:-:S05]  /*12440*/  FFMA.FTZ R15, R2, R129, -R141 ;  /* 0x00000081020f7223 */ /* 0x000fca000001088d */
[----:B------:R-:W1:Y:S01]  /*12450*/  MUFU.EX2 R120, R120 ;  /* 0x0000007800787308 */ /* 0x000e620000000800 */
[----:B------:R-:W-:-:S01]  /*12460*/  FFMA.FTZ R128, R2, R108, -R141 ;  /* 0x0000006c02807223 */ /* 0x000fc2000001088d */
[C-C-:B------:R-:W-:Y:S01]  /*12470*/  FFMA.FTZ R129, R2.reuse, R109, -R141.reuse ;  /* 0x0000006d02817223 */ /* 0x140fe2000001088d */
[----:B------:R-:W-:-:S01]  /*12480*/  FFMA.FTZ R108, R2, R112, -R141 ;  /* 0x00000070026c7223 */ /* 0x000fc2000001088d */
[C---:B------:R-:W-:Y:S01]  /*12490*/  FFMA.FTZ R109, R2.reuse, R113, -R141 ;  /* 0x00000071026d7223 */ /* 0x040fe2000001088d */
[----:B------:R-:W-:-:S03]  /*124a0*/  FFMA.FTZ R145, R2, R3, -8 ;  /* 0xc100000002917423 */ /* 0x000fc60000010003 */
[----:B------:R-:W3:Y:S01]  /*124b0*/  MUFU.EX2 R121, R121 ;  /* 0x0000007900797308 */ /* 0x000ee20000000800 */
[----:B------:R-:W-:-:S01]  /*124c0*/  FFMA.FTZ R112, R2, R116, -R141 ;  /* 0x0000007402707223 */ /* 0x000fc2000001088d */
[--C-:B------:R-:W-:Y:S01]  /*124d0*/  FFMA.FTZ R113, R2, R117, -R141.reuse ;  /* 0x0000007502717223 */ /* 0x100fe2000001088d */
[----:B------:R-:W-:Y:S01]  /*124e0*/  R2UR UR6, R60 ;  /* 0x000000003c0672ca */ /* 0x000fe200000e0000 */
[C-C-:B------:R-:W-:Y:S01]  /*124f0*/  FFMA.FTZ R116, R2.reuse, R92, -R141.reuse ;  /* 0x0000005c02747223 */ /* 0x140fe2000001088d */
[----:B------:R-:W-:-:S01]  /*12500*/  FFMA.FTZ R117, R2, R93, -R141 ;  /* 0x0000005d02757223 */ /* 0x000fc2000001088d */
[----:B--2---:R-:W-:Y:S02]  /*12510*/  FFMA.FTZ R60, R140, R155, R11 ;  /* 0x0000009b8c3c7223 */ /* 0x004fe4000001000b */
[----:B------:R-:W2:Y:S01]  /*12520*/  MUFU.EX2 R14, R14 ;  /* 0x0000000e000e7308 */ /* 0x000ea20000000800 */
[----:B------:R-:W-:-:S01]  /*12530*/  FFMA.FTZ R124, R2, R132, -R141 ;  /* 0x00000084027c7223 */ /* 0x000fc2000001088d */
[C-C-:B------:R-:W-:Y:S01]  /*12540*/  FFMA.FTZ R92, R2.reuse, R96, -R141.reuse ;  /* 0x00000060025c7223 */ /* 0x140fe2000001088d */
[----:B------:R-:W-:-:S01]  /*12550*/  FFMA.FTZ R93, R2, R97, -R141 ;  /* 0x00000061025d7223 */ /* 0x000fc2000001088d */
[C-C-:B------:R-:W-:Y:S01]  /*12560*/  FFMA.FTZ R144, R2.reuse, R68, -R141.reuse ;  /* 0x0000004402907223 */ /* 0x140fe2000001088d */
[C---:B------:R-:W-:Y:S01]  /*12570*/  FMUL.FTZ R9, R2.reuse, R9 ;  /* 0x0000000902097220 */ /* 0x040fe20000410000 */
[C-C-:B------:R-:W-:Y:S01]  /*12580*/  FFMA.FTZ R96, R2.reuse, R100, -R141.reuse ;  /* 0x0000006402607223 */ /* 0x140fe2000001088d */
[----:B------:R-:W-:-:S01]  /*12590*/  FFMA.FTZ R97, R2, R101, -R141 ;  /* 0x0000006502617223 */ /* 0x000fc2000001088d */
[C---:B------:R-:W-:Y:S01]  /*125a0*/  FFMA.FTZ R68, R2.reuse, R122, -R145 ;  /* 0x0000007a02447223 */ /* 0x040fe20000010891 */
[----:B------:R-:W4:Y:S01]  /*125b0*/  MUFU.EX2 R15, R15 ;  /* 0x0000000f000f7308 */ /* 0x000f220000000800 */
        /* <DEDUP_REMOVED lines=18> */
[----:B0-----:R-:W-:-:S01]  /*126e0*/  FADD.FTZ R60, R12, R60 ;  /* 0x0000003c0c3c7221 */ /* 0x001fc20000010000 */
[C---:B------:R-:W-:Y:S01]  /*126f0*/  FFMA.FTZ R141, R2.reuse, R69, -R141 ;  /* 0x00000045028d7223 */ /* 0x040fe2000001088d */
[----:B------:R-:W-:-:S01]  /*12700*/  FFMA.FTZ R69, R2, R123, -R145 ;  /* 0x0000007b02457223 */ /* 0x000fc20000010891 */
[----:B------:R-:W-:Y:S01]  /*12710*/  MUFU.EX2 R124, R124 ;  /* 0x0000007c007c7308 */ /* 0x000fe20000000800 */
[----:B-1----:R-:W-:-:S01]  /*12720*/  FADD.FTZ R60, R120, R60 ;  /* 0x0000003c783c7221 */ /* 0x002fc20000010000 */
[----:B------:R-:W-:Y:S01]  /*12730*/  FFMA.FTZ R122, R2, R126, -R145 ;  /* 0x0000007e027a7223 */ /* 0x000fe20000010891 */
[----:B------:R-:W-:-:S05]  /*12740*/  IMAD.MOV.U32 R61, RZ, RZ, -0x3ffffff0 ;  /* 0xc0000010ff3d7424 */ /* 0x000fca00078e00ff */
[----:B------:R-:W-:Y:S01]  /*12750*/  MUFU.EX2 R9, R9 ;  /* 0x0000000900097308 */ /* 0x000fe20000000800 */
[----:B---3--:R-:W-:-:S01]  /*12760*/  FADD.FTZ R60, R121, R60 ;  /* 0x0000003c793c7221 */ /* 0x008fc20000010000 */
[----:B------:R-:W-:-:S06]  /*12770*/  FFMA.FTZ R123, R2, R127, -R145 ;  /* 0x0000007f027b7223 */ /* 0x000fcc0000010891 */
[----:B------:R-:W0:Y:S01]  /*12780*/  MUFU.EX2 R68, R68 ;  /* 0x0000004400447308 */ /* 0x000e220000000800 */
[----:B------:R-:W-:Y:S01]  /*12790*/  R2UR UR7, R61 ;  /* 0x000000003d0772ca */ /* 0x000fe200000e0000 */
[----:B--2---:R-:W-:-:S06]  /*127a0*/  FADD.FTZ R61, R14, R60 ;  /* 0x0000003c0e3d7221 */ /* 0x004fcc0000010000 */
[----:B------:R-:W-:Y:S01]  /*127b0*/  MUFU.EX2 R125, R125 ;  /* 0x0000007d007d7308 */ /* 0x000fe20000000800 */
[----:B------:R-:W-:-:S07]  /*127c0*/  FFMA.FTZ R80, R2, R130, -R145 ;  /* 0x0000008202507223 */ /* 0x000fce0000010891 */
[----:B------:R-:W1:Y:S01]  /*127d0*/  MUFU.EX2 R69, R69 ;  /* 0x0000004500457308 */ /* 0x000e620000000800 */
[----:B------:R-:W-:-:S01]  /*127e0*/  FFMA.FTZ R74, R2, R74, -R145 ;  /* 0x0000004a024a7223 */ /* 0x000fc20000010891 */
[----:B----4-:R-:W-:-:S06]  /*127f0*/  FADD.FTZ R61, R15, R61 ;  /* 0x0000003d0f3d7221 */ /* 0x010fcc0000010000 */
[----:B------:R-:W2:Y:S01]  /*12800*/  MUFU.EX2 R104, R104 ;  /* 0x0000006800687308 */ /* 0x000ea20000000800 */
[----:B------:R-:W-:-:S07]  /*12810*/  FFMA.FTZ R81, R2, R131, -R145 ;  /* 0x0000008302517223 */ /* 0x000fce0000010891 */
[----:B------:R-:W3:Y:S01]  /*12820*/  MUFU.EX2 R122, R122 ;  /* 0x0000007a007a7308 */ /* 0x000ee20000000800 */
[----:B0-----:R-:W-:-:S07]  /*12830*/  FFMA.FTZ R21, R9, R21, R68 ;  /* 0x0000001509157223 */ /* 0x001fce0000010044 */
[----:B------:R-:W0:Y:S01]  /*12840*/  MUFU.EX2 R105, R105 ;  /* 0x0000006900697308 */ /* 0x000e220000000800 */
[----:B------:R-:W-:-:S07]  /*12850*/  FFMA.FTZ R126, R2, R134, -R145 ;  /* 0x00000086027e7223 */ /* 0x000fce0000010891 */
[----:B------:R-:W4:Y:S01]  /*12860*/  MUFU.EX2 R123, R123 ;  /* 0x0000007b007b7308 */ /* 0x000f220000000800 */
[----:B-1----:R-:W-:-:S07]  /*12870*/  FADD.FTZ R21, R69, R21 ;  /* 0x0000001545157221 */ /* 0x002fce0000010000 */
[----:B------:R-:W1:Y:S01]  /*12880*/  MUFU.EX2 R128, R128 ;  /* 0x0000008000807308 */ /* 0x000e620000000800 */
[----:B------:R-:W-:-:S07]  /*12890*/  FFMA.FTZ R127, R2, R135, -R145 ;  /* 0x00000087027f7223 */ /* 0x000fce0000010891 */
[----:B------:R5:W-:Y:S08]  /*128a0*/  MUFU.EX2 R60, R74 ;  /* 0x0000004a003c7308 */ /* 0x000bf00000000800 */
[----:B------:R-:W1:Y:S01]  /*128b0*/  MUFU.EX2 R80, R80 ;  /* 0x0000005000507308 */ /* 0x000e620000000800 */
[----:B-----5:R-:W-:-:S04]  /*128c0*/  FADD.FTZ R74, R124, R61 ;  /* 0x0000003d7c4a7221 */ /* 0x020fc80000010000 */
[----:B------:R-:W-:-:S03]  /*128d0*/  FADD.FTZ R74, R125, R74 ;  /* 0x0000004a7d4a7221 */ /* 0x000fc60000010000 */
[----:B------:R-:W5:Y:S01]  /*128e0*/  MUFU.EX2 R129, R129 ;  /* 0x0000008100817308 */ /* 0x000f620000000800 */
[----:B--2---:R-:W-:-:S01]  /*128f0*/  FADD.FTZ R74, R104, R74 ;  /* 0x0000004a684a7221 */ /* 0x004fc20000010000 */
[----:B---3--:R-:W-:-:S06]  /*12900*/  FADD.FTZ R21, R122, R21 ;  /* 0x000000157a157221 */ /* 0x008fcc0000010000 */
[----:B------:R-:W2:Y:S01]  /*12910*/  MUFU.EX2 R81, R81 ;  /* 0x0000005100517308 */ /* 0x000ea20000000800 */
[----:B------:R-:W-:-:S01]  /*12920*/  FFMA.FTZ R84, R2, R106, -R145 ;  /* 0x0000006a02547223 */ /* 0x000fc20000010891 */
[----:B0-----:R-:W-:-:S06]  /*12930*/  FADD.FTZ R74, R105, R74 ;  /* 0x0000004a694a7221 */ /* 0x001fcc0000010000 */
[----:B------:R-:W-:Y:S01]  /*12940*/  MUFU.EX2 R108, R108 ;  /* 0x0000006c006c7308 */ /* 0x000fe20000000800 */
[----:B----4-:R-:W-:-:S01]  /*12950*/  FADD.FTZ R21, R123, R21 ;  /* 0x000000157b157221 */ /* 0x010fc20000010000 */
[----:B------:R-:W-:-:S06]  /*12960*/  FFMA.FTZ R85, R2, R107, -R145 ;  /* 0x0000006b02557223 */ /* 0x000fcc0000010891 */
[----:B------:R-:W0:Y:S01]  /*12970*/  MUFU.EX2 R126, R126 ;  /* 0x0000007e007e7308 */ /* 0x000e220000000800 */
[----:B-1----:R-:W-:-:S01]  /*12980*/  FADD.FTZ R74, R128, R74 ;  /* 0x0000004a804a7221 */ /* 0x002fc20000010000 */
[----:B------:R-:W-:-:S06]  /*12990*/  FADD.FTZ R21, R80, R21 ;  /* 0x0000001550157221 */ /* 0x000fcc0000010000 */
[----:B------:R-:W-:Y:S01]  /*129a0*/  MUFU.EX2 R109, R109 ;  /* 0x0000006d006d7308 */ /* 0x000fe20000000800 */
[----:B------:R-:W-:-:S07]  /*129b0*/  FFMA.FTZ R110, R2, R110, -R145 ;  /* 0x0000006e026e7223 */ /* 0x000fce0000010891 */
[----:B------:R-:W1:Y:S01]  /*129c0*/  MUFU.EX2 R127, R127 ;  /* 0x0000007f007f7308 */ /* 0x000e620000000800 */
[----:B------:R-:W-:-:S01]  /*129d0*/  FFMA.FTZ R75, R2, R75, -R145 ;  /* 0x0000004b024b7223 */ /* 0x000fc20000010891 */
[----:B-----5:R-:W-:-:S06]  /*129e0*/  FADD.FTZ R74, R129, R74 ;  /* 0x0000004a814a7221 */ /* 0x020fcc0000010000 */
[----:B------:R-:W-:Y:S01]  /*129f0*/  MUFU.EX2 R112, R112 ;  /* 0x0000007000707308 */ /* 0x000fe20000000800 */
[----:B--2---:R-:W-:-:S01]  /*12a00*/  FADD.FTZ R21, R81, R21 ;  /* 0x0000001551157221 */ /* 0x004fc20000010000 */
[----:B------:R-:W-:-:S06]  /*12a10*/  FFMA.FTZ R111, R2, R111, -R145 ;  /* 0x0000006f026f7223 */ /* 0x000fcc0000010891 */
[----:B------:R-:W2:Y:S01]  /*12a20*/  MUFU.EX2 R84, R84 ;  /* 0x0000005400547308 */ /* 0x000ea20000000800 */
[----:B0-----:R-:W-:-:S07]  /*12a30*/  FADD.FTZ R21, R126, R21 ;  /* 0x000000157e157221 */ /* 0x001fce0000010000 */
[----:B------:R-:W-:Y:S01]  /*12a40*/  MUFU.EX2 R113, R113 ;  /* 0x0000007100717308 */ /* 0x000fe20000000800 */
[----:B------:R-:W-:-:S07]  /*12a50*/  FFMA.FTZ R106, R2, R114, -R145 ;  /* 0x00000072026a7223 */ /* 0x000fce0000010891 */
[----:B------:R-:W0:Y:S01]  /*12a60*/  MUFU.EX2 R85, R85 ;  /* 0x0000005500557308 */ /* 0x000e220000000800 */
[----:B------:R-:W-:-:S01]  /*12a70*/  FFMA.FTZ R82, R2, R82, -R145 ;  /* 0x0000005202527223 */ /* 0x000fc20000010891 */
[----:B-1----:R-:W-:-:S06]  /*12a80*/  FADD.FTZ R21, R127, R21 ;  /* 0x000000157f157221 */ /* 0x002fcc0000010000 */
[----:B------:R-:W-:Y:S01]  /*12a90*/  MUFU.EX2 R88, R88 ;  /* 0x0000005800587308 */ /* 0x000fe20000000800 */
[----:B------:R-:W-:-:S07]  /*12aa0*/  FFMA.FTZ R107, R2, R115, -R145 ;  /* 0x00000073026b7223 */ /* 0x000fce0000010891 */
[----:B------:R1:W-:Y:S08]  /*12ab0*/  MUFU.EX2 R61, R75 ;  /* 0x0000004b003d7308 */ /* 0x0003f00000000800 */
[----:B------:R-:W3:Y:S01]  /*12ac0*/  MUFU.EX2 R110, R110 ;  /* 0x0000006e006e7308 */ /* 0x000ee20000000800 */
[----:B-1----:R-:W-:-:S04]  /*12ad0*/  FADD.FTZ R75, R108, R74 ;  /* 0x0000004a6c4b7221 */ /* 0x002fc80000010000 */
[----:B------:R-:W-:-:S03]  /*12ae0*/  FADD.FTZ R75, R109, R75 ;  /* 0x0000004b6d4b7221 */ /* 0x000fc60000010000 */
[----:B------:R-:W-:Y:S01]  /*12af0*/  MUFU.EX2 R89, R89 ;  /* 0x0000005900597308 */ /* 0x000fe20000000800 */
[----:B--2---:R-:W-:-:S01]  /*12b00*/  FADD.FTZ R21, R84, R21 ;  /* 0x0000001554157221 */ /* 0x004fc20000010000 */
[----:B------:R-:W-:-:S06]  /*12b10*/  FFMA.FTZ R114, R2, R118, -R145 ;  /* 0x0000007602727223 */ /* 0x000fcc0000010891 */
[----:B------:R-:W1:Y:S01]  /*12b20*/  MUFU.EX2 R111, R111 ;  /* 0x0000006f006f7308 */ /* 0x000e620000000800 */
[----:B------:R-:W-:-:S01]  /*12b30*/  FFMA.FTZ R83, R2, R83, -R145 ;  /* 0x0000005302537223 */ /* 0x000fc20000010891 */
[----:B0-----:R-:W-:-:S06]  /*12b40*/  FADD.FTZ R21, R85, R21 ;  /* 0x0000001555157221 */ /* 0x001fcc0000010000 */
[----:B------:R-:W-:Y:S01]  /*12b50*/  MUFU.EX2 R116, R116 ;  /* 0x0000007400747308 */ /* 0x000fe20000000800 */
[----:B------:R-:W-:-:S07]  /*12b60*/  FFMA.FTZ R115, R2, R119, -R145 ;  /* 0x0000007702737223 */ /* 0x000fce0000010891 */
[----:B------:R0:W-:Y:S08]  /*12b70*/  MUFU.EX2 R74, R82 ;  /* 0x00000052004a7308 */ /* 0x0001f00000000800 */
[----:B------:R-:W2:Y:S01]  /*12b80*/  MUFU.EX2 R106, R106 ;  /* 0x0000006a006a7308 */ /* 0x000ea20000000800 */
[----:B0-----:R-:W-:-:S04]  /*12b90*/  FADD.FTZ R82, R112, R75 ;  /* 0x0000004b70527221 */ /* 0x001fc80000010000 */
[----:B------:R-:W-:-:S03]  /*12ba0*/  FADD.FTZ R82, R113, R82 ;  /* 0x0000005271527221 */ /* 0x000fc60000010000 */
[----:B------:R-:W-:Y:S01]  /*12bb0*/  MUFU.EX2 R117, R117 ;  /* 0x0000007500757308 */ /* 0x000fe20000000800 */
[----:B---3--:R-:W-:-:S01]  /*12bc0*/  FADD.FTZ R21, R110, R21 ;  /* 0x000000156e157221 */ /* 0x008fc20000010000 */
[----:B------:R-:W-:-:S06]  /*12bd0*/  FFMA.FTZ R90, R2, R90, -R145 ;  /* 0x0000005a025a7223 */ /* 0x000fcc0000010891 */
[----:B------:R-:W0:Y:S01]  /*12be0*/  MUFU.EX2 R107, R107 ;  /* 0x0000006b006b7308 */ /* 0x000e220000000800 */
[----:B------:R-:W-:-:S01]  /*12bf0*/  FFMA.FTZ R86, R2, R86, -R145 ;  /* 0x0000005602567223 */ /* 0x000fc20000010891 */
[----:B-1----:R-:W-:-:S06]  /*12c00*/  FADD.FTZ R21, R111, R21 ;  /* 0x000000156f157221 */ /* 0x002fcc0000010000 */
[----:B------:R-:W1:Y:S01]  /*12c10*/  MUFU.EX2 R92, R92 ;  /* 0x0000005c005c7308 */ /* 0x000e620000000800 */
[----:B------:R-:W-:-:S07]  /*12c20*/  FFMA.FTZ R91, R2, R91, -R145 ;  /* 0x0000005b025b7223 */ /* 0x000fce0000010891 */
[----:B------:R3:W-:Y:S08]  /*12c30*/  MUFU.EX2 R75, R83 ;  /* 0x00000053004b7308 */ /* 0x0007f00000000800 */
[----:B------:R-:W4:Y:S01]  /*12c40*/  MUFU.EX2 R114, R114 ;  /* 0x0000007200727308 */ /* 0x000f220000000800 */
[----:B---3--:R-:W-:-:S04]  /*12c50*/  FADD.FTZ R83, R88, R82 ;  /* 0x0000005258537221 */ /* 0x008fc80000010000 */
[----:B------:R-:W-:-:S03]  /*12c60*/  FADD.FTZ R83, R89, R83 ;  /* 0x0000005359537221 */ /* 0x000fc60000010000 */
[----:B------:R-:W3:Y:S01]  /*12c70*/  MUFU.EX2 R93, R93 ;  /* 0x0000005d005d7308 */ /* 0x000ee20000000800 */
[----:B--2---:R-:W-:-:S01]  /*12c80*/  FADD.FTZ R21, R106, R21 ;  /* 0x000000156a157221 */ /* 0x004fc20000010000 */
[----:B------:R-:W-:-:S06]  /*12c90*/  FFMA.FTZ R118, R2, R94, -R145 ;  /* 0x0000005e02767223 */ /* 0x000fcc0000010891 */
[----:B------:R-:W2:Y:S01]  /*12ca0*/  MUFU.EX2 R115, R115 ;  /* 0x0000007300737308 */ /* 0x000ea20000000800 */
[----:B0-----:R-:W-:-:S07]  /*12cb0*/  FADD.FTZ R21, R107, R21 ;  /* 0x000000156b157221 */ /* 0x001fce0000010000 */
[----:B------:R-:W0:Y:S01]  /*12cc0*/  MUFU.EX2 R96, R96 ;  /* 0x0000006000607308 */ /* 0x000e220000000800 */
[----:B------:R-:W-:-:S07]  /*12cd0*/  FFMA.FTZ R95, R2, R95, -R145 ;  /* 0x0000005f025f7223 */ /* 0x000fce0000010891 */
[----:B------:R5:W-:Y:S08]  /*12ce0*/  MUFU.EX2 R82, R86 ;  /* 0x0000005600527308 */ /* 0x000bf00000000800 */
[----:B------:R-:W0:Y:S01]  /*12cf0*/  MUFU.EX2 R90, R90 ;  /* 0x0000005a005a7308 */ /* 0x000e220000000800 */
[----:B-----5:R-:W-:-:S04]  /*12d00*/  FADD.FTZ R86, R116, R83 ;  /* 0x0000005374567221 */ /* 0x020fc80000010000 */
[----:B------:R-:W-:-:S03]  /*12d10*/  FADD.FTZ R86, R117, R86 ;  /* 0x0000005675567221 */ /* 0x000fc60000010000 */
[----:B------:R-:W5:Y:S01]  /*12d20*/  MUFU.EX2 R97, R97 ;  /* 0x0000006100617308 */ /* 0x000f620000000800 */
[----:B-1----:R-:W-:-:S01]  /*12d30*/  FADD.FTZ R86, R92, R86 ;  /* 0x000000565c567221 */ /* 0x002fc20000010000 */
[----:B----4-:R-:W-:-:S06]  /*12d40*/  FADD.FTZ R21, R114, R21 ;  /* 0x0000001572157221 */ /* 0x010fcc0000010000 */
[----:B------:R-:W1:Y:S01]  /*12d50*/  MUFU.EX2 R91, R91 ;  /* 0x0000005b005b7308 */ /* 0x000e620000000800 */
[----:B------:R-:W-:-:S01]  /*12d60*/  FFMA.FTZ R94, R2, R98, -R145 ;  /* 0x00000062025e7223 */ /* 0x000fc20000010891 */
[----:B------:R-:W-:Y:S01]  /*12d70*/  WARPGROUP.ARRIVE ;  /* 0x00000000000079c5 */ /* 0x000fe20000000000 */
[----:B---3--:R-:W-:-:S05]  /*12d80*/  FADD.FTZ R86, R93, R86 ;  /* 0x000000565d567221 */ /* 0x008fca0000010000 */
[----:B------:R-:W-:Y:S01]  /*12d90*/  MUFU.EX2 R72, R72 ;  /* 0x0000004800487308 */ /* 0x000fe20000000800 */
[----:B--2---:R-:W-:-:S01]  /*12da0*/  FADD.FTZ R21, R115, R21 ;  /* 0x0000001573157221 */ /* 0x004fc20000010000 */
[----:B------:R-:W2:Y:S06]  /*12db0*/  S2R R155, SR_TID.X ;  /* 0x00000000009b7919 */ /* 0x000eac0000002100 */
[----:B------:R-:W3:Y:S01]  /*12dc0*/  MUFU.EX2 R118, R118 ;  /* 0x0000007600767308 */ /* 0x000ee20000000800 */
[----:B------:R-:W-:-:S01]  /*12dd0*/  FFMA.FTZ R10, R2, R99, -R145 ;  /* 0x00000063020a7223 */ /* 0x000fc20000010891 */
[----:B0-----:R-:W-:Y:S01]  /*12de0*/  FADD.FTZ R86, R96, R86 ;  /* 0x0000005660567221 */ /* 0x001fe20000010000 */
[----:B------:R-:W-:Y:S05]  /*12df0*/  QGMMA.64x64x32.F32.E4M3.E4M3 R24, R136, gdesc[UR4], R24, gsb0 ;  /* 0x00e0000488187df3 */ /* 0x000fea0008000818 */
[----:B------:R-:W-:Y:S01]  /*12e00*/  MUFU.EX2 R73, R73 ;  /* 0x0000004900497308 */ /* 0x000fe20000000800 */
[----:B------:R-:W-:-:S01]  /*12e10*/  FADD.FTZ R21, R90, R21 ;  /* 0x000000155a157221 */ /* 0x000fc20000010000 */
[----:B------:R-:W-:-:S06]  /*12e20*/  FFMA.FTZ R98, R2, R102, -R145 ;  /* 0x0000006602627223 */ /* 0x000fcc0000010891 */
[----:B------:R-:W0:Y:S01]  /*12e30*/  MUFU.EX2 R95, R95 ;  /* 0x0000005f005f7308 */ /* 0x000e220000000800 */
[----:B------:R-:W-:-:S01]  /*12e40*/  FFMA.FTZ R87, R2, R87, -R145 ;  /* 0x0000005702577223 */ /* 0x000fc20000010891 */
[----:B-----5:R-:W-:-:S06]  /*12e50*/  FADD.FTZ R86, R97, R86 ;  /* 0x0000005661567221 */ /* 0x020fcc0000010000 */
[----:B------:R-:W-:Y:S01]  /*12e60*/  MUFU.EX2 R100, R100 ;  /* 0x0000006400647308 */ /* 0x000fe20000000800 */
[----:B-1----:R-:W-:-:S01]  /*12e70*/  FADD.FTZ R21, R91, R21 ;  /* 0x000000155b157221 */ /* 0x002fc20000010000 */
[----:B------:R-:W-:-:S06]  /*12e80*/  FFMA.FTZ R99, R2, R103, -R145 ;  /* 0x0000006702637223 */ /* 0x000fcc0000010891 */
[----:B------:R-:W1:Y:S01]  /*12e90*/  MUFU.EX2 R94, R94 ;  /* 0x0000005e005e7308 */ /* 0x000e620000000800 */
[----:B---3--:R-:W-:-:S07]  /*12ea0*/  FADD.FTZ R21, R118, R21 ;  /* 0x0000001576157221 */ /* 0x008fce0000010000 */
[----:B------:R-:W-:Y:S01]  /*12eb0*/  MUFU.EX2 R101, R101 ;  /* 0x0000006500657308 */ /* 0x000fe20000000800 */
[----:B------:R-:W-:-:S07]  /*12ec0*/  FFMA.FTZ R62, R2, R62, -R145 ;  /* 0x0000003e023e7223 */ /* 0x000fce0000010891 */
[----:B------:R-:W3:Y:S01]  /*12ed0*/  MUFU.EX2 R10, R10 ;  /* 0x0000000a000a7308 */ /* 0x000ee20000000800 */
[----:B0-----:R-:W-:-:S07]  /*12ee0*/  FADD.FTZ R21, R95, R21 ;  /* 0x000000155f157221 */ /* 0x001fce0000010000 */
[----:B------:R-:W-:Y:S08]  /*12ef0*/  MUFU.EX2 R76, R76 ;  /* 0x0000004c004c7308 */ /* 0x000ff00000000800 */
[----:B------:R0:W-:Y:S08]  /*12f00*/  MUFU.EX2 R83, R87 ;  /* 0x0000005700537308 */ /* 0x0001f00000000800 */
[----:B------:R-:W4:Y:S01]  /*12f10*/  MUFU.EX2 R98, R98 ;  /* 0x0000006200627308 */ /* 0x000f220000000800 */
[----:B0-----:R-:W-:-:S04]  /*12f20*/  FADD.FTZ R87, R72, R86 ;  /* 0x0000005648577221 */ /* 0x001fc80000010000 */
[----:B------:R-:W-:-:S03]  /*12f30*/  FADD.FTZ R87, R73, R87 ;  /* 0x0000005749577221 */ /* 0x000fc60000010000 */
[----:B------:R-:W-:Y:S01]  /*12f40*/  MUFU.EX2 R77, R77 ;  /* 0x0000004d004d7308 */ /* 0x000fe20000000800 */
[----:B-1----:R-:W-:-:S01]  /*12f50*/  FADD.FTZ R21, R94, R21 ;  /* 0x000000155e157221 */ /* 0x002fc20000010000 */
[----:B------:R-:W-:-:S06]  /*12f60*/  FFMA.FTZ R78, R2, R78, -R145 ;  /* 0x0000004e024e7223 */ /* 0x000fcc0000010891 */
[----:B------:R-:W0:Y:S01]  /*12f70*/  MUFU.EX2 R99, R99 ;  /* 0x0000006300637308 */ /* 0x000e220000000800 */
[----:B------:R-:W-:-:S01]  /*12f80*/  FFMA.FTZ R63, R2, R63, -R145 ;  /* 0x0000003f023f7223 */ /* 0x000fc20000010891 */
[----:B---3--:R-:W-:-:S06]  /*12f90*/  FADD.FTZ R21, R10, R21 ;  /* 0x000000150a157221 */ /* 0x008fcc0000010000 */
[----:B------:R-:W1:Y:S01]  /*12fa0*/  MUFU.EX2 R132, R132 ;  /* 0x0000008400847308 */ /* 0x000e620000000800 */
[----:B------:R-:W-:-:S07]  /*12fb0*/  FFMA.FTZ R79, R2, R79, -R145 ;  /* 0x0000004f024f7223 */ /* 0x000fce0000010891 */
[----:B------:R3:W-:Y:S02]  /*12fc0*/  MUFU.EX2 R86, R62 ;  /* 0x0000003e00567308 */ /* 0x0007e40000000800 */
[----:B---3--:R-:W-:-:S06]  /*12fd0*/  FADD.FTZ R62, R100, R87 ;  /* 0x00000057643e7221 */ /* 0x008fcc0000010000 */
[----:B------:R-:W3:Y:S01]  /*12fe0*/  MUFU.EX2 R133, R133 ;  /* 0x0000008500857308 */ /* 0x000ee20000000800 */
[----:B------:R-:W-:-:S01]  /*12ff0*/  FADD.FTZ R62, R101, R62 ;  /* 0x0000003e653e7221 */ /* 0x000fc20000010000 */
[----:B----4-:R-:W-:-:S06]  /*13000*/  FADD.FTZ R21, R98, R21 ;  /* 0x0000001562157221 */ /* 0x010fcc0000010000 */
[----:B------:R-:W-:Y:S01]  /*13010*/  MUFU.EX2 R56, R56 ;  /* 0x0000003800387308 */ /* 0x000fe20000000800 */
[----:B------:R-:W-:-:S01]  /*13020*/  FFMA.FTZ R66, R2, R66, -R145 ;  /* 0x0000004202427223 */ /* 0x000fc20000010891 */
[----:B0-----:R-:W-:-:S06]  /*13030*/  FADD.FTZ R21, R99, R21 ;  /* 0x0000001563157221 */ /* 0x001fcc0000010000 */
[----:B------:R0:W-:Y:S01]  /*13040*/  MUFU.EX2 R87, R63 ;  /* 0x0000003f00577308 */ /* 0x0001e20000000800 */
[----:B--2---:R-:W-:-:S07]  /*13050*/  LOP3.LUT R102, R155, 0x7f, RZ, 0xc0, !PT ;  /* 0x0000007f9b667812 */ /* 0x004fce00078ec0ff */
[----:B------:R-:W2:Y:S01]  /*13060*/  MUFU.EX2 R78, R78 ;  /* 0x0000004e004e7308 */ /* 0x000ea20000000800 */
[----:B0-----:R-:W-:-:S04]  /*13070*/  FADD.FTZ R63, R76, R62 ;  /* 0x0000003e4c3f7221 */ /* 0x001fc80000010000 */
[----:B------:R-:W-:-:S03]  /*13080*/  FADD.FTZ R63, R77, R63 ;  /* 0x0000003f4d3f7221 */ /* 0x000fc60000010000 */
[----:B------:R-:W0:Y:S01]  /*13090*/  MUFU.EX2 R57, R57 ;  /* 0x0000003900397308 */ /* 0x000e220000000800 */
[----:B------:R-:W-:-:S01]  /*130a0*/  FADD.FTZ R21, R60, R21 ;  /* 0x000000153c157221 */ /* 0x000fc20000010000 */
[----:B------:R-:W-:-:S06]  /*130b0*/  ISETP.NE.AND P1, PT, R102, RZ, PT ;  /* 0x000000ff6600720c */ /* 0x000fcc0003f25270 */
[----:B------:R-:W4:Y:S01]  /*130c0*/  MUFU.EX2 R79, R79 ;  /* 0x0000004f004f7308 */ /* 0x000f220000000800 */
[----:B------:R-:W-:-:S07]  /*130d0*/  FADD.FTZ R21, R61, R21 ;  /* 0x000000153d157221 */ /* 0x000fce0000010000 */
[----:B------:R-:W5:Y:S08]  /*130e0*/  MUFU.EX2 R142, R142 ;  /* 0x0000008e008e7308 */ /* 0x000f700000000800 */
[----:B------:R1:W-:Y:S02]  /*130f0*/  MUFU.EX2 R62, R66 ;  /* 0x00000042003e7308 */ /* 0x0003e40000000800 */
[----:B-1----:R-:W-:-:S06]  /*13100*/  FADD.FTZ R66, R132, R63 ;  /* 0x0000003f84427221 */ /* 0x002fcc0000010000 */
[----:B------:R-:W1:Y:S01]  /*13110*/  MUFU.EX2 R143, R143 ;  /* 0x0000008f008f7308 */ /* 0x000e620000000800 */
[----:B---3--:R-:W-:-:S01]  /*13120*/  FADD.FTZ R66, R133, R66 ;  /* 0x0000004285427221 */ /* 0x008fc20000010000 */
[----:B--2---:R-:W-:Y:S01]  /*13130*/  FADD.FTZ R21, R78, R21 ;  /* 0x000000154e157221 */ /* 0x004fe20000010000 */
[----:B------:R-:W-:-:S02]  /*13140*/  FFMA.FTZ R67, R2, R67, -R145 ;  /* 0x0000004302437223 */ /* 0x000fc40000010891 */
[----:B------:R-:W-:-:S03]  /*13150*/  FADD.FTZ R66, R56, R66 ;  /* 0x0000004238427221 */ /* 0x000fc60000010000 */
[----:B------:R-:W2:Y:S01]  /*13160*/  MUFU.EX2 R64, R64 ;  /* 0x0000004000407308 */ /* 0x000ea20000000800 */
[----:B------:R-:W-:-:S01]  /*13170*/  FFMA.FTZ R58, R2, R58, -R145 ;  /* 0x0000003a023a7223 */ /* 0x000fc20000010891 */
[----:B------:R-:W-:Y:S01]  /*13180*/  FFMA.FTZ R70, R2, R70, -R145 ;  /* 0x0000004602467223 */ /* 0x000fe20000010891 */
[----:B0-----:R-:W-:-:S01]  /*13190*/  FADD.FTZ R66, R57, R66 ;  /* 0x0000004239427221 */ /* 0x001fc20000010000 */
[----:B----4-:R-:W-:Y:S01]  /*131a0*/  FADD.FTZ R21, R79, R21 ;  /* 0x000000154f157221 */ /* 0x010fe20000010000 */
[----:B------:R-:W-:-:S03]  /*131b0*/  FFMA.FTZ R59, R2, R59, -R145 ;  /* 0x0000003b023b7223 */ /* 0x000fc60000010891 */
[----:B------:R-:W0:Y:S01]  /*131c0*/  MUFU.EX2 R65, R65 ;  /* 0x0000004100417308 */ /* 0x000e220000000800 */
[----:B------:R-:W-:-:S07]  /*131d0*/  FADD.FTZ R21, R74, R21 ;  /* 0x000000154a157221 */ /* 0x000fce0000010000 */
[----:B------:R3:W-:Y:S01]  /*131e0*/  MUFU.EX2 R63, R67 ;  /* 0x00000043003f7308 */ /* 0x0007e20000000800 */
[----:B------:R-:W-:-:S07]  /*131f0*/  FADD.FTZ R21, R75, R21 ;  /* 0x000000154b157221 */ /* 0x000fce0000010000 */
[----:B------:R-:W4:Y:S01]  /*13200*/  MUFU.EX2 R144, R144 ;  /* 0x0000009000907308 */ /* 0x000f220000000800 */
[----:B---3--:R-:W-:-:S07]  /*13210*/  @!P1 VIADD R67, R13, 0x13240 ;  /* 0x000132400d439836 */ /* 0x008fce0000000000 */
[----:B------:R5:W-:Y:S08]  /*13220*/  MUFU.EX2 R13, R70 ;  /* 0x00000046000d7308 */ /* 0x000bf00000000800 */
[----:B------:R-:W3:Y:S01]  /*13230*/  MUFU.EX2 R58, R58 ;  /* 0x0000003a003a7308 */ /* 0x000ee20000000800 */
[----:B-----5:R-:W-:-:S04]  /*13240*/  FADD.FTZ R70, R142, R66 ;  /* 0x000000428e467221 */ /* 0x020fc80000010000 */
[----:B-1----:R-:W-:-:S03]  /*13250*/  FADD.FTZ R70, R143, R70 ;  /* 0x000000468f467221 */ /* 0x002fc60000010000 */
[----:B------:R-:W1:Y:S01]  /*13260*/  MUFU.EX2 R141, R141 ;  /* 0x0000008d008d7308 */ /* 0x000e620000000800 */
[----:B--2---:R-:W-:-:S01]  /*13270*/  FADD.FTZ R70, R64, R70 ;  /* 0x0000004640467221 */ /* 0x004fc20000010000 */
[----:B------:R-:W-:-:S06]  /*13280*/  FADD.FTZ R21, R82, R21 ;  /* 0x0000001552157221 */ /* 0x000fcc0000010000 */
[----:B------:R-:W2:Y:S01]  /*13290*/  MUFU.EX2 R59, R59 ;  /* 0x0000003b003b7308 */ /* 0x000ea20000000800 */
[----:B0-----:R-:W-:-:S01]  /*132a0*/  FADD.FTZ R70, R65, R70 ;  /* 0x0000004641467221 */ /* 0x001fc20000010000 */
[----:B------:R-:W-:Y:S01]  /*132b0*/  FADD.FTZ R21, R83, R21 ;  /* 0x0000001553157221 */ /* 0x000fe20000010000 */
[----:B------:R-:W-:Y:S02]  /*132c0*/  @!P1 PRMT R67, RZ, 0x654, R67 ;  /* 0x00000654ff439816 */ /* 0x000fe40000000043 */
[----:B----4-:R-:W-:Y:S01]  /*132d0*/  FADD.FTZ R70, R144, R70 ;  /* 0x0000004690467221 */ /* 0x010fe20000010000 */
[----:B---3--:R-:W-:-:S01]  /*132e0*/  FADD.FTZ R21, R58, R21 ;  /* 0x000000153a157221 */ /* 0x008fc20000010000 */
[----:B------:R-:W-:Y:S02]  /*132f0*/  WARPGROUP.DEPBAR.LE gsb0, 0x0 ;  /* 0x00008000000079c5 */ /* 0x000fe40000010000 */
[----:B------:R1:W-:Y:S01]  /*13300*/  @!P1 SYNCS.ARRIVE.TRANS64.RED.A1T0 RZ, [R67+URZ], RZ ;  /* 0x000000ff43ff99a7 */ /* 0x0003e2000810043f */
[----:B------:R-:W-:-:S01]  /*13310*/  FFMA.FTZ R71, R2, R71, -R145 ;  /* 0x0000004702477223 */ /* 0x000fc20000010891 */
[----:B-1----:R-:W-:Y:S01]  /*13320*/  FADD.FTZ R67, R141, R70 ;  /* 0x000000468d437221 */ /* 0x002fe20000010000 */
[----:B--2---:R-:W-:-:S02]  /*13330*/  FADD.FTZ R21, R59, R21 ;  /* 0x000000153b157221 */ /* 0x004fc40000010000 */
[----:B------:R-:W0:Y:S02]  /*13340*/  MUFU.EX2 R66, R71 ;  /* 0x0000004700427308 */ /* 0x000e240000000800 */
[----:B------:R-:W-:-:S01]  /*13350*/  FADD.FTZ R21, R86, R21 ;  /* 0x0000001556157221 */ /* 0x000fc20000010000 */
[----:B------:R1:W-:Y:S03]  /*13360*/  STL [R1], R67 ;  /* 0x0000004301007387 */ /* 0x0003e60000100800 */
[----:B------:R-:W-:-:S04]  /*13370*/  FADD.FTZ R21, R87, R21 ;  /* 0x0000001557157221 */ /* 0x000fc80000010000 */
[----:B------:R-:W-:-:S04]  /*13380*/  FADD.FTZ R21, R62, R21 ;  /* 0x000000153e157221 */ /* 0x000fc80000010000 */
[----:B------:R-:W-:-:S04]  /*13390*/  FADD.FTZ R21, R63, R21 ;  /* 0x000000153f157221 */ /* 0x000fc80000010000 */
[----:B------:R-:W-:-:S04]  /*133a0*/  FADD.FTZ R21, R13, R21 ;  /* 0x000000150d157221 */ /* 0x000fc80000010000 */
[----:B0-----:R-:W-:Y:S01]  /*133b0*/  FADD.FTZ R21, R66, R21 ;  /* 0x0000001542157221 */ /* 0x001fe20000010000 */
[----:B-1----:R-:W-:Y:S06]  /*133c0*/  @!P0 BRA `(.L_x_1223) ;  /* 0x0000000000048947 */ /* 0x002fec0003800000 */
[----:B------:R-:W-:Y:S01]  /*133d0*/  BPT.TRAP 0x1 ;  /* 0x000000040000795c */ /* 0x000fe20000300000 */
.L_x_1223:
[----:B------:R-:W2:Y:S01]  /*133e0*/  LDL R67, [R1+0x3c] ;  /* 0x00003c0001437983 */ /* 0x000ea20000100800 */
[----:B------:R-:W-:Y:S02]  /*133f0*/  VIADD R20, R20, 0x13260 ;  /* 0x0001326014147836 */ /* 0x000fe40000000000 */
[----:B------:R-:W-:Y:S01]  /*13400*/  FMUL.FTZ R25, R25, R140 ;  /* 0x0000008c19197220 */ /* 0x000fe20000410000 */
[----:B------:R-:W-:Y:S02]  /*13410*/  F2FP.SATFINITE.E4M3.F32.PACK_AB_MERGE_C R78, R79, R78, RZ ;  /* 0x0000004e4f4e723e */ /* 0x000fe400048070ff */
[----:B------:R-:W-:Y:S02]  /*13420*/  F2FP.SATFINITE.E4M3.F32.PACK_AB_MERGE_C R132, R133, R132, RZ ;  /* 0x000000848584723e */ /* 0x000fe400048070ff */
[----:B------:R-:W-:Y:S02]  /*13430*/  F2FP.SATFINITE.E4M3.F32.PACK_AB_MERGE_C R120, R121, R120, RZ ;  /* 0x000000787978723e */ /* 0x000fe400048070ff */
[----:B------:R-:W-:-:S02]  /*13440*/  F2FP.SATFINITE.E4M3.F32.PACK_AB_MERGE_C R142, R143, R142, RZ ;  /* 0x0000008e8f8e723e */ /* 0x000fc400048070ff */
[----:B------:R-:W-:Y:S02]  /*13450*/  F2FP.SATFINITE.E4M3.F32.PACK_AB_MERGE_C R141, R141, R144, RZ ;  /* 0x000000908d8d723e */ /* 0x000fe400048070ff */
[----:B------:R-:W-:Y:S02]  /*13460*/  F2FP.SATFINITE.E4M3.F32.PACK_AB_MERGE_C R122, R123, R122, RZ ;  /* 0x0000007a7b7a723e */ /* 0x000fe400048070ff */
        /* <DEDUP_REMOVED lines=14> */
[----:B--2---:R-:W-:-:S04]  /*13550*/  PRMT R20, R67, 0x654, R20 ;  /* 0x0000065443147816 */ /* 0x004fc80000000014 */
[----:B------:R0:W-:Y:S02]  /*13560*/  SYNCS.ARRIVE.TRANS64.RED.A1T0 RZ, [R20+URZ], RZ ;  /* 0x000000ff14ff79a7 */ /* 0x0001e4000810043f */
[-C--:B0-----:R-:W-:Y:S01]  /*13570*/  FMUL.FTZ R20, R24, R140.reuse ;  /* 0x0000008c18147220 */ /* 0x081fe20000410000 */
[----:B------:R-:W-:-:S04]  /*13580*/  FMUL.FTZ R24, R28, R140 ;  /* 0x0000008c1c187220 */ /* 0x000fc80000410000 */
[----:B------:R0:W-:Y:S04]  /*13590*/  STL [R1+0x18], R20 ;  /* 0x0000181401007387 */ /* 0x0001e80000100800 */
[----:B0-----:R-:W2:Y:S01]  /*135a0*/  LDL R20, [R1+0x30] ;  /* 0x0000300001147983 */ /* 0x001ea20000100800 */
[----:B------:R-:W-:Y:S01]  /*135b0*/  F2FP.SATFINITE.E4M3.F32.PACK_AB_MERGE_C R78, R61, R60, R78 ;  /* 0x0000003c3d4e723e */ /* 0x000fe2000480704e */
[----:B------:R-:W-:Y:S01]  /*135c0*/  FMUL.FTZ R29, R29, R140 ;  /* 0x0000008c1d1d7220 */ /* 0x000fe20000410000 */
[----:B------:R-:W-:Y:S01]  /*135d0*/  F2FP.SATFINITE.E4M3.F32.PACK_AB_MERGE_C R132, R77, R76, R132 ;  /* 0x0000004c4d84723e */ /* 0x000fe20004807084 */
[----:B------:R0:W-:Y:S01]  /*135e0*/  STL [R1+0x1c], R25 ;  /* 0x00001c1901007387 */ /* 0x0001e20000100800 */
[-C--:B------:R-:W-:Y:S01]  /*135f0*/  FMUL.FTZ R32, R32, R140.reuse ;  /* 0x0000008c20207220 */ /* 0x080fe20000410000 */
[-C--:B------:R-:W-:Y:S01]  /*13600*/  FMUL.FTZ R33, R33, R140.reuse ;  /* 0x0000008c21217220 */ /* 0x080fe20000410000 */
[-C--:B------:R-:W-:Y:S01]  /*13610*/  FMUL.FTZ R36, R36, R140.reuse ;  /* 0x0000008c24247220 */ /* 0x080fe20000410000 */
[----:B------:R0:W-:Y:S01]  /*13620*/  STL [R1+0x14], R24 ;  /* 0x0000141801007387 */ /* 0x0001e20000100800 */
        /* <DEDUP_REMOVED lines=48> */
[C---:B--2---:R-:W-:Y:S01]  /*13930*/  ISETP.GT.AND P1, PT, R0.reuse, R20, PT ;  /* 0x000000140000720c */ /* 0x044fe20003f24270 */
[----:B------:R-:W-:Y:S02]  /*13940*/  VIADD R0, R0, 0xffffffff ;  /* 0xffffffff00007836 */ /* 0x000fe40000000000 */
[----:B------:R-:W-:-:S10]  /*13950*/  IMAD.MOV.U32 R20, RZ, RZ, R156 ;  /* 0x000000ffff147224 */ /* 0x000fd400078e009c */
[----:B0-----:R-:W-:Y:S05]  /*13960*/  @P1 BRA `(.L_x_1224) ;  /* 0xffffffd800b01947 */ /* 0x001fea000383ffff */
[----:B------:R-:W-:Y:S05]  /*13970*/  BSYNC B1 ;  /* 0x0000000000017941 */ /* 0x000fea0003800000 */
.L_x_1212:
[----:B------:R-:W-:Y:S05]  /*13980*/  BSYNC B0 ;  /* 0x0000000000007941 */ /* 0x000fea0003800000 */
.L_x_1211:
[----:B------:R-:W2:Y:S01]  /*13990*/  LDL R9, [R1+0x4c] ;  /* 0x00004c0001097983 */ /* 0x000ea20000100800 */
[----:B------:R-:W-:Y:S01]  /*139a0*/  BSSY B1, `(.L_x_1225) ;  /* 0x0000433000017945 */ /* 0x000fe20003800000 */
[----:B--2---:R-:W-:-:S13]  /*139b0*/  ISETP.GE.AND P1, PT, R0, R9, PT ;  /* 0x000000090000720c */ /* 0x004fda0003f26270 */
[----:B------:R-:W-:Y:S05]  /*139c0*/  @!P1 BRA `(.L_x_1226) ;  /* 0x0000004000c09947 */ /* 0x000fea0003800000 */
[----:B0-----:R0:W5:Y:S04]  /*139d0*/  LDL.LU R24, [R1+0x18] ;  /* 0x0000180001187983 */ /* 0x0011680000300800 */
[----:B------:R0:W5:Y:S04]  /*139e0*/  LDL.LU R25, [R1+0x1c] ;  /* 0x00001c0001197983 */ /* 0x0001680000300800 */
[----:B------:R0:W5:Y:S01]  /*139f0*/  LDL.LU R28, [R1+0x14] ;  /* 0x00001400011c7983 */ /* 0x0001620000300800 */
[----:B------:R-:W-:Y:S01]  /*13a00*/  BSSY B0, `(.L_x_1227) ;  /* 0x0000425000007945 */ /* 0x000fe20003800000 */
.L_x_1247:
[----:B------:R-:W-:-:S05]  /*13a10*/  VIADD R14, R19, 0x1 ;  /* 0x00000001130e7836 */ /* 0x000fca0000000000 */
[----:B------:R-:W-:-:S04]  /*13a20*/  ISETP.NE.AND P1, PT, R14, 0x2, PT ;  /* 0x000000020e00780c */ /* 0x000fc80003f25270 */
[----:B------:R-:W-:Y:S02]  /*13a30*/  SEL R9, RZ, 0x1, P1 ;  /* 0x00000001ff097807 */ /* 0x000fe40000800000 */
[----:B------:R-:W-:Y:S02]  /*13a40*/  SEL R14, R14, RZ, P1 ;  /* 0x000000ff0e0e7207 */ /* 0x000fe40000800000 */
[----:B------:R-:W-:Y:S01]  /*13a50*/  LOP3.LUT R9, R156, R9, RZ, 0x3c, !PT ;  /* 0x000000099c097212 */ /* 0x000fe200078e3cff */
[----:B------:R-:W-:Y:S06]  /*13a60*/  @!P0 BRA `(.L_x_1228) ;  /* 0x0000000000048947 */ /* 0x000fec0003800000 */
[----:B------:R-:W-:Y:S01]  /*13a70*/  BPT.TRAP 0x1 ;  /* 0x000000040000795c */ /* 0x000fe20000300000 */
.L_x_1228:
[----:B------:R-:W-:Y:S01]  /*13a80*/  IMAD R11, R14, 0x8, R18 ;  /* 0x000000080e0b7824 */ /* 0x000fe200078e0212 */
[----:B------:R-:W-:-:S04]  /*13a90*/  SHF.L.U32 R10, R9, 0x1f, RZ ;  /* 0x0000001f090a7819 */ /* 0x000fc800000006ff */
[----:B------:R1:W2:Y:S01]  /*13aa0*/  SYNCS.PHASECHK.TRANS64.TRYWAIT P1, [R11+URZ+0x13230], R10 ;  /* 0x0132300a0b0075a7 */ /* 0x0002a2000802017f */
[----:B------:R-:W-:Y:S05]  /*13ab0*/  @!P0 BRA `(.L_x_1229) ;  /* 0x0000000000048947 */ /* 0x000fea0003800000 */
[----:B------:R-:W-:Y:S01]  /*13ac0*/  BPT.TRAP 0x1 ;  /* 0x000000040000795c */ /* 0x000fe20000300000 */
.L_x_1229:
[----:B------:R-:W3:Y:S01]  /*13ad0*/  LDL R12, [R1+0x38] ;  /* 0x00003800010c7983 */ /* 0x000ee20000100800 */
[----:B------:R-:W-:Y:S01]  /*13ae0*/  BSSY B2, `(.L_x_1230) ;  /* 0x0000007000027945 */ /* 0x000fe20003800000 */
[----:B---3--:R-:W-:-:S04]  /*13af0*/  IMAD R15, R14, 0x280, R12 ;  /* 0x000002800e0f7824 */ /* 0x008fc800078e020c */
[C---:B------:R-:W-:Y:S02]  /*13b00*/  VIADD R12, R15.reuse, 0x80 ;  /* 0x000000800f0c7836 */ /* 0x040fe40000000000 */
[----:B------:R-:W-:Y:S01]  /*13b10*/  VIADD R20, R15, 0x100 ;  /* 0x000001000f147836 */ /* 0x000fe20000000000 */
[----:B--2---:R-:W-:Y:S06]  /*13b20*/  @P1 BRA `(.L_x_1231) ;  /* 0x0000000000081947 */ /* 0x004fec0003800000 */
[----:B------:R-:W2:Y:S02]  /*13b30*/  SYNCS.PHASECHK.TRANS64.TRYWAIT P1, [R11+URZ+0x13230], R10 ;  /* 0x0132300a0b0075a7 */ /* 0x000ea4000802017f */
[----:B--2---:R-:W-:Y:S05]  /*13b40*/  @!P1 BRA `(.L_x_1232) ;  /* 0x000000ec00a09947 */ /* 0x004fea0003800000 */
.L_x_1231:
[----:B------:R-:W-:Y:S05]  /*13b50*/  BSYNC B2 ;  /* 0x0000000000027941 */ /* 0x000fea0003800000 */
.L_x_1230:
[----:B-12---:R-:W-:Y:S01]  /*13b60*/  IMAD.MOV.U32 R10, RZ, RZ, R15 ;  /* 0x000000ffff0a7224 */ /* 0x006fe200078e000f */
        /* <DEDUP_REMOVED lines=86> */
.L_x_1233:
[----:B------:R-:W-:Y:S01]  /*140d0*/  SHF.L.U32 R10, R156, 0x1f, RZ ;  /* 0x0000001f9c0a7819 */ /* 0x000fe200000006ff */
[----:B------:R-:W-:-:S04]  /*140e0*/  IMAD R15, R19, 0x8, R18 ;  /* 0x00000008130f7824 */ /* 0x000fc800078e0212 */
[----:B------:R1:W2:Y:S01]  /*140f0*/  SYNCS.PHASECHK.TRANS64.TRYWAIT P1, [R15+URZ+0x13250], R10 ;  /* 0x0132500a0f0075a7 */ /* 0x0002a2000802017f */
[----:B------:R-:W-:Y:S05]  /*14100*/  @!P0 BRA `(.L_x_1234) ;  /* 0x0000000000048947 */ /* 0x000fea0003800000 */
[----:B------:R-:W-:Y:S01]  /*14110*/  BPT.TRAP 0x1 ;  /* 0x000000040000795c */ /* 0x000fe20000300000 */
.L_x_1234:
[----:B------:R-:W-:Y:S04]  /*14120*/  BSSY B2, `(.L_x_1235) ;  /* 0x0000004000027945 */ /* 0x000fe80003800000 */
[----:B--2---:R-:W-:Y:S05]  /*14130*/  @P1 BRA `(.L_x_1236) ;  /* 0x0000000000081947 */ /* 0x004fea0003800000 */
[----:B------:R-:W2:Y:S02]  /*14140*/  SYNCS.PHASECHK.TRANS64.TRYWAIT P1, [R15+URZ+0x13250], R10 ;  /* 0x0132500a0f0075a7 */ /* 0x000ea4000802017f */
[----:B--2---:R-:W-:Y:S05]  /*14150*/  @!P1 BRA `(.L_x_1237) ;  /* 0x000000e800309947 */ /* 0x004fea0003800000 */
.L_x_1236:
[----:B------:R-:W-:Y:S05]  /*14160*/  BSYNC B2 ;  /* 0x0000000000027941 */ /* 0x000fea0003800000 */
.L_x_1235:
[----:B-12---:R-:W-:Y:S01]  /*14170*/  VIADD R10, R18, 0x1000 ;  /* 0x00001000120a7836 */ /* 0x006fe20000000000 */
[----:B------:R-:W2:Y:S04]  /*14180*/  LDL R20, [R1+0x48] ;  /* 0x0000480001147983 */ /* 0x000ea80000100800 */
[----:B------:R-:W-:-:S04]  /*14190*/  SHF.R.U32.HI R10, RZ, 0x4, R10 ;  /* 0x00000004ff0a7819 */ /* 0x000fc8000001160a */
[----:B------:R-:W-:-:S04]  /*141a0*/  LOP3.LUT R10, R10, 0x3fff, RZ, 0xc0, !PT ;  /* 0x00003fff0a0a7812 */ /* 0x000fc800078ec0ff */
[----:B------:R-:W-:Y:S01]  /*141b0*/  LOP3.LUT R10, R10, 0x10000, RZ, 0xfc, !PT ;  /* 0x000100000a0a7812 */ /* 0x000fe200078efcff */
[----:B------:R-:W-:-:S04]  /*141c0*/  IMAD.MOV.U32 R11, RZ, RZ, -0x3ffffff0 ;  /* 0xc0000010ff0b7424 */ /* 0x000fc800078e00ff */
[----:B------:R-:W-:Y:S01]  /*141d0*/  IMAD R10, R19, 0x280, R10 ;  /* 0x00000280130a7824 */ /* 0x000fe200078e020a */
[----:B------:R-:W-:Y:S01]  /*141e0*/  R2UR UR7, R11 ;  /* 0x000000000b0772ca */ /* 0x000fe200000e0000 */
[----:B-----5:R-:W-:Y:S01]  /*141f0*/  WARPGROUP.ARRIVE ;  /* 0x00000000000079c5 */ /* 0x020fe20000000000 */
[----:B------:R-:W2:Y:S02]  /*14200*/  LDL R19, [R1+0x34] ;  /* 0x0000340001137983 */ /* 0x000ea40000100800 */
[----:B------:R-:W-:-:S13]  /*14210*/  R2UR UR6, R10 ;  /* 0x000000000a0672ca */ /* 0x000fda00000e0000 */
        /* <DEDUP_REMOVED lines=8> */
[----:B------:R-:W-:Y:S01]  /*142a0*/  WARPGROUP.ARRIVE ;  /* 0x00000000000079c5 */ /* 0x000fe20000000000 */
[----:B------:R-:W3:Y:S01]  /*142b0*/  LDL R152, [R1+0x24] ;  /* 0x0000240001987983 */ /* 0x000ee20000100800 */
[----:B------:R-:W-:Y:S01]  /*142c0*/  IMAD.MOV.U32 R11, RZ, RZ, -0x3ffffff0 ;  /* 0xc0000010ff0b7424 */ /* 0x000fe200078e00ff */
[----:B------:R-:W1:Y:S02]  /*142d0*/  LDC R153, c[0x0][0x448] ;  /* 0x00011200ff997b82 */ /* 0x000e640000000800 */
[----:B------:R-:W4:Y:S02]  /*142e0*/  LDL R154, [R1+0x8] ;  /* 0x00000800019a7983 */ /* 0x000f240000100800 */
[----:B------:R-:W-:Y:S02]  /*142f0*/  QGMMA.64x64x32.F32.E4M3.E4M3 R24, R148, gdesc[UR4], R24, gsb0 ;  /* 0x00e0000494187df3 */ /* 0x000fe40008000818 */
[----:B------:R-:W4:Y:S01]  /*14300*/  LDL R155, [R1+0x4] ;  /* 0x00000400019b7983 */ /* 0x000f220000100800 */
[----:B------:R-:W-:Y:S01]  /*14310*/  R2UR UR6, R12 ;  /* 0x000000000c0672ca */ /* 0x000fe200000e0000 */
[C---:B------:R-:W-:Y:S01]  /*14320*/  VIADD R12, R10.reuse, 0x180 ;  /* 0x000001800a0c7836 */ /* 0x040fe20000000000 */
[----:B------:R-:W-:Y:S01]  /*14330*/  R2UR UR7, R13 ;  /* 0x000000000d0772ca */ /* 0x000fe200000e0000 */
[----:B------:R-:W-:Y:S01]  /*14340*/  IMAD.MOV.U32 R13, RZ, RZ, -0x3ffffff0 ;  /* 0xc0000010ff0d7424 */ /* 0x000fe200078e00ff */
[----:B------:R-:W-:Y:S01]  /*14350*/  ULOP3.LUT UR4, URZ, UR42, URZ, 0x33, !UPT ;  /* 0x0000002a3f047292 */ /* 0x000fe2000f8e333f */
[----:B------:R-:W-:Y:S01]  /*14360*/  VIADD R10, R10, 0x200 ;  /* 0x000002000a0a7836 */ /* 0x000fe20000000000 */
[----:B-1----:R-:W-:-:S02]  /*14370*/  ISETP.NE.AND P2, PT, R153, 0x1, PT ;  /* 0x000000019900780c */ /* 0x002fc40003f45270 */
[----:B------:R-:W1:Y:S02]  /*14380*/  S2R R153, SR_TID.X ;  /* 0x0000000000997919 */ /* 0x000e640000002100 */
[----:B-1----:R-:W-:-:S04]  /*14390*/  LOP3.LUT R153, R153, 0x7f, RZ, 0xc0, !PT ;  /* 0x0000007f99997812 */ /* 0x002fc800078ec0ff */
[----:B------:R-:W-:Y:S02]  /*143a0*/  ISETP.NE.AND P1, PT, R153, RZ, PT ;  /* 0x000000ff9900720c */ /* 0x000fe40003f25270 */
[----:B------:R-:W1:Y:S01]  /*143b0*/  LDC R153, c[0x0][0x9e4] ;  /* 0x00027900ff997b82 */ /* 0x000e620000000800 */
[----:B------:R-:W-:Y:S02]  /*143c0*/  WARPGROUP.DEPBAR.LE gsb0, 0x0 ;  /* 0x00008000000079c5 */ /* 0x000fe40000010000 */
[----:B------:R-:W-:-:S06]  /*143d0*/  WARPGROUP.ARRIVE ;  /* 0x00000000000079c5 */ /* 0x000fcc0000000000 */
[----:B------:R-:W-:Y:S01]  /*143e0*/  QGMMA.64x64x32.F32.E4M3.E4M3 R24, R144, gdesc[UR4], R24, gsb0 ;  /* 0x00e0000490187df3 */ /* 0x000fe20008000818 */
[----:B------:R-:W-:Y:S02]  /*143f0*/  R2UR UR6, R12 ;  /* 0x000000000c0672ca */ /* 0x000fe400000e0000 */
[----:B------:R-:W-:Y:S01]  /*14400*/  R2UR UR7, R13 ;  /* 0x000000000d0772ca */ /* 0x000fe200000e0000 */
[----:B------:R-:W-:Y:S01]  /*14410*/  @!P1 IMAD R13, R14, 0x8, R18 ;  /* 0x000000080e0d9824 */ /* 0x000fe200078e0212 */
[----:B------:R-:W-:Y:S02]  /*14420*/  WARPGROUP.DEPBAR.LE gsb0, 0x0 ;  /* 0x00008000000079c5 */ /* 0x000fe40000010000 */
[----:B------:R-:W-:-:S09]  /*14430*/  WARPGROUP.ARRIVE ;  /* 0x00000000000079c5 */ /* 0x000fd20000000000 */
[----:B------:R-:W-:Y:S01]  /*14440*/  QGMMA.64x64x32.F32.E4M3.E4M3 R24, R140, gdesc[UR4], R24, gsb0 ;  /* 0x00e000048c187df3 */ /* 0x000fe20008000818 */
[----:B------:R-:W-:Y:S02]  /*14450*/  R2UR UR6, R10 ;  /* 0x000000000a0672ca */ /* 0x000fe400000e0000 */
[----:B------:R-:W-:Y:S01]  /*14460*/  R2UR UR7, R11 ;  /* 0x000000000b0772ca */ /* 0x000fe200000e0000 */
[----:B------:R-:W0:Y:S08]  /*14470*/  @P2 LDC R10, c[0x0][0x44c] ;  /* 0x00011300ff0a2b82 */ /* 0x000e300000000800 */
[----:B------:R-:W1:Y:S01]  /*14480*/  @P2 LDC R11, c[0x0][0x450] ;  /* 0x00011400ff0b2b82 */ /* 0x000e620000000800 */
[----:B--2---:R-:W-:-:S04]  /*14490*/  IMAD.IADD R12, R20, 0x1, R19 ;  /* 0x00000001140c7824 */ /* 0x004fc800078e0213 */
[----:B0-----:R-:W-:-:S05]  /*144a0*/  @P2 IMAD.HI.U32 R10, R12, R10, RZ ;  /* 0x0000000a0c0a2227 */ /* 0x001fca00078e00ff */
[----:B-1----:R-:W-:Y:S01]  /*144b0*/  @P2 SHF.R.U32.HI R12, RZ, R11, R10 ;  /* 0x0000000bff0c2219 */ /* 0x002fe2000001160a */
[----:B------:R-:W-:Y:S02]  /*144c0*/  @!P1 VIADD R10, R13, 0x13240 ;  /* 0x000132400d0a9836 */ /* 0x000fe40000000000 */
[----:B------:R-:W-:-:S03]  /*144d0*/  IMAD R13, R0, -0xa0, RZ ;  /* 0xffffff60000d7824 */ /* 0x000fc600078e02ff */
[----:B------:R-:W-:Y:S01]  /*144e0*/  @!P1 PRMT R10, RZ, 0x654, R10 ;  /* 0x00000654ff0a9816 */ /* 0x000fe2000000000a */
[----:B------:R-:W-:Y:S02]  /*144f0*/  WARPGROUP.DEPBAR.LE gsb0, 0x0 ;  /* 0x00008000000079c5 */ /* 0x000fe40000010000 */
[----:B------:R-:W-:-:S06]  /*14500*/  WARPGROUP.ARRIVE ;  /* 0x00000000000079c5 */ /* 0x000fcc0000000000 */
[----:B------:R-:W-:Y:S01]  /*14510*/  QGMMA.64x64x32.F32.E4M3.E4M3 R24, R136, gdesc[UR4], R24, gsb0 ;  /* 0x00e0000488187df3 */ /* 0x000fe20008000818 */
[----:B---3--:R-:W-:-:S04]  /*14520*/  IADD3 R20, -R152, 0x1, R13 ;  /* 0x0000000198147810 */ /* 0x008fc80007ffe10d */
[----:B----4-:R-:W-:-:S05]  /*14530*/  IADD3 R20, -R155, R20, R154 ;  /* 0x000000149b147210 */ /* 0x010fca0007ffe19a */
[C---:B------:R-:W-:Y:S02]  /*14540*/  VIADD R19, R20.reuse, UR39 ;  /* 0x0000002714137c36 */ /* 0x040fe40008000000 */
[----:B------:R-:W-:Y:S01]  /*14550*/  VIADD R20, R20, UR4 ;  /* 0x0000000414147c36 */ /* 0x000fe20008000000 */
[----:B------:R-:W-:Y:S02]  /*14560*/  WARPGROUP.DEPBAR.LE gsb0, 0x0 ;  /* 0x00008000000079c5 */ /* 0x000fe40000010000 */
[----:B------:R-:W0:Y:S01]  /*14570*/  SHFL.IDX PT, R139, R12, RZ, 0x1c1f ;  /* 0x001c1fff0c8b7589 */ /* 0x000e2200000e0000 */
[----:B------:R1:W-:Y:S01]  /*14580*/  @!P1 SYNCS.ARRIVE.TRANS64.RED.A1T0 RZ, [R10+URZ], RZ ;  /* 0x000000ff0aff99a7 */ /* 0x0003e2000810043f */
[----:B------:R-:W-:Y:S01]  /*14590*/  ISETP.GE.AND P1, PT, R153, 0x1, PT ;  /* 0x000000019900780c */ /* 0x000fe20003f26270 */
[----:B------:R-:W-:Y:S02]  /*145a0*/  IMAD.IADD R136, R13, 0x1, -R152 ;  /* 0x000000010d887824 */ /* 0x000fe400078e0a98 */
[----:B0-----:R-:W-:-:S02]  /*145b0*/  IMAD.IADD R137, R19, 0x1, R139 ;  /* 0x0000000113897824 */ /* 0x001fc400078e028b */
[----:B------:R-:W-:-:S08]  /*145c0*/  IMAD.IADD R138, R20, 0x1, R139 ;  /* 0x00000001148a7824 */ /* 0x000fd000078e028b */
[----:B-1----:R-:W-:Y:S05]  /*145d0*/  @!P1 BRA `(.L_x_1238) ;  /* 0x0000000000549947 */ /* 0x002fea0003800000 */
        /* <DEDUP_REMOVED lines=12> */
.L_x_1240:
[----:B------:R-:W-:-:S05]  /*146a0*/  IMAD.U32 R140, RZ, RZ, UR36 ;  /* 0x00000024ff8c7e24 */ /* 0x000fca000f8e00ff */
[----:B------:R-:W-:-:S13]  /*146b0*/  ISETP.NE.AND P1, PT, R140, 0x1, PT ;  /* 0x000000018c00780c */ /* 0x000fda0003f25270 */
[----:B------:R-:W0:Y:S02]  /*146c0*/  @P1 LDC.64 R10, c[0x0][0x9e8] ;  /* 0x00027a00ff0a1b82 */ /* 0x000e240000000a00 */
[----:B0-----:R-:W-:-:S05]  /*146d0*/  @P1 IMAD.HI.U32 R10, R139, R10, RZ ;  /* 0x0000000a8b0a1227 */ /* 0x001fca00078e00ff */
[----:B------:R-:W-:-:S07]  /*146e0*/  @P1 SHF.R.U32.HI R139, RZ, R11, R10 ;  /* 0x0000000bff8b1219 */ /* 0x000fce000001160a */
.L_x_1241:
[----:B------:R-:W-:Y:S05]  /*146f0*/  BSYNC B2 ;  /* 0x0000000000027941 */ /* 0x000fea0003800000 */
.L_x_1239:
[----:B------:R-:W-:-:S05]  /*14700*/  IMAD R139, R139, R140, R136 ;  /* 0x0000008c8b8b7224 */ /* 0x000fca00078e0288 */
[----:B------:R-:W-:Y:S02]  /*14710*/  VIMNMX R138, R138, R139, !PT ;  /* 0x0000008b8a8a7248 */ /* 0x000fe40007fe0100 */
[----:B------:R-:W-:-:S07]  /*14720*/  VIADDMNMX R137, R139, R140, R137, PT ;  /* 0x0000008c8b897246 */ /* 0x000fce0003800189 */
.L_x_1238:
        /* <DEDUP_REMOVED lines=247> */
.L_x_1244:
[----:B------:R-:W-:-:S05]  /*156a0*/  IMAD.U32 R13, RZ, RZ, UR36 ;  /* 0x00000024ff0d7e24 */ /* 0x000fca000f8e00ff */
[----:B------:R-:W-:-:S13]  /*156b0*/  ISETP.NE.AND P6, PT, R13, 0x1, PT ;  /* 0x000000010d00780c */ /* 0x000fda0003fc5270 */
[----:B------:R-:W0:Y:S02]  /*156c0*/  @P6 LDC.64 R10, c[0x0][0x9e8] ;  /* 0x00027a00ff0a6b82 */ /* 0x000e240000000a00 */
[----:B0-----:R-:W-:-:S05]  /*156d0*/  @P6 IMAD.HI.U32 R10, R12, R10, RZ ;  /* 0x0000000a0c0a6227 */ /* 0x001fca00078e00ff */
[----:B------:R-:W-:-:S07]  /*156e0*/  @P6 SHF.R.U32.HI R12, RZ, R11, R10 ;  /* 0x0000000bff0c6219 */ /* 0x000fce000001160a */
.L_x_1245:
[----:B------:R-:W-:Y:S05]  /*156f0*/  BSYNC B2 ;  /* 0x0000000000027941 */ /* 0x000fea0003800000 */
.L_x_1243:
[----:B------:R-:W-:-:S05]  /*15700*/  IMAD R12, R12, R13, R136 ;  /* 0x0000000d0c0c7224 */ /* 0x000fca00078e0288 */
[----:B------:R-:W-:Y:S02]  /*15710*/  VIMNMX R20, R20, R12, !PT ;  /* 0x0000000c14147248 */ /* 0x000fe40007fe0100 */
[----:B------:R-:W-:-:S07]  /*15720*/  VIADDMNMX R19, R12, R13, R19, PT ;  /* 0x0000000d0c137246 */ /* 0x000fce0003800113 */
.L_x_1242:
        /* <DEDUP_REMOVED lines=510> */
.L_x_1246:
[----:B------:R-:W2:Y:S01]  /*17710*/  LDL R12, [R1+0x3c] ;  /* 0x00003c00010c7983 */ /* 0x000ea20000100800 */
[----:B------:R-:W-:Y:S01]  /*17720*/  VIADD R15, R15, 0x13260 ;  /* 0x000132600f0f7836 */ /* 0x000fe20000000000 */
        /* <DEDUP_REMOVED lines=52> */
[----:B------:R-:W-:-:S02]  /*17a70*/  F2FP.SATFINITE.E4M3.F32.PACK_AB_MERGE_C R152, R121, R120, R124 ;  /* 0x000000787998723e */ /* 0x000fc4000480707c */
[----:B--2---:R-:W-:Y:S02]  /*17a80*/  PRMT R15, R12, 0x654, R15 ;  /* 0x000006540c0f7816 */ /* 0x004fe4000000000f */
[----:B------:R-:W2:Y:S01]  /*17a90*/  LDL R12, [R1+0x4c] ;  /* 0x00004c00010c7983 */ /* 0x000ea20000100800 */
[----:B------:R-:W-:Y:S01]  /*17aa0*/  F2FP.SATFINITE.E4M3.F32.PACK_AB_MERGE_C R153, R123, R122, R126 ;  /* 0x0000007a7b99723e */ /* 0x000fe2000480707e */
[----:B------:R1:W-:Y:S01]  /*17ab0*/  SYNCS.ARRIVE.TRANS64.RED.A1T0 RZ, [R15+URZ], RZ ;  /* 0x000000ff0fff79a7 */ /* 0x0003e2000810043f */
        /* <DEDUP_REMOVED lines=24> */
[----:B-1----:R-:W-:Y:S05]  /*17c40*/  @P1 BRA `(.L_x_1247) ;  /* 0xffffffbc00701947 */ /* 0x002fea000383ffff */
[----:B------:R-:W-:Y:S05]  /*17c50*/  BSYNC B0 ;  /* 0x0000000000007941 */ /* 0x000fea0003800000 */
.L_x_1227:
[----:B------:R1:W-:Y:S01]  /*17c60*/  STL [R1+0x18], R24 ;  /* 0x0000181801007387 */ /* 0x0003e20000100800 */
[----:B------:R-:W-:Y:S02]  /*17c70*/  IMAD.MOV.U32 R3, RZ, RZ, R11 ;  /* 0x000000ffff037224 */ /* 0x000fe400078e000b */
[----:B------:R-:W-:Y:S01]  /*17c80*/  IMAD.MOV.U32 R8, RZ, RZ, R10 ;  /* 0x000000ffff087224 */ /* 0x000fe200078e000a */
[----:B------:R1:W-:Y:S01]  /*17c90*/  STL [R1+0x1c], R25 ;  /* 0x00001c1901007387 */ /* 0x0003e20000100800 */
[----:B------:R-:W-:Y:S02]  /*17ca0*/  IMAD.MOV.U32 R19, RZ, RZ, R14 ;  /* 0x000000ffff137224 */ /* 0x000fe400078e000e */
[----:B------:R-:W-:Y:S01]  /*17cb0*/  IMAD.MOV.U32 R156, RZ, RZ, R9 ;  /* 0x000000ffff9c7224 */ /* 0x000fe200078e0009 */
[----:B------:R1:W-:Y:S06]  /*17cc0*/  STL [R1+0x14], R28 ;  /* 0x0000141c01007387 */ /* 0x0003ec0000100800 */
.L_x_1226:
[----:B------:R-:W-:Y:S05]  /*17cd0*/  BSYNC B1 ;  /* 0x0000000000017941 */ /* 0x000fea0003800000 */
.L_x_1225:
[----:B------:R-:W-:Y:S06]  /*17ce0*/  BAR.ARV 0x8, 0x200 ;  /* 0x0208000000007b1d */ /* 0x000fec0000002000 */
[----:B------:R-:W-:Y:S05]  /*17cf0*/  @!P0 BRA `(.L_x_1248) ;  /* 0x0000000000048947 */ /* 0x000fea0003800000 */
[----:B------:R-:W-:Y:S01]  /*17d00*/  BPT.TRAP 0x1 ;  /* 0x000000040000795c */ /* 0x000fe20000300000 */
.L_x_1248:
[----:B------:R-:W-:Y:S01]  /*17d10*/  IMAD R9, R19, 0x8, R18 ;  /* 0x0000000813097824 */ /* 0x000fe200078e0212 */
[----:B------:R-:W-:-:S04]  /*17d20*/  SHF.L.U32 R0, R156, 0x1f, RZ ;  /* 0x0000001f9c007819 */ /* 0x000fc800000006ff */
[----:B------:R2:W3:Y:S01]  /*17d30*/  SYNCS.PHASECHK.TRANS64.TRYWAIT P1, [R9+URZ+0x13250], R0 ;  /* 0x01325000090075a7 */ /* 0x0004e2000802017f */
[----:B------:R-:W-:Y:S05]  /*17d40*/  @!P0 BRA `(.L_x_1249) ;  /* 0x0000000000048947 */ /* 0x000fea0003800000 */
[----:B------:R-:W-:Y:S01]  /*17d50*/  BPT.TRAP 0x1 ;  /* 0x000000040000795c */ /* 0x000fe20000300000 */
.L_x_1249:
[----:B------:R-:W-:Y:S04]  /*17d60*/  BSSY B0, `(.L_x_1250) ;  /* 0x0000004000007945 */ /* 0x000fe80003800000 */
[----:B---3--:R-:W-:Y:S05]  /*17d70*/  @P1 BRA `(.L_x_1251) ;  /* 0x0000000000081947 */ /* 0x008fea0003800000 */
[----:B------:R-:W3:Y:S02]  /*17d80*/  SYNCS.PHASECHK.TRANS64.TRYWAIT P1, [R9+URZ+0x13250], R0 ;  /* 0x01325000090075a7 */ /* 0x000ee4000802017f */
[----:B---3--:R-:W-:Y:S05]  /*17d90*/  @!P1 BRA `(.L_x_1252) ;  /* 0x000000ac00349947 */ /* 0x008fea0003800000 */
.L_x_1251:
[----:B------:R-:W-:Y:S05]  /*17da0*/  BSYNC B0 ;  /* 0x0000000000007941 */ /* 0x000fea0003800000 */
.L_x_1250:
[----:B------:R-:W4:Y:S01]  /*17db0*/  LDL.LU R12, [R1+0x5c] ;  /* 0x00005c00010c7983 */ /* 0x000f220000300800 */
[----:B------:R-:W-:Y:S01]  /*17dc0*/  ULDC.64 UR4, c[0x0][0x9a0] ;  /* 0x0002680000047ab9 */ /* 0x000fe20000000a00 */
[----:B------:R-:W-:Y:S01]  /*17dd0*/  VIADD R18, R18, 0x1000 ;  /* 0x0000100012127836 */ /* 0x000fe20000000000 */
[----:B------:R-:W-:Y:S01]  /*17de0*/  ISETP.NE.U32.AND P1, PT, RZ, UR4, PT ;  /* 0x00000004ff007c0c */ /* 0x000fe2000bf25070 */
[----:B01----:R-:W5:Y:S03]  /*17df0*/  LDL.LU R24, [R1+0x18] ;  /* 0x0000180001187983 */ /* 0x003f660000300800 */
[----:B------:R-:W-:Y:S01]  /*17e00*/  ISETP.NE.AND.EX P1, PT, RZ, UR5, PT, P1 ;  /* 0x00000005ff007c0c */ /* 0x000fe2000bf25310 */
[----:B------:R-:W5:Y:S01]  /*17e10*/  LDL.LU R25, [R1+0x1c] ;  /* 0x00001c0001197983 */ /* 0x000f620000300800 */
[----:B------:R-:W-:-:S03]  /*17e20*/  SHF.R.U32.HI R18, RZ, 0x4, R18 ;  /* 0x00000004ff127819 */ /* 0x000fc60000011612 */
[----:B------:R-:W5:Y:S01]  /*17e30*/  LDL.LU R28, [R1+0x14] ;  /* 0x00001400011c7983 */ /* 0x000f620000300800 */
[----:B------:R-:W-:-:S04]  /*17e40*/  LOP3.LUT R18, R18, 0x3fff, RZ, 0xc0, !PT ;  /* 0x00003fff12127812 */ /* 0x000fc800078ec0ff */
[----:B------:R-:W-:-:S03]  /*17e50*/  LOP3.LUT R18, R18, 0x10000, RZ, 0xfc, !PT ;  /* 0x0001000012127812 */ /* 0x000fc600078efcff */
[----:B------:R-:W0:Y:S02]  /*17e60*/  @P1 LDC.64 R10, c[0x0][0x9c8] ;  /* 0x00027200ff0a1b82 */ /* 0x000e240000000a00 */
[----:B------:R-:W-:-:S05]  /*17e70*/  IMAD R4, R19, 0x280, R18 ;  /* 0x0000028013047824 */ /* 0x000fca00078e0212 */
[----:B------:R-:W-:Y:S02]  /*17e80*/  R2UR UR6, R4 ;  /* 0x00000000040672ca */ /* 0x000fe400000e0000 */
[----:B----4-:R-:W-:Y:S01]  /*17e90*/  @P1 SHF.R.S32.HI R5, RZ, 0x1f, R12 ;  /* 0x0000001fff051819 */ /* 0x010fe2000001140c */
[----:B0-----:R-:W-:-:S04]  /*17ea0*/  @P1 IMAD.WIDE.U32 R6, R12, R10, RZ ;  /* 0x0000000a0c061225 */ /* 0x001fc800078e00ff */
[----:B--23--:R-:W-:Y:S02]  /*17eb0*/  @P1 IMAD R0, R5, R10, RZ ;  /* 0x0000000a05001224 */ /* 0x00cfe400078e02ff */
[----:B------:R-:W-:-:S05]  /*17ec0*/  IMAD.MOV.U32 R5, RZ, RZ, -0x3ffffff0 ;  /* 0xc0000010ff057424 */ /* 0x000fca00078e00ff */
[----:B------:R-:W-:Y:S01]  /*17ed0*/  R2UR UR7, R5 ;  /* 0x00000000050772ca */ /* 0x000fe200000e0000 */
[----:B------:R-:W-:Y:S02]  /*17ee0*/  @P1 IMAD R5, R12, R11, R0 ;  /* 0x0000000b0c051224 */ /* 0x000fe400078e0200 */
[----:B------:R-:W2:Y:S01]  /*17ef0*/  LDL R0, [R1+0x60] ;  /* 0x0000600001007983 */ /* 0x000ea20000100800 */
[----:B-----5:R-:W-:Y:S01]  /*17f00*/  WARPGROUP.ARRIVE ;  /* 0x00000000000079c5 */ /* 0x020fe20000000000 */
[----:B------:R-:W2:Y:S02]  /*17f10*/  @P1 LDC.64 R10, c[0x0][0x9d0] ;  /* 0x00027400ff0a1b82 */ /* 0x000ea40000000a00 */
[----:B------:R-:W3:Y:S06]  /*17f20*/  LDL.LU R13, [R1] ;  /* 0x00000000010d7983 */ /* 0x000eec0000300800 */
[----:B------:R-:W-:Y:S01]  /*17f30*/  QGMMA.64x64x32.F32.E4M3.E4M3 R24, R152, gdesc[UR4], R24, gsb0 ;  /* 0x00e0000498187df3 */ /* 0x000fe20008000818 */
[----:B------:R-:W-:-:S02]  /*17f40*/  @P1 IMAD.IADD R7, R7, 0x1, R5 ;  /* 0x0000000107071824 */ /* 0x000fc400078e0205 */
[----:B------:R-:W-:Y:S01]  /*17f50*/  IMAD.MOV.U32 R12, RZ, RZ, 0x3f800000 ;  /* 0x3f800000ff0c7424 */ /* 0x000fe200078e00ff */
[----:B------:R-:W-:Y:S02]  /*17f60*/  WARPGROUP.DEPBAR.LE gsb0, 0x0 ;  /* 0x00008000000079c5 */ /* 0x000fe40000010000 */
[----:B------:R-:W-:Y:S01]  /*17f70*/  WARPGROUP.ARRIVE ;  /* 0x00000000000079c5 */ /* 0x000fe20000000000 */
[----:B--2---:R-:W-:-:S04]  /*17f80*/  @P1 IMAD.WIDE.U32 R6, R0, R10, R6 ;  /* 0x0000000a00061225 */ /* 0x004fc800078e0006 */
[----:B------:R-:W-:Y:S01]  /*17f90*/  @P1 IMAD R11, R0, R11, R7 ;  /* 0x0000000b000b1224 */ /* 0x000fe200078e0207 */
[----:B------:R-:W-:Y:S01]  /*17fa0*/  @P1 LEA R10, P2, R6, UR4, 0x2 ;  /* 0x00000004060a1c11 */ /* 0x000fe2000f8410ff */
[----:B------:R-:W-:-:S03]  /*17fb0*/  IMAD.MOV.U32 R7, RZ, RZ, -0x3ffffff0 ;  /* 0xc0000010ff077424 */ /* 0x000fc600078e00ff */
[----:B------:R-:W-:Y:S01]  /*17fc0*/  @P1 LEA.HI.X R11, R6, UR5, R11, 0x2, P2 ;  /* 0x00000005060b1c11 */ /* 0x000fe200090f140b */
[----:B------:R-:W-:Y:S01]  /*17fd0*/  VIADD R6, R4, 0x80 ;  /* 0x0000008004067836 */ /* 0x000fe20000000000 */
[----:B------:R-:W-:-:S03]  /*17fe0*/  R2UR UR7, R7 ;  /* 0x00000000070772ca */ /* 0x000fc600000e0000 */
[----:B------:R0:W2:Y:S01]  /*17ff0*/  @P1 LDG.E R12, desc[UR40][R10.64] ;  /* 0x000000280a0c1981 */ /* 0x0000a2000c1e1900 */
        /* <DEDUP_REMOVED lines=13> */
[----:B---3--:R-:W1:Y:S04]  /*180d0*/  SHFL.BFLY PT, R0, R13, 0x2, 0x1f ;  /* 0x0c401f000d007f89 */ /* 0x008e6800000e0000 */
[----:B------:R-:W3:Y:S01]  /*180e0*/  SHFL.BFLY PT, R6, R21, 0x2, 0x1f ;  /* 0x0c401f0015067f89 */ /* 0x000ee200000e0000 */
[----:B------:R-:W-:Y:S02]  /*180f0*/  VIADD R4, R4, 0x200 ;  /* 0x0000020004047836 */ /* 0x000fe40000000000 */
[----:B------:R-:W-:Y:S01]  /*18100*/  IMAD.MOV.U32 R5, RZ, RZ, -0x3ffffff0 ;  /* 0xc0000010ff057424 */ /* 0x000fe200078e00ff */
[----:B------:R-:W-:-:S02]  /*18110*/  WARPGROUP.DEPBAR.LE gsb0, 0x0 ;  /* 0x00008000000079c5 */ /* 0x000fc40000010000 */
[----:B------:R-:W-:-:S06]  /*18120*/  WARPGROUP.ARRIVE ;  /* 0x00000000000079c5 */ /* 0x000fcc0000000000 */
[----:B------:R-:W-:Y:S01]  /*18130*/  QGMMA.64x64x32.F32.E4M3.E4M3 R24, R140, gdesc[UR4], R24, gsb0 ;  /* 0x00e000048c187df3 */ /* 0x000fe20008000818 */
[----:B------:R-:W-:Y:S02]  /*18140*/  R2UR UR6, R4 ;  /* 0x00000000040672ca */ /* 0x000fe400000e0000 */
[----:B------:R-:W-:Y:S01]  /*18150*/  R2UR UR7, R5 ;  /* 0x00000000050772ca */ /* 0x000fe200000e0000 */
[----:B-1----:R-:W-:-:S01]  /*18160*/  FADD.FTZ R0, R0, R13 ;  /* 0x0000000d00007221 */ /* 0x002fc20000010000 */
[----:B---3--:R-:W-:-:S04]  /*18170*/  FADD.FTZ R6, R6, R21 ;  /* 0x0000001506067221 */ /* 0x008fc80000010000 */
        /* <DEDUP_REMOVED lines=32> */
.L_x_1253:
[----:B------:R-:W2:Y:S01]  /*18380*/  LDL.LU R2, [R1+0x3c] ;  /* 0x00003c0001027983 */ /* 0x000ea20000300800 */
[----:B------:R-:W-:Y:S02]  /*18390*/  VIADD R9, R9, 0x13260 ;  /* 0x0001326009097836 */ /* 0x000fe40000000000 */
[-C--:B------:R-:W-:Y:S01]  /*183a0*/  FMUL.FTZ R24, R24, R5.reuse ;  /* 0x0000000518187220 */ /* 0x080fe20000410000 */
[-C--:B------:R-:W-:Y:S02]  /*183b0*/  FMUL.FTZ R29, R29, R5.reuse ;  /* 0x000000051d1d7220 */ /* 0x080fe40000410000 */
[----:B--2---:R-:W-:Y:S02]  /*183c0*/  PRMT R9, R2, 0x654, R9 ;  /* 0x0000065402097816 */ /* 0x004fe40000000009 */
[----:B------:R-:W2:Y:S01]  /*183d0*/  LDL.LU R2, [R1+0x74] ;  /* 0x0000740001027983 */ /* 0x000ea20000300800 */
[----:B------:R-:W-:Y:S01]  /*183e0*/  VIADD R19, R19, 0x1 ;  /* 0x0000000113137836 */ /* 0x000fe20000000000 */
[----:B------:R0:W-:Y:S01]  /*183f0*/  SYNCS.ARRIVE.TRANS64.RED.A1T0 RZ, [R9+URZ], RZ ;  /* 0x000000ff09ff79a7 */ /* 0x0001e2000810043f */
[-C--:B------:R-:W-:Y:S01]  /*18400*/  FMUL.FTZ R32, R32, R5.reuse ;  /* 0x0000000520207220 */ /* 0x080fe20000410000 */
[-C--:B------:R-:W-:Y:S01]  /*18410*/  FMUL.FTZ R37, R37, R5.reuse ;  /* 0x0000000525257220 */ /* 0x080fe20000410000 */
[-C--:B------:R-:W-:Y:S01]  /*18420*/  FMUL.FTZ R40, R40, R5.reuse ;  /* 0x0000000528287220 */ /* 0x080fe20000410000 */
[----:B------:R-:W-:Y:S01]  /*18430*/  ISETP.NE.AND P1, PT, R19, 0x2, PT ;  /* 0x000000021300780c */ /* 0x000fe20003f25270 */
        /* <DEDUP_REMOVED lines=11> */
[----:B------:R-:W-:Y:S01]  /*184f0*/  SEL R5, RZ, 0x1, P1 ;  /* 0x00000001ff057807 */ /* 0x000fe20000800000 */
        /* <DEDUP_REMOVED lines=17> */
[----:B------:R-:W-:-:S02]  /*18610*/  LOP3.LUT R156, R156, R5, RZ, 0x3c, !PT ;  /* 0x000000059c9c7212 */ /* 0x000fc400078e3cff */
[----:B------:R-:W-:Y:S01]  /*18620*/  SEL R19, R19, RZ, P1 ;  /* 0x000000ff13137207 */ /* 0x000fe20000800000 */
[----:B--2---:R-:W-:-:S05]  /*18630*/  VIADD R2, R2, 0x1 ;  /* 0x0000000102027836 */ /* 0x004fca0000000000 */
[----:B------:R0:W-:Y:S02]  /*18640*/  STL [R1+0x74], R2 ;  /* 0x0000740201007387 */ /* 0x0001e40000100800 */
.L_x_1143:
[----:B------:R-:W2:Y:S01]  /*18650*/  LDL R79, [R1+0x6c] ;  /* 0x00006c00014f7983 */ /* 0x000ea20000100800 */
[----:B------:R-:W0:Y:S01]  /*18660*/  S2UR UR4, SR_CgaCtaId ;  /* 0x00000000000479c3 */ /* 0x000e220000008800 */
[----:B------:R-:W-:Y:S01]  /*18670*/  MOV R18, 0x400 ;  /* 0x0000040000127802 */ /* 0x000fe20000000f00 */
[----:B------:R-:W-:Y:S01]  /*18680*/  BSSY B0, `(.L_x_1254) ;  /* 0x00002ab000007945 */ /* 0x000fe20003800000 */
[----:B------:R-:W1:Y:S01]  /*18690*/  S2R R81, SR_TID.X ;  /* 0x0000000000517919 */ /* 0x000e620000002100 */
[----:B0-----:R-:W-:-:S05]  /*186a0*/  IMAD.U32 R2, RZ, RZ, UR4 ;  /* 0x00000004ff027e24 */ /* 0x001fca000f8e00ff */
[----:B------:R-:W-:Y:S01]  /*186b0*/  LEA R18, R2, R18, 0x18 ;  /* 0x0000001202127211 */ /* 0x000fe200078ec0ff */
[----:B------:R-:W-:Y:S01]  /*186c0*/  BAR.SYNC.DEFER_BLOCKING 0x5, 0x200 ;  /* 0x0148000000007b1d */ /* 0x000fe20000010000 */
[----:B-1----:R-:W-:-:S05]  /*186d0*/  VIADD R63, R81, 0xffffff80 ;  /* 0xffffff80513f7836 */ /* 0x002fca0000000000 */
[----:B------:R0:W-:Y:S01]  /*186e0*/  STL [R1+0x3c], R2 ;  /* 0x00003c0201007387 */ /* 0x0001e20000100800 */
[----:B------:R-:W-:-:S04]  /*186f0*/  SHF.R.S32.HI R66, RZ, 0x1f, R63 ;  /* 0x0000001fff427819 */ /* 0x000fc8000001143f */
[----:B------:R-:W-:-:S04]  /*18700*/  LEA.HI R62, R66, R63, RZ, 0x3 ;  /* 0x0000003f423e7211 */ /* 0x000fc800078f18ff */
[----:B0-----:R-:W-:Y:S02]  /*18710*/  LOP3.LUT R2, R62, 0xfffffff8, RZ, 0xc0, !PT ;  /* 0xfffffff83e027812 */ /* 0x001fe400078ec0ff */
[----:B------:R-:W-:-:S03]  /*18720*/  SHF.R.S32.HI R62, RZ, 0x3, R62 ;  /* 0x00000003ff3e7819 */ /* 0x000fc6000001143e */
[----:B------:R-:W-:Y:S01]  /*18730*/  IMAD.IADD R61, R63, 0x1, -R2 ;  /* 0x000000013f3d7824 */ /* 0x000fe200078e0a02 */
[----:B------:R-:W0:Y:S03]  /*18740*/  LDS.128 R4, [R18+0x132d0] ;  /* 0x0132d00012047984 */ /* 0x000e260000000c00 */
[----:B------:R-:W-:-:S05]  /*18750*/  IMAD.SHL.U32 R21, R61, 0x8, RZ ;  /* 0x000000083d157824 */ /* 0x000fca00078e00ff */
[----:B------:R-:W-:Y:S01]  /*18760*/  SHF.R.S32.HI R60, RZ, 0x1f, R21 ;  /* 0x0000001fff3c7819 */ /* 0x000fe20000011415 */
[----:B0-----:R0:W-:Y:S04]  /*18770*/  STL.64 [R1+0x50], R4 ;  /* 0x0000500401007387 */ /* 0x0011e80000100a00 */
[----:B------:R0:W-:Y:S01]  /*18780*/  STL.64 [R1+0x58], R6 ;  /* 0x0000580601007387 */ /* 0x0001e20000100a00 */
[----:B------:R-:W-:Y:S06]  /*18790*/  BAR.ARV 0x4, 0x200 ;  /* 0x0108000000007b1d */ /* 0x000fec0000002000 */
[----:B--2---:R-:W-:-:S13]  /*187a0*/  ISETP.NE.AND P1, PT, R79, RZ, PT ;  /* 0x000000ff4f00720c */ /* 0x004fda0003f25270 */
[----:B------:R-:W1:Y:S02]  /*187b0*/  @!P1 LDC R79, c[0x0][0xad4] ;  /* 0x0002b500ff4f9b82 */ /* 0x000e640000000800 */
[----:B-1----:R0:W-:Y:S01]  /*187c0*/  @!P1 STL [R1+0x6c], R79 ;  /* 0x00006c4f01009387 */ /* 0x0021e20000100800 */
[----:B------:R-:W-:Y:S05]  /*187d0*/  @P0 BRA `(.L_x_1255) ;  /* 0x0000001c00ec0947 */ /* 0x000fea0003800000 */
[----:B------:R-:W-:Y:S01]  /*187e0*/  IMAD.SHL.U32 R2, R81, 0x4, RZ ;  /* 0x0000000451027824 */ /* 0x000fe200078e00ff */
[----:B------:R-:W-:Y:S01]  /*187f0*/  ULDC.64 UR4, c[0x4][0x38] ;  /* 0x01000e0000047ab9 */ /* 0x000fe20000000a00 */
[----:B------:R-:W2:Y:S01]  /*18800*/  LDL R84, [R1+0x60] ;  /* 0x0000600001547983 */ /* 0x000ea20000100800 */
[----:B0-----:R-:W0:Y:S02]  /*18810*/  S2R R5, SR_SWINHI ;  /* 0x0000000000057919 */ /* 0x001e240000002f00 */
[----:B------:R-:W-:Y:S01]  /*18820*/  LOP3.LUT R2, R2, 0xc, RZ, 0xc0, !PT ;  /* 0x0000000c02027812 */ /* 0x000fe200078ec0ff */
[----:B------:R-:W-:Y:S01]  /*18830*/  ULDC.64 UR6, c[0x0][0xc08] ;  /* 0x0003020000067ab9 */ /* 0x000fe20000000a00 */
[----:B------:R-:W3:Y:S01]  /*18840*/  LDL.LU R87, [R1+0x70] ;  /* 0x0000700001577983 */ /* 0x000ee20000300800 */
[----:B------:R-:W-:Y:S01]  /*18850*/  BAR.SYNC.DEFER_BLOCKING 0x1, 0x180 ;  /* 0x0046000000007b1d */ /* 0x000fe20000010000 */
[----:B------:R-:W-:-:S05]  /*18860*/  IADD3 R8, P0, R2, UR4, RZ ;  /* 0x0000000402087c10 */ /* 0x000fca000ff1e0ff */
[----:B------:R-:W-:Y:S01]  /*18870*/  IMAD.X R9, RZ, RZ, UR5, P0 ;  /* 0x00000005ff097e24 */ /* 0x000fe200080e06ff */
[----:B------:R-:W-:Y:S01]  /*18880*/  LEA.HI R4, R66, R63, RZ, 0x5 ;  /* 0x0000003f42047211 */ /* 0x000fe200078f28ff */
[----:B------:R-:W-:Y:S01]  /*18890*/  ULDC.64 UR4, c[0x0][0xc00] ;  /* 0x0003000000047ab9 */ /* 0x000fe20000000a00 */
[----:B------:R-:W4:Y:S04]  /*188a0*/  LDL R86, [R1+0x48] ;  /* 0x0000480001567983 */ /* 0x000f280000100800 */
[----:B------:R1:W2:Y:S01]  /*188b0*/  LDG.E.CONSTANT R8, desc[UR40][R8.64] ;  /* 0x0000002808087981 */ /* 0x0002a2000c1e9900 */
[----:B------:R-:W-:-:S03]  /*188c0*/  LOP3.LUT P0, R2, R81, 0x3, RZ, 0xc0, !PT ;  /* 0x0000000351027812 */ /* 0x000fc6000780c0ff */
[----:B------:R-:W4:Y:S01]  /*188d0*/  LDL R85, [R1+0x34] ;  /* 0x0000340001557983 */ /* 0x000f220000100800 */
[----:B------:R-:W-:Y:S02]  /*188e0*/  ISETP.EQ.OR P0, PT, R2, 0x3, !P0 ;  /* 0x000000030200780c */ /* 0x000fe40004702670 */
[----:B------:R-:W-:Y:S01]  /*188f0*/  LEA.HI R2, R66, R63, RZ, 0x4 ;  /* 0x0000003f42027211 */ /* 0x000fe200078f20ff */
[----:B------:R-:W-:Y:S01]  /*18900*/  IMAD.SHL.U32 R6, R4, 0x20, RZ ;  /* 0x0000002004067824 */ /* 0x000fe200078e00ff */
[----:B------:R-:W4:Y:S02]  /*18910*/  LDL R83, [R1+0x78] ;  /* 0x0000780001537983 */ /* 0x000f240000100800 */
[----:B------:R-:W-:Y:S02]  /*18920*/  SHF.R.S32.HI R7, RZ, 0x4, R2 ;  /* 0x00000004ff077819 */ /* 0x000fe40000011402 */
[C---:B------:R-:W-:Y:S02]  /*18930*/  LOP3.LUT R4, R2.reuse, 0x3fffff0, RZ, 0xc0, !PT ;  /* 0x03fffff002047812 */ /* 0x040fe400078ec0ff */
[----:B------:R-:W-:-:S02]  /*18940*/  LEA.HI R2, R2, R7, RZ, 0x1 ;  /* 0x0000000702027211 */ /* 0x000fc400078f08ff */
[----:B------:R-:W-:Y:S02]  /*18950*/  SEL R57, R44, R3, P0 ;  /* 0x000000032c397207 */ /* 0x000fe40000000000 */
[----:B------:R-:W-:Y:S01]  /*18960*/  SEL R76, R3, R44, P0 ;  /* 0x0000002c034c7207 */ /* 0x000fe20000000000 */
[----:B------:R-:W-:Y:S01]  /*18970*/  IMAD.IADD R4, R63, 0x1, -R4 ;  /* 0x000000013f047824 */ /* 0x000fe200078e0a04 */
[----:B------:R-:W-:Y:S02]  /*18980*/  LOP3.LUT R3, R6, 0xfffffc00, RZ, 0xc0, !PT ;  /* 0xfffffc0006037812 */ /* 0x000fe400078ec0ff */
[----:B------:R-:W-:-:S03]  /*18990*/  LOP3.LUT R2, R2, 0x1ffffffe, RZ, 0xc0, !PT ;  /* 0x1ffffffe02027812 */ /* 0x000fc600078ec0ff */
[----:B------:R-:W-:Y:S02]  /*189a0*/  IMAD R3, R4, 0x40, R3 ;  /* 0x0000004004037824 */ /* 0x000fe400078e0203 */
[----:B------:R-:W-:-:S04]  /*189b0*/  IMAD.IADD R2, R7, 0x1, -R2 ;  /* 0x0000000107027824 */ /* 0x000fc800078e0a02 */
[----:B------:R-:W-:Y:S01]  /*189c0*/  IMAD R7, R2, 0x8, R3 ;  /* 0x0000000802077824 */ /* 0x000fe200078e0203 */
[----:B------:R-:W-:Y:S02]  /*189d0*/  MOV R2, R18 ;  /* 0x0000001200027202 */ /* 0x000fe40000000f00 */
[----:B0-----:R-:W-:-:S03]  /*189e0*/  MOV R3, R5 ;  /* 0x0000000500037202 */ /* 0x001fc60000000f00 */
[----:B------:R-:W-:Y:S01]  /*189f0*/  IMAD.WIDE R4, R7, 0x2, R2 ;  /* 0x0000000207047825 */ /* 0x000fe200078e0202 */
[----:B-1----:R-:W-:Y:S02]  /*18a00*/  SEL R9, R36, R37, P0 ;  /* 0x0000002524097207 */ /* 0x002fe40000000000 */
[----:B------:R-:W-:Y:S02]  /*18a10*/  SEL R78, R37, R36, P0 ;  /* 0x00000024254e7207 */ /* 0x000fe40000000000 */
[C---:B------:R-:W-:Y:S02]  /*18a20*/  IADD3 R65, P3, R4.reuse, 0x20, RZ ;  /* 0x0000002004417810 */ /* 0x040fe40007f7e0ff */
[----:B------:R-:W-:Y:S02]  /*18a30*/  LOP3.LUT R7, R4, 0x380, RZ, 0xc0, !PT ;  /* 0x0000038004077812 */ /* 0x000fe400078ec0ff */
[----:B------:R-:W-:Y:S02]  /*18a40*/  SEL R37, R30, R31, P0 ;  /* 0x0000001f1e257207 */ /* 0x000fe40000000000 */
[----:B------:R-:W-:-:S02]  /*18a50*/  SEL R56, R31, R30, P0 ;  /* 0x0000001e1f387207 */ /* 0x000fc40000000000 */
[----:B------:R-:W-:Y:S02]  /*18a60*/  SEL R77, R28, R29, P0 ;  /* 0x0000001d1c4d7207 */ /* 0x000fe40000000000 */
[----:B------:R-:W-:Y:S02]  /*18a70*/  SEL R82, R29, R28, P0 ;  /* 0x0000001c1d527207 */ /* 0x000fe40000000000 */
[----:B------:R-:W-:Y:S02]  /*18a80*/  IADD3 R31, P2, R4, 0x40, RZ ;  /* 0x00000040041f7810 */ /* 0x000fe40007f5e0ff */
[----:B------:R-:W-:Y:S02]  /*18a90*/  SEL R11, R48, R49, P0 ;  /* 0x00000031300b7207 */ /* 0x000fe40000000000 */
[----:B------:R-:W-:Y:S02]  /*18aa0*/  SEL R28, R49, R48, P0 ;  /* 0x00000030311c7207 */ /* 0x000fe40000000000 */
[----:B------:R-:W-:-:S02]  /*18ab0*/  LOP3.LUT R64, R65, 0x380, RZ, 0xc0, !PT ;  /* 0x0000038041407812 */ /* 0x000fc400078ec0ff */
[----:B------:R-:W-:Y:S02]  /*18ac0*/  SEL R15, R34, R35, P0 ;  /* 0x00000023220f7207 */ /* 0x000fe40000000000 */
[----:B------:R-:W-:Y:S02]  /*18ad0*/  SEL R48, R35, R34, P0 ;  /* 0x0000002223307207 */ /* 0x000fe40000000000 */
[----:B------:R-:W-:Y:S02]  /*18ae0*/  SHF.R.U64 R7, R7, 0x3, RZ ;  /* 0x0000000307077819 */ /* 0x000fe400000012ff */
[----:B------:R-:W-:Y:S02]  /*18af0*/  IADD3 R35, P1, R4, 0x60, RZ ;  /* 0x0000006004237810 */ /* 0x000fe40007f3e0ff */
[----:B------:R-:W-:Y:S02]  /*18b00*/  LOP3.LUT R6, R31, 0x380, RZ, 0xc0, !PT ;  /* 0x000003801f067812 */ /* 0x000fe400078ec0ff */
[----:B------:R-:W-:-:S02]  /*18b10*/  SHF.R.U64 R64, R64, 0x3, RZ ;  /* 0x0000000340407819 */ /* 0x000fc400000012ff */
[----:B------:R-:W-:Y:S02]  /*18b20*/  LOP3.LUT R4, R7, R4, RZ, 0x3c, !PT ;  /* 0x0000000407047212 */ /* 0x000fe400078e3cff */
[----:B------:R-:W-:Y:S02]  /*18b30*/  LOP3.LUT R10, R35, 0x380, RZ, 0xc0, !PT ;  /* 0x00000380230a7812 */ /* 0x000fe400078ec0ff */
[----:B------:R-:W-:Y:S01]  /*18b40*/  SHF.R.U64 R6, R6, 0x3, RZ ;  /* 0x0000000306067819 */ /* 0x000fe200000012ff */
[--C-:B------:R-:W-:Y:S01]  /*18b50*/  IMAD.X R69, RZ, RZ, R5.reuse, P1 ;  /* 0x000000ffff457224 */ /* 0x100fe200008e0605 */
[----:B------:R-:W-:Y:S01]  /*18b60*/  LOP3.LUT R64, R64, R65, RZ, 0x3c, !PT ;  /* 0x0000004140407212 */ /* 0x000fe200078e3cff */
[--C-:B------:R-:W-:Y:S01]  /*18b70*/  IMAD.X R7, RZ, RZ, R5.reuse, P2 ;  /* 0x000000ffff077224 */ /* 0x100fe200010e0605 */
[----:B------:R-:W-:Y:S01]  /*18b80*/  SEL R71, R32, R33, P0 ;  /* 0x0000002120477207 */ /* 0x000fe20000000000 */
[----:B------:R-:W-:Y:S01]  /*18b90*/  IMAD.X R65, RZ, RZ, R5, P3 ;  /* 0x000000ffff417224 */ /* 0x000fe200018e0605 */
[----:B------:R-:W-:-:S02]  /*18ba0*/  SEL R58, R33, R32, P0 ;  /* 0x00000020213a7207 */ /* 0x000fc40000000000 */
[----:B------:R-:W-:Y:S02]  /*18bb0*/  MOV R73, R4 ;  /* 0x0000000400497202 */ /* 0x000fe40000000f00 */
[----:B------:R-:W-:Y:S02]  /*18bc0*/  SEL R75, R24, R25, P0 ;  /* 0x00000019184b7207 */ /* 0x000fe40000000000 */
[----:B------:R-:W-:Y:S02]  /*18bd0*/  SEL R80, R25, R24, P0 ;  /* 0x0000001819507207 */ /* 0x000fe40000000000 */
[----:B------:R-:W-:Y:S02]  /*18be0*/  SEL R13, R26, R27, P0 ;  /* 0x0000001b1a0d7207 */ /* 0x000fe40000000000 */
[----:B------:R-:W-:Y:S02]  /*18bf0*/  SEL R32, R27, R26, P0 ;  /* 0x0000001a1b207207 */ /* 0x000fe40000000000 */
[----:B------:R-:W-:-:S02]  /*18c00*/  SHF.R.U64 R10, R10, 0x3, RZ ;  /* 0x000000030a0a7819 */ /* 0x000fc400000012ff */
[----:B-----5:R-:W-:Y:S02]  /*18c10*/  SEL R45, R40, R41, P0 ;  /* 0x00000029282d7207 */ /* 0x020fe40000000000 */
[----:B------:R-:W-:Y:S02]  /*18c20*/  SEL R74, R41, R40, P0 ;  /* 0x00000028294a7207 */ /* 0x000fe40000000000 */
[----:B------:R-:W-:Y:S02]  /*18c30*/  LOP3.LUT R6, R6, R31, RZ, 0x3c, !PT ;  /* 0x0000001f06067212 */ /* 0x000fe400078e3cff */
        /* <DEDUP_REMOVED lines=12> */
[----:B------:R-:W-:Y:S02]  /*18d00*/  LOP3.LUT R68, R10, R35, RZ, 0x3c, !PT ;  /* 0x000000230a447212 */ /* 0x000fe400078e3cff */
[----:B------:R-:W-:Y:S02]  /*18d10*/  MOV R67, R6 ;  /* 0x0000000600437202 */ /* 0x000fe40000000f00 */
[----:B------:R-:W-:-:S02]  /*18d20*/  MOV R64, R64 ;  /* 0x0000004000407202 */ /* 0x000fc40000000f00 */
[----:B------:R-:W-:Y:S02]  /*18d30*/  MOV R68, R68 ;  /* 0x0000004400447202 */ /* 0x000fe40000000f00 */
[----:B------:R-:W-:Y:S01]  /*18d40*/  ISETP.NE.U32.AND P1, PT, RZ, UR4, PT ;  /* 0x00000004ff007c0c */ /* 0x000fe2000bf25070 */
[----:B------:R-:W-:Y:S01]  /*18d50*/  IMAD.MOV.U32 R65, RZ, RZ, RZ ;  /* 0x000000ffff417224 */ /* 0x000fe200078e00ff */
[----:B--2---:R-:W-:Y:S01]  /*18d60*/  LOP3.LUT R5, R8, 0x2, RZ, 0x3c, !PT ;  /* 0x0000000208057812 */ /* 0x004fe200078e3cff */
[----:B------:R-:W-:Y:S04]  /*18d70*/  SHFL.IDX PT, R30, R75, R8, 0x1c1f ;  /* 0x001c1f084b1e7589 */ /* 0x000fe800000e0000 */
[----:B------:R-:W0:Y:S04]  /*18d80*/  SHFL.IDX PT, R31, R80, R5, 0x1c1f ;  /* 0x001c1f05501f7589 */ /* 0x000e2800000e0000 */
[----:B------:R-:W-:Y:S04]  /*18d90*/  SHFL.IDX PT, R46, R13, R8, 0x1c1f ;  /* 0x001c1f080d2e7589 */ /* 0x000fe800000e0000 */
[----:B------:R-:W1:Y:S04]  /*18da0*/  SHFL.IDX PT, R47, R32, R5, 0x1c1f ;  /* 0x001c1f05202f7589 */ /* 0x000e6800000e0000 */
[----:B------:R-:W-:Y:S04]  /*18db0*/  SHFL.IDX PT, R34, R71, R8, 0x1c1f ;  /* 0x001c1f0847227589 */ /* 0x000fe800000e0000 */
[----:B------:R-:W-:Y:S04]  /*18dc0*/  SHFL.IDX PT, R10, R57, R8, 0x1c1f ;  /* 0x001c1f08390a7589 */ /* 0x000fe800000e0000 */
[----:B------:R-:W2:Y:S04]  /*18dd0*/  SHFL.IDX PT, R35, R58, R5, 0x1c1f ;  /* 0x001c1f053a237589 */ /* 0x000ea800000e0000 */
[----:B------:R-:W-:Y:S04]  /*18de0*/  SHFL.IDX PT, R50, R15, R8, 0x1c1f ;  /* 0x001c1f080f327589 */ /* 0x000fe800000e0000 */
[----:B------:R-:W3:Y:S04]  /*18df0*/  SHFL.IDX PT, R51, R48, R5, 0x1c1f ;  /* 0x001c1f0530337589 */ /* 0x000ee800000e0000 */
[----:B------:R-:W-:Y:S04]  /*18e00*/  SHFL.IDX PT, R4, R77, R8, 0x1c1f ;  /* 0x001c1f084d047589 */ /* 0x000fe800000e0000 */
[----:B------:R-:W-:Y:S04]  /*18e10*/  SHFL.IDX PT, R6, R9, R8, 0x1c1f ;  /* 0x001c1f0809067589 */ /* 0x000fe800000e0000 */
[----:B------:R-:W-:Y:S04]  /*18e20*/  SHFL.IDX PT, R38, R45, R8, 0x1c1f ;  /* 0x001c1f082d267589 */ /* 0x000fe800000e0000 */
[----:B------:R-:W4:Y:S04]  /*18e30*/  SHFL.IDX PT, R7, R82, R5, 0x1c1f ;  /* 0x001c1f0552077589 */ /* 0x000f2800000e0000 */
[----:B------:R-:W-:Y:S04]  /*18e40*/  SHFL.IDX PT, R14, R37, R8, 0x1c1f ;  /* 0x001c1f08250e7589 */ /* 0x000fe800000e0000 */
[----:B------:R-:W-:Y:S04]  /*18e50*/  SHFL.IDX PT, R24, R25, R8, 0x1c1f ;  /* 0x001c1f0819187589 */ /* 0x000fe800000e0000 */
[----:B------:R-:W4:Y:S04]  /*18e60*/  SHFL.IDX PT, R39, R74, R5, 0x1c1f ;  /* 0x001c1f054a277589 */ /* 0x000f2800000e0000 */
[----:B------:R-:W-:Y:S04]  /*18e70*/  SHFL.IDX PT, R54, R27, R8, 0x1c1f ;  /* 0x001c1f081b367589 */ /* 0x000fe800000e0000 */
[----:B------:R-:W-:Y:S04]  /*18e80*/  SHFL.IDX PT, R58, R33, R8, 0x1c1f ;  /* 0x001c1f08213a7589 */ /* 0x000fe800000e0000 */
[----:B------:R-:W4:Y:S04]  /*18e90*/  SHFL.IDX PT, R15, R56, R5, 0x1c1f ;  /* 0x001c1f05380f7589 */ /* 0x000f2800000e0000 */
[----:B------:R-:W4:Y:S04]  /*18ea0*/  SHFL.IDX PT, R55, R36, R5, 0x1c1f ;  /* 0x001c1f0524377589 */ /* 0x000f2800000e0000 */
[----:B------:R-:W4:Y:S04]  /*18eb0*/  SHFL.IDX PT, R57, R40, R5, 0x1c1f ;  /* 0x001c1f0528397589 */ /* 0x000f2800000e0000 */
[----:B------:R-:W-:Y:S04]  /*18ec0*/  SHFL.IDX PT, R42, R11, R8, 0x1c1f ;  /* 0x001c1f080b2a7589 */ /* 0x000fe800000e0000 */
[----:B------:R-:W4:Y:S04]  /*18ed0*/  SHFL.IDX PT, R9, R78, R5, 0x1c1f ;  /* 0x001c1f054e097589 */ /* 0x000f2800000e0000 */
[----:B------:R0:W4:Y:S04]  /*18ee0*/  SHFL.IDX PT, R43, R28, R5, 0x1c1f ;  /* 0x001c1f051c2b7589 */ /* 0x00012800000e0000 */
[----:B------:R-:W4:Y:S04]  /*18ef0*/  SHFL.IDX PT, R25, R52, R5, 0x1c1f ;  /* 0x001c1f0534197589 */ /* 0x000f2800000e0000 */
[----:B------:R-:W4:Y:S04]  /*18f00*/  SHFL.IDX PT, R11, R76, R5, 0x1c1f ;  /* 0x001c1f054c0b7589 */ /* 0x000f2800000e0000 */
[----:B------:R-:W-:Y:S04]  /*18f10*/  SHFL.IDX PT, R26, R29, R8, 0x1c1f ;  /* 0x001c1f081d1a7589 */ /* 0x000fe800000e0000 */
[----:B------:R-:W-:Y:S04]  /*18f20*/  SHFL.IDX PT, R59, R59, R8, 0x1c1f ;  /* 0x001c1f083b3b7589 */ /* 0x000fe800000e0000 */
[----:B------:R1:W4:Y:S04]  /*18f30*/  SHFL.IDX PT, R27, R44, R5, 0x1c1f ;  /* 0x001c1f052c1b7589 */ /* 0x00032800000e0000 */
[----:B------:R-:W4:Y:S04]  /*18f40*/  SHFL.IDX PT, R72, R72, R5, 0x1c1f ;  /* 0x001c1f0548487589 */ /* 0x000f2800000e0000 */
[----:B------:R-:W-:Y:S04]  /*18f50*/  SHFL.IDX PT, R12, R41, R8, 0x1c1f ;  /* 0x001c1f08290c7589 */ /* 0x000fe800000e0000 */
[----:B------:R3:W4:Y:S01]  /*18f60*/  SHFL.IDX PT, R13, R70, R5, 0x1c1f ;  /* 0x001c1f05460d7589 */ /* 0x00072200000e0000 */
[----:B0-----:R-:W-:-:S02]  /*18f70*/  SEL R28, R30, R31, P0 ;  /* 0x0000001f1e1c7207 */ /* 0x001fc40000000000 */
[----:B-1----:R-:W-:Y:S02]  /*18f80*/  SEL R44, R46, R47, P0 ;  /* 0x0000002f2e2c7207 */ /* 0x002fe40000000000 */
[----:B------:R-:W-:Y:S02]  /*18f90*/  SEL R30, R31, R30, P0 ;  /* 0x0000001e1f1e7207 */ /* 0x000fe40000000000 */
[----:B--2---:R-:W-:Y:S02]  /*18fa0*/  SEL R32, R34, R35, P0 ;  /* 0x0000002322207207 */ /* 0x004fe40000000000 */
[----:B------:R-:W-:Y:S01]  /*18fb0*/  SEL R46, R47, R46, P0 ;  /* 0x0000002e2f2e7207 */ /* 0x000fe20000000000 */
[----:B---3--:R-:W0:Y:S01]  /*18fc0*/  LDC.64 R70, c[0x0][0xc00] ;  /* 0x00030000ff467b82 */ /* 0x008e220000000a00 */
[----:B------:R-:W-:Y:S02]  /*18fd0*/  SEL R48, R50, R51, P0 ;  /* 0x0000003332307207 */ /* 0x000fe40000000000 */
[----:B----4-:R-:W-:-:S02]  /*18fe0*/  SEL R29, R4, R7, P0 ;  /* 0x00000007041d7207 */ /* 0x010fc40000000000 */
        /* <DEDUP_REMOVED lines=41> */
[----:B------:R0:W-:Y:S04]  /*19280*/  STSM.16.M88.4 [R73], R24 ;  /* 0x0000001849007844 */ /* 0x0001e80000000200 */
[----:B------:R1:W-:Y:S04]  /*19290*/  STSM.16.M88.4 [R64], R4 ;  /* 0x0000000440007844 */ /* 0x0003e80000000200 */
[----:B------:R-:W-:Y:S04]  /*192a0*/  STSM.16.M88.4 [R67], R8 ;  /* 0x0000000843007844 */ /* 0x000fe80000000200 */
[----:B------:R2:W-:Y:S01]  /*192b0*/  STSM.16.M88.4 [R68], R12 ;  /* 0x0000000c44007844 */ /* 0x0005e20000000200 */
[----:B------:R-:W-:Y:S01]  /*192c0*/  BAR.SYNC.DEFER_BLOCKING 0x1, 0x180 ;  /* 0x0046000000007b1d */ /* 0x000fe20000010000 */
[----:B------:R-:W-:Y:S01]  /*192d0*/  ISETP.NE.AND.EX P0, PT, RZ, UR5, PT, P1 ;  /* 0x00000005ff007c0c */ /* 0x000fe2000bf05310 */
[----:B0-----:R-:W-:Y:S01]  /*192e0*/  IMAD.WIDE R24, R87, 0x4, R70 ;  /* 0x0000000457187825 */ /* 0x001fe200078e0246 */
[----:B------:R-:W-:-:S05]  /*192f0*/  ISETP.GT.AND P3, PT, R79, 0x1, PT ;  /* 0x000000014f00780c */ /* 0x000fca0003f64270 */
[----:B-1----:R-:W0:Y:S06]  /*19300*/  LDC R64, c[0x0][0xbe8] ;  /* 0x0002fa00ff407b82 */ /* 0x002e2c0000000800 */
[----:B------:R-:W3:Y:S01]  /*19310*/  @P0 LDG.E R65, desc[UR40][R24.64] ;  /* 0x0000002818410981 */ /* 0x000ee2000c1e1900 */
[----:B------:R-:W-:-:S04]  /*19320*/  ISETP.NE.U32.AND P1, PT, RZ, UR6, PT ;  /* 0x00000006ff007c0c */ /* 0x000fc8000bf25070 */
[----:B------:R-:W-:-:S13]  /*19330*/  ISETP.NE.AND.EX P1, PT, RZ, UR7, PT, P1 ;  /* 0x00000007ff007c0c */ /* 0x000fda000bf25310 */
[----:B------:R-:W1:Y:S02]  /*19340*/  @P1 LDC.64 R26, c[0x0][0xc08] ;  /* 0x00030200ff1a1b82 */ /* 0x000e640000000a00 */
[----:B-1----:R-:W-:-:S04]  /*19350*/  @P1 IMAD.WIDE R4, R87, 0x4, R26 ;  /* 0x0000000457041825 */ /* 0x002fc800078e021a */
[----:B------:R-:W-:-:S05]  /*19360*/  IMAD.MOV.U32 R26, RZ, RZ, 0x9b8 ;  /* 0x000009b8ff1a7424 */ /* 0x000fca00078e00ff */
[----:B------:R-:W-:-:S04]  /*19370*/  SEL R26, R26, 0x978, P3 ;  /* 0x000009781a1a7807 */ /* 0x000fc80001800000 */
[----:B--2---:R-:W1:Y:S08]  /*19380*/  LDC.64 R12, c[0x0][R26+0x220] ;  /* 0x000088001a0c7b82 */ /* 0x004e700000000a00 */
[----:B------:R-:W2:Y:S01]  /*19390*/  LDC.64 R10, c[0x0][R26+0x218] ;  /* 0x000086001a0a7b82 */ /* 0x000ea20000000a00 */
[----:B0-----:R-:W-:-:S07]  /*193a0*/  ISETP.NE.AND P4, PT, R64, 0x1, PT ;  /* 0x000000014000780c */ /* 0x001fce0003f85270 */
[----:B------:R-:W0:Y:S01]  /*193b0*/  LDC.64 R8, c[0x0][R26+0x228] ;  /* 0x00008a001a087b82 */ /* 0x000e220000000a00 */
[----:B------:R-:W-:Y:S02]  /*193c0*/  ULDC UR6, c[0x0][0xa88] ;  /* 0x0002a20000067ab9 */ /* 0x000fe40000000800 */
[----:B------:R-:W-:-:S05]  /*193d0*/  IMAD.U32 R69, RZ, RZ, UR6 ;  /* 0x00000006ff457e24 */ /* 0x000fca000f8e00ff */
[----:B------:R4:W4:Y:S01]  /*193e0*/  LDC.64 R6, c[0x0][R26+0x210] ;  /* 0x000084001a067b82 */ /* 0x0009220000000a00 */
[----:B------:R1:W5:Y:S01]  /*193f0*/  @P1 LDG.E R69, desc[UR40][R4.64] ;  /* 0x0000002804451981 */ /* 0x000362000c1e1900 */
[----:B------:R-:W-:-:S06]  /*19400*/  ISETP.NE.U32.AND P2, PT, RZ, UR4, PT ;  /* 0x00000004ff007c0c */ /* 0x000fcc000bf45070 */
[----:B------:R-:W0:Y:S01]  /*19410*/  @P4 LDC R68, c[0x0][0xbec] ;  /* 0x0002fb00ff444b82 */ /* 0x000e220000000800 */
[----:B------:R-:W-:-:S07]  /*19420*/  ISETP.NE.AND.EX P2, PT, RZ, UR5, PT, P2 ;  /* 0x00000005ff007c0c */ /* 0x000fce000bf45320 */
[----:B------:R-:W4:Y:S08]  /*19430*/  @P4 LDC R75, c[0x0][0xbf0] ;  /* 0x0002fc00ff4b4b82 */ /* 0x000f300000000800 */
[----:B-1----:R-:W1:Y:S01]  /*19440*/  LDC.64 R4, c[0x0][0xba8] ;  /* 0x0002ea00ff047b82 */ /* 0x002e620000000a00 */
[----:B------:R-:W-:Y:S02]  /*19450*/  SHF.R.S32.HI R15, RZ, 0x1f, R87 ;  /* 0x0000001fff0f7819 */ /* 0x000fe40000011457 */
[----:B------:R-:W-:-:S02]  /*19460*/  SEL R67, R87, RZ, !P2 ;  /* 0x000000ff57437207 */ /* 0x000fc40005000000 */
[----:B------:R-:W-:Y:S02]  /*19470*/  SEL R15, R15, RZ, !P2 ;  /* 0x000000ff0f0f7207 */ /* 0x000fe40005000000 */
[----:B------:R-:W-:Y:S01]  /*19480*/  LEA.HI R70, R66, R63, RZ, 0x7 ;  /* 0x0000003f42467211 */ /* 0x000fe200078f38ff */
[----:B------:R-:W-:Y:S02]  /*19490*/  IMAD R13, R13, R67, RZ ;  /* 0x000000430d0d7224 */ /* 0x000fe400078e02ff */
[-C--:B--2---:R-:W-:Y:S02]  /*194a0*/  IMAD R71, R11, R84.reuse, RZ ;  /* 0x000000540b477224 */ /* 0x084fe400078e02ff */
[----:B------:R-:W-:Y:S01]  /*194b0*/  IMAD.IADD R11, R86, 0x1, R85 ;  /* 0x00000001560b7824 */ /* 0x000fe200078e0255 */
[----:B------:R-:W-:Y:S01]  /*194c0*/  LOP3.LUT R66, R70, 0xffffff80, RZ, 0xc0, !PT ;  /* 0xffffff8046427812 */ /* 0x000fe200078ec0ff */
[----:B------:R-:W-:Y:S01]  /*194d0*/  IMAD R73, R12, R15, R13 ;  /* 0x0000000f0c497224 */ /* 0x000fe200078e020d */
[----:B------:R-:W-:Y:S01]  /*194e0*/  SEL R27, R83, RZ, P3 ;  /* 0x000000ff531b7207 */ /* 0x000fe20001800000 */
[----:B------:R-:W-:-:S04]  /*194f0*/  IMAD.WIDE.U32 R14, R10, R84, RZ ;  /* 0x000000540a0e7225 */ /* 0x000fc800078e00ff */
[----:B------:R-:W-:-:S04]  /*19500*/  IMAD.WIDE.U32 R12, R12, R67, RZ ;  /* 0x000000430c0c7225 */ /* 0x000fc800078e00ff */
[----:B0-----:R-:W-:Y:S01]  /*19510*/  @P4 IMAD.HI.U32 R10, R11, R68, RZ ;  /* 0x000000440b0a4227 */ /* 0x001fe200078e00ff */
[----:B-1----:R-:W0:Y:S03]  /*19520*/  @!P3 LDC R4, c[0x0][0xb50] ;  /* 0x0002d400ff04bb82 */ /* 0x002e260000000800 */
[----:B------:R-:W-:Y:S02]  /*19530*/  IMAD.IADD R72, R63, 0x1, -R66 ;  /* 0x000000013f487824 */ /* 0x000fe400078e0a42 */
[----:B------:R-:W-:Y:S02]  /*19540*/  IMAD.IADD R71, R15, 0x1, R71 ;  /* 0x000000010f477824 */ /* 0x000fe400078e0247 */
[----:B------:R-:W-:Y:S01]  /*19550*/  IMAD.IADD R73, R13, 0x1, R73 ;  /* 0x000000010d497824 */ /* 0x000fe200078e0249 */
[----:B------:R-:W1:Y:S01]  /*19560*/  @!P3 LDC R5, c[0x0][0xb54] ;  /* 0x0002d500ff05bb82 */ /* 0x000e620000000800 */
[----:B------:R-:W-:Y:S01]  /*19570*/  IMAD.MOV.U32 R13, RZ, RZ, R11 ;  /* 0x000000ffff0d7224 */ /* 0x000fe200078e000b */
[----:B----4-:R-:W-:Y:S01]  /*19580*/  @P4 SHF.R.U32.HI R13, RZ, R75, R10 ;  /* 0x0000004bff0d4219 */ /* 0x010fe2000001160a */
[----:B------:R-:W-:-:S02]  /*19590*/  IMAD R15, R9, R27, RZ ;  /* 0x0000001b090f7224 */ /* 0x000fc400078e02ff */
[----:B------:R-:W-:Y:S01]  /*195a0*/  IMAD.WIDE.U32 R8, R8, R27, RZ ;  /* 0x0000001b08087225 */ /* 0x000fe200078e00ff */
[----:B------:R-:W-:Y:S02]  /*195b0*/  SHF.R.S32.HI R27, RZ, 0x1f, R72 ;  /* 0x0000001fff1b7819 */ /* 0x000fe40000011448 */
[----:B------:R-:W-:Y:S02]  /*195c0*/  SHF.R.S32.HI R70, RZ, 0x7, R70 ;  /* 0x00000007ff467819 */ /* 0x000fe40000011446 */
[--C-:B---3--:R-:W-:Y:S02]  /*195d0*/  IADD3 R12, P2, P5, R12, R14, R65.reuse ;  /* 0x0000000e0c0c7210 */ /* 0x108fe40007d5e041 */
[----:B------:R-:W-:Y:S01]  /*195e0*/  SHF.R.S32.HI R66, RZ, 0x1f, R65 ;  /* 0x0000001fff427819 */ /* 0x000fe20000011441 */
[----:B------:R-:W-:Y:S02]  /*195f0*/  IMAD.IADD R14, R9, 0x1, R15 ;  /* 0x00000001090e7824 */ /* 0x000fe400078e020f */
[----:B------:R-:W-:Y:S01]  /*19600*/  IMAD.MOV R15, RZ, RZ, -R13 ;  /* 0x000000ffff0f7224 */ /* 0x000fe200078e0a0d */
[----:B------:R-:W-:-:S02]  /*19610*/  IADD3.X R10, R73, R71, R66, P2, P5 ;  /* 0x00000047490a7210 */ /* 0x000fc400017ea442 */
[----:B------:R-:W-:Y:S02]  /*19620*/  IADD3 R8, P2, P5, R13, R12, R8 ;  /* 0x0000000c0d087210 */ /* 0x000fe40007d5e008 */
[----:B------:R-:W-:Y:S01]  /*19630*/  LEA.HI R12, R27, R72, RZ, 0x2 ;  /* 0x000000481b0c7211 */ /* 0x000fe200078f10ff */
[----:B------:R-:W-:Y:S01]  /*19640*/  IMAD R15, R64, R15, R11 ;  /* 0x0000000f400f7224 */ /* 0x000fe200078e020b */
[----:B------:R-:W-:Y:S02]  /*19650*/  SHF.R.S32.HI R9, RZ, 0x1f, R13 ;  /* 0x0000001fff097819 */ /* 0x000fe4000001140d */
[--C-:B------:R-:W-:Y:S02]  /*19660*/  SHF.R.S32.HI R26, RZ, 0x2, R12.reuse ;  /* 0x00000002ff1a7819 */ /* 0x100fe4000001140c */
[----:B------:R-:W-:Y:S01]  /*19670*/  SHF.R.S32.HI R63, RZ, 0x1f, R12 ;  /* 0x0000001fff3f7819 */ /* 0x000fe2000001140c */
[----:B------:R-:W-:Y:S01]  /*19680*/  IMAD R7, R7, R15, RZ ;  /* 0x0000000f07077224 */ /* 0x000fe200078e02ff */
[----:B------:R-:W-:-:S02]  /*19690*/  SHF.R.S32.HI R13, RZ, 0x1f, R15 ;  /* 0x0000001fff0d7819 */ /* 0x000fc4000001140f */
[----:B------:R-:W-:Y:S02]  /*196a0*/  IADD3.X R9, R9, R10, R14, P2, P5 ;  /* 0x0000000a09097210 */ /* 0x000fe400017ea40e */
[----:B------:R-:W-:Y:S01]  /*196b0*/  LEA.HI R63, R63, R26, RZ, 0x3 ;  /* 0x0000001a3f3f7211 */ /* 0x000fe200078f18ff */
[----:B------:R-:W-:Y:S01]  /*196c0*/  IMAD.HI R10, R70, 0x55555556, RZ ;  /* 0x55555556460a7827 */ /* 0x000fe200078e02ff */
[----:B------:R-:W-:Y:S02]  /*196d0*/  LEA.HI R27, R27, R72, RZ, 0x5 ;  /* 0x000000481b1b7211 */ /* 0x000fe400078f28ff */
[----:B------:R-:W-:Y:S01]  /*196e0*/  LOP3.LUT R63, R63, 0xfffffff8, RZ, 0xc0, !PT ;  /* 0xfffffff83f3f7812 */ /* 0x000fe200078ec0ff */
[C---:B------:R-:W-:Y:S02]  /*196f0*/  IMAD R7, R6.reuse, R13, R7 ;  /* 0x0000000d06077224 */ /* 0x040fe400078e0207 */
[----:B------:R-:W-:Y:S01]  /*19700*/  IMAD.WIDE.U32 R8, R6, R15, R8 ;  /* 0x0000000f06087225 */ /* 0x000fe200078e0008 */
[----:B------:R-:W-:-:S02]  /*19710*/  LEA.HI R13, R10, R10, RZ, 0x1 ;  /* 0x0000000a0a0d7211 */ /* 0x000fc400078f08ff */
[----:B------:R-:W-:Y:S01]  /*19720*/  SHF.R.S32.HI R27, RZ, 0x5, R27 ;  /* 0x00000005ff1b7819 */ /* 0x000fe2000001141b */
[----:B------:R-:W-:Y:S01]  /*19730*/  IMAD.IADD R6, R9, 0x1, R7 ;  /* 0x0000000109067824 */ /* 0x000fe200078e0207 */
[----:B0-----:R-:W-:Y:S01]  /*19740*/  LEA R10, P2, R8, R4, 0x2 ;  /* 0x00000004080a7211 */ /* 0x001fe200078410ff */
[----:B------:R-:W-:Y:S02]  /*19750*/  IMAD.IADD R26, R26, 0x1, -R63 ;  /* 0x000000011a1a7824 */ /* 0x000fe400078e0a3f */
[----:B------:R-:W-:Y:S01]  /*19760*/  IMAD R13, R13, -0x3, R70 ;  /* 0xfffffffd0d0d7824 */ /* 0x000fe200078e0246 */
[----:B-1----:R-:W-:Y:S01]  /*19770*/  LEA.HI.X R5, R8, R5, R6, 0x2, P2 ;  /* 0x0000000508057211 */ /* 0x002fe200010f1406 */
[----:B------:R-:W-:Y:S01]  /*19780*/  IMAD R26, R27, 0x10, R26 ;  /* 0x000000101b1a7824 */ /* 0x000fe200078e021a */
[----:B------:R-:W-:Y:S07]  /*19790*/  @P1 BRA `(.L_x_1256) ;  /* 0x0000000000101947 */ /* 0x000fee0003800000 */
[----:B------:R-:W-:Y:S05]  /*197a0*/  @!P0 BRA `(.L_x_1256) ;  /* 0x00000000000c8947 */ /* 0x000fea0003800000 */
[----:B------:R-:W2:Y:S04]  /*197b0*/  LDG.E R4, desc[UR40][R24.64] ;  /* 0x0000002818047981 */ /* 0x000ea8000c1e1900 */
[----:B-----5:R-:W2:Y:S02]  /*197c0*/  LDG.E R69, desc[UR40][R24.64+0x4] ;  /* 0x0000042818457981 */ /* 0x020ea4000c1e1900 */
[----:B--2---:R-:W-:-:S07]  /*197d0*/  IMAD.IADD R69, R69, 0x1, -R4 ;  /* 0x0000000145457824 */ /* 0x004fce00078e0a04 */
.L_x_1256:
[----:B------:R-:W-:Y:S01]  /*197e0*/  IMAD R12, R13, 0x40, R26 ;  /* 0x000000400d0c7824 */ /* 0x000fe200078e021a */
[----:B------:R-:W-:Y:S01]  /*197f0*/  SHFL.IDX PT, R6, R10, RZ, 0x1c1f ;  /* 0x001c1fff0a067589 */ /* 0x000fe200000e0000 */
[----:B-----5:R-:W-:Y:S01]  /*19800*/  IMAD R63, R69, R64, RZ ;  /* 0x00000040453f7224 */ /* 0x020fe200078e02ff */
[----:B------:R-:W-:Y:S01]  /*19810*/  LOP3.LUT P0, RZ, R72, 0x3, RZ, 0xc0, !PT ;  /* 0x0000000348ff7812 */ /* 0x000fe2000780c0ff */
[----:B------:R-:W-:Y:S01]  /*19820*/  IMAD.IADD R12, R12, 0x1, R85 ;  /* 0x000000010c0c7824 */ /* 0x000fe200078e0255 */
        /* <DEDUP_REMOVED lines=8> */
[----:B------:R-:W-:Y:S05]  /*198b0*/  @P3 BRA `(.L_x_1257) ;  /* 0x0000000400a03947 */ /* 0x000fea0003800000 */
[----:B------:R-:W-:Y:S01]  /*198c0*/  IMAD R5, R62, 0x40, R21 ;  /* 0x000000403e057824 */ /* 0x000fe200078e0215 */
[----:B------:R-:W1:Y:S01]  /*198d0*/  @P4 LDC R31, c[0x0][0xbf0] ;  /* 0x0002fc00ff1f4b82 */ /* 0x000e620000000800 */
[----:B------:R-:W-:Y:S02]  /*198e0*/  ULDC.64 UR4, c[0x0][0xaa0] ;  /* 0x0002a80000047ab9 */ /* 0x000fe40000000a00 */
[----:B------:R-:W-:-:S03]  /*198f0*/  IMAD.WIDE R2, R5, 0x2, R2 ;  /* 0x0000000205027825 */ /* 0x000fc600078e0202 */
[C---:B0-----:R-:W-:Y:S02]  /*19900*/  IADD3 R9, P0, R2.reuse, 0x1800, RZ ;  /* 0x0000180002097810 */ /* 0x041fe40007f1e0ff */
        /* <DEDUP_REMOVED lines=18> */
[----:B------:R-:W-:Y:S02]  /*19a30*/  IMAD R66, R66, UR4, RZ ;  /* 0x0000000442427c24 */ /* 0x000fe4000f8e02ff */
[----:B------:R-:W-:Y:S01]  /*19a40*/  IMAD.X R25, RZ, RZ, R3, P0 ;  /* 0x000000ffff197224 */ /* 0x000fe200000e0603 */
[----:B------:R-:W-:-:S04]  /*19a50*/  SHF.R.U64 R0, R0, 0x3, RZ ;  /* 0x0000000300007819 */ /* 0x000fc800000012ff */
[----:B------:R-:W-:Y:S02]  /*19a60*/  LOP3.LUT R24, R0, R27, RZ, 0x3c, !PT ;  /* 0x0000001b00187212 */ /* 0x000fe400078e3cff */
[----:B------:R-:W0:Y:S01]  /*19a70*/  @P4 LDC R0, c[0x0][0xbec] ;  /* 0x0002fb00ff004b82 */ /* 0x000e220000000800 */
[C---:B------:R-:W-:Y:S02]  /*19a80*/  IMAD R29, R65.reuse, UR5, R66 ;  /* 0x00000005411d7c24 */ /* 0x040fe4000f8e0242 */
[----:B------:R-:W-:Y:S01]  /*19a90*/  IMAD.WIDE.U32 R2, R65, UR4, RZ ;  /* 0x0000000441027c25 */ /* 0x000fe2000f8e00ff */
[----:B------:R-:W-:-:S03]  /*19aa0*/  ULDC.64 UR4, c[0x0][0xae8] ;  /* 0x0002ba0000047ab9 */ /* 0x000fc60000000a00 */
[----:B------:R-:W-:Y:S01]  /*19ab0*/  IMAD R61, R61, 0x30, R62 ;  /* 0x000000303d3d7824 */ /* 0x000fe200078e023e */
[----:B------:R-:W-:Y:S01]  /*19ac0*/  SHF.R.S32.HI R20, RZ, 0x1f, R67 ;  /* 0x0000001fff147819 */ /* 0x000fe20000011443 */
[----:B------:R-:W-:Y:S01]  /*19ad0*/  IMAD.IADD R3, R3, 0x1, R29 ;  /* 0x0000000103037824 */ /* 0x000fe200078e021d */
[----:B------:R-:W5:Y:S01]  /*19ae0*/  LD.E.128 R24, desc[UR40][R24.64] ;  /* 0x0000002818187980 */ /* 0x000f62000c101d00 */
[----:B------:R-:W-:Y:S02]  /*19af0*/  IMAD.IADD R61, R85, 0x1, R61 ;  /* 0x00000001553d7824 */ /* 0x000fe400078e023d */
[C---:B------:R-:W-:Y:S01]  /*19b00*/  IMAD.WIDE.U32 R2, R84.reuse, UR4, R2 ;  /* 0x0000000454027c25 */ /* 0x040fe2000f8e0002 */
[----:B------:R-:W-:Y:S01]  /*19b10*/  @!PT LDS RZ, [RZ] ;  /* 0x00000000fffff984 */ /* 0x000fe20000000800 */
[----:B------:R-:W-:Y:S01]  /*19b20*/  @!PT LDS RZ, [RZ] ;  /* 0x00000000fffff984 */ /* 0x000fe20000000800 */
[----:B------:R-:W-:Y:S01]  /*19b30*/  @!PT LDS RZ, [RZ] ;  /* 0x00000000fffff984 */ /* 0x000fe20000000800 */
[----:B------:R-:W-:Y:S01]  /*19b40*/  @!PT LDS RZ, [RZ] ;  /* 0x00000000fffff984 */ /* 0x000fe20000000800 */
[----:B------:R1:W-:Y:S06]  /*19b50*/  MEMBAR.ALL.CTA ;  /* 0x0000000000007992 */ /* 0x0003ec0000008000 */
[----:B-1----:R-:W1:Y:S01]  /*19b60*/  FENCE.VIEW.ASYNC.S ;  /* 0x00000000000073c6 */ /* 0x002e620000000000 */
[----:B------:R-:W-:Y:S01]  /*19b70*/  IMAD R3, R84, UR5, R3 ;  /* 0x0000000554037c24 */ /* 0x000fe2000f8e0203 */
[----:B------:R-:W-:Y:S01]  /*19b80*/  ULDC.64 UR4, c[0x0][0xaf0] ;  /* 0x0002bc0000047ab9 */ /* 0x000fe20000000a00 */
[----:B------:R-:W-:-:S02]  /*19b90*/  IMAD.MOV.U32 R29, RZ, RZ, R61 ;  /* 0x000000ffff1d7224 */ /* 0x000fc400078e003d */
[----:B------:R-:W-:Y:S02]  /*19ba0*/  IMAD R20, R20, UR4, RZ ;  /* 0x0000000414147c24 */ /* 0x000fe4000f8e02ff */
[----:B------:R-:W-:-:S04]  /*19bb0*/  IMAD.WIDE.U32 R2, R67, UR4, R2 ;  /* 0x0000000443027c25 */ /* 0x000fc8000f8e0002 */
[----:B0-----:R-:W-:-:S04]  /*19bc0*/  @P4 IMAD.HI.U32 R0, R61, R0, RZ ;  /* 0x000000003d004227 */ /* 0x001fc800078e00ff */
[----:B------:R-:W-:Y:S01]  /*19bd0*/  IMAD.IADD R62, R62, 0x1, R85 ;  /* 0x000000013e3e7824 */ /* 0x000fe200078e0255 */
[----:B------:R-:W-:Y:S01]  /*19be0*/  @P4 SHF.R.U32.HI R29, RZ, R31, R0 ;  /* 0x0000001fff1d4219 */ /* 0x000fe20000011600 */
[----:B------:R-:W-:Y:S01]  /*19bf0*/  IMAD R31, R67, UR5, R20 ;  /* 0x00000005431f7c24 */ /* 0x000fe2000f8e0214 */
[----:B------:R-:W-:Y:S02]  /*19c00*/  ULDC.64 UR4, c[0x0][0xae0] ;  /* 0x0002b80000047ab9 */ /* 0x000fe40000000a00 */
[--C-:B------:R-:W-:Y:S01]  /*19c10*/  SHF.R.S32.HI R0, RZ, 0x1f, R29.reuse ;  /* 0x0000001fff007819 */ /* 0x100fe2000001141d */
[----:B------:R-:W-:Y:S02]  /*19c20*/  IMAD.MOV R33, RZ, RZ, -R29 ;  /* 0x000000ffff217224 */ /* 0x000fe400078e0a1d */
[----:B------:R-:W-:Y:S02]  /*19c30*/  IMAD.IADD R3, R3, 0x1, R31 ;  /* 0x0000000103037824 */ /* 0x000fe400078e021f */
[----:B------:R-:W-:-:S02]  /*19c40*/  IMAD R0, R0, UR4, RZ ;  /* 0x0000000400007c24 */ /* 0x000fc4000f8e02ff */
[----:B------:R-:W-:Y:S02]  /*19c50*/  IMAD R31, R64, R33, R61 ;  /* 0x00000021401f7224 */ /* 0x000fe400078e023d */
[C---:B------:R-:W-:Y:S02]  /*19c60*/  IMAD R33, R29.reuse, UR5, R0 ;  /* 0x000000051d217c24 */ /* 0x040fe4000f8e0200 */
[----:B------:R-:W-:Y:S01]  /*19c70*/  IMAD.WIDE.U32 R2, R29, UR4, R2 ;  /* 0x000000041d027c25 */ /* 0x000fe2000f8e0002 */
[----:B------:R-:W-:Y:S01]  /*19c80*/  SHF.R.S32.HI R0, RZ, 0x1f, R31 ;  /* 0x0000001fff007819 */ /* 0x000fe2000001141f */
[----:B------:R-:W-:Y:S02]  /*19c90*/  ULDC.64 UR4, c[0x0][0xad8] ;  /* 0x0002b60000047ab9 */ /* 0x000fe40000000a00 */
[----:B------:R-:W-:Y:S02]  /*19ca0*/  IMAD.IADD R3, R3, 0x1, R33 ;  /* 0x0000000103037824 */ /* 0x000fe400078e0221 */
[----:B------:R-:W-:-:S02]  /*19cb0*/  IMAD R0, R0, UR4, RZ ;  /* 0x0000000400007c24 */ /* 0x000fc4000f8e02ff */
[----:B------:R-:W-:-:S04]  /*19cc0*/  IMAD.WIDE.U32 R2, R31, UR4, R2 ;  /* 0x000000041f027c25 */ /* 0x000fc8000f8e0002 */
[----:B------:R-:W-:Y:S01]  /*19cd0*/  IMAD R29, R31, UR5, R0 ;  /* 0x000000051f1d7c24 */ /* 0x000fe2000f8e0200 */
[----:B------:R-:W-:Y:S01]  /*19ce0*/  ULDC.64 UR4, c[0x0][0xa80] ;  /* 0x0002a00000047ab9 */ /* 0x000fe20000000a00 */
[----:B------:R-:W-:Y:S01]  /*19cf0*/  VIADD R0, R62, 0x30 ;  /* 0x000000303e007836 */ /* 0x000fe20000000000 */
[----:B------:R-:W-:Y:S01]  /*19d00*/  LEA R20, P0, R2, UR4, 0x1 ;  /* 0x0000000402147c11 */ /* 0x000fe2000f8008ff */
[----:B------:R-:W-:Y:S01]  /*19d10*/  IMAD.IADD R3, R3, 0x1, R29 ;  /* 0x0000000103037824 */ /* 0x000fe200078e021d */
[----:B------:R-:W-:-:S03]  /*19d20*/  ULDC UR4, c[0x0][0xac8] ;  /* 0x0002b20000047ab9 */ /* 0x000fc60000000800 */
[----:B-1----:R-:W0:Y:S01]  /*19d30*/  SHFL.IDX PT, R28, R20, RZ, 0x181f ;  /* 0x00181fff141c7589 */ /* 0x002e2200000e0000 */
[----:B------:R-:W-:Y:S01]  /*19d40*/  LEA.HI.X R32, R2, UR5, R3, 0x1, P0 ;  /* 0x0000000502207c11 */ /* 0x000fe200080f0c03 */
[C---:B------:R-:W-:Y:S01]  /*19d50*/  VIADD R2, R62.reuse, 0x60 ;  /* 0x000000603e027836 */ /* 0x040fe20000000000 */
[C---:B------:R-:W-:Y:S01]  /*19d60*/  ISETP.GE.AND P0, PT, R21.reuse, UR4, PT ;  /* 0x0000000415007c0c */ /* 0x040fe2000bf06270 */
[----:B------:R-:W1:Y:S03]  /*19d70*/  SHFL.IDX PT, R30, R20, 0x1, 0x181f ;  /* 0x00381f00141e7f89 */ /* 0x000e6600000e0000 */
[-C--:B------:R-:W-:Y:S01]  /*19d80*/  ISETP.GE.OR P1, PT, R62, R63.reuse, P0 ;  /* 0x0000003f3e00720c */ /* 0x080fe20000726670 */
[----:B------:R-:W1:Y:S01]  /*19d90*/  SHFL.IDX PT, R34, R20, 0x2, 0x181f ;  /* 0x00581f0014227f89 */ /* 0x000e6200000e0000 */
[-C--:B------:R-:W-:Y:S01]  /*19da0*/  ISETP.GE.OR P2, PT, R0, R63.reuse, P0 ;  /* 0x0000003f0000720c */ /* 0x080fe20000746670 */
[----:B------:R-:W-:Y:S01]  /*19db0*/  VIADD R0, R18, 0x13220 ;  /* 0x0001322012007836 */ /* 0x000fe20000000000 */
[----:B------:R-:W-:Y:S01]  /*19dc0*/  ISETP.GE.OR P3, PT, R2, R63, P0 ;  /* 0x0000003f0200720c */ /* 0x000fe20000766670 */
[----:B------:R-:W1:Y:S03]  /*19dd0*/  SHFL.IDX PT, R3, R32, RZ, 0x181f ;  /* 0x00181fff20037589 */ /* 0x000e6600000e0000 */
[----:B------:R-:W-:Y:S01]  /*19de0*/  PRMT R0, RZ, 0x654, R0 ;  /* 0x00000654ff007816 */ /* 0x000fe20000000000 */
[----:B------:R-:W1:Y:S03]  /*19df0*/  SHFL.IDX PT, R29, R32, 0x1, 0x181f ;  /* 0x00381f00201d7f89 */ /* 0x000e6600000e0000 */
[----:B------:R1:W-:Y:S01]  /*19e00*/  SYNCS.ARRIVE.TRANS64.RED.A1T0 RZ, [R0+URZ], RZ ;  /* 0x000000ff00ff79a7 */ /* 0x0003e2000810043f */
[----:B------:R-:W1:Y:S01]  /*19e10*/  SHFL.IDX PT, R31, R32, 0x2, 0x181f ;  /* 0x00581f00201f7f89 */ /* 0x000e6200000e0000 */
[----:B0-----:R-:W-:-:S03]  /*19e20*/  @!P1 LEA R2, P4, R21, R28, 0x1 ;  /* 0x0000001c15029211 */ /* 0x001fc600078808ff */
[----:B------:R-:W0:Y:S01]  /*19e30*/  SHFL.IDX PT, R20, R20, 0x3, 0x181f ;  /* 0x00781f0014147f89 */ /* 0x000e2200000e0000 */
[----:B-1----:R-:W-:Y:S01]  /*19e40*/  VIADD R0, R62, 0x90 ;  /* 0x000000903e007836 */ /* 0x002fe20000000000 */
[C---:B------:R-:W-:Y:S02]  /*19e50*/  @!P2 LEA R28, P5, R21.reuse, R30, 0x1 ;  /* 0x0000001e151ca211 */ /* 0x040fe400078a08ff */
[----:B------:R-:W1:Y:S01]  /*19e60*/  SHFL.IDX PT, R32, R32, 0x3, 0x181f ;  /* 0x00781f0020207f89 */ /* 0x000e6200000e0000 */
[C---:B------:R-:W-:Y:S02]  /*19e70*/  @!P3 LEA R30, P6, R21.reuse, R34, 0x1 ;  /* 0x00000022151eb211 */ /* 0x040fe400078c08ff */
[----:B------:R-:W-:Y:S02]  /*19e80*/  ISETP.GE.OR P0, PT, R0, R63, P0 ;  /* 0x0000003f0000720c */ /* 0x000fe40000706670 */
[C-C-:B------:R-:W-:Y:S02]  /*19e90*/  @!P1 LEA.HI.X R3, R21.reuse, R3, R60.reuse, 0x1, P4 ;  /* 0x0000000315039211 */ /* 0x140fe400020f0c3c */
[----:B------:R-:W-:-:S02]  /*19ea0*/  @!P2 LEA.HI.X R29, R21, R29, R60, 0x1, P5 ;  /* 0x0000001d151da211 */ /* 0x000fc400028f0c3c */
        /* <DEDUP_REMOVED lines=9> */
.L_x_1257:
[----:B------:R-:W2:Y:S01]  /*19f40*/  LDL R68, [R1+0x24] ;  /* 0x0000240001447983 */ /* 0x000ea20000100800 */
[----:B0-----:R-:W0:Y:S01]  /*19f50*/  @P4 LDC R6, c[0x0][0xbec] ;  /* 0x0002fb00ff064b82 */ /* 0x001e220000000800 */
[----:B------:R-:W-:Y:S01]  /*19f60*/  ULDC.64 UR4, c[0x0][0xb08] ;  /* 0x0002c20000047ab9 */ /* 0x000fe20000000a00 */
[----:B------:R-:W-:Y:S01]  /*19f70*/  SHF.R.S32.HI R0, RZ, 0x1f, R67 ;  /* 0x0000001fff007819 */ /* 0x000fe20000011443 */
[----:B------:R-:W-:Y:S01]  /*19f80*/  IMAD R66, R66, UR4, RZ ;  /* 0x0000000442427c24 */ /* 0x000fe2000f8e02ff */
[----:B------:R-:W-:Y:S01]  /*19f90*/  ULDC.64 UR6, c[0x0][0xb30] ;  /* 0x0002cc0000067ab9 */ /* 0x000fe20000000a00 */
[----:B------:R-:W-:-:S03]  /*19fa0*/  IMAD.WIDE.U32 R2, R65, UR4, RZ ;  /* 0x0000000441027c25 */ /* 0x000fc6000f8e00ff */
[----:B------:R-:W1:Y:S01]  /*19fb0*/  @P4 LDC R9, c[0x0][0xbf0] ;  /* 0x0002fc00ff094b82 */ /* 0x000e620000000800 */
[----:B------:R-:W-:Y:S01]  /*19fc0*/  IMAD R65, R65, UR5, R66 ;  /* 0x0000000541417c24 */ /* 0x000fe2000f8e0242 */
[----:B------:R-:W-:-:S03]  /*19fd0*/  ULDC.64 UR4, c[0x0][0xb38] ;  /* 0x0002ce0000047ab9 */ /* 0x000fc60000000a00 */
[----:B------:R-:W-:Y:S02]  /*19fe0*/  IMAD.IADD R3, R3, 0x1, R65 ;  /* 0x0000000103037824 */ /* 0x000fe400078e0241 */
[----:B------:R-:W-:-:S04]  /*19ff0*/  IMAD.WIDE.U32 R2, R84, UR4, R2 ;  /* 0x0000000454027c25 */ /* 0x000fc8000f8e0002 */
[----:B------:R-:W-:Y:S01]  /*1a000*/  IMAD R3, R84, UR5, R3 ;  /* 0x0000000554037c24 */ /* 0x000fe2000f8e0203 */
[----:B------:R-:W-:Y:S02]  /*1a010*/  ULDC.64 UR4, c[0x0][0xb40] ;  /* 0x0002d00000047ab9 */ /* 0x000fe40000000a00 */
[----:B------:R-:W-:Y:S02]  /*1a020*/  IMAD R0, R0, UR4, RZ ;  /* 0x0000000400007c24 */ /* 0x000fe4000f8e02ff */
[----:B0-----:R-:W-:-:S04]  /*1a030*/  @P4 IMAD.HI.U32 R6, R11, R6, RZ ;  /* 0x000000060b064227 */ /* 0x001fc800078e00ff */
[C---:B------:R-:W-:Y:S02]  /*1a040*/  IMAD R7, R67.reuse, UR5, R0 ;  /* 0x0000000543077c24 */ /* 0x040fe4000f8e0200 */
[----:B------:R-:W-:Y:S01]  /*1a050*/  IMAD.WIDE.U32 R2, R67, UR4, R2 ;  /* 0x0000000443027c25 */ /* 0x000fe2000f8e0002 */
[----:B------:R-:W-:-:S03]  /*1a060*/  ULDC.64 UR4, c[0x0][0xb48] ;  /* 0x0002d20000047ab9 */ /* 0x000fc60000000a00 */
[----:B------:R-:W-:Y:S01]  /*1a070*/  IMAD.MOV.U32 R5, RZ, RZ, R11 ;  /* 0x000000ffff057224 */ /* 0x000fe200078e000b */
[----:B-1----:R-:W-:Y:S01]  /*1a080*/  @P4 SHF.R.U32.HI R5, RZ, R9, R6 ;  /* 0x00000009ff054219 */ /* 0x002fe20000011606 */
[----:B------:R-:W-:-:S03]  /*1a090*/  IMAD.IADD R3, R3, 0x1, R7 ;  /* 0x0000000103037824 */ /* 0x000fc600078e0207 */
[--C-:B------:R-:W-:Y:S01]  /*1a0a0*/  SHF.R.S32.HI R0, RZ, 0x1f, R5.reuse ;  /* 0x0000001fff007819 */ /* 0x100fe20000011405 */
[----:B------:R-:W-:Y:S02]  /*1a0b0*/  IMAD.MOV R7, RZ, RZ, -R5 ;  /* 0x000000ffff077224 */ /* 0x000fe400078e0a05 */
[----:B------:R-:W-:-:S04]  /*1a0c0*/  IMAD.WIDE.U32 R2, R83, UR4, R2 ;  /* 0x0000000453027c25 */ /* 0x000fc8000f8e0002 */
[----:B------:R-:W-:Y:S02]  /*1a0d0*/  IMAD R7, R64, R7, R11 ;  /* 0x0000000740077224 */ /* 0x000fe400078e020b */
        /* <DEDUP_REMOVED lines=19> */
[----:B------:R1:W3:Y:S04]  /*1a210*/  SHFL.IDX PT, R7, R5, RZ, 0x1c1f ;  /* 0x001c1fff05077589 */ /* 0x0002e800000e0000 */
[----:B0-----:R1:W0:Y:S01]  /*1a220*/  SHFL.IDX PT, R6, R0, RZ, 0x1c1f ;  /* 0x001c1fff00067589 */ /* 0x00122200000e0000 */
[----:B--2---:R-:W-:-:S02]  /*1a230*/  VIADD R21, R68, 0x10 ;  /* 0x0000001044157836 */ /* 0x004fc40000000000 */
[C---:B------:R-:W-:Y:S02]  /*1a240*/  VIADD R25, R68.reuse, 0x8 ;  /* 0x0000000844197836 */ /* 0x040fe40000000000 */
[C---:B------:R-:W-:Y:S02]  /*1a250*/  VIADD R27, R68.reuse, 0x18 ;  /* 0x00000018441b7836 */ /* 0x040fe40000000000 */
[C---:B------:R-:W-:Y:S02]  /*1a260*/  VIADD R61, R68.reuse, 0x20 ;  /* 0x00000020443d7836 */ /* 0x040fe40000000000 */
[C---:B------:R-:W-:Y:S02]  /*1a270*/  VIADD R65, R68.reuse, 0x28 ;  /* 0x0000002844417836 */ /* 0x040fe40000000000 */
[C---:B------:R-:W-:Y:S02]  /*1a280*/  VIADD R67, R68.reuse, 0x30 ;  /* 0x0000003044437836 */ /* 0x040fe40000000000 */
[----:B------:R-:W-:Y:S01]  /*1a290*/  VIADD R69, R68, 0x38 ;  /* 0x0000003844457836 */ /* 0x000fe20000000000 */
[----:B------:R-:W-:-:S02]  /*1a2a0*/  SHF.R.S32.HI R20, RZ, 0x1f, R21 ;  /* 0x0000001fff147819 */ /* 0x000fc40000011415 */
[----:B------:R-:W-:Y:S02]  /*1a2b0*/  SHF.R.S32.HI R24, RZ, 0x1f, R27 ;  /* 0x0000001fff187819 */ /* 0x000fe4000001141b */
[----:B------:R-:W-:Y:S02]  /*1a2c0*/  SHF.R.S32.HI R26, RZ, 0x1f, R61 ;  /* 0x0000001fff1a7819 */ /* 0x000fe4000001143d */
[----:B------:R-:W-:Y:S02]  /*1a2d0*/  SHF.R.S32.HI R60, RZ, 0x1f, R65 ;  /* 0x0000001fff3c7819 */ /* 0x000fe40000011441 */
[----:B------:R-:W-:Y:S02]  /*1a2e0*/  SHF.R.S32.HI R62, RZ, 0x1f, R67 ;  /* 0x0000001fff3e7819 */ /* 0x000fe40000011443 */
[----:B------:R-:W-:Y:S02]  /*1a2f0*/  SHF.R.S32.HI R64, RZ, 0x1f, R69 ;  /* 0x0000001fff407819 */ /* 0x000fe40000011445 */
[----:B------:R-:W-:Y:S01]  /*1a300*/  SHF.R.S32.HI R66, RZ, 0x1f, R25 ;  /* 0x0000001fff427819 */ /* 0x000fe20000011419 */
[----:B01-3--:R-:W-:Y:S06]  /*1a310*/  @P0 BRA `(.L_x_1260) ;  /* 0x0000000000800947 */ /* 0x00bfec0003800000 */
[----:B------:R-:W-:Y:S02]  /*1a320*/  ULDC UR4, c[0x0][0xac8] ;  /* 0x0002b20000047ab9 */ /* 0x000fe40000000800 */
[----:B------:R-:W-:Y:S02]  /*1a330*/  ISETP.GE.AND P1, PT, R25, UR4, PT ;  /* 0x0000000419007c0c */ /* 0x000fe4000bf26270 */
[----:B------:R-:W-:Y:S02]  /*1a340*/  ISETP.GE.AND P0, PT, R68, UR4, PT ;  /* 0x0000000444007c0c */ /* 0x000fe4000bf06270 */
[----:B------:R-:W-:Y:S02]  /*1a350*/  ISETP.GE.AND P4, PT, R21, UR4, PT ;  /* 0x0000000415007c0c */ /* 0x000fe4000bf86270 */
[----:B------:R-:W-:Y:S02]  /*1a360*/  ISETP.GE.AND P5, PT, R27, UR4, PT ;  /* 0x000000041b007c0c */ /* 0x000fe4000bfa6270 */
[----:B------:R-:W-:-:S05]  /*1a370*/  ISETP.GE.AND P3, PT, R61, UR4, PT ;  /* 0x000000043d007c0c */ /* 0x000fca000bf66270 */
        /* <DEDUP_REMOVED lines=18> */
[-C--:B-1----:R-:W-:Y:S02]  /*1a4a0*/  @!P1 LEA R8, P5, R67, R6.reuse, 0x2 ;  /* 0x0000000643089211 */ /* 0x082fe400078a10ff */
[----:B------:R-:W-:Y:S01]  /*1a4b0*/  @!P0 LEA R6, P6, R69, R6, 0x2 ;  /* 0x0000000645068211 */ /* 0x000fe200078c10ff */
[----:B------:R2:W-:Y:S01]  /*1a4c0*/  @!P3 ST.E.64 desc[UR40][R2.64], R36 ;  /* 0x000000240200b985 */ /* 0x0005e2000c101b28 */
[-C--:B------:R-:W-:Y:S02]  /*1a4d0*/  @!P1 LEA.HI.X R9, R67, R7.reuse, R62, 0x2, P5 ;  /* 0x0000000743099211 */ /* 0x080fe400028f143e */
[----:B------:R-:W-:Y:S01]  /*1a4e0*/  @!P0 LEA.HI.X R7, R69, R7, R64, 0x2, P6 ;  /* 0x0000000745078211 */ /* 0x000fe200030f1440 */
[----:B------:R2:W-:Y:S04]  /*1a4f0*/  @!P2 ST.E.64 desc[UR40][R14.64], R38 ;  /* 0x000000260e00a985 */ /* 0x0005e8000c101b28 */
[----:B------:R2:W-:Y:S04]  /*1a500*/  @!P1 ST.E.64 desc[UR40][R8.64], R40 ;  /* 0x0000002808009985 */ /* 0x0005e8000c101b28 */
[----:B------:R2:W-:Y:S02]  /*1a510*/  @!P0 ST.E.64 desc[UR40][R6.64], R42 ;  /* 0x0000002a06008985 */ /* 0x0005e4000c101b28 */
.L_x_1260:
[----:B------:R-:W-:Y:S05]  /*1a520*/  BSYNC B1 ;  /* 0x0000000000017941 */ /* 0x000fea0003800000 */
.L_x_1259:
[----:B------:R-:W-:Y:S01]  /*1a530*/  ISETP.GE.AND P0, PT, R4, R63, PT ;  /* 0x0000003f0400720c */ /* 0x000fe20003f06270 */
[----:B--2---:R0:W1:Y:S04]  /*1a540*/  SHFL.IDX PT, R7, R5, 0x1, 0x1c1f ;  /* 0x003c1f0005077f89 */ /* 0x00406800000e0000 */
[----:B------:R0:W2:Y:S08]  /*1a550*/  SHFL.IDX PT, R6, R0, 0x1, 0x1c1f ;  /* 0x003c1f0000067f89 */ /* 0x0000b000000e0000 */
[----:B0-----:R-:W-:Y:S05]  /*1a560*/  @P0 BRA `(.L_x_1258) ;  /* 0x0000000800f00947 */ /* 0x001fea0003800000 */
[----:B------:R-:W-:Y:S02]  /*1a570*/  ULDC UR4, c[0x0][0xac8] ;  /* 0x0002b20000047ab9 */ /* 0x000fe40000000800 */
[----:B------:R-:W-:Y:S02]  /*1a580*/  ISETP.GE.AND P0, PT, R68, UR4, PT ;  /* 0x0000000444007c0c */ /* 0x000fe4000bf06270 */
[----:B------:R-:W-:Y:S02]  /*1a590*/  ISETP.GE.AND P4, PT, R25, UR4, PT ;  /* 0x0000000419007c0c */ /* 0x000fe4000bf86270 */
[----:B------:R-:W-:Y:S02]  /*1a5a0*/  ISETP.GE.AND P3, PT, R21, UR4, PT ;  /* 0x0000000415007c0c */ /* 0x000fe4000bf66270 */
[----:B------:R-:W-:Y:S02]  /*1a5b0*/  ISETP.GE.AND P2, PT, R27, UR4, PT ;  /* 0x000000041b007c0c */ /* 0x000fe4000bf46270 */
[----:B------:R-:W-:-:S05]  /*1a5c0*/  ISETP.GE.AND P1, PT, R61, UR4, PT ;  /* 0x000000043d007c0c */ /* 0x000fca000bf26270 */
[----:B-12---:R-:W-:Y:S02]  /*1a5d0*/  @!P0 IMAD.WIDE R2, R68, 0x4, R6 ;  /* 0x0000000444028825 */ /* 0x006fe400078e0206 */
[-C--:B------:R-:W-:Y:S02]  /*1a5e0*/  @!P4 LEA R4, P5, R25, R6.reuse, 0x2 ;  /* 0x000000061904c211 */ /* 0x080fe400078a10ff */
        /* <DEDUP_REMOVED lines=26> */
.L_x_1255:
[----:B0-----:R-:W2:Y:S01]  /*1a790*/  LDL R6, [R1+0x70] ;  /* 0x0000700001067983 */ /* 0x001ea20000100800 */
[----:B------:R-:W-:Y:S01]  /*1a7a0*/  ULDC.64 UR4, c[0x0][0xc08] ;  /* 0x0003020000047ab9 */ /* 0x000fe20000000a00 */
[----:B------:R-:W2:Y:S01]  /*1a7b0*/  LDC.64 R2, c[0x0][0xc00] ;  /* 0x00030000ff027b82 */ /* 0x000ea20000000a00 */
[----:B------:R-:W-:Y:S01]  /*1a7c0*/  ISETP.NE.U32.AND P0, PT, RZ, UR4, PT ;  /* 0x00000004ff007c0c */ /* 0x000fe2000bf05070 */
[----:B------:R-:W-:-:S03]  /*1a7d0*/  IMAD.MOV.U32 R13, RZ, RZ, RZ ;  /* 0x000000ffff0d7224 */ /* 0x000fc600078e00ff */
[----:B------:R-:W-:Y:S01]  /*1a7e0*/  ISETP.NE.AND.EX P1, PT, RZ, UR5, PT, P0 ;  /* 0x00000005ff007c0c */ /* 0x000fe2000bf25300 */
[----:B------:R-:W-:Y:S02]  /*1a7f0*/  ULDC.64 UR4, c[0x0][0xc00] ;  /* 0x0003000000047ab9 */ /* 0x000fe40000000a00 */
[----:B------:R-:W-:-:S04]  /*1a800*/  ISETP.NE.U32.AND P0, PT, RZ, UR4, PT ;  /* 0x00000004ff007c0c */ /* 0x000fc8000bf05070 */
[----:B------:R-:W-:-:S06]  /*1a810*/  ISETP.NE.AND.EX P0, PT, RZ, UR5, PT, P0 ;  /* 0x00000005ff007c0c */ /* 0x000fcc000bf05300 */
[----:B------:R-:W0:Y:S01]  /*1a820*/  @P1 LDC.64 R4, c[0x0][0xc08] ;  /* 0x00030200ff041b82 */ /* 0x000e220000000a00 */
[----:B------:R-:W-:Y:S02]  /*1a830*/  ULDC UR4, c[0x0][0xa88] ;  /* 0x0002a20000047ab9 */ /* 0x000fe40000000800 */
[----:B------:R-:W-:Y:S02]  /*1a840*/  IMAD.U32 R0, RZ, RZ, UR4 ;  /* 0x00000004ff007e24 */ /* 0x000fe4000f8e00ff */
[----:B--2---:R-:W-:-:S04]  /*1a850*/  IMAD.WIDE R2, R6, 0x4, R2 ;  /* 0x0000000406027825 */ /* 0x004fc800078e0202 */
[----:B0-----:R-:W-:Y:S01]  /*1a860*/  @P1 IMAD.WIDE R4, R6, 0x4, R4 ;  /* 0x0000000406041825 */ /* 0x001fe200078e0204 */
[----:B------:R0:W5:Y:S04]  /*1a870*/  @P0 LDG.E R13, desc[UR40][R2.64] ;  /* 0x00000028020d0981 */ /* 0x000168000c1e1900 */
[----:B------:R0:W5:Y:S01]  /*1a880*/  @P1 LDG.E R0, desc[UR40][R4.64] ;  /* 0x0000002804001981 */ /* 0x000162000c1e1900 */
[----:B------:R-:W-:Y:S02]  /*1a890*/  ISETP.GT.AND P3, PT, R63, 0xbf, PT ;  /* 0x000000bf3f00780c */ /* 0x000fe40003f64270 */
[----:B------:R-:W-:Y:S02]  /*1a8a0*/  ISETP.GT.AND P2, PT, R79, 0x1, PT ;  /* 0x000000014f00780c */ /* 0x000fe40003f44270 */
[----:B------:R-:W-:Y:S01]  /*1a8b0*/  SHF.R.S32.HI R20, RZ, 0x1f, R6 ;  /* 0x0000001fff147819 */ /* 0x000fe20000011406 */
[----:B------:R-:W-:Y:S10]  /*1a8c0*/  @P1 BRA `(.L_x_1261) ;  /* 0x0000000000101947 */ /* 0x000ff40003800000 */
[----:B------:R-:W-:Y:S05]  /*1a8d0*/  @!P0 BRA `(.L_x_1261) ;  /* 0x00000000000c8947 */ /* 0x000fea0003800000 */
[----:B0-----:R-:W2:Y:S04]  /*1a8e0*/  LDG.E R5, desc[UR40][R2.64] ;  /* 0x0000002802057981 */ /* 0x001ea8000c1e1900 */
[----:B-----5:R-:W2:Y:S02]  /*1a8f0*/  LDG.E R0, desc[UR40][R2.64+0x4] ;  /* 0x0000042802007981 */ /* 0x020ea4000c1e1900 */
[----:B--2---:R-:W-:-:S07]  /*1a900*/  IMAD.IADD R0, R0, 0x1, -R5 ;  /* 0x0000000100007824 */ /* 0x004fce00078e0a05 */
.L_x_1261:
[----:B------:R-:W-:Y:S01]  /*1a910*/  BSSY B1, `(.L_x_1262) ;  /* 0x0000038000017945 */ /* 0x000fe20003800000 */
[----:B------:R-:W-:Y:S02]  /*1a920*/  SEL R25, R6, RZ, !P0 ;  /* 0x000000ff06197207 */ /* 0x000fe40004000000 */
[----:B------:R-:W-:Y:S02]  /*1a930*/  SEL R20, R20, RZ, !P0 ;  /* 0x000000ff14147207 */ /* 0x000fe40004000000 */
[----:B-----5:R-:W-:Y:S01]  /*1a940*/  SHF.R.S32.HI R14, RZ, 0x1f, R13 ;  /* 0x0000001fff0e7819 */ /* 0x020fe2000001140d */
[----:B------:R-:W-:Y:S06]  /*1a950*/  @P3 BRA `(.L_x_1263) ;  /* 0x0000000000cc3947 */ /* 0x000fec0003800000 */
[----:B0-----:R-:W2:Y:S01]  /*1a960*/  LDL R3, [R1+0x34] ;  /* 0x0000340001037983 */ /* 0x001ea20000100800 */
[----:B------:R-:W0:Y:S02]  /*1a970*/  LDC R29, c[0x0][0xbe8] ;  /* 0x0002fa00ff1d7b82 */ /* 0x000e240000000800 */
[----:B0-----:R-:W-:Y:S01]  /*1a980*/  IMAD R2, R0, R29, RZ ;  /* 0x0000001d00027224 */ /* 0x001fe200078e02ff */
[----:B--2---:R-:W-:-:S04]  /*1a990*/  IADD3 R27, R3, -0x80, R81 ;  /* 0xffffff80031b7810 */ /* 0x004fc80007ffe051 */
[----:B------:R-:W-:-:S13]  /*1a9a0*/  ISETP.GE.AND P0, PT, R27, R2, PT ;  /* 0x000000021b00720c */ /* 0x000fda0003f06270 */
[----:B------:R-:W-:Y:S05]  /*1a9b0*/  @P0 BRA `(.L_x_1263) ;  /* 0x0000000000b40947 */ /* 0x000fea0003800000 */
[----:B------:R-:W2:Y:S01]  /*1a9c0*/  LDL R10, [R1+0x60] ;  /* 0x00006000010a7983 */ /* 0x000ea20000100800 */
[----:B------:R-:W-:Y:S01]  /*1a9d0*/  IMAD.MOV.U32 R2, RZ, RZ, 0x9b8 ;  /* 0x000009b8ff027424 */ /* 0x000fe200078e00ff */
[----:B------:R-:W-:Y:S01]  /*1a9e0*/  ISETP.GT.AND P3, PT, R79, 0x1, PT ;  /* 0x000000014f00780c */ /* 0x000fe20003f64270 */
[----:B------:R-:W0:Y:S01]  /*1a9f0*/  LDC.64 R30, c[0x0][0xba8] ;  /* 0x0002ea00ff1e7b82 */ /* 0x000e220000000a00 */
[----:B------:R-:W3:Y:S01]  /*1aa00*/  LDL.LU R26, [R1+0x78] ;  /* 0x00007800011a7983 */ /* 0x000ee20000300800 */
[----:B------:R-:W-:Y:S01]  /*1aa10*/  ISETP.NE.AND P0, PT, R29, 0x1, PT ;  /* 0x000000011d00780c */ /* 0x000fe20003f05270 */
[----:B------:R-:W-:Y:S01]  /*1aa20*/  IMAD.MOV.U32 R15, RZ, RZ, R27 ;  /* 0x000000ffff0f7224 */ /* 0x000fe200078e001b */
[----:B------:R-:W-:-:S04]  /*1aa30*/  SEL R24, R2, 0x978, P3 ;  /* 0x0000097802187807 */ /* 0x000fc80001800000 */
[----:B------:R-:W1:Y:S08]  /*1aa40*/  LDC.64 R6, c[0x0][R24+0x220] ;  /* 0x0000880018067b82 */ /* 0x000e700000000a00 */
[----:B------:R-:W2:Y:S08]  /*1aa50*/  LDC.64 R2, c[0x0][R24+0x218] ;  /* 0x0000860018027b82 */ /* 0x000eb00000000a00 */
[----:B------:R-:W4:Y:S08]  /*1aa60*/  LDC.64 R8, c[0x0][R24+0x228] ;  /* 0x00008a0018087b82 */ /* 0x000f300000000a00 */
[----:B------:R-:W5:Y:S08]  /*1aa70*/  LDC.64 R4, c[0x0][R24+0x210] ;  /* 0x0000840018047b82 */ /* 0x000f700000000a00 */
[----:B------:R-:W4:Y:S08]  /*1aa80*/  @P0 LDC R12, c[0x0][0xbec] ;  /* 0x0002fb00ff0c0b82 */ /* 0x000f300000000800 */
[----:B------:R-:W5:Y:S01]  /*1aa90*/  @P0 LDC R35, c[0x0][0xbf0] ;  /* 0x0002fc00ff230b82 */ /* 0x000f620000000800 */
[----:B-1----:R-:W-:-:S07]  /*1aaa0*/  IMAD R7, R7, R25, RZ ;  /* 0x0000001907077224 */ /* 0x002fce00078e02ff */
[----:B0-----:R-:W0:Y:S01]  /*1aab0*/  @!P3 LDC R30, c[0x0][0xb50] ;  /* 0x0002d400ff1ebb82 */ /* 0x001e220000000800 */
[----:B------:R-:W-:Y:S02]  /*1aac0*/  IMAD R7, R6, R20, R7 ;  /* 0x0000001406077224 */ /* 0x000fe400078e0207 */
[----:B----4-:R-:W-:-:S05]  /*1aad0*/  @P0 IMAD.HI.U32 R12, R27, R12, RZ ;  /* 0x0000000c1b0c0227 */ /* 0x010fca00078e00ff */
[----:B------:R-:W1:Y:S01]  /*1aae0*/  @!P3 LDC R31, c[0x0][0xb54] ;  /* 0x0002d500ff1fbb82 */ /* 0x000e620000000800 */
[----:B-----5:R-:W-:Y:S01]  /*1aaf0*/  @P0 SHF.R.U32.HI R15, RZ, R35, R12 ;  /* 0x00000023ff0f0219 */ /* 0x020fe2000001160c */
        /* <DEDUP_REMOVED lines=21> */
[----:B0-----:R-:W-:-:S04]  /*1ac50*/  LEA R4, P0, R2, R30, 0x2 ;  /* 0x0000001e02047211 */ /* 0x001fc800078010ff */
[----:B-1----:R-:W-:Y:S01]  /*1ac60*/  LEA.HI.X R5, R2, R31, R3, 0x2, P0 ;  /* 0x0000001f02057211 */ /* 0x002fe200000f1403 */
[----:B------:R-:W-:-:S05]  /*1ac70*/  IMAD.MOV.U32 R3, RZ, RZ, -0x800000 ;  /* 0xff800000ff037424 */ /* 0x000fca00078e00ff */
[----:B------:R1:W-:Y:S03]  /*1ac80*/  STG.E desc[UR40][R4.64], R3 ;  /* 0x0000000304007986 */ /* 0x0003e6000c101928 */
.L_x_1263:
[----:B------:R-:W-:Y:S05]  /*1ac90*/  BSYNC B1 ;  /* 0x0000000000017941 */ /* 0x000fea0003800000 */
.L_x_1262:
[----:B------:R-:W-:Y:S05]  /*1aca0*/  @P2 BRA `(.L_x_1258) ;  /* 0x0000000400202947 */ /* 0x000fea0003800000 */
[----:B------:R-:W2:Y:S01]  /*1acb0*/  LDL.LU R12, [R1+0x60] ;  /* 0x00006000010c7983 */ /* 0x000ea20000300800 */
[----:B------:R-:W3:Y:S01]  /*1acc0*/  LDC R11, c[0x0][0xbe8] ;  /* 0x0002fa00ff0b7b82 */ /* 0x000ee20000000800 */
[----:B------:R-:W-:Y:S01]  /*1acd0*/  ULDC.64 UR4, c[0x0][0xaa0] ;  /* 0x0002a80000047ab9 */ /* 0x000fe20000000a00 */
[----:B------:R-:W-:Y:S01]  /*1ace0*/  IMAD R61, R61, 0x30, R62 ;  /* 0x000000303d3d7824 */ /* 0x000fe200078e023e */
[----:B------:R-:W4:Y:S01]  /*1acf0*/  LDL.LU R10, [R1+0x34] ;  /* 0x00003400010a7983 */ /* 0x000f220000300800 */
[----:B0-----:R-:W-:Y:S01]  /*1ad00*/  IMAD R2, R14, UR4, RZ ;  /* 0x000000040e027c24 */ /* 0x001fe2000f8e02ff */
[----:B------:R-:W-:Y:S02]  /*1ad10*/  ULDC.64 UR6, c[0x0][0xaf0] ;  /* 0x0002bc0000067ab9 */ /* 0x000fe40000000a00 */
[----:B------:R-:W-:Y:S02]  /*1ad20*/  IMAD R6, R20, UR6, RZ ;  /* 0x0000000614067c24 */ /* 0x000fe4000f8e02ff */
[----:B-1----:R-:W-:-:S02]  /*1ad30*/  IMAD R5, R13, UR5, R2 ;  /* 0x000000050d057c24 */ /* 0x002fc4000f8e0202 */
[----:B------:R-:W-:Y:S01]  /*1ad40*/  IMAD.WIDE.U32 R2, R13, UR4, RZ ;  /* 0x000000040d027c25 */ /* 0x000fe2000f8e00ff */
[----:B------:R-:W-:-:S03]  /*1ad50*/  ULDC.64 UR4, c[0x0][0xae8] ;  /* 0x0002ba0000047ab9 */ /* 0x000fc60000000a00 */
[----:B------:R-:W-:Y:S01]  /*1ad60*/  IMAD.IADD R3, R3, 0x1, R5 ;  /* 0x0000000103037824 */ /* 0x000fe200078e0205 */
[----:B---3--:R-:W-:Y:S01]  /*1ad70*/  ISETP.NE.AND P0, PT, R11, 0x1, PT ;  /* 0x000000010b00780c */ /* 0x008fe20003f05270 */
[----:B------:R-:W-:-:S12]  /*1ad80*/  IMAD R13, R0, R11, RZ ;  /* 0x0000000b000d7224 */ /* 0x000fd800078e02ff */
[----:B------:R-:W0:Y:S08]  /*1ad90*/  @P0 LDC R7, c[0x0][0xbec] ;  /* 0x0002fb00ff070b82 */ /* 0x000e300000000800 */
[----:B------:R-:W1:Y:S01]  /*1ada0*/  @P0 LDC R9, c[0x0][0xbf0] ;  /* 0x0002fc00ff090b82 */ /* 0x000e620000000800 */
[----:B--2---:R-:W-:-:S04]  /*1adb0*/  IMAD.WIDE.U32 R2, R12, UR4, R2 ;  /* 0x000000040c027c25 */ /* 0x004fc8000f8e0002 */
[----:B----4-:R-:W-:Y:S02]  /*1adc0*/  IMAD.IADD R8, R10, 0x1, R61 ;  /* 0x000000010a087824 */ /* 0x010fe400078e023d */
[----:B------:R-:W-:Y:S01]  /*1add0*/  IMAD R3, R12, UR5, R3 ;  /* 0x000000050c037c24 */ /* 0x000fe2000f8e0203 */
[----:B------:R-:W-:Y:S01]  /*1ade0*/  ULDC.64 UR4, c[0x0][0xae0] ;  /* 0x0002b80000047ab9 */ /* 0x000fe20000000a00 */
[----:B0-----:R-:W-:-:S04]  /*1adf0*/  @P0 IMAD.HI.U32 R4, R8, R7, RZ ;  /* 0x0000000708040227 */ /* 0x001fc800078e00ff */
[----:B------:R-:W-:Y:S01]  /*1ae00*/  IMAD.MOV.U32 R5, RZ, RZ, R8 ;  /* 0x000000ffff057224 */ /* 0x000fe200078e0008 */
[----:B-1----:R-:W-:Y:S01]  /*1ae10*/  @P0 SHF.R.U32.HI R5, RZ, R9, R4 ;  /* 0x00000009ff050219 */ /* 0x002fe20000011604 */
        /* <DEDUP_REMOVED lines=18> */
[----:B------:R-:W-:Y:S01]  /*1af40*/  IMAD.IADD R62, R62, 0x1, R10 ;  /* 0x000000013e3e7824 */ /* 0x000fe200078e020a */
[----:B------:R-:W-:Y:S02]  /*1af50*/  ULDC UR4, c[0x0][0xac8] ;  /* 0x0002b20000047ab9 */ /* 0x000fe40000000800 */
[----:B------:R-:W-:Y:S01]  /*1af60*/  LEA.HI.X R8, R2, UR5, R3, 0x1, P0 ;  /* 0x0000000502087c11 */ /* 0x000fe200080f0c03 */
[----:B------:R-:W0:Y:S01]  /*1af70*/  SHFL.IDX PT, R6, R4, RZ, 0x181f ;  /* 0x00181fff04067589 */ /* 0x000e2200000e0000 */
[----:B------:R-:W-:Y:S01]  /*1af80*/  ISETP.GE.AND P0, PT, R21, UR4, PT ;  /* 0x0000000415007c0c */ /* 0x000fe2000bf06270 */
[C---:B------:R-:W-:Y:S02]  /*1af90*/  VIADD R0, R62.reuse, 0x30 ;  /* 0x000000303e007836 */ /* 0x040fe40000000000 */
[----:B------:R-:W1:Y:S01]  /*1afa0*/  SHFL.IDX PT, R10, R4, 0x1, 0x181f ;  /* 0x00381f00040a7f89 */ /* 0x000e6200000e0000 */
[C---:B------:R-:W-:Y:S01]  /*1afb0*/  VIADD R2, R62.reuse, 0x60 ;  /* 0x000000603e027836 */ /* 0x040fe20000000000 */
[CC--:B------:R-:W-:Y:S01]  /*1afc0*/  ISETP.GE.OR P3, PT, R62.reuse, R13.reuse, P0 ;  /* 0x0000000d3e00720c */ /* 0x0c0fe20000766670 */
[----:B------:R-:W-:Y:S01]  /*1afd0*/  VIADD R3, R62, 0x90 ;  /* 0x000000903e037836 */ /* 0x000fe20000000000 */
[----:B------:R-:W2:Y:S01]  /*1afe0*/  SHFL.IDX PT, R12, R4, 0x2, 0x181f ;  /* 0x00581f00040c7f89 */ /* 0x000ea200000e0000 */
[----:B------:R-:W-:-:S02]  /*1aff0*/  ISETP.GE.OR P2, PT, R0, R13, P0 ;  /* 0x0000000d0000720c */ /* 0x000fc40000746670 */
[-C--:B------:R-:W-:Y:S01]  /*1b000*/  ISETP.GE.OR P1, PT, R2, R13.reuse, P0 ;  /* 0x0000000d0200720c */ /* 0x080fe20000726670 */
[----:B------:R-:W3:Y:S01]  /*1b010*/  SHFL.IDX PT, R5, R8, RZ, 0x181f ;  /* 0x00181fff08057589 */ /* 0x000ee200000e0000 */
[----:B------:R-:W-:-:S03]  /*1b020*/  ISETP.GE.OR P0, PT, R3, R13, P0 ;  /* 0x0000000d0300720c */ /* 0x000fc60000706670 */
        /* <DEDUP_REMOVED lines=16> */
.L_x_1258:
[----:B------:R-:W-:Y:S05]  /*1b130*/  BSYNC B0 ;  /* 0x0000000000007941 */ /* 0x000fea0003800000 */
.L_x_1254:
[----:B------:R-:W3:Y:S01]  /*1b140*/  LDL R0, [R1+0x5c] ;  /* 0x00005c0001007983 */ /* 0x000ee20000100800 */
[----:B------:R-:W-:Y:S02]  /*1b150*/  ULDC UR4, c[0x0][0xc3c] ;  /* 0x00030f0000047ab9 */ /* 0x000fe40000000800 */
[----:B---3--:R-:W-:-:S13]  /*1b160*/  ISETP.GE.AND P0, PT, R0, UR4, PT ;  /* 0x0000000400007c0c */ /* 0x008fda000bf06270 */
[----:B------:R-:W-:Y:S05]  /*1b170*/  @!P0 BRA `(.L_x_1264) ;  /* 0xfffffe5c00888947 */ /* 0x000fea000383ffff */
[----:B------:R-:W-:Y:S05]  /*1b180*/  BRA `(.L_x_1082) ;  /* 0x0000007000547947 */ /* 0x000fea0003800000 */
.L_x_1080:
[----:B------:R-:W-:-:S08]  /*1b190*/  NOP ;  /* 0x0000000000007918 */ /* 0x000fd00000000000 */
[----:B0-----:R-:W0:-:S00]  /*1b1a0*/  USETMAXREG.DEALLOC.CTAPOOL 0x20 ;  /* 0x00000020000079c8 */ /* 0x001e0000080e0500 */
        /* <DEDUP_REMOVED lines=11> */
[----:B------:R-:W1:Y:S01]  /*1b260*/  LDS.128 R24, [UR4+0x132d0] ;  /* 0x0132d004ff187984 */ /* 0x000e620008000c00 */
[----:B------:R-:W-:Y:S06]  /*1b270*/  BAR.ARV 0x4, 0x200 ;  /* 0x0108000000007b1d */ /* 0x000fec0000002000 */
[----:B------:R-:W-:Y:S05]  /*1b280*/  BRA `(.L_x_1266) ;  /* 0x0000000c008c7947 */ /* 0x000fea0003800000 */
.L_x_1265:
        /* <DEDUP_REMOVED lines=44> */
.L_x_1269:
[----:B------:R-:W0:Y:S01]  /*1b550*/  LDC R2, c[0x0][0xc3c] ;  /* 0x00030f00ff027b82 */ /* 0x000e220000000800 */
[----:B------:R-:W-:Y:S01]  /*1b560*/  UIADD3 UR4, UR4, 0x1f, URZ ;  /* 0x0000001f04047890 */ /* 0x000fe2000fffe03f */
[----:B------:R-:W-:Y:S02]  /*1b570*/  ULDC UR7, c[0x0][0xc3c] ;  /* 0x00030f0000077ab9 */ /* 0x000fe40000000800 */
[----:B------:R-:W-:-:S03]  /*1b580*/  IMAD.U32 R27, RZ, RZ, UR7 ;  /* 0x00000007ff1b7e24 */ /* 0x000fc6000f8e00ff */
[----:B0-----:R-:W-:-:S13]  /*1b590*/  ISETP.LE.AND P6, PT, R2, UR4, PT ;  /* 0x0000000402007c0c */ /* 0x001fda000bfc3270 */
[----:B------:R-:W-:Y:S05]  /*1b5a0*/  @P6 BRA `(.L_x_1268) ;  /* 0x0000000800a06947 */ /* 0x000fea0003800000 */
[----:B------:R-:W-:Y:S02]  /*1b5b0*/  VIADD R9, R0, UR4 ;  /* 0x0000000400097c36 */ /* 0x000fe40008000000 */
[----:B------:R-:W-:Y:S02]  /*1b5c0*/  IMAD.MOV.U32 R25, RZ, RZ, RZ ;  /* 0x000000ffff197224 */ /* 0x000fe400078e00ff */
[----:B------:R-:W-:Y:S01]  /*1b5d0*/  IMAD.MOV.U32 R6, RZ, RZ, RZ ;  /* 0x000000ffff067224 */ /* 0x000fe200078e00ff */
[----:B------:R-:W-:-:S13]  /*1b5e0*/  ISETP.GE.OR P6, PT, R9, R2, !P0 ;  /* 0x000000020900720c */ /* 0x000fda00047c6670 */
[----:B------:R-:W0:Y:S08]  /*1b5f0*/  @!P6 LDC.64 R4, c[0x0][0xc80] ;  /* 0x00032000ff04eb82 */ /* 0x000e300000000a00 */
[----:B------:R-:W1:Y:S01]  /*1b600*/  @!P6 LDC.64 R2, c[0x0][0xc78] ;  /* 0x00031e00ff02eb82 */ /* 0x000e620000000a00 */
[----:B0-----:R-:W-:-:S05]  /*1b610*/  @!P6 IMAD.WIDE R4, R9, 0x4, R4 ;  /* 0x000000040904e825 */ /* 0x001fca00078e0204 */
[----:B------:R-:W2:Y:S01]  /*1b620*/  @!P6 LDG.E R25, desc[UR40][R4.64] ;  /* 0x000000280419e981 */ /* 0x000ea2000c1e1900 */
[----:B-1----:R-:W-:-:S05]  /*1b630*/  @!P6 IMAD.WIDE R2, R9, 0x4, R2 ;  /* 0x000000040902e825 */ /* 0x002fca00078e0202 */
        /* <DEDUP_REMOVED lines=22> */
.L_x_1267:
        /* <DEDUP_REMOVED lines=8> */
[----:B------:R1:W2:Y:S01]  /*1b820*/  SHFL.IDX PT, R25, R25, R27, 0x1f ;  /* 0x00001f1b19197589 */ /* 0x0002a200000e0000 */
[----:B0-----:R-:W-:-:S07]  /*1b830*/  ISETP.NE.AND P1, PT, R6, 0x1, PT ;  /* 0x000000010600780c */ /* 0x001fce0003f25270 */
[----:B-1----:R-:W-:Y:S06]  /*1b840*/  @!P0 BRA `(.L_x_1270) ;  /* 0x0000000000088947 */ /* 0x002fec0003800000 */
[----:B------:R-:W-:-:S05]  /*1b850*/  VIADD R3, R27, 0xffffffff ;  /* 0xffffffff1b037836 */ /* 0x000fca0000000000 */
[----:B------:R0:W1:Y:S02]  /*1b860*/  SHFL.IDX PT, R24, R2, R3, 0x1f ;  /* 0x00001f0302187589 */ /* 0x00006400000e0000 */
.L_x_1270:
[----:B-1----:R-:W-:Y:S02]  /*1b870*/  IMAD R24, R24, UR5, R5 ;  /* 0x0000000518187c24 */ /* 0x002fe4000f8e0205 */
[----:B------:R-:W-:-:S03]  /*1b880*/  VIADD R27, R27, UR4 ;  /* 0x000000041b1b7c36 */ /* 0x000fc60008000000 */
[----:B------:R-:W-:Y:S01]  /*1b890*/  IADD3 R4, -R24, UR6, RZ ;  /* 0x0000000618047c10 */ /* 0x000fe2000fffe1ff */
[----:B------:R-:W-:Y:S06]  /*1b8a0*/  @!P1 BRA `(.L_x_1271) ;  /* 0x0000000000e49947 */ /* 0x000fec0003800000 */
[----:B--2---:R-:W-:Y:S02]  /*1b8b0*/  IABS R7, R25 ;  /* 0x0000001900077213 */ /* 0x004fe40000000000 */
[----:B------:R-:W-:Y:S02]  /*1b8c0*/  IABS R5, R6 ;  /* 0x0000000600057213 */ /* 0x000fe40000000000 */
[----:B------:R-:W1:Y:S08]  /*1b8d0*/  I2F.RP R8, R7 ;  /* 0x0000000700087306 */ /* 0x000e700000209400 */
[----:B-1----:R-:W0:Y:S02]  /*1b8e0*/  MUFU.RCP R8, R8 ;  /* 0x0000000800087308 */ /* 0x002e240000001000 */
[----:B0-----:R-:W-:Y:S01]  /*1b8f0*/  VIADD R2, R8, 0xffffffe ;  /* 0x0ffffffe08027836 */ /* 0x001fe20000000000 */
[----:B------:R-:W-:-:S05]  /*1b900*/  IABS R8, R4 ;  /* 0x0000000400087213 */ /* 0x000fca0000000000 */
[----:B------:R0:W1:Y:S02]  /*1b910*/  F2I.FTZ.U32.TRUNC.NTZ R3, R2 ;  /* 0x0000000200037305 */ /* 0x000064000021f000 */
[----:B0-----:R-:W-:Y:S02]  /*1b920*/  IMAD.MOV.U32 R2, RZ, RZ, RZ ;  /* 0x000000ffff027224 */ /* 0x001fe400078e00ff */
[----:B-1----:R-:W-:-:S04]  /*1b930*/  IMAD.MOV R10, RZ, RZ, -R3 ;  /* 0x000000ffff0a7224 */ /* 0x002fc800078e0a03 */
[----:B------:R-:W-:Y:S01]  /*1b940*/  IMAD R9, R10, R7, RZ ;  /* 0x000000070a097224 */ /* 0x000fe200078e02ff */
[----:B------:R-:W-:-:S03]  /*1b950*/  IABS R10, R25 ;  /* 0x00000019000a7213 */ /* 0x000fc60000000000 */
[----:B------:R-:W-:Y:S02]  /*1b960*/  IMAD.HI.U32 R3, R3, R9, R2 ;  /* 0x0000000903037227 */ /* 0x000fe400078e0002 */
[----:B------:R-:W0:Y:S02]  /*1b970*/  I2F.RP R9, R5 ;  /* 0x0000000500097306 */ /* 0x000e240000209400 */
[----:B------:R-:W-:Y:S02]  /*1b980*/  IMAD.MOV R11, RZ, RZ, -R10 ;  /* 0x000000ffff0b7224 */ /* 0x000fe400078e0a0a */
[----:B------:R-:W-:-:S04]  /*1b990*/  IMAD.HI.U32 R2, R3, R8, RZ ;  /* 0x0000000803027227 */ /* 0x000fc800078e00ff */
[----:B------:R-:W-:-:S05]  /*1b9a0*/  IMAD R8, R2, R11, R8 ;  /* 0x0000000b02087224 */ /* 0x000fca00078e0208 */
[----:B------:R-:W-:Y:S01]  /*1b9b0*/  ISETP.GT.U32.AND P1, PT, R7, R8, PT ;  /* 0x000000080700720c */ /* 0x000fe20003f24070 */
[----:B0-----:R-:W0:-:S12]  /*1b9c0*/  MUFU.RCP R9, R9 ;  /* 0x0000000900097308 */ /* 0x001e180000001000 */
[----:B------:R-:W-:Y:S02]  /*1b9d0*/  @!P1 IMAD.IADD R8, R8, 0x1, -R7 ;  /* 0x0000000108089824 */ /* 0x000fe400078e0a07 */
[----:B------:R-:W-:Y:S01]  /*1b9e0*/  @!P1 VIADD R2, R2, 0x1 ;  /* 0x0000000102029836 */ /* 0x000fe20000000000 */
[----:B------:R-:W-:Y:S02]  /*1b9f0*/  ISETP.NE.AND P1, PT, R25, RZ, PT ;  /* 0x000000ff1900720c */ /* 0x000fe40003f25270 */
[----:B------:R-:W-:Y:S01]  /*1ba00*/  ISETP.GE.U32.AND P0, PT, R8, R7, PT ;  /* 0x000000070800720c */ /* 0x000fe20003f06070 */
[----:B0-----:R-:W-:Y:S01]  /*1ba10*/  VIADD R3, R9, 0xffffffe ;  /* 0x0ffffffe09037836 */ /* 0x001fe20000000000 */
[----:B------:R-:W-:-:S04]  /*1ba20*/  LOP3.LUT R7, R4, R25, RZ, 0x3c, !PT ;  /* 0x0000001904077212 */ /* 0x000fc800078e3cff */
[----:B------:R-:W-:Y:S01]  /*1ba30*/  ISETP.GE.AND P2, PT, R7, RZ, PT ;  /* 0x000000ff0700720c */ /* 0x000fe20003f46270 */
[----:B------:R-:W0:Y:S06]  /*1ba40*/  F2I.FTZ.U32.TRUNC.NTZ R3, R3 ;  /* 0x0000000300037305 */ /* 0x000e2c000021f000 */
[----:B------:R-:W-:-:S04]  /*1ba50*/  @P0 VIADD R2, R2, 0x1 ;  /* 0x0000000102020836 */ /* 0x000fc80000000000 */
[----:B------:R-:W-:-:S04]  /*1ba60*/  IMAD.MOV.U32 R7, RZ, RZ, R2 ;  /* 0x000000ffff077224 */ /* 0x000fc800078e0002 */
[----:B------:R-:W-:Y:S01]  /*1ba70*/  @!P2 IMAD.MOV R7, RZ, RZ, -R7 ;  /* 0x000000ffff07a224 */ /* 0x000fe200078e0a07 */
[----:B------:R-:W-:Y:S01]  /*1ba80*/  @!P1 LOP3.LUT R7, RZ, R25, RZ, 0x33, !PT ;  /* 0x00000019ff079212 */ /* 0x000fe200078e33ff */
[----:B0-----:R-:W-:-:S04]  /*1ba90*/  IMAD.MOV R8, RZ, RZ, -R3 ;  /* 0x000000ffff087224 */ /* 0x001fc800078e0a03 */
[----:B------:R-:W-:Y:S01]  /*1baa0*/  IMAD.MOV.U32 R2, RZ, RZ, R8 ;  /* 0x000000ffff027224 */ /* 0x000fe200078e0008 */
[----:B------:R-:W-:-:S03]  /*1bab0*/  IABS R8, R6 ;  /* 0x0000000600087213 */ /* 0x000fc60000000000 */
[----:B------:R-:W-:Y:S02]  /*1bac0*/  IMAD R9, R2, R5, RZ ;  /* 0x0000000502097224 */ /* 0x000fe400078e02ff */
[----:B------:R-:W-:Y:S02]  /*1bad0*/  IMAD.MOV.U32 R2, RZ, RZ, RZ ;  /* 0x000000ffff027224 */ /* 0x000fe400078e00ff */
[----:B------:R-:W-:Y:S02]  /*1bae0*/  IMAD.MOV R8, RZ, RZ, -R8 ;  /* 0x000000ffff087224 */ /* 0x000fe400078e0a08 */
[----:B------:R-:W-:Y:S01]  /*1baf0*/  IMAD.HI.U32 R2, R3, R9, R2 ;  /* 0x0000000903027227 */ /* 0x000fe200078e0002 */
[----:B------:R-:W-:-:S05]  /*1bb00*/  IABS R3, R7 ;  /* 0x0000000700037213 */ /* 0x000fca0000000000 */
[----:B------:R-:W-:-:S04]  /*1bb10*/  IMAD.HI.U32 R2, R2, R3, RZ ;  /* 0x0000000302027227 */ /* 0x000fc800078e00ff */
[----:B------:R-:W-:Y:S01]  /*1bb20*/  IMAD R8, R2, R8, R3 ;  /* 0x0000000802087224 */ /* 0x000fe200078e0203 */
[----:B------:R-:W-:-:S04]  /*1bb30*/  LOP3.LUT R3, R7, R6, RZ, 0x3c, !PT ;  /* 0x0000000607037212 */ /* 0x000fc800078e3cff */
[----:B------:R-:W-:Y:S02]  /*1bb40*/  ISETP.GT.U32.AND P1, PT, R5, R8, PT ;  /* 0x000000080500720c */ /* 0x000fe40003f24070 */
[----:B------:R-:W-:Y:S01]  /*1bb50*/  ISETP.GE.AND P2, PT, R3, RZ, PT ;  /* 0x000000ff0300720c */ /* 0x000fe20003f46270 */
[----:B------:R-:W-:-:S10]  /*1bb60*/  IMAD.MOV R3, RZ, RZ, -R7 ;  /* 0x000000ffff037224 */ /* 0x000fd400078e0a07 */
        /* <DEDUP_REMOVED lines=13> */
.L_x_1271:
[----:B0-----:R-:W0:Y:S02]  /*1bc40*/  LDC.64 R2, c[0x0][0xc90] ;  /* 0x00032400ff027b82 */ /* 0x001e240000000a00 */
[----:B0-----:R-:W-:-:S05]  /*1bc50*/  IMAD.WIDE R2, R27, 0x4, R2 ;  /* 0x000000041b027825 */ /* 0x001fca00078e0202 */
[----:B------:R0:W2:Y:S02]  /*1bc60*/  LDG.E R8, desc[UR40][R2.64] ;  /* 0x0000002802087981 */ /* 0x0000a4000c1e1900 */
[----:B0-----:R-:W-:Y:S02]  /*1bc70*/  IMAD.MOV.U32 R2, RZ, RZ, RZ ;  /* 0x000000ffff027224 */ /* 0x001fe400078e00ff */
[----:B--2---:R-:W-:-:S05]  /*1bc80*/  IMAD R5, R25, R8, RZ ;  /* 0x0000000819057224 */ /* 0x004fca00078e02ff */
[----:B------:R-:W-:-:S04]  /*1bc90*/  IABS R10, R5 ;  /* 0x00000005000a7213 */ /* 0x000fc80000000000 */
[----:B------:R-:W0:Y:S08]  /*1bca0*/  I2F.RP R6, R10 ;  /* 0x0000000a00067306 */ /* 0x000e300000209400 */
[----:B0-----:R-:W0:Y:S02]  /*1bcb0*/  MUFU.RCP R6, R6 ;  /* 0x0000000600067308 */ /* 0x001e240000001000 */
[----:B0-----:R-:W-:-:S06]  /*1bcc0*/  VIADD R7, R6, 0xffffffe ;  /* 0x0ffffffe06077836 */ /* 0x001fcc0000000000 */
[----:B------:R-:W0:Y:S02]  /*1bcd0*/  F2I.FTZ.U32.TRUNC.NTZ R3, R7 ;  /* 0x0000000700037305 */ /* 0x000e24000021f000 */
[----:B0-----:R-:W-:-:S04]  /*1bce0*/  IMAD.MOV R9, RZ, RZ, -R3 ;  /* 0x000000ffff097224 */ /* 0x001fc800078e0a03 */
[----:B------:R-:W-:-:S04]  /*1bcf0*/  IMAD R9, R9, R10, RZ ;  /* 0x0000000a09097224 */ /* 0x000fc800078e02ff */
[----:B------:R-:W-:Y:S01]  /*1bd00*/  IMAD.HI.U32 R2, R3, R9, R2 ;  /* 0x0000000903027227 */ /* 0x000fe200078e0002 */
[----:B------:R-:W-:Y:S02]  /*1bd10*/  IABS R9, R4 ;  /* 0x0000000400097213 */ /* 0x000fe40000000000 */
[----:B------:R-:W-:-:S03]  /*1bd20*/  IABS R3, R5 ;  /* 0x0000000500037213 */ /* 0x000fc60000000000 */
[----:B------:R-:W-:-:S04]  /*1bd30*/  IMAD.HI.U32 R2, R2, R9, RZ ;  /* 0x0000000902027227 */ /* 0x000fc800078e00ff */
[----:B------:R-:W-:-:S04]  /*1bd40*/  IMAD.MOV R3, RZ, RZ, -R3 ;  /* 0x000000ffff037224 */ /* 0x000fc800078e0a03 */
        /* <DEDUP_REMOVED lines=14> */
[----:B------:R-:W-:Y:S02]  /*1be30*/  IMAD R4, R5, R2, R4 ;  /* 0x0000000205047224 */ /* 0x000fe400078e0204 */
[----:B------:R-:W-:Y:S01]  /*1be40*/  IMAD.MOV.U32 R2, RZ, RZ, RZ ;  /* 0x000000ffff027224 */ /* 0x000fe200078e00ff */
[----:B------:R-:W-:-:S04]  /*1be50*/  VIADDMNMX R7, R7, UR5, R8, PT ;  /* 0x0000000507077c46 */ /* 0x000fc8000b800108 */
[----:B------:R-:W-:Y:S01]  /*1be60*/  IABS R8, R7 ;  /* 0x0000000700087213 */ /* 0x000fe20000000000 */
[----:B------:R-:W-:-:S03]  /*1be70*/  IMAD.MOV R26, RZ, RZ, -R7 ;  /* 0x000000ffff1a7224 */ /* 0x000fc600078e0a07 */
[----:B------:R-:W0:Y:S08]  /*1be80*/  I2F.RP R9, R8 ;  /* 0x0000000800097306 */ /* 0x000e300000209400 */
[----:B0-----:R-:W0:Y:S02]  /*1be90*/  MUFU.RCP R9, R9 ;  /* 0x0000000900097308 */ /* 0x001e240000001000 */
[----:B0-----:R-:W-:Y:S01]  /*1bea0*/  VIADD R3, R9, 0xffffffe ;  /* 0x0ffffffe09037836 */ /* 0x001fe20000000000 */
[----:B------:R-:W-:-:S05]  /*1beb0*/  IABS R9, R7 ;  /* 0x0000000700097213 */ /* 0x000fca0000000000 */
[----:B------:R-:W0:Y:S02]  /*1bec0*/  F2I.FTZ.U32.TRUNC.NTZ R3, R3 ;  /* 0x0000000300037305 */ /* 0x000e24000021f000 */
[----:B0-----:R-:W-:-:S04]  /*1bed0*/  IMAD.MOV R11, RZ, RZ, -R3 ;  /* 0x000000ffff0b7224 */ /* 0x001fc800078e0a03 */
        /* <DEDUP_REMOVED lines=12> */
[----:B------:R-:W-:Y:S02]  /*1bfa0*/  ISETP.GE.AND P2, PT, R3, RZ, PT ;  /* 0x000000ff0300720c */ /* 0x000fe40003f46270 */
[----:B------:R-:W-:-:S05]  /*1bfb0*/  IADD3 R3, R6, 0x1000000, R4 ;  /* 0x0100000006037810 */ /* 0x000fca0007ffe004 */
[----:B------:R-:W-:-:S06]  /*1bfc0*/  @P0 VIADD R2, R2, 0x1 ;  /* 0x0000000102020836 */ /* 0x000fcc0000000000 */
[----:B------:R-:W-:Y:S01]  /*1bfd0*/  @!P2 IMAD.MOV R2, RZ, RZ, -R2 ;  /* 0x000000ffff02a224 */ /* 0x000fe200078e0a02 */
[----:B------:R-:W-:-:S05]  /*1bfe0*/  @!P1 LOP3.LUT R2, RZ, R7, RZ, 0x33, !PT ;  /* 0x00000007ff029212 */ /* 0x000fca00078e33ff */
[----:B------:R-:W-:-:S07]  /*1bff0*/  IMAD R26, R2, R26, R3 ;  /* 0x0000001a021a7224 */ /* 0x000fce00078e0203 */
.L_x_1272:
[----:B------:R-:W-:-:S05]  /*1c000*/  LOP3.LUT R2, RZ, R2, RZ, 0x33, !PT ;  /* 0x00000002ff027212 */ /* 0x000fca00078e33ff */
[----:B------:R-:W-:Y:S01]  /*1c010*/  IMAD.IADD R25, R25, 0x1, R2 ;  /* 0x0000000119197824 */ /* 0x000fe200078e0202 */
[----:B------:R-:W-:Y:S06]  /*1c020*/  BRA `(.L_x_1273) ;  /* 0x00000000000c7947 */ /* 0x000fec0003800000 */
.L_x_1268:
[----:B------:R-:W-:Y:S02]  /*1c030*/  IMAD.MOV.U32 R25, RZ, RZ, RZ ;  /* 0x000000ffff197224 */ /* 0x000fe400078e00ff */
[----:B------:R-:W-:Y:S02]  /*1c040*/  IMAD.U32 R24, RZ, RZ, UR6 ;  /* 0x00000006ff187e24 */ /* 0x000fe4000f8e00ff */
[----:B------:R-:W-:-:S07]  /*1c050*/  IMAD.MOV.U32 R26, RZ, RZ, RZ ;  /* 0x000000ffff1a7224 */ /* 0x000fce00078e00ff */
.L_x_1273:
[----:B------:R-:W-:-:S13]  /*1c060*/  ISETP.NE.AND P0, PT, R0, RZ, PT ;  /* 0x000000ff0000720c */ /* 0x000fda0003f05270 */
[----:B------:R-:W0:Y:S01]  /*1c070*/  @!P0 S2R R3, SR_CgaCtaId ;  /* 0x0000000000038919 */ /* 0x000e220000008800 */
[----:B------:R-:W-:-:S04]  /*1c080*/  @!P0 MOV R0, 0x400 ;  /* 0x0000040000008802 */ /* 0x000fc80000000f00 */
[----:B0-----:R-:W-:-:S05]  /*1c090*/  @!P0 LEA R0, R3, R0, 0x18 ;  /* 0x0000000003008211 */ /* 0x001fca00078ec0ff */
[----:B------:R0:W-:Y:S01]  /*1c0a0*/  @!P0 STS.128 [R0+0x132d0], R24 ;  /* 0x0132d01800008388 */ /* 0x0001e20000000c00 */
[----:B------:R-:W-:Y:S06]  /*1c0b0*/  BAR.ARV 0x5, 0x200 ;  /* 0x0148000000007b1d */ /* 0x000fec0000002000 */
.L_x_1266:
[----:B------:R2:W-:Y:S01]  /*1c0c0*/  STL [R1+0x40], RZ ;  /* 0x000040ff01007387 */ /* 0x0005e20000100800 */
[----:B------:R-:W-:Y:S01]  /*1c0d0*/  ULDC UR4, c[0x0][0xc3c] ;  /* 0x00030f0000047ab9 */ /* 0x000fe20000000800 */
[----:B------:R-:W-:Y:S01]  /*1c0e0*/  IMAD.MOV.U32 R28, RZ, RZ, 0x1 ;  /* 0x00000001ff1c7424 */ /* 0x000fe200078e00ff */
[----:B-1----:R-:W-:Y:S01]  /*1c0f0*/  ISETP.GE.AND P0, PT, R27, UR4, PT ;  /* 0x000000041b007c0c */ /* 0x002fe2000bf06270 */
[----:B------:R-:W-:-:S12]  /*1c100*/  IMAD.MOV.U32 R22, RZ, RZ, RZ ;  /* 0x000000ffff167224 */ /* 0x000fd800078e00ff */
[----:B--2---:R-:W-:Y:S05]  /*1c110*/  @P0 BRA `(.L_x_1274) ;  /* 0x0000005c00780947 */ /* 0x004fea0003800000 */
[----:B------:R-:W2:Y:S01]  /*1c120*/  LDL R10, [R1+0x38] ;  /* 0x00003800010a7983 */ /* 0x000ea20000100800 */
[----:B------:R-:W1:Y:S01]  /*1c130*/  S2R R12, SR_TID.X ;  /* 0x00000000000c7919 */ /* 0x000e620000002100 */
[----:B------:R-:W3:Y:S01]  /*1c140*/  S2UR UR5, SR_CgaCtaId ;  /* 0x00000000000579c3 */ /* 0x000ee20000008800 */
[----:B------:R-:W-:Y:S01]  /*1c150*/  UMOV UR4, 0x400 ;  /* 0x0000040000047882 */ /* 0x000fe20000000000 */
[C---:B-1----:R-:W-:Y:S01]  /*1c160*/  IMAD.SHL.U32 R3, R12.reuse, 0x40, RZ ;  /* 0x000000400c037824 */ /* 0x042fe200078e00ff */
[C---:B------:R-:W-:Y:S01]  /*1c170*/  LOP3.LUT R11, R12.reuse, 0x7f, RZ, 0xc0, !PT ;  /* 0x0000007f0c0b7812 */ /* 0x040fe200078ec0ff */
[C---:B------:R-:W-:Y:S01]  /*1c180*/  IMAD.SHL.U32 R2, R12.reuse, 0x10, RZ ;  /* 0x000000100c027824 */ /* 0x040fe200078e00ff */
[----:B------:R-:W-:Y:S02]  /*1c190*/  SHF.R.U32.HI R5, RZ, 0x1, R12 ;  /* 0x00000001ff057819 */ /* 0x000fe4000001160c */
[----:B------:R-:W-:Y:S01]  /*1c1a0*/  LOP3.LUT R4, R3, 0x180, RZ, 0xc0, !PT ;  /* 0x0000018003047812 */ /* 0x000fe200078ec0ff */
[----:B0-----:R-:W-:-:S02]  /*1c1b0*/  IMAD.SHL.U32 R0, R12, 0x20, RZ ;  /* 0x000000200c007824 */ /* 0x001fc400078e00ff */
        /* <DEDUP_REMOVED lines=26> */
[----:B------:R-:W-:Y:S01]  /*1c360*/  IMAD.MOV.U32 R29, RZ, RZ, 0x1 ;  /* 0x00000001ff1d7424 */ /* 0x000fe200078e00ff */
[----:B------:R-:W-:Y:S01]  /*1c370*/  CS2R R22, SRZ ;  /* 0x0000000000167805 */ /* 0x000fe2000001ff00 */
[----:B------:R-:W-:Y:S01]  /*1c380*/  IMAD.MOV.U32 R28, RZ, RZ, 0x1 ;  /* 0x00000001ff1c7424 */ /* 0x000fe200078e00ff */
[----:B------:R-:W-:Y:S01]  /*1c390*/  ULDC.64 UR38, c[0x0][0x198] ;  /* 0x0000660000267ab9 */ /* 0x000fe20000000a00 */
[----:B------:R-:W-:Y:S01]  /*1c3a0*/  ULDC UR36, c[0x0][0xc] ;  /* 0x0000030000247ab9 */ /* 0x000fe20000000800 */
[C---:B--2---:R-:W-:Y:S02]  /*1c3b0*/  LOP3.LUT R4, R10.reuse, 0x1, RZ, 0xfc, !PT ;  /* 0x000000010a047812 */ /* 0x044fe400078efcff */
[----:B------:R-:W-:-:S03]  /*1c3c0*/  LOP3.LUT R0, R10, 0x2, RZ, 0xfc, !PT ;  /* 0x000000020a007812 */ /* 0x000fc600078efcff */
[----:B------:R0:W-:Y:S04]  /*1c3d0*/  STL [R1+0x44], R4 ;  /* 0x0000440401007387 */ /* 0x0001e80000100800 */
[----:B------:R0:W-:Y:S04]  /*1c3e0*/  STL [R1+0x30], R2 ;  /* 0x0000300201007387 */ /* 0x0001e80000100800 */
[----:B------:R0:W-:Y:S04]  /*1c3f0*/  STL [R1+0x1c], R0 ;  /* 0x00001c0001007387 */ /* 0x0001e80000100800 */
[----:B------:R0:W-:Y:S02]  /*1c400*/  STL [R1+0x40], RZ ;  /* 0x000040ff01007387 */ /* 0x0001e40000100800 */
.L_x_1396:
[----:B------:R-:W-:Y:S05]  /*1c410*/  YIELD ;  /* 0x0000000000007946 */ /* 0x000fea0003800000 */
[----:B------:R-:W-:Y:S01]  /*1c420*/  ULDC.64 UR4, c[0x0][0xa28] ;  /* 0x00028a0000047ab9 */ /* 0x000fe20000000a00 */
[----:B------:R-:W-:Y:S02]  /*1c430*/  CS2R R6, SRZ ;  /* 0x0000000000067805 */ /* 0x000fe4000001ff00 */
[----:B------:R-:W-:Y:S01]  /*1c440*/  ISETP.NE.U32.AND P0, PT, RZ, UR4, PT ;  /* 0x00000004ff007c0c */ /* 0x000fe2000bf05070 */
[----:B01----:R-:W1:Y:S01]  /*1c450*/  LDC.64 R10, c[0x0][0xa00] ;  /* 0x00028000ff0a7b82 */ /* 0x003e620000000a00 */
[----:B0-----:R-:W-:Y:S01]  /*1c460*/  IMAD.MOV.U32 R0, RZ, RZ, RZ ;  /* 0x000000ffff007224 */ /* 0x001fe200078e00ff */
[----:B------:R-:W-:Y:S01]  /*1c470*/  ULDC.64 UR6, c[0x0][0xa08] ;  /* 0x0002820000067ab9 */ /* 0x000fe20000000a00 */
[----:B------:R-:W-:Y:S01]  /*1c480*/  ISETP.NE.AND.EX P0, PT, RZ, UR5, PT, P0 ;  /* 0x00000005ff007c0c */ /* 0x000fe2000bf05300 */
[----:B------:R-:W-:Y:S01]  /*1c490*/  ULDC.64 UR4, c[0x0][0xa18] ;  /* 0x0002860000047ab9 */ /* 0x000fe20000000a00 */
[----:B------:R-:W-:-:S03]  /*1c4a0*/  ULDC.64 UR8, c[0x0][0xa10] ;  /* 0x0002840000087ab9 */ /* 0x000fc60000000a00 */
[----:B------:R-:W0:Y:S08]  /*1c4b0*/  LDC.64 R4, c[0x0][0xa08] ;  /* 0x00028200ff047b82 */ /* 0x000e300000000a00 */
[----:B--2---:R-:W2:Y:S02]  /*1c4c0*/  @P0 LDC.64 R2, c[0x0][0xa28] ;  /* 0x00028a00ff020b82 */ /* 0x004ea40000000a00 */
[----:B--2---:R-:W-:-:S05]  /*1c4d0*/  @P0 IMAD.WIDE R2, R27, 0x4, R2 ;  /* 0x000000041b020825 */ /* 0x004fca00078e0202 */
[----:B------:R2:W5:Y:S01]  /*1c4e0*/  @P0 LDG.E R7, desc[UR40][R2.64] ;  /* 0x0000002802070981 */ /* 0x000562000c1e1900 */
[----:B------:R-:W-:Y:S01]  /*1c4f0*/  ISETP.NE.U32.AND P0, PT, RZ, UR4, PT ;  /* 0x00000004ff007c0c */ /* 0x000fe2000bf05070 */
[C---:B-1----:R-:W-:Y:S01]  /*1c500*/  IMAD.WIDE R10, R27.reuse, 0x4, R10 ;  /* 0x000000041b0a7825 */ /* 0x042fe200078e020a */
[----:B------:R-:W-:Y:S02]  /*1c510*/  ISETP.NE.U32.AND P2, PT, RZ, UR6, PT ;  /* 0x00000006ff007c0c */ /* 0x000fe4000bf45070 */
[----:B------:R-:W-:Y:S01]  /*1c520*/  ISETP.NE.AND.EX P0, PT, RZ, UR5, PT, P0 ;  /* 0x00000005ff007c0c */ /* 0x000fe2000bf05300 */
[----:B------:R-:W-:Y:S01]  /*1c530*/  ULDC.64 UR4, c[0x0][0xa00] ;  /* 0x0002800000047ab9 */ /* 0x000fe20000000a00 */
[----:B------:R-:W-:Y:S01]  /*1c540*/  ISETP.NE.U32.AND P4, PT, RZ, UR8, PT ;  /* 0x00000008ff007c0c */ /* 0x000fe2000bf85070 */
[----:B------:R-:W-:Y:S01]  /*1c550*/  IMAD.MOV.U32 R12, RZ, RZ, RZ ;  /* 0x000000ffff0c7224 */ /* 0x000fe200078e00ff */
[----:B------:R-:W-:Y:S01]  /*1c560*/  ISETP.NE.U32.AND P1, PT, RZ, UR4, PT ;  /* 0x00000004ff007c0c */ /* 0x000fe2000bf25070 */
[----:B--2---:R-:W1:Y:S01]  /*1c570*/  LDC.64 R2, c[0x0][0xa10] ;  /* 0x00028400ff027b82 */ /* 0x004e620000000a00 */
[----:B0-----:R-:W-:-:S02]  /*1c580*/  IMAD.WIDE R4, R27, 0x4, R4 ;  /* 0x000000041b047825 */ /* 0x001fc400078e0204 */
[----:B------:R-:W-:-:S05]  /*1c590*/  ISETP.NE.AND.EX P3, PT, RZ, UR5, PT, P1 ;  /* 0x00000005ff007c0c */ /* 0x000fca000bf65310 */
[----:B------:R-:W0:Y:S01]  /*1c5a0*/  @P0 LDC.64 R8, c[0x0][0xa18] ;  /* 0x00028600ff080b82 */ /* 0x000e220000000a00 */
[----:B------:R-:W-:Y:S01]  /*1c5b0*/  ULDC UR4, c[0x0][0x288] ;  /* 0x0000a20000047ab9 */ /* 0x000fe20000000800 */
[----:B------:R-:W-:Y:S02]  /*1c5c0*/  ISETP.NE.AND.EX P1, PT, RZ, UR7, PT, P2 ;  /* 0x00000007ff007c0c */ /* 0x000fe4000bf25320 */
[----:B------:R-:W-:-:S04]  /*1c5d0*/  ISETP.NE.AND.EX P2, PT, RZ, UR9, PT, P4 ;  /* 0x00000009ff007c0c */ /* 0x000fc8000bf45340 */
[----:B------:R-:W2:Y:S07]  /*1c5e0*/  @P3 LDG.E R0, desc[UR40][R10.64] ;  /* 0x000000280a003981 */ /* 0x000eae000c1e1900 */
[----:B------:R-:W5:Y:S01]  /*1c5f0*/  @P1 LDG.E R12, desc[UR40][R4.64] ;  /* 0x00000028040c1981 */ /* 0x000f62000c1e1900 */
[----:B-1----:R-:W-:-:S05]  /*1c600*/  IMAD.WIDE R2, R27, 0x4, R2 ;  /* 0x000000041b027825 */ /* 0x002fca00078e0202 */
[----:B------:R-:W5:Y:S01]  /*1c610*/  @P2 LDG.E R6, desc[UR40][R2.64] ;  /* 0x0000002802062981 */ /* 0x000f62000c1e1900 */
[----:B0-----:R-:W-:-:S03]  /*1c620*/  @P0 IMAD.WIDE R8, R27, 0x4, R8 ;  /* 0x000000041b080825 */ /* 0x001fc600078e0208 */
        /* <DEDUP_REMOVED lines=10> */
[----:B------:R-:W-:Y:S02]  /*1c6d0*/  ULDC UR5, c[0x0][0x348] ;  /* 0x0000d20000057ab9 */ /* 0x000fe40000000800 */
[----:B0-----:R-:W-:Y:S02]  /*1c6e0*/  IMAD.U32 R8, RZ, RZ, UR5 ;  /* 0x00000005ff087e24 */ /* 0x001fe4000f8e00ff */
[----:B------:R-:W-:Y:S01]  /*1c6f0*/  IMAD.U32 R9, RZ, RZ, UR4 ;  /* 0x00000004ff097e24 */ /* 0x000fe2000f8e00ff */
[----:B--2---:R0:W-:Y:S01]  /*1c700*/  STL [R1+0x14], R0 ;  /* 0x0000140001007387 */ /* 0x0041e20000100800 */
[----:B------:R-:W-:Y:S01]  /*1c710*/  IMAD.MOV.U32 R13, RZ, RZ, R0 ;  /* 0x000000ffff0d7224 */ /* 0x000fe200078e0000 */
[----:B------:R-:W-:Y:S06]  /*1c720*/  @P0 BRA `(.L_x_1275) ;  /* 0x0000000000140947 */ /* 0x000fec0003800000 */
[----:B------:R-:W-:Y:S05]  /*1c730*/  @!P3 BRA `(.L_x_1275) ;  /* 0x000000000010b947 */ /* 0x000fea0003800000 */
[----:B0-----:R-:W2:Y:S04]  /*1c740*/  LDG.E R0, desc[UR40][R10.64] ;  /* 0x000000280a007981 */ /* 0x001ea8000c1e1900 */
[----:B------:R-:W2:Y:S02]  /*1c750*/  LDG.E R10, desc[UR40][R10.64+0x4] ;  /* 0x000004280a0a7981 */ /* 0x000ea4000c1e1900 */
[----:B--2---:R-:W-:-:S05]  /*1c760*/  IMAD.IADD R13, R10, 0x1, -R0 ;  /* 0x000000010a0d7824 */ /* 0x004fca00078e0a00 */
[----:B------:R1:W-:Y:S02]  /*1c770*/  STL [R1+0x14], R13 ;  /* 0x0000140d01007387 */ /* 0x0003e40000100800 */
.L_x_1275:
        /* <DEDUP_REMOVED lines=8> */
[----:B------:R-:W-:Y:S02]  /*1c800*/  LOP3.LUT R17, R26, 0xffff, RZ, 0xc0, !PT ;  /* 0x0000ffff1a117812 */ /* 0x000fe400078ec0ff */
[----:B------:R0:W-:Y:S09]  /*1c810*/  STL [R1+0x4], R10 ;  /* 0x0000040a01007387 */ /* 0x0001f20000100800 */
[----:B------:R-:W-:Y:S05]  /*1c820*/  @!P0 BRA `(.L_x_1276) ;  /* 0x0000000000108947 */ /* 0x000fea0003800000 */
[----:B------:R-:W2:Y:S02]  /*1c830*/  LDC.64 R4, c[0x0][0xa20] ;  /* 0x00028800ff047b82 */ /* 0x000ea40000000a00 */
[----:B--2---:R-:W-:-:S05]  /*1c840*/  IMAD.WIDE R4, R27, 0x4, R4 ;  /* 0x000000041b047825 */ /* 0x004fca00078e0204 */
[----:B------:R2:W5:Y:S01]  /*1c850*/  LDG.E R9, desc[UR40][R4.64] ;  /* 0x0000002804097981 */ /* 0x000562000c1e1900 */
[----:B------:R-:W-:Y:S05]  /*1c860*/  BRA `(.L_x_1277) ;  /* 0x0000000000107947 */ /* 0x000fea0003800000 */
.L_x_1276:
[----:B------:R-:W-:Y:S05]  /*1c870*/  @!P1 BRA `(.L_x_1277) ;  /* 0x00000000000c9947 */ /* 0x000fea0003800000 */
[----:B------:R-:W2:Y:S04]  /*1c880*/  LDG.E R9, desc[UR40][R4.64] ;  /* 0x0000002804097981 */ /* 0x000ea8000c1e1900 */
[----:B------:R-:W2:Y:S02]  /*1c890*/  LDG.E R4, desc[UR40][R4.64+0x4] ;  /* 0x0000042804047981 */ /* 0x000ea4000c1e1900 */
[----:B--2---:R-:W-:-:S07]  /*1c8a0*/  IMAD.IADD R9, R4, 0x1, -R9 ;  /* 0x0000000104097824 */ /* 0x004fce00078e0a09 */
.L_x_1277:
[----:B--2---:R-:W2:Y:S04]  /*1c8b0*/  @P2 LDG.E R4, desc[UR40][R2.64] ;  /* 0x0000002802042981 */ /* 0x004ea8000c1e1900 */
[----:B------:R3:W2:Y:S01]  /*1c8c0*/  @P2 LDG.E R5, desc[UR40][R2.64+0x4] ;  /* 0x0000042802052981 */ /* 0x0006a2000c1e1900 */
[----:B-----5:R-:W-:Y:S02]  /*1c8d0*/  IMAD.IADD R7, R9, 0x1, -R7 ;  /* 0x0000000109077824 */ /* 0x020fe400078e0a07 */
[----:B------:R-:W-:-:S04]  /*1c8e0*/  IMAD R11, R25, 0xc0, RZ ;  /* 0x000000c0190b7824 */ /* 0x000fc800078e02ff */
[----:B------:R-:W-:Y:S01]  /*1c8f0*/  VIADD R9, R11, 0xbf ;  /* 0x000000bf0b097836 */ /* 0x000fe20000000000 */
[----:B------:R4:W-:Y:S01]  /*1c900*/  STL [R1+0x10], R11 ;  /* 0x0000100b01007387 */ /* 0x0009e20000100800 */
[----:B---3--:R-:W3:Y:S02]  /*1c910*/  LDC R2, c[0x0][0x448] ;  /* 0x00011200ff027b82 */ /* 0x008ee40000000800 */
[----:B---3--:R-:W-:-:S13]  /*1c920*/  ISETP.NE.AND P1, PT, R2, 0x1, PT ;  /* 0x000000010200780c */ /* 0x008fda0003f25270 */
[----:B------:R-:W3:Y:S08]  /*1c930*/  @P1 LDC R2, c[0x0][0x44c] ;  /* 0x00011300ff021b82 */ /* 0x000ef00000000800 */
[----:B------:R-:W0:Y:S01]  /*1c940*/  @P1 LDC R3, c[0x0][0x450] ;  /* 0x00011400ff031b82 */ /* 0x000e220000000800 */
[----:B---3--:R-:W-:-:S05]  /*1c950*/  @P1 IMAD.HI.U32 R2, R9, R2, RZ ;  /* 0x0000000209021227 */ /* 0x008fca00078e00ff */
[----:B0-----:R-:W-:Y:S01]  /*1c960*/  @P1 SHF.R.U32.HI R9, RZ, R3, R2 ;  /* 0x00000003ff091219 */ /* 0x001fe20000011602 */
[----:B--2---:R-:W-:-:S04]  /*1c970*/  @P2 IMAD.IADD R8, R5, 0x1, -R4 ;  /* 0x0000000105082824 */ /* 0x004fc800078e0a04 */
[----:B------:R-:W-:-:S04]  /*1c980*/  IMAD.IADD R20, R7, 0x1, R8 ;  /* 0x0000000107147824 */ /* 0x000fc800078e0208 */
[C---:B------:R-:W-:Y:S01]  /*1c990*/  VIADD R21, R20.reuse, 0x9f ;  /* 0x0000009f14157836 */ /* 0x040fe20000000000 */
[----:B------:R-:W-:-:S03]  /*1c9a0*/  IADD3 R18, R20, 0x1, -R13 ;  /* 0x0000000114127810 */ /* 0x000fc60007ffe80d */
[----:B------:R-:W-:-:S04]  /*1c9b0*/  IMAD.HI R21, R21, 0x66666667, RZ ;  /* 0x6666666715157827 */ /* 0x000fc800078e02ff */
[----:B------:R-:W-:Y:S01]  /*1c9c0*/  IMAD.IADD R9, R18, 0x1, R9 ;  /* 0x0000000112097824 */ /* 0x000fe200078e0209 */
[----:B------:R-:W-:-:S04]  /*1c9d0*/  SHF.R.U32.HI R2, RZ, 0x1f, R21 ;  /* 0x0000001fff027819 */ /* 0x000fc80000011615 */
[----:B------:R-:W-:Y:S02]  /*1c9e0*/  LEA.HI.SX32 R21, R21, R2, 0x1a ;  /* 0x0000000215157211 */ /* 0x000fe400078fd2ff */
[----:B------:R-:W0:Y:S02]  /*1c9f0*/  LDC.64 R2, c[0x0][0x9e0] ;  /* 0x00027800ff027b82 */ /* 0x000e240000000a00 */
[----:B0-----:R-:W-:Y:S01]  /*1ca00*/  ISETP.GE.AND P3, PT, R3, 0x1, PT ;  /* 0x000000010300780c */ /* 0x001fe20003f66270 */
[----:B------:R-:W-:-:S12]  /*1ca10*/  IMAD.IADD R2, R9, 0x1, R2 ;  /* 0x0000000109027824 */ /* 0x000fd800078e0202 */
[----:B----4-:R-:W-:Y:S05]  /*1ca20*/  @!P3 BRA `(.L_x_1278) ;  /* 0x000000000048b947 */ /* 0x010fea0003800000 */
        /* <DEDUP_REMOVED lines=11> */
.L_x_1280:
[----:B------:R-:W-:-:S13]  /*1cae0*/  ISETP.NE.AND P0, PT, R3, 0x1, PT ;  /* 0x000000010300780c */ /* 0x000fda0003f05270 */
[----:B------:R-:W0:Y:S02]  /*1caf0*/  @P0 LDC.64 R4, c[0x0][0x9e8] ;  /* 0x00027a00ff040b82 */ /* 0x000e240000000a00 */
[----:B0-----:R-:W-:-:S05]  /*1cb00*/  @P0 IMAD.HI.U32 R4, R10, R4, RZ ;  /* 0x000000040a040227 */ /* 0x001fca00078e00ff */
[----:B------:R-:W-:-:S07]  /*1cb10*/  @P0 SHF.R.U32.HI R10, RZ, R5, R4 ;  /* 0x00000005ff0a0219 */ /* 0x000fce0000011604 */
.L_x_1281:
[----:B------:R-:W-:Y:S05]  /*1cb20*/  BSYNC B0 ;  /* 0x0000000000007941 */ /* 0x000fea0003800000 */
.L_x_1279:
[----:B------:R-:W-:-:S05]  /*1cb30*/  IMAD R10, R10, R3, R3 ;  /* 0x000000030a0a7224 */ /* 0x000fca00078e0203 */
[----:B------:R-:W-:-:S07]  /*1cb40*/  VIMNMX R2, R2, R10, PT ;  /* 0x0000000a02027248 */ /* 0x000fce0003fe0100 */
.L_x_1278:
[----:B------:R-:W0:Y:S01]  /*1cb50*/  @P1 LDC R5, c[0x0][0x44c] ;  /* 0x00011300ff051b82 */ /* 0x000e220000000800 */
[----:B------:R-:W-:Y:S01]  /*1cb60*/  VIADD R2, R2, 0x9f ;  /* 0x0000009f02027836 */ /* 0x000fe20000000000 */
[----:B------:R-:W-:Y:S01]  /*1cb70*/  ULDC UR4, c[0x0][0x9dc] ;  /* 0x0002770000047ab9 */ /* 0x000fe20000000800 */
[----:B------:R-:W-:Y:S02]  /*1cb80*/  IMAD.MOV.U32 R4, RZ, RZ, R11 ;  /* 0x000000ffff047224 */ /* 0x000fe400078e000b */
[----:B------:R-:W-:-:S03]  /*1cb90*/  IMAD.HI R2, R2, 0x66666667, RZ ;  /* 0x6666666702027827 */ /* 0x000fc600078e02ff */
[----:B------:R-:W2:Y:S01]  /*1cba0*/  @P1 LDC R9, c[0x0][0x450] ;  /* 0x00011400ff091b82 */ /* 0x000ea20000000800 */
[----:B------:R-:W-:Y:S02]  /*1cbb0*/  IMAD.IADD R20, R20, 0x1, -R13 ;  /* 0x0000000114147824 */ /* 0x000fe400078e0a0d */
[----:B0-----:R-:W-:-:S05]  /*1cbc0*/  @P1 IMAD.HI.U32 R5, R11, R5, RZ ;  /* 0x000000050b051227 */ /* 0x001fca00078e00ff */
[----:B--2---:R-:W-:Y:S02]  /*1cbd0*/  @P1 SHF.R.U32.HI R4, RZ, R9, R5 ;  /* 0x00000009ff041219 */ /* 0x004fe40000011605 */
[----:B------:R-:W-:-:S03]  /*1cbe0*/  SHF.R.U32.HI R9, RZ, 0x1f, R2 ;  /* 0x0000001fff097819 */ /* 0x000fc60000011602 */
[----:B------:R-:W-:Y:S01]  /*1cbf0*/  IMAD.IADD R10, R20, 0x1, R4 ;  /* 0x00000001140a7824 */ /* 0x000fe200078e0204 */
[----:B------:R-:W-:-:S03]  /*1cc00*/  LEA.HI.SX32 R9, R2, R9, 0x1a ;  /* 0x0000000902097211 */ /* 0x000fc600078fd2ff */
[----:B------:R-:W-:Y:S01]  /*1cc10*/  VIADD R2, R10, -UR4 ;  /* 0x800000040a027c36 */ /* 0x000fe20008000000 */
[----:B------:R-:W-:Y:S01]  /*1cc20*/  VIMNMX R9, R21, R9, PT ;  /* 0x0000000915097248 */ /* 0x000fe20003fe0100 */
        /* <DEDUP_REMOVED lines=11> */
.L_x_1284:
[----:B------:R-:W-:-:S13]  /*1cce0*/  ISETP.NE.AND P0, PT, R3, 0x1, PT ;  /* 0x000000010300780c */ /* 0x000fda0003f05270 */
[----:B------:R-:W0:Y:S02]  /*1ccf0*/  @P0 LDC.64 R4, c[0x0][0x9e8] ;  /* 0x00027a00ff040b82 */ /* 0x000e240000000a00 */
[----:B0-----:R-:W-:-:S05]  /*1cd00*/  @P0 IMAD.HI.U32 R4, R10, R4, RZ ;  /* 0x000000040a040227 */ /* 0x001fca00078e00ff */
[----:B------:R-:W-:-:S07]  /*1cd10*/  @P0 SHF.R.U32.HI R10, RZ, R5, R4 ;  /* 0x00000005ff0a0219 */ /* 0x000fce0000011604 */
.L_x_1285:
[----:B------:R-:W-:Y:S05]  /*1cd20*/  BSYNC B0 ;  /* 0x0000000000007941 */ /* 0x000fea0003800000 */
.L_x_1283:
[----:B------:R-:W-:-:S05]  /*1cd30*/  IMAD R3, R10, R3, RZ ;  /* 0x000000030a037224 */ /* 0x000fca00078e02ff */
[----:B------:R-:W-:-:S07]  /*1cd40*/  VIMNMX R2, R2, R3, !PT ;  /* 0x0000000302027248 */ /* 0x000fce0007fe0100 */
.L_x_1282:
[----:B------:R-:W-:Y:S01]  /*1cd50*/  IMAD.HI R2, R2, 0x66666667, RZ ;  /* 0x6666666702027827 */ /* 0x000fe200078e02ff */
[----:B------:R-:W-:Y:S01]  /*1cd60*/  BSSY B0, `(.L_x_1286) ;  /* 0x0000027000007945 */ /* 0x000fe20003800000 */
[----:B------:R-:W-:Y:S02]  /*1cd70*/  LOP3.LUT R26, R0, 0xff, RZ, 0xc0, !PT ;  /* 0x000000ff001a7812 */ /* 0x000fe400078ec0ff */
[----:B------:R-:W-:Y:S02]  /*1cd80*/  SHF.R.U32.HI R0, RZ, 0x10, R0 ;  /* 0x00000010ff007819 */ /* 0x000fe40000011600 */
[----:B------:R-:W-:-:S04]  /*1cd90*/  SHF.R.U32.HI R3, RZ, 0x1f, R2 ;  /* 0x0000001fff037819 */ /* 0x000fc80000011602 */
[----:B------:R-:W-:Y:S01]  /*1cda0*/  LEA.HI.SX32 R3, R2, R3, 0x1a ;  /* 0x0000000302037211 */ /* 0x000fe200078fd2ff */
[----:B------:R-:W-:-:S03]  /*1cdb0*/  IMAD.MOV.U32 R2, RZ, RZ, RZ ;  /* 0x000000ffff027224 */ /* 0x000fc600078e00ff */
[----:B------:R-:W-:-:S04]  /*1cdc0*/  VIMNMX R4, RZ, R3, !PT ;  /* 0x00000003ff047248 */ /* 0x000fc80007fe0100 */
[----:B------:R-:W-:-:S13]  /*1cdd0*/  ISETP.GT.AND P0, PT, R9, R4, PT ;  /* 0x000000040900720c */ /* 0x000fda0003f04270 */
[----:B------:R-:W-:Y:S05]  /*1cde0*/  @!P0 BRA `(.L_x_1287) ;  /* 0x0000000000788947 */ /* 0x000fea0003800000 */
[----:B------:R-:W-:Y:S01]  /*1cdf0*/  ISETP.NE.AND P0, PT, R0, RZ, PT ;  /* 0x000000ff0000720c */ /* 0x000fe20003f05270 */
[----:B------:R-:W-:-:S03]  /*1ce00*/  ULDC UR4, c[0x0][0x9f0] ;  /* 0x00027c0000047ab9 */ /* 0x000fc60000000800 */
[----:B------:R-:W-:-:S04]  /*1ce10*/  SEL R5, R0, UR4, P0 ;  /* 0x0000000400057c07 */ /* 0x000fc80008000000 */
[----:B------:R-:W-:Y:S02]  /*1ce20*/  IABS R10, R5 ;  /* 0x00000005000a7213 */ /* 0x000fe40000000000 */
[----:B------:R-:W-:Y:S02]  /*1ce30*/  IADD3 R11, R5, -0x1, R9 ;  /* 0xffffffff050b7810 */ /* 0x000fe40007ffe009 */
[----:B------:R-:W0:Y:S03]  /*1ce40*/  I2F.RP R2, R10 ;  /* 0x0000000a00027306 */ /* 0x000e260000209400 */
[----:B------:R-:W-:-:S05]  /*1ce50*/  IMAD.IADD R11, R11, 0x1, -R4 ;  /* 0x000000010b0b7824 */ /* 0x000fca00078e0a04 */
[----:B0-----:R-:W0:Y:S02]  /*1ce60*/  MUFU.RCP R2, R2 ;  /* 0x0000000200027308 */ /* 0x001e240000001000 */
[----:B0-----:R-:W-:-:S06]  /*1ce70*/  VIADD R2, R2, 0xffffffe ;  /* 0x0ffffffe02027836 */ /* 0x001fcc0000000000 */
[----:B------:R0:W2:Y:S02]  /*1ce80*/  F2I.FTZ.U32.TRUNC.NTZ R3, R2 ;  /* 0x0000000200037305 */ /* 0x0000a4000021f000 */
[----:B0-----:R-:W-:-:S04]  /*1ce90*/  LOP3.LUT R2, R11, R5, RZ, 0x3c, !PT ;  /* 0x000000050b027212 */ /* 0x001fc800078e3cff */
[----:B------:R-:W-:Y:S01]  /*1cea0*/  ISETP.GE.AND P3, PT, R2, RZ, PT ;  /* 0x000000ff0200720c */ /* 0x000fe20003f66270 */
[----:B--2---:R-:W-:-:S04]  /*1ceb0*/  IMAD.MOV R2, RZ, RZ, -R3 ;  /* 0x000000ffff027224 */ /* 0x004fc800078e0a03 */
[----:B------:R-:W-:Y:S02]  /*1cec0*/  IMAD R12, R2, R10, RZ ;  /* 0x0000000a020c7224 */ /* 0x000fe400078e02ff */
        /* <DEDUP_REMOVED lines=16> */
.L_x_1287:
[----:B------:R-:W-:Y:S05]  /*1cfd0*/  BSYNC B0 ;  /* 0x0000000000007941 */ /* 0x000fea0003800000 */
.L_x_1286:
[-C--:B------:R-:W-:Y:S01]  /*1cfe0*/  IMAD R4, R26, R2.reuse, R4 ;  /* 0x000000021a047224 */ /* 0x080fe200078e0204 */
[----:B------:R-:W-:Y:S04]  /*1cff0*/  BSSY B0, `(.L_x_1288) ;  /* 0x00000d5000007945 */ /* 0x000fe80003800000 */
        /* <DEDUP_REMOVED lines=23> */
.L_x_1431:
[----:B--2---:R-:W-:Y:S02]  /*1d170*/  ISETP.NE.AND P0, PT, R14, RZ, PT ;  /* 0x000000ff0e00720c */ /* 0x004fe40003f05270 */
[----:B------:R-:W-:-:S11]  /*1d180*/  PLOP3.LUT P6, PT, PT, PT, PT, 0x8, 0x0 ;  /* 0x000000000000781c */ /* 0x000fd60003fce170 */
[----:B------:R-:W-:Y:S05]  /*1d190*/  @P0 BRA `(.L_x_1291) ;  /* 0x00000000000c0947 */ /* 0x000fea0003800000 */
[----:B------:R-:W-:-:S03]  /*1d1a0*/  UMOV UR4, 0xffffffff ;  /* 0xffffffff00047882 */ /* 0x000fc60000000000 */
[----:B------:R-:W-:Y:S05]  /*1d1b0*/  BRA.DIV UR4, `(.L_x_1292) ;  /* 0x0000005a04747947 */ /* 0x000fea000b800000 */
[----:B------:R-:W-:-:S13]  /*1d1c0*/  ELECT P6, URZ, PT ;  /* 0x00000000003f782f */ /* 0x000fda00038c0000 */
.L_x_1291:
        /* <DEDUP_REMOVED lines=9> */
.L_x_1434:
[----:B------:R-:W-:Y:S05]  /*1d260*/  BSYNC B1 ;  /* 0x0000000000017941 */ /* 0x000fea0003800000 */
.L_x_1293:
[----:B------:R-:W-:Y:S04]  /*1d270*/  BSSY B1, `(.L_x_1295) ;  /* 0x000004d000017945 */ /* 0x000fe80003800000 */
[----:B------:R-:W-:Y:S05]  /*1d280*/  @!P6 BRA `(.L_x_1296) ;  /* 0x00000004002ce947 */ /* 0x000fea0003800000 */
[----:B------:R-:W2:Y:S01]  /*1d290*/  S2R R7, SR_TID.X ;  /* 0x0000000000077919 */ /* 0x000ea20000002100 */
[----:B0-----:R-:W-:Y:S01]  /*1d2a0*/  IMAD R5, R23, 0x8, R19 ;  /* 0x0000000817057824 */ /* 0x001fe200078e0213 */
[----:B------:R-:W-:Y:S01]  /*1d2b0*/  BSSY B2, `(.L_x_1297) ;  /* 0x0000006000027945 */ /* 0x000fe20003800000 */
[----:B--2---:R-:W-:Y:S02]  /*1d2c0*/  LOP3.LUT R8, R7, 0x7f, RZ, 0xc0, !PT ;  /* 0x0000007f07087812 */ /* 0x004fe400078ec0ff */
[----:B------:R-:W-:Y:S02]  /*1d2d0*/  SHF.L.U32 R7, R29, 0x1f, RZ ;  /* 0x0000001f1d077819 */ /* 0x000fe400000006ff */
[----:B------:R-:W-:Y:S02]  /*1d2e0*/  ISETP.NE.AND P1, PT, R8, RZ, PT ;  /* 0x000000ff0800720c */ /* 0x000fe40003f25270 */
[----:B------:R-:W0:Y:S02]  /*1d2f0*/  SYNCS.PHASECHK.TRANS64.TRYWAIT P0, [R5+URZ+0x132a0], R7 ;  /* 0x0132a007050075a7 */ /* 0x000e24000800017f */
[----:B0-----:R-:W-:Y:S09]  /*1d300*/  @!P0 BRA `(.L_x_1298) ;  /* 0x0000005800548947 */ /* 0x001ff20003800000 */
.L_x_1435:
[----:B------:R-:W-:Y:S05]  /*1d310*/  BSYNC B2 ;  /* 0x0000000000027941 */ /* 0x000fea0003800000 */
.L_x_1297:
        /* <DEDUP_REMOVED lines=9> */
.L_x_1300:
[----:B------:R-:W-:Y:S05]  /*1d3b0*/  BSYNC B2 ;  /* 0x0000000000027941 */ /* 0x000fea0003800000 */
.L_x_1299:
        /* <DEDUP_REMOVED lines=12> */
.L_x_1301:
        /* <DEDUP_REMOVED lines=13> */
.L_x_1436:
[----:B------:R-:W-:Y:S05]  /*1d550*/  BSYNC B2 ;  /* 0x0000000000027941 */ /* 0x000fea0003800000 */
.L_x_1302:
        /* <DEDUP_REMOVED lines=11> */
.L_x_1305:
[----:B------:R-:W-:Y:S05]  /*1d610*/  BSYNC B2 ;  /* 0x0000000000027941 */ /* 0x000fea0003800000 */
.L_x_1304:
        /* <DEDUP_REMOVED lines=8> */
.L_x_1306:
        /* <DEDUP_REMOVED lines=10> */
.L_x_1296:
[----:B------:R-:W-:Y:S05]  /*1d740*/  BSYNC B1 ;  /* 0x0000000000017941 */ /* 0x000fea0003800000 */
.L_x_1295:
        /* <DEDUP_REMOVED lines=9> */
.L_x_1319:
        /* <DEDUP_REMOVED lines=11> */
.L_x_1437:
[----:B------:R-:W-:Y:S05]  /*1d890*/  BSYNC B2 ;  /* 0x0000000000027941 */ /* 0x000fea0003800000 */
.L_x_1309:
        /* <DEDUP_REMOVED lines=9> */
.L_x_1312:
[----:B------:R-:W-:Y:S05]  /*1d930*/  BSYNC B2 ;  /* 0x0000000000027941 */ /* 0x000fea0003800000 */
.L_x_1311:
        /* <DEDUP_REMOVED lines=11> */
.L_x_1313:
        /* <DEDUP_REMOVED lines=13> */
.L_x_1438:
[----:B------:R-:W-:Y:S05]  /*1dac0*/  BSYNC B2 ;  /* 0x0000000000027941 */ /* 0x000fea0003800000 */
.L_x_1314:
        /* <DEDUP_REMOVED lines=11> */
.L_x_1317:
[----:B------:R-:W-:Y:S05]  /*1db80*/  BSYNC B2 ;  /* 0x0000000000027941 */ /* 0x000fea0003800000 */
.L_x_1316:
        /* <DEDUP_REMOVED lines=8> */
.L_x_1318:
        /* <DEDUP_REMOVED lines=10> */
.L_x_1308:
[----:B------:R-:W-:Y:S05]  /*1dcb0*/  BSYNC B1 ;  /* 0x0000000000017941 */ /* 0x000fea0003800000 */
.L_x_1307:
[----:B------:R-:W-:Y:S01]  /*1dcc0*/  ISETP.GT.AND P2, PT, R3, R4, PT ;  /* 0x000000040300720c */ /* 0x000fe20003f44270 */
[----:B------:R-:W-:Y:S02]  /*1dcd0*/  VIADD R23, R23, 0x1 ;  /* 0x0000000117177836 */ /* 0x000fe40000000000 */
[----:B------:R-:W-:-:S03]  /*1dce0*/  VIADD R3, R3, 0xffffffff ;  /* 0xffffffff03037836 */ /* 0x000fc60000000000 */
[----:B------:R-:W-:-:S04]  /*1dcf0*/  ISETP.NE.AND P1, PT, R23, 0x2, PT ;  /* 0x000000021700780c */ /* 0x000fc80003f25270 */
[----:B------:R-:W-:Y:S02]  /*1dd00*/  SEL R5, RZ, 0x1, P1 ;  /* 0x00000001ff057807 */ /* 0x000fe40000800000 */
[----:B------:R-:W-:Y:S02]  /*1dd10*/  SEL R23, R23, RZ, P1 ;  /* 0x000000ff17177207 */ /* 0x000fe40000800000 */
[----:B------:R-:W-:Y:S01]  /*1dd20*/  LOP3.LUT R29, R29, R5, RZ, 0x3c, !PT ;  /* 0x000000051d1d7212 */ /* 0x000fe200078e3cff */
[----:B------:R-:W-:Y:S06]  /*1dd30*/  @P2 BRA `(.L_x_1319) ;  /* 0xfffffff800a82947 */ /* 0x000fec000383ffff */
.L_x_1289:
[----:B------:R-:W-:Y:S05]  /*1dd40*/  BSYNC B0 ;  /* 0x0000000000007941 */ /* 0x000fea0003800000 */
.L_x_1288:
[----:B------:R-:W2:Y:S01]  /*1dd50*/  LDL R7, [R1+0x10] ;  /* 0x0000100001077983 */ /* 0x000ea20000100800 */
[----:B------:R-:W0:Y:S01]  /*1dd60*/  LDC R2, c[0x0][0x448] ;  /* 0x00011200ff027b82 */ /* 0x000e220000000800 */
[----:B------:R-:W-:Y:S07]  /*1dd70*/  @!P0 WARPSYNC.ALL ;  /* 0x0000000000008948 */ /* 0x000fee0003800000 */
[----:B------:R-:W-:Y:S01]  /*1dd80*/  @!P0 BAR.SYNC.DEFER_BLOCKING 0xc, 0x200 ;  /* 0x0308000000008b1d */ /* 0x000fe20000010000 */
[----:B0-----:R-:W-:-:S13]  /*1dd90*/  ISETP.NE.AND P1, PT, R2, 0x1, PT ;  /* 0x000000010200780c */ /* 0x001fda0003f25270 */
[----:B------:R-:W0:Y:S08]  /*1dda0*/  @P1 LDC R4, c[0x0][0x44c] ;  /* 0x00011300ff041b82 */ /* 0x000e300000000800 */
[----:B------:R-:W3:Y:S01]  /*1ddb0*/  @P1 LDC R2, c[0x0][0x450] ;  /* 0x00011400ff021b82 */ /* 0x000ee20000000800 */
[----:B--2---:R-:W-:-:S04]  /*1ddc0*/  VIADD R3, R7, 0xbf ;  /* 0x000000bf07037836 */ /* 0x004fc80000000000 */
[----:B0-----:R-:W-:-:S05]  /*1ddd0*/  @P1 IMAD.HI.U32 R4, R3, R4, RZ ;  /* 0x0000000403041227 */ /* 0x001fca00078e00ff */
[----:B---3--:R-:W-:-:S05]  /*1dde0*/  @P1 SHF.R.U32.HI R3, RZ, R2, R4 ;  /* 0x00000002ff031219 */ /* 0x008fca0000011604 */
[----:B------:R-:W-:Y:S02]  /*1ddf0*/  IMAD.IADD R18, R18, 0x1, R3 ;  /* 0x0000000112127824 */ /* 0x000fe400078e0203 */
[----:B------:R-:W0:Y:S02]  /*1de00*/  LDC.64 R2, c[0x0][0x9e0] ;  /* 0x00027800ff027b82 */ /* 0x000e240000000a00 */
[----:B0-----:R-:W-:Y:S01]  /*1de10*/  ISETP.GE.AND P2, PT, R3, 0x1, PT ;  /* 0x000000010300780c */ /* 0x001fe20003f46270 */
[----:B------:R-:W-:-:S12]  /*1de20*/  IMAD.IADD R2, R18, 0x1, R2 ;  /* 0x0000000112027824 */ /* 0x000fd800078e0202 */
[----:B------:R-:W-:Y:S05]  /*1de30*/  @!P2 BRA `(.L_x_1320) ;  /* 0x000000000048a947 */ /* 0x000fea0003800000 */
        /* <DEDUP_REMOVED lines=11> */
.L_x_1322:
[----:B------:R-:W-:-:S13]  /*1def0*/  ISETP.NE.AND P0, PT, R3, 0x1, PT ;  /* 0x000000010300780c */ /* 0x000fda0003f05270 */
[----:B------:R-:W0:Y:S02]  /*1df00*/  @P0 LDC.64 R4, c[0x0][0x9e8] ;  /* 0x00027a00ff040b82 */ /* 0x000e240000000a00 */
[----:B0-----:R-:W-:-:S05]  /*1df10*/  @P0 IMAD.HI.U32 R4, R6, R4, RZ ;  /* 0x0000000406040227 */ /* 0x001fca00078e00ff */
[----:B------:R-:W-:-:S07]  /*1df20*/  @P0 SHF.R.U32.HI R6, RZ, R5, R4 ;  /* 0x00000005ff060219 */ /* 0x000fce0000011604 */
.L_x_1323:
[----:B------:R-:W-:Y:S05]  /*1df30*/  BSYNC B0 ;  /* 0x0000000000007941 */ /* 0x000fea0003800000 */
.L_x_1321:
[----:B------:R-:W-:-:S05]  /*1df40*/  IMAD R6, R6, R3, R3 ;  /* 0x0000000306067224 */ /* 0x000fca00078e0203 */
[----:B------:R-:W-:-:S07]  /*1df50*/  VIMNMX R2, R2, R6, PT ;  /* 0x0000000602027248 */ /* 0x000fce0003fe0100 */
.L_x_1320:
[----:B------:R-:W-:Y:S01]  /*1df60*/  VIADD R2, R2, 0x9f ;  /* 0x0000009f02027836 */ /* 0x000fe20000000000 */
[----:B------:R-:W-:Y:S01]  /*1df70*/  ULDC UR4, c[0x0][0x9dc] ;  /* 0x0002770000047ab9 */ /* 0x000fe20000000800 */
[----:B------:R-:W-:Y:S02]  /*1df80*/  IMAD.MOV.U32 R5, RZ, RZ, R7 ;  /* 0x000000ffff057224 */ /* 0x000fe400078e0007 */
[----:B------:R-:W-:-:S05]  /*1df90*/  IMAD.HI R2, R2, 0x66666667, RZ ;  /* 0x6666666702027827 */ /* 0x000fca00078e02ff */
[----:B------:R-:W-:-:S04]  /*1dfa0*/  SHF.R.U32.HI R4, RZ, 0x1f, R2 ;  /* 0x0000001fff047819 */ /* 0x000fc80000011602 */
[----:B------:R-:W-:Y:S02]  /*1dfb0*/  LEA.HI.SX32 R4, R2, R4, 0x1a ;  /* 0x0000000402047211 */ /* 0x000fe400078fd2ff */
[----:B------:R-:W0:Y:S02]  /*1dfc0*/  @P1 LDC R2, c[0x0][0x450] ;  /* 0x00011400ff021b82 */ /* 0x000e240000000800 */
[----:B------:R-:W-:-:S06]  /*1dfd0*/  VIMNMX R21, R21, R4, PT ;  /* 0x0000000415157248 */ /* 0x000fcc0003fe0100 */
[----:B------:R-:W2:Y:S02]  /*1dfe0*/  @P1 LDC R4, c[0x0][0x44c] ;  /* 0x00011300ff041b82 */ /* 0x000ea40000000800 */
[----:B--2---:R-:W-:-:S05]  /*1dff0*/  @P1 IMAD.HI.U32 R4, R7, R4, RZ ;  /* 0x0000000407041227 */ /* 0x004fca00078e00ff */
[----:B0-----:R-:W-:-:S05]  /*1e000*/  @P1 SHF.R.U32.HI R5, RZ, R2, R4 ;  /* 0x00000002ff051219 */ /* 0x001fca0000011604 */
        /* <DEDUP_REMOVED lines=13> */
.L_x_1326:
[----:B------:R-:W-:-:S13]  /*1e0e0*/  ISETP.NE.AND P0, PT, R3, 0x1, PT ;  /* 0x000000010300780c */ /* 0x000fda0003f05270 */
[----:B------:R-:W0:Y:S02]  /*1e0f0*/  @P0 LDC.64 R4, c[0x0][0x9e8] ;  /* 0x00027a00ff040b82 */ /* 0x000e240000000a00 */
[----:B0-----:R-:W-:-:S05]  /*1e100*/  @P0 IMAD.HI.U32 R4, R6, R4, RZ ;  /* 0x0000000406040227 */ /* 0x001fca00078e00ff */
[----:B------:R-:W-:-:S07]  /*1e110*/  @P0 SHF.R.U32.HI R6, RZ, R5, R4 ;  /* 0x00000005ff060219 */ /* 0x000fce0000011604 */
.L_x_1327:
[----:B------:R-:W-:Y:S05]  /*1e120*/  BSYNC B0 ;  /* 0x0000000000007941 */ /* 0x000fea0003800000 */
.L_x_1325:
[----:B------:R-:W-:-:S05]  /*1e130*/  IMAD R3, R6, R3, RZ ;  /* 0x0000000306037224 */ /* 0x000fca00078e02ff */
[----:B------:R-:W-:-:S07]  /*1e140*/  VIMNMX R2, R2, R3, !PT ;  /* 0x0000000302027248 */ /* 0x000fce0007fe0100 */
.L_x_1324:
[----:B------:R-:W-:Y:S01]  /*1e150*/  ISETP.NE.AND P1, PT, R0, RZ, PT ;  /* 0x000000ff0000720c */ /* 0x000fe20003f25270 */
[----:B------:R-:W-:Y:S01]  /*1e160*/  IMAD.HI R2, R2, 0x66666667, RZ ;  /* 0x6666666702027827 */ /* 0x000fe200078e02ff */
[----:B------:R-:W-:Y:S04]  /*1e170*/  BSSY B0, `(.L_x_1328) ;  /* 0x0000023000007945 */ /* 0x000fe80003800000 */
[----:B------:R-:W-:-:S04]  /*1e180*/  SHF.R.U32.HI R3, RZ, 0x1f, R2 ;  /* 0x0000001fff037819 */ /* 0x000fc80000011602 */
[----:B------:R-:W-:Y:S01]  /*1e190*/  LEA.HI.SX32 R3, R2, R3, 0x1a ;  /* 0x0000000302037211 */ /* 0x000fe200078fd2ff */
[----:B------:R-:W-:Y:S02]  /*1e1a0*/  IMAD.MOV.U32 R2, RZ, RZ, RZ ;  /* 0x000000ffff027224 */ /* 0x000fe400078e00ff */
[----:B------:R-:W0:Y:S01]  /*1e1b0*/  @!P1 LDC R0, c[0x0][0x9f0] ;  /* 0x00027c00ff009b82 */ /* 0x000e220000000800 */
[----:B------:R-:W-:-:S04]  /*1e1c0*/  VIMNMX R4, RZ, R3, !PT ;  /* 0x00000003ff047248 */ /* 0x000fc80007fe0100 */
[----:B------:R-:W-:-:S13]  /*1e1d0*/  ISETP.GT.AND P0, PT, R21, R4, PT ;  /* 0x000000041500720c */ /* 0x000fda0003f04270 */
[----:B------:R-:W-:Y:S05]  /*1e1e0*/  @!P0 BRA `(.L_x_1329) ;  /* 0x00000000006c8947 */ /* 0x000fea0003800000 */
        /* <DEDUP_REMOVED lines=11> */
[----:B------:R-:W-:-:S05]  /*1e2a0*/  IADD3 R3, R0, -0x1, R21 ;  /* 0xffffffff00037810 */ /* 0x000fca0007ffe015 */
[----:B------:R-:W-:-:S05]  /*1e2b0*/  IMAD.IADD R3, R3, 0x1, -R4 ;  /* 0x0000000103037824 */ /* 0x000fca00078e0a04 */
        /* <DEDUP_REMOVED lines=14> */
.L_x_1329:
[----:B------:R-:W-:Y:S05]  /*1e3a0*/  BSYNC B0 ;  /* 0x0000000000007941 */ /* 0x000fea0003800000 */
.L_x_1328:
[----:B------:R-:W-:-:S05]  /*1e3b0*/  IMAD R26, R26, R2, R4 ;  /* 0x000000021a1a7224 */ /* 0x000fca00078e0204 */
[----:B0-----:R-:W-:-:S04]  /*1e3c0*/  VIADDMNMX R0, R26, R2, R21, PT ;  /* 0x000000021a007246 */ /* 0x001fc80003800115 */
        /* <DEDUP_REMOVED lines=20> */
.L_x_1330:
        /* <DEDUP_REMOVED lines=14> */
[----:B------:R-:W-:Y:S02]  /*1e5f0*/  IMAD.U32 R11, RZ, RZ, UR5 ;  /* 0x00000005ff0b7e24 */ /* 0x000fe4000f8e00ff */
[----:B------:R-:W-:Y:S02]  /*1e600*/  IMAD.MOV.U32 R8, RZ, RZ, 0x70 ;  /* 0x00000070ff087424 */ /* 0x000fe400078e00ff */
[----:B------:R-:W-:Y:S02]  /*1e610*/  IMAD.MOV.U32 R12, RZ, RZ, 0x1 ;  /* 0x00000001ff0c7424 */ /* 0x000fe400078e00ff */
[----:B-1----:R-:W-:-:S07]  /*1e620*/  IMAD.MOV.U32 R13, RZ, RZ, RZ ;  /* 0x000000ffff0d7224 */ /* 0x002fce00078e00ff */
[----:B------:R-:W-:-:S07]  /*1e630*/  LEPC R20, `(.L_x_1333) ;  /* 0x000000001014794e */ /* 0x000fce0000000000 */
[----:B0-----:R-:W-:Y:S05]  /*1e640*/  CALL.ABS.NOINC R2 ;  /* 0x0000000002007343 */ /* 0x001fea0003c00000 */
.L_x_1333:
[----:B------:R-:W-:Y:S05]  /*1e650*/  BSYNC B6 ;  /* 0x0000000000067941 */ /* 0x000fea0003800000 */
.L_x_1332:
        /* <DEDUP_REMOVED lines=22> */
.L_x_1335:
[----:B------:R-:W-:Y:S05]  /*1e7c0*/  BSYNC B6 ;  /* 0x0000000000067941 */ /* 0x000fea0003800000 */
.L_x_1334:
        /* <DEDUP_REMOVED lines=20> */
.L_x_1337:
[----:B------:R-:W-:Y:S05]  /*1e910*/  BSYNC B6 ;  /* 0x0000000000067941 */ /* 0x000fea0003800000 */
.L_x_1336:
        /* <DEDUP_REMOVED lines=19> */
.L_x_1339:
[----:B------:R-:W-:Y:S05]  /*1ea50*/  BSYNC B6 ;  /* 0x0000000000067941 */ /* 0x000fea0003800000 */
.L_x_1338:
[----:B------:R-:W-:Y:S01]  /*1ea60*/  ULDC.64 UR4, c[0x0][0x9f8] ;  /* 0x00027e0000047ab9 */ /* 0x000fe20000000a00 */
[----:B------:R-:W-:Y:S01]  /*1ea70*/  IMAD.MOV.U32 R25, RZ, RZ, R27 ;  /* 0x000000ffff197224 */ /* 0x000fe200078e001b */
[----:B------:R-:W-:-:S04]  /*1ea80*/  ISETP.NE.U32.AND P0, PT, RZ, UR4, PT ;  /* 0x00000004ff007c0c */ /* 0x000fc8000bf05070 */
[----:B------:R-:W-:Y:S01]  /*1ea90*/  ISETP.NE.AND.EX P0, PT, RZ, UR5, PT, P0 ;  /* 0x00000005ff007c0c */ /* 0x000fe2000bf05300 */
[----:B------:R-:W-:-:S12]  /*1eaa0*/  ULDC.64 UR4, c[0x0][0xa08] ;  /* 0x0002820000047ab9 */ /* 0x000fd80000000a00 */
[----:B------:R-:W0:Y:S02]  /*1eab0*/  @P0 LDC.64 R2, c[0x0][0x9f8] ;  /* 0x00027e00ff020b82 */ /* 0x000e240000000a00 */
[----:B0-----:R-:W-:-:S05]  /*1eac0*/  @P0 IMAD.WIDE R2, R27, 0x4, R2 ;  /* 0x000000041b020825 */ /* 0x001fca00078e0202 */
[----:B------:R0:W2:Y:S02]  /*1ead0*/  @P0 LDG.E R25, desc[UR40][R2.64] ;  /* 0x0000002802190981 */ /* 0x0000a4000c1e1900 */
[----:B0-----:R-:W0:Y:S02]  /*1eae0*/  LDC.64 R2, c[0x0][0x418] ;  /* 0x00010600ff027b82 */ /* 0x001e240000000a00 */
[----:B0-----:R-:W-:Y:S01]  /*1eaf0*/  LOP3.LUT P0, RZ, R2, UR4, RZ, 0xfc, !PT ;  /* 0x0000000402ff7c12 */ /* 0x001fe2000f80fcff */
[----:B------:R-:W-:-:S03]  /*1eb00*/  UMOV UR4, 0xffffffff ;  /* 0xffffffff00047882 */ /* 0x000fc60000000000 */
[----:B------:R-:W-:Y:S02]  /*1eb10*/  LOP3.LUT P0, RZ, R3, UR5, RZ, 0xfc, P0 ;  /* 0x0000000503ff7c12 */ /* 0x000fe4000800fcff */
[----:B--2---:R-:W-:Y:S02]  /*1eb20*/  SHF.R.S32.HI R8, RZ, 0x1f, R25 ;  /* 0x0000001fff087819 */ /* 0x004fe40000011419 */
[----:B------:R-:W-:-:S03]  /*1eb30*/  SEL R18, R25, RZ, !P0 ;  /* 0x000000ff19127207 */ /* 0x000fc60004000000 */
[----:B------:R0:W-:Y:S01]  /*1eb40*/  STL [R1], R8 ;  /* 0x0000000801007387 */ /* 0x0001e20000100800 */
[----:B------:R-:W-:Y:S05]  /*1eb50*/  BRA.DIV UR4, `(.L_x_1340) ;  /* 0x0000004204907947 */ /* 0x000fea000b800000 */
[----:B------:R-:W2:Y:S02]  /*1eb60*/  S2R R0, SR_TID.X ;  /* 0x0000000000007919 */ /* 0x000ea40000002100 */
[----:B--2---:R-:W-:-:S04]  /*1eb70*/  SHF.R.U32.HI R0, RZ, 0x5, R0 ;  /* 0x00000005ff007819 */ /* 0x004fc80000011600 */
[----:B------:R-:W-:-:S05]  /*1eb80*/  LOP3.LUT R0, R0, 0x3, RZ, 0xc0, !PT ;  /* 0x0000000300007812 */ /* 0x000fca00078ec0ff */
[----:B------:R2:W3:Y:S02]  /*1eb90*/  SHFL.IDX PT, R14, R0, RZ, 0x1f ;  /* 0x00001fff000e7589 */ /* 0x0004e400000e0000 */
.L_x_1441:
        /* <DEDUP_REMOVED lines=8> */
.L_x_1444:
        /* <DEDUP_REMOVED lines=23> */
.L_x_1343:
[----:B------:R-:W-:Y:S01]  /*1ed90*/  IMAD R4, R22, 0x8, R19 ;  /* 0x0000000816047824 */ /* 0x000fe200078e0213 */
[----:B--2---:R-:W-:Y:S01]  /*1eda0*/  SHF.L.U32 R3, R28, 0x1f, RZ ;  /* 0x0000001f1c037819 */ /* 0x004fe200000006ff */
[----:B------:R-:W2:Y:S03]  /*1edb0*/  S2R R2, SR_TID.X ;  /* 0x0000000000027919 */ /* 0x000ea60000002100 */
[----:B------:R-:W3:Y:S01]  /*1edc0*/  SYNCS.PHASECHK.TRANS64.TRYWAIT P0, [R4+URZ+0x13280], R3 ;  /* 0x01328003040075a7 */ /* 0x000ee2000800017f */
[----:B--2---:R-:W-:-:S04]  /*1edd0*/  LOP3.LUT R2, R2, 0x7f, RZ, 0xc0, !PT ;  /* 0x0000007f02027812 */ /* 0x004fc800078ec0ff */
[----:B------:R-:W-:Y:S01]  /*1ede0*/  ISETP.NE.AND P1, PT, R2, RZ, PT ;  /* 0x000000ff0200720c */ /* 0x000fe20003f25270 */
[----:B---3--:R-:W-:-:S12]  /*1edf0*/  @!P0 BRA `(.L_x_1344) ;  /* 0x00000040003c8947 */ /* 0x008fd80003800000 */
.L_x_1445:
        /* <DEDUP_REMOVED lines=8> */
.L_x_1345:
        /* <DEDUP_REMOVED lines=18> */
.L_x_1446:
        /* <DEDUP_REMOVED lines=8> */
.L_x_1347:
        /* <DEDUP_REMOVED lines=17> */
.L_x_1341:
[----:B--23--:R-:W2:Y:S01]  /*1f130*/  LDL.LU R3, [R1+0x18] ;  /* 0x0000180001037983 */ /* 0x00cea20000300800 */
[----:B------:R-:W-:Y:S05]  /*1f140*/  WARPSYNC.ALL ;  /* 0x0000000000007948 */ /* 0x000fea0003800000 */
[----:B------:R-:W-:Y:S01]  /*1f150*/  ULDC.64 UR4, c[0x0][0x298] ;  /* 0x0000a60000047ab9 */ /* 0x000fe20000000a00 */
[----:B------:R-:W-:Y:S01]  /*1f160*/  VIADD R0, R19, 0xb000 ;  /* 0x0000b00013007836 */ /* 0x000fe20000000000 */
[----:B------:R-:W-:Y:S01]  /*1f170*/  ULDC.64 UR6, c[0x0][0xa00] ;  /* 0x0002800000067ab9 */ /* 0x000fe20000000a00 */
[----:B------:R-:W-:Y:S01]  /*1f180*/  BSSY B6, `(.L_x_1348) ;  /* 0x0000022000067945 */ /* 0x000fe20003800000 */
[----:B------:R-:W-:Y:S01]  /*1f190*/  BAR.SYNC.DEFER_BLOCKING 0x8, 0x200 ;  /* 0x0208000000007b1d */ /* 0x000fe20000010000 */
[----:B------:R-:W-:-:S02]  /*1f1a0*/  ISETP.NE.U32.AND P0, PT, RZ, UR6, PT ;  /* 0x00000006ff007c0c */ /* 0x000fc4000bf05070 */
[----:B------:R-:W-:Y:S02]  /*1f1b0*/  LOP3.LUT P1, RZ, R0, 0x1bf, RZ, 0xc0, !PT ;  /* 0x000001bf00ff7812 */ /* 0x000fe4000782c0ff */
[----:B------:R-:W-:Y:S02]  /*1f1c0*/  ISETP.NE.AND.EX P0, PT, RZ, UR7, PT, P0 ;  /* 0x00000007ff007c0c */ /* 0x000fe4000bf05300 */
[----:B--2---:R-:W-:Y:S01]  /*1f1d0*/  SHF.R.S32.HI R2, RZ, 0x1f, R3 ;  /* 0x0000001fff027819 */ /* 0x004fe20000011403 */
[----:B------:R-:W-:-:S04]  /*1f1e0*/  IMAD.WIDE.U32 R4, R3, UR4, RZ ;  /* 0x0000000403047c25 */ /* 0x000fc8000f8e00ff */
[----:B------:R-:W-:Y:S01]  /*1f1f0*/  IMAD R2, R2, UR4, RZ ;  /* 0x0000000402027c24 */ /* 0x000fe2000f8e02ff */
[----:B------:R2:W-:Y:S03]  /*1f200*/  STL.64 [R1+0x28], R4 ;  /* 0x0000280401007387 */ /* 0x0005e60000100a00 */
[----:B------:R-:W-:Y:S01]  /*1f210*/  IMAD R0, R3, UR5, R2 ;  /* 0x0000000503007c24 */ /* 0x000fe2000f8e0202 */
[----:B------:R-:W-:-:S03]  /*1f220*/  SHF.R.S32.HI R2, RZ, 0x1f, R27 ;  /* 0x0000001fff027819 */ /* 0x000fc6000001141b */
[----:B------:R-:W-:Y:S01]  /*1f230*/  IMAD.IADD R3, R5, 0x1, R0 ;  /* 0x0000000105037824 */ /* 0x000fe200078e0200 */
[----:B------:R-:W-:Y:S02]  /*1f240*/  SEL R0, R27, RZ, !P0 ;  /* 0x000000ff1b007207 */ /* 0x000fe40004000000 */
[----:B------:R-:W-:Y:S02]  /*1f250*/  SEL R2, R2, RZ, !P0 ;  /* 0x000000ff02027207 */ /* 0x000fe40004000000 */
        /* <DEDUP_REMOVED lines=14> */
[----:B------:R-:W-:Y:S02]  /*1f340*/  IMAD.U32 R11, RZ, RZ, UR9 ;  /* 0x00000009ff0b7e24 */ /* 0x000fe4000f8e00ff */
[----:B0-----:R-:W-:Y:S02]  /*1f350*/  IMAD.MOV.U32 R8, RZ, RZ, 0x70 ;  /* 0x00000070ff087424 */ /* 0x001fe400078e00ff */
[----:B------:R-:W-:Y:S02]  /*1f360*/  IMAD.MOV.U32 R12, RZ, RZ, 0x1 ;  /* 0x00000001ff0c7424 */ /* 0x000fe400078e00ff */
[----:B-1----:R-:W-:-:S07]  /*1f370*/  IMAD.MOV.U32 R13, RZ, RZ, RZ ;  /* 0x000000ffff0d7224 */ /* 0x002fce00078e00ff */
[----:B------:R-:W-:-:S07]  /*1f380*/  LEPC R20, `(.L_x_1349) ;  /* 0x000000001014794e */ /* 0x000fce0000000000 */
[----:B--2---:R-:W-:Y:S05]  /*1f390*/  CALL.ABS.NOINC R2 ;  /* 0x0000000002007343 */ /* 0x004fea0003c00000 */
.L_x_1349:
[----:B------:R-:W-:Y:S05]  /*1f3a0*/  BSYNC B6 ;  /* 0x0000000000067941 */ /* 0x000fea0003800000 */
.L_x_1348:
[----:B------:R-:W3:Y:S01]  /*1f3b0*/  LDL.LU R20, [R1+0x34] ;  /* 0x0000340001147983 */ /* 0x000ee20000300800 */
[----:B------:R-:W-:Y:S01]  /*1f3c0*/  ULDC.64 UR6, c[0x0][0x2e0] ;  /* 0x0000b80000067ab9 */ /* 0x000fe20000000a00 */
[----:B------:R-:W4:Y:S01]  /*1f3d0*/  LDC R9, c[0x0][0x448] ;  /* 0x00011200ff097b82 */ /* 0x000f220000000800 */
[----:B------:R-:W-:Y:S01]  /*1f3e0*/  ULDC.64 UR4, c[0x0][0x2d8] ;  /* 0x0000b60000047ab9 */ /* 0x000fe20000000a00 */
[----:B--2---:R-:W3:Y:S01]  /*1f3f0*/  LDL.LU.64 R2, [R1+0x28] ;  /* 0x0000280001027983 */ /* 0x004ee20000300a00 */
[----:B------:R-:W-:-:S03]  /*1f400*/  ULDC.64 UR8, c[0x0][0x280] ;  /* 0x0000a00000087ab9 */ /* 0x000fc60000000a00 */
[----:B------:R-:W2:Y:S04]  /*1f410*/  LDL.LU R21, [R1+0x3c] ;  /* 0x00003c0001157983 */ /* 0x000ea80000300800 */
[----:B------:R-:W2:Y:S04]  /*1f420*/  LDL.LU R4, [R1+0x18] ;  /* 0x0000180001047983 */ /* 0x000ea80000300800 */
[----:B------:R-:W2:Y:S01]  /*1f430*/  LDL R12, [R1+0x10] ;  /* 0x00001000010c7983 */ /* 0x000ea20000100800 */
[----:B----4-:R-:W-:-:S13]  /*1f440*/  ISETP.NE.AND P1, PT, R9, 0x1, PT ;  /* 0x000000010900780c */ /* 0x010fda0003f25270 */
[----:B------:R-:W4:Y:S08]  /*1f450*/  @P1 LDC R5, c[0x0][0x450] ;  /* 0x00011400ff051b82 */ /* 0x000f300000000800 */
[----:B0-----:R-:W0:Y:S01]  /*1f460*/  @P1 LDC R8, c[0x0][0x450] ;  /* 0x00011400ff081b82 */ /* 0x001e220000000800 */
[----:B---3--:R-:W-:Y:S02]  /*1f470*/  IMAD.MOV.U32 R3, RZ, RZ, R20 ;  /* 0x000000ffff037224 */ /* 0x008fe400078e0014 */
[----:B------:R-:W3:Y:S01]  /*1f480*/  S2R R20, SR_TID.X ;  /* 0x0000000000147919 */ /* 0x000ee20000002100 */
[----:B--2---:R-:W-:-:S02]  /*1f490*/  IMAD R0, R21, UR6, RZ ;  /* 0x0000000615007c24 */ /* 0x004fc4000f8e02ff */
[----:B------:R-:W-:-:S04]  /*1f4a0*/  IMAD.WIDE.U32 R2, R17, UR4, R2 ;  /* 0x0000000411027c25 */ /* 0x000fc8000f8e0002 */
[----:B------:R-:W-:Y:S01]  /*1f4b0*/  IMAD R3, R17, UR5, R3 ;  /* 0x0000000511037c24 */ /* 0x000fe2000f8e0203 */
[----:B------:R-:W-:Y:S01]  /*1f4c0*/  ULDC.64 UR4, c[0x0][0x2d0] ;  /* 0x0000b40000047ab9 */ /* 0x000fe20000000a00 */
[C---:B------:R-:W-:Y:S02]  /*1f4d0*/  IMAD R0, R4.reuse, UR7, R0 ;  /* 0x0000000704007c24 */ /* 0x040fe4000f8e0200 */
[----:B------:R-:W-:Y:S01]  /*1f4e0*/  IMAD.WIDE.U32 R2, R4, UR6, R2 ;  /* 0x0000000604027c25 */ /* 0x000fe2000f8e0002 */
[----:B------:R-:W-:Y:S01]  /*1f4f0*/  ULDC.64 UR6, c[0x0][0x2c8] ;  /* 0x0000b20000067ab9 */ /* 0x000fe20000000a00 */
[----:B------:R-:W2:Y:S02]  /*1f500*/  @P1 LDC R4, c[0x0][0x44c] ;  /* 0x00011300ff041b82 */ /* 0x000ea40000000800 */
[----:B------:R-:W-:Y:S01]  /*1f510*/  IMAD.IADD R3, R3, 0x1, R0 ;  /* 0x0000000103037824 */ /* 0x000fe200078e0200 */
[C---:B---3--:R-:W-:Y:S01]  /*1f520*/  LOP3.LUT R21, R20.reuse, 0x7f, RZ, 0xc0, !PT ;  /* 0x0000007f14157812 */ /* 0x048fe200078ec0ff */
[----:B------:R-:W-:-:S03]  /*1f530*/  IMAD.SHL.U32 R20, R20, 0x20, RZ ;  /* 0x0000002014147824 */ /* 0x000fc600078e00ff */
[----:B------:R-:W-:-:S04]  /*1f540*/  SHF.R.U32.HI R21, RZ, 0x2, R21 ;  /* 0x00000002ff157819 */ /* 0x000fc80000011615 */
[----:B------:R-:W-:-:S05]  /*1f550*/  LOP3.LUT R20, R21, 0x60, R20, 0xf8, !PT ;  /* 0x0000006015147812 */ /* 0x000fca00078ef814 */
[----:B------:R-:W-:Y:S02]  /*1f560*/  IMAD.IADD R6, R20, 0x1, R12 ;  /* 0x0000000114067824 */ /* 0x000fe400078e020c */
[----:B------:R3:W5:Y:S02]  /*1f570*/  LDL R20, [R1+0x30] ;  /* 0x0000300001147983 */ /* 0x0007640000100800 */
[----:B--2---:R-:W-:Y:S01]  /*1f580*/  @P1 IMAD.HI.U32 R0, R6, R4, RZ ;  /* 0x0000000406001227 */ /* 0x004fe200078e00ff */
[----:B------:R-:W2:Y:S03]  /*1f590*/  S2R R10, SR_TID.X ;  /* 0x00000000000a7919 */ /* 0x000ea60000002100 */
        /* <DEDUP_REMOVED lines=11> */
[----:B------:R-:W-:Y:S02]  /*1f650*/  IMAD R7, R7, UR6, RZ ;  /* 0x0000000607077c24 */ /* 0x000fe4000f8e02ff */
[----:B--2---:R-:W-:Y:S02]  /*1f660*/  IMAD.SHL.U32 R21, R10, 0x10, RZ ;  /* 0x000000100a157824 */ /* 0x004fe400078e00ff */
[----:B------:R-:W-:Y:S01]  /*1f670*/  IMAD R7, R0, UR7, R7 ;  /* 0x0000000700077c24 */ /* 0x000fe2000f8e0207 */
[----:B------:R-:W-:Y:S02]  /*1f680*/  IADD3 R0, P0, R4, UR8, RZ ;  /* 0x0000000804007c10 */ /* 0x000fe4000ff1e0ff */
[----:B------:R-:W-:Y:S02]  /*1f690*/  LOP3.LUT R21, R21, 0x30, RZ, 0xc0, !PT ;  /* 0x0000003015157812 */ /* 0x000fe400078ec0ff */
[----:B------:R-:W-:Y:S01]  /*1f6a0*/  IADD3.X R4, R5, UR9, R7, P0, !PT ;  /* 0x0000000905047c10 */ /* 0x000fe200087fe407 */
[----:B------:R-:W-:Y:S01]  /*1f6b0*/  VIADD R5, R6, 0x80 ;  /* 0x0000008006057836 */ /* 0x000fe20000000000 */
[----:B------:R-:W2:Y:S03]  /*1f6c0*/  @P1 LDC R7, c[0x0][0x44c] ;  /* 0x00011300ff071b82 */ /* 0x000ea60000000800 */
[----:B------:R-:W-:-:S02]  /*1f6d0*/  IMAD.MOV.U32 R6, RZ, RZ, R5 ;  /* 0x000000ffff067224 */ /* 0x000fc400078e0005 */
[----:B--2---:R-:W-:-:S05]  /*1f6e0*/  @P1 IMAD.HI.U32 R7, R5, R7, RZ ;  /* 0x0000000705071227 */ /* 0x004fca00078e00ff */
[----:B0-----:R-:W-:-:S05]  /*1f6f0*/  @P1 SHF.R.U32.HI R6, RZ, R8, R7 ;  /* 0x00000008ff061219 */ /* 0x001fca0000011607 */
[----:B------:R-:W-:Y:S02]  /*1f700*/  IMAD.MOV R7, RZ, RZ, -R6 ;  /* 0x000000ffff077224 */ /* 0x000fe400078e0a06 */
[----:B------:R-:W-:-:S04]  /*1f710*/  IMAD.WIDE.U32 R2, R6, UR4, R2 ;  /* 0x0000000406027c25 */ /* 0x000fc8000f8e0002 */
[----:B------:R-:W-:Y:S01]  /*1f720*/  IMAD R5, R9, R7, R5 ;  /* 0x0000000709057224 */ /* 0x000fe200078e0205 */
[----:B------:R-:W-:-:S05]  /*1f730*/  SHF.R.S32.HI R7, RZ, 0x1f, R6 ;  /* 0x0000001fff077819 */ /* 0x000fca0000011406 */
[----:B------:R-:W-:Y:S01]  /*1f740*/  IMAD R7, R7, UR4, RZ ;  /* 0x0000000407077c24 */ /* 0x000fe2000f8e02ff */
[----:B------:R-:W-:Y:S02]  /*1f750*/  ULDC UR4, c[0x0][0x2b8] ;  /* 0x0000ae0000047ab9 */ /* 0x000fe40000000800 */
[----:B------:R-:W-:Y:S01]  /*1f760*/  ISETP.GE.AND P0, PT, R21, UR4, PT ;  /* 0x0000000415007c0c */ /* 0x000fe2000bf06270 */
[----:B------:R-:W-:Y:S01]  /*1f770*/  IMAD R7, R6, UR5, R7 ;  /* 0x0000000506077c24 */ /* 0x000fe2000f8e0207 */
[----:B------:R-:W-:Y:S01]  /*1f780*/  SHF.R.S32.HI R6, RZ, 0x1f, R5 ;  /* 0x0000001fff067819 */ /* 0x000fe20000011405 */
[----:B------:R-:W-:Y:S02]  /*1f790*/  UMOV UR4, 0xffffffff ;  /* 0xffffffff00047882 */ /* 0x000fe40000000000 */
[----:B------:R-:W-:Y:S02]  /*1f7a0*/  IMAD.IADD R3, R3, 0x1, R7 ;  /* 0x0000000103037824 */ /* 0x000fe400078e0207 */
[----:B------:R-:W-:-:S02]  /*1f7b0*/  IMAD R6, R6, UR6, RZ ;  /* 0x0000000606067c24 */ /* 0x000fc4000f8e02ff */
[----:B------:R-:W-:-:S04]  /*1f7c0*/  IMAD.WIDE.U32 R2, R5, UR6, R2 ;  /* 0x0000000605027c25 */ /* 0x000fc8000f8e0002 */
[----:B------:R-:W-:Y:S01]  /*1f7d0*/  IMAD R6, R5, UR7, R6 ;  /* 0x0000000705067c24 */ /* 0x000fe2000f8e0206 */
[----:B------:R-:W-:-:S04]  /*1f7e0*/  IADD3 R2, P1, R2, UR8, RZ ;  /* 0x0000000802027c10 */ /* 0x000fc8000ff3e0ff */
[----:B------:R-:W-:Y:S01]  /*1f7f0*/  IADD3.X R3, R3, UR9, R6, P1, !PT ;  /* 0x0000000903037c10 */ /* 0x000fe20008ffe406 */
[----:B---3--:R-:W-:Y:S08]  /*1f800*/  BRA.DIV UR4, `(.L_x_1350) ;  /* 0x0000003604e07947 */ /* 0x008ff0000b800000 */
[----:B------:R-:W0:Y:S02]  /*1f810*/  S2R R7, SR_TID.X ;  /* 0x0000000000077919 */ /* 0x000e240000002100 */
[----:B0-----:R-:W-:Y:S02]  /*1f820*/  LOP3.LUT R8, R7, 0x7f, RZ, 0xc0, !PT ;  /* 0x0000007f07087812 */ /* 0x001fe400078ec0ff */
[----:B------:R-:W2:Y:S04]  /*1f830*/  LDL.LU R7, [R1+0x14] ;  /* 0x0000140001077983 */ /* 0x000ea80000300800 */
[----:B------:R-:W3:Y:S01]  /*1f840*/  LDL.LU R11, [R1+0x10] ;  /* 0x00001000010b7983 */ /* 0x000ee20000300800 */
[----:B------:R-:W-:-:S03]  /*1f850*/  SHF.R.U32.HI R10, RZ, 0x2, R8 ;  /* 0x00000002ff0a7819 */ /* 0x000fc60000011608 */
[----:B------:R-:W0:Y:S01]  /*1f860*/  SHFL.IDX PT, R8, R0, RZ, 0x1c1f ;  /* 0x001c1fff00087589 */ /* 0x000e2200000e0000 */
[----:B--2---:R-:W-:-:S03]  /*1f870*/  IMAD R5, R7, R9, RZ ;  /* 0x0000000907057224 */ /* 0x004fc600078e02ff */
[----:B------:R-:W2:Y:S01]  /*1f880*/  SHFL.IDX PT, R7, R4, RZ, 0x1c1f ;  /* 0x001c1fff04077589 */ /* 0x000ea200000e0000 */
[----:B---3--:R-:W-:-:S05]  /*1f890*/  IMAD.IADD R6, R10, 0x1, R11 ;  /* 0x000000010a067824 */ /* 0x008fca00078e020b */
[----:B------:R-:W-:-:S13]  /*1f8a0*/  ISETP.GE.AND P1, PT, R6, R5, PT ;  /* 0x000000050600720c */ /* 0x000fda0003f26270 */
[----:B0-----:R-:W-:-:S05]  /*1f8b0*/  @!P1 IADD3 R8, P2, R21, R8, RZ ;  /* 0x0000000815089210 */ /* 0x001fca0007f5e0ff */
[----:B--2---:R-:W-:-:S04]  /*1f8c0*/  @!P1 IMAD.X R7, RZ, RZ, R7, P2 ;  /* 0x000000ffff079224 */ /* 0x004fc800010e0607 */
[----:B------:R-:W-:Y:S02]  /*1f8d0*/  @!P1 IMAD.MOV.U32 R9, RZ, RZ, R7 ;  /* 0x000000ffff099224 */ /* 0x000fe400078e0007 */
[----:B------:R-:W-:-:S03]  /*1f8e0*/  VIADD R7, R6, 0x20 ;  /* 0x0000002006077836 */ /* 0x000fc60000000000 */
[----:B------:R-:W-:Y:S01]  /*1f8f0*/  @!PT LDS RZ, [RZ] ;  /* 0x00000000fffff984 */ /* 0x000fe20000000800 */
[----:B-----5:R0:W-:Y:S02]  /*1f900*/  @!P1 LDGSTS.E.BYPASS.LTC128B.128 [R20+0xb000], desc[UR40][R8.64], !P0 ;  /* 0x0b00000008149fae */ /* 0x0201e4000c101d68 */
[----:B------:R-:W-:Y:S02]  /*1f910*/  ISETP.GE.AND P1, PT, R7, R5, PT ;  /* 0x000000050700720c */ /* 0x000fe40003f26270 */
[----:B------:R-:W-:Y:S04]  /*1f920*/  SHFL.IDX PT, R7, R4, 0x1, 0x1c1f ;  /* 0x003c1f0004077f89 */ /* 0x000fe800000e0000 */
[----:B0-----:R-:W0:Y:S07]  /*1f930*/  SHFL.IDX PT, R8, R0, 0x1, 0x1c1f ;  /* 0x003c1f0000087f89 */ /* 0x001e2e00000e0000 */
[----:B0-----:R-:W-:-:S05]  /*1f940*/  @!P1 IADD3 R8, P2, R21, R8, RZ ;  /* 0x0000000815089210 */ /* 0x001fca0007f5e0ff */
[----:B------:R-:W-:-:S04]  /*1f950*/  @!P1 IMAD.X R7, RZ, RZ, R7, P2 ;  /* 0x000000ffff079224 */ /* 0x000fc800010e0607 */
[----:B------:R-:W-:Y:S02]  /*1f960*/  @!P1 IMAD.MOV.U32 R9, RZ, RZ, R7 ;  /* 0x000000ffff099224 */ /* 0x000fe400078e0007 */
[----:B------:R-:W-:-:S03]  /*1f970*/  VIADD R7, R6, 0x40 ;  /* 0x0000004006077836 */ /* 0x000fc60000000000 */
[----:B------:R0:W-:Y:S02]  /*1f980*/  @!P1 LDGSTS.E.BYPASS.LTC128B.128 [R20+0xb800], desc[UR40][R8.64], !P0 ;  /* 0x0b80000008149fae */ /* 0x0001e4000c101d68 */
[----:B------:R-:W-:Y:S02]  /*1f990*/  ISETP.GE.AND P1, PT, R7, R5, PT ;  /* 0x000000050700720c */ /* 0x000fe40003f26270 */
[----:B------:R-:W-:Y:S04]  /*1f9a0*/  SHFL.IDX PT, R7, R4, 0x2, 0x1c1f ;  /* 0x005c1f0004077f89 */ /* 0x000fe800000e0000 */
[----:B------:R-:W-:Y:S04]  /*1f9b0*/  SHFL.IDX PT, R4, R4, 0x3, 0x1c1f ;  /* 0x007c1f0004047f89 */ /* 0x000fe800000e0000 */
[----:B0-----:R-:W0:Y:S03]  /*1f9c0*/  SHFL.IDX PT, R8, R0, 0x2, 0x1c1f ;  /* 0x005c1f0000087f89 */ /* 0x001e2600000e0000 */
[----:B0-----:R-:W-:-:S05]  /*1f9d0*/  @!P1 IADD3 R8, P2, R21, R8, RZ ;  /* 0x0000000815089210 */ /* 0x001fca0007f5e0ff */
[----:B------:R-:W-:-:S04]  /*1f9e0*/  @!P1 IMAD.X R7, RZ, RZ, R7, P2 ;  /* 0x000000ffff079224 */ /* 0x000fc800010e0607 */
[----:B------:R-:W-:Y:S02]  /*1f9f0*/  @!P1 IMAD.MOV.U32 R9, RZ, RZ, R7 ;  /* 0x000000ffff099224 */ /* 0x000fe400078e0007 */
[----:B------:R-:W-:Y:S04]  /*1fa00*/  SHFL.IDX PT, R7, R2, RZ, 0x1c1f ;  /* 0x001c1fff02077589 */ /* 0x000fe800000e0000 */
[----:B------:R0:W-:Y:S04]  /*1fa10*/  @!P1 LDGSTS.E.BYPASS.LTC128B.128 [R20+0xc000], desc[UR40][R8.64], !P0 ;  /* 0x0c00000008149fae */ /* 0x0001e8000c101d68 */
[----:B------:R-:W-:Y:S04]  /*1fa20*/  SHFL.IDX PT, R2, R2, 0x1, 0x1c1f ;  /* 0x003c1f0002027f89 */ /* 0x000fe800000e0000 */
        /* <DEDUP_REMOVED lines=10> */
[----:B------:R2:W-:Y:S01]  /*1fad0*/  @!P1 LDGSTS.E.BYPASS.LTC128B.128 [R20+0xc800], desc[UR40][R8.64], !P0 ;  /* 0x0c80000008149fae */ /* 0x0005e2000c101d68 */
[----:B------:R-:W-:-:S05]  /*1fae0*/  @!P2 IADD3 R7, P1, R21, R7, RZ ;  /* 0x000000071507a210 */ /* 0x000fca0007f3e0ff */
[----:B0-----:R-:W-:Y:S02]  /*1faf0*/  @!P2 IMAD.X R0, RZ, RZ, R0, P1 ;  /* 0x000000ffff00a224 */ /* 0x001fe400008e0600 */
[----:B--2---:R-:W-:Y:S02]  /*1fb00*/  @!P2 IMAD.MOV.U32 R8, RZ, RZ, R7 ;  /* 0x000000ffff08a224 */ /* 0x004fe400078e0007 */
[----:B------:R-:W-:-:S05]  /*1fb10*/  @!P2 IMAD.MOV.U32 R9, RZ, RZ, R0 ;  /* 0x000000ffff09a224 */ /* 0x000fca00078e0000 */
[----:B---3--:R0:W-:Y:S02]  /*1fb20*/  @!P2 LDGSTS.E.BYPASS.LTC128B.128 [R20+0xd000], desc[UR40][R8.64], !P0 ;  /* 0x0d0000000814afae */ /* 0x0081e4000c101d68 */
.L_x_1459:
        /* <DEDUP_REMOVED lines=10> */
.L_x_1351:
        /* <DEDUP_REMOVED lines=18> */
.L_x_1460:
[----:B------:R-:W-:Y:S05]  /*1fcf0*/  BSYNC B0 ;  /* 0x0000000000007941 */ /* 0x000fea0003800000 */
.L_x_1352:
[----:B------:R-:W2:Y:S02]  /*1fd00*/  LDL.LU R2, [R1+0x20] ;  /* 0x0000200001027983 */ /* 0x000ea40000300800 */
[----:B--2---:R-:W-:-:S05]  /*1fd10*/  VIADD R0, R2, 0xfffffffe ;  /* 0xfffffffe02007836 */ /* 0x004fca0000000000 */
[----:B------:R-:W-:-:S13]  /*1fd20*/  ISETP.GE.AND P0, PT, R0, R26, PT ;  /* 0x0000001a0000720c */ /* 0x000fda0003f06270 */
[----:B------:R-:W-:Y:S05]  /*1fd30*/  @!P0 BRA `(.L_x_1354) ;  /* 0x0000000800ec8947 */ /* 0x000fea0003800000 */
[----:B------:R-:W-:Y:S02]  /*1fd40*/  IMAD.MOV.U32 R6, RZ, RZ, R22 ;  /* 0x000000ffff067224 */ /* 0x000fe400078e0016 */
[----:B------:R-:W-:-:S07]  /*1fd50*/  IMAD.MOV.U32 R7, RZ, RZ, R28 ;  /* 0x000000ffff077224 */ /* 0x000fce00078e001c */
.L_x_1374:
        /* <DEDUP_REMOVED lines=10> */
[----:B0-----:R-:W-:Y:S01]  /*1fe00*/  IMAD.MOV.U32 R8, RZ, RZ, R0 ;  /* 0x000000ffff087224 */ /* 0x001fe200078e0000 */
[----:B------:R-:W-:-:S04]  /*1fe10*/  ISETP.NE.U32.AND P0, PT, RZ, UR4, PT ;  /* 0x00000004ff007c0c */ /* 0x000fc8000bf05070 */
[----:B------:R-:W-:-:S13]  /*1fe20*/  ISETP.NE.AND.EX P0, PT, RZ, UR5, PT, P0 ;  /* 0x00000005ff007c0c */ /* 0x000fda000bf05300 */
[----:B------:R-:W-:Y:S05]  /*1fe30*/  @!P0 BRA `(.L_x_1357) ;  /* 0x0000000000488947 */ /* 0x000fea0003800000 */
[----:B------:R-:W2:Y:S01]  /*1fe40*/  LDL R5, [R1] ;  /* 0x0000000001057983 */ /* 0x000ea20000100800 */
[----:B------:R-:W0:Y:S01]  /*1fe50*/  LDC R8, c[0x0][0x43c] ;  /* 0x00010f00ff087b82 */ /* 0x000e220000000800 */
[----:B------:R-:W-:Y:S01]  /*1fe60*/  ULDC.64 UR6, c[0x0][0x428] ;  /* 0x00010a0000067ab9 */ /* 0x000fe20000000a00 */
[----:B0-----:R-:W-:-:S13]  /*1fe70*/  ISETP.NE.AND P0, PT, R8, 0x1, PT ;  /* 0x000000010800780c */ /* 0x001fda0003f05270 */
[----:B------:R-:W0:Y:S02]  /*1fe80*/  @P0 LDC.64 R2, c[0x0][0x440] ;  /* 0x00011000ff020b82 */ /* 0x000e240000000a00 */
[----:B0-----:R-:W-:-:S04]  /*1fe90*/  @P0 IMAD.HI.U32 R4, R0, R2, RZ ;  /* 0x0000000200040227 */ /* 0x001fc800078e00ff */
[----:B------:R-:W-:Y:S01]  /*1fea0*/  IMAD.MOV.U32 R2, RZ, RZ, R0 ;  /* 0x000000ffff027224 */ /* 0x000fe200078e0000 */
[----:B------:R-:W-:-:S05]  /*1feb0*/  @P0 SHF.R.U32.HI R2, RZ, R3, R4 ;  /* 0x00000003ff020219 */ /* 0x000fca0000011604 */
[----:B------:R-:W-:-:S04]  /*1fec0*/  IMAD.MOV R3, RZ, RZ, -R2 ;  /* 0x000000ffff037224 */ /* 0x000fc800078e0a02 */
[----:B------:R-:W-:Y:S01]  /*1fed0*/  IMAD R8, R8, R3, R0 ;  /* 0x0000000308087224 */ /* 0x000fe200078e0200 */
[----:B------:R-:W-:-:S03]  /*1fee0*/  SHF.R.S32.HI R3, RZ, 0x1f, R2 ;  /* 0x0000001fff037819 */ /* 0x000fc60000011402 */
[----:B------:R-:W-:-:S04]  /*1fef0*/  IMAD.WIDE.U32 R2, R25, UR6, R2 ;  /* 0x0000000619027c25 */ /* 0x000fc8000f8e0002 */
[----:B--2---:R-:W-:-:S04]  /*1ff00*/  IMAD R4, R5, UR6, RZ ;  /* 0x0000000605047c24 */ /* 0x004fc8000f8e02ff */
[----:B------:R-:W-:-:S04]  /*1ff10*/  IMAD R4, R25, UR7, R4 ;  /* 0x0000000719047c24 */ /* 0x000fc8000f8e0204 */
[----:B------:R-:W-:Y:S01]  /*1ff20*/  IMAD.IADD R3, R4, 0x1, R3 ;  /* 0x0000000104037824 */ /* 0x000fe200078e0203 */
[----:B------:R-:W-:-:S04]  /*1ff30*/  LEA R4, P0, R2, UR4, 0x2 ;  /* 0x0000000402047c11 */ /* 0x000fc8000f8010ff */
[----:B------:R-:W-:-:S05]  /*1ff40*/  LEA.HI.X R5, R2, UR5, R3, 0x2, P0 ;  /* 0x0000000502057c11 */ /* 0x000fca00080f1403 */
[----:B------:R0:W5:Y:S04]  /*1ff50*/  LDG.E R18, desc[UR40][R4.64] ;  /* 0x0000002804127981 */ /* 0x000168000c1e1900 */
.L_x_1357:
[----:B0-----:R-:W-:Y:S01]  /*1ff60*/  IMAD R4, R22, 0x8, R19 ;  /* 0x0000000816047824 */ /* 0x001fe200078e0213 */
[----:B------:R-:W-:Y:S01]  /*1ff70*/  SHF.L.U32 R3, R28, 0x1f, RZ ;  /* 0x0000001f1c037819 */ /* 0x000fe200000006ff */
[----:B------:R-:W0:Y:S01]  /*1ff80*/  S2R R2, SR_TID.X ;  /* 0x0000000000027919 */ /* 0x000e220000002100 */
[----:B------:R-:W-:Y:S02]  /*1ff90*/  BSSY B1, `(.L_x_1358) ;  /* 0x0000005000017945 */ /* 0x000fe40003800000 */
[----:B------:R-:W2:Y:S01]  /*1ffa0*/  SYNCS.PHASECHK.TRANS64.TRYWAIT P0, [R4+URZ+0x13280], R3 ;  /* 0x01328003040075a7 */ /* 0x000ea2000800017f */
[----:B0-----:R-:W-:-:S04]  /*1ffb0*/  LOP3.LUT R2, R2, 0x7f, RZ, 0xc0, !PT ;  /* 0x0000007f02027812 */ /* 0x001fc800078ec0ff */
[----:B------:R-:W-:Y:S01]  /*1ffc0*/  ISETP.NE.AND P1, PT, R2, RZ, PT ;  /* 0x000000ff0200720c */ /* 0x000fe20003f25270 */
[----:B--2---:R-:W-:-:S12]  /*1ffd0*/  @!P0 BRA `(.L_x_1359) ;  /* 0x0000003400e08947 */ /* 0x004fd80003800000 */
.L_x_1461:
[----:B------:R-:W-:Y:S05]  /*1ffe0*/  BSYNC B1 ;  /* 0x0000000000017941 */ /* 0x000fea0003800000 */
.L_x_1358:
        /* <DEDUP_REMOVED lines=9> */
.L_x_1361:
[----:B------:R-:W-:Y:S05]  /*20080*/  BSYNC B1 ;  /* 0x0000000000017941 */ /* 0x000fea0003800000 */
.L_x_1360:
        /* <DEDUP_REMOVED lines=12> */
.L_x_1362:
        /* <DEDUP_REMOVED lines=13> */
.L_x_1462:
[----:B------:R-:W-:Y:S05]  /*20220*/  BSYNC B1 ;  /* 0x0000000000017941 */ /* 0x000fea0003800000 */
.L_x_1363:
[----:B------:R-:W-:Y:S01]  /*20230*/  BSSY B1, `(.L_x_1365) ;  /* 0x000000b000017945 */ /* 0x000fe20003800000 */
[----:B------:R-:W-:Y:S02]  /*20240*/  IMAD.MOV.U32 R8, RZ, RZ, 0x0 ;  /* 0x00000000ff087424 */ /* 0x000fe400078e00ff */
[----:B------:R-:W-:Y:S01]  /*20250*/  IMAD.MOV.U32 R9, RZ, RZ, 0x14f00000 ;  /* 0x14f00000ff097424 */ /* 0x000fe200078e00ff */
[----:B------:R-:W-:Y:S06]  /*20260*/  @P1 BRA `(.L_x_1366) ;  /* 0x00000000001c1947 */ /* 0x000fec0003800000 */
[----:B------:R-:W3:Y:S01]  /*20270*/  S2R R11, SR_TID.X ;  /* 0x00000000000b7919 */ /* 0x000ee20000002100 */
[----:B0-2---:R-:W-:-:S04]  /*20280*/  IMAD.MOV.U32 R3, RZ, RZ, 0x2800 ;  /* 0x00002800ff037424 */ /* 0x005fc800078e00ff */
[----:B------:R4:W-:Y:S01]  /*20290*/  SYNCS.ARRIVE.TRANS64 RZ, [R4+URZ+0x13230], R3 ;  /* 0x0132300304ff79a7 */ /* 0x0009e2000800003f */
[----:B---3--:R-:W-:-:S04]  /*202a0*/  LOP3.LUT R11, R11, 0x1f, RZ, 0xc0, !PT ;  /* 0x0000001f0b0b7812 */ /* 0x008fc800078ec0ff */
[----:B------:R-:W-:-:S13]  /*202b0*/  ISETP.NE.AND P0, PT, R11, RZ, PT ;  /* 0x000000ff0b00720c */ /* 0x000fda0003f05270 */
[----:B----4-:R-:W-:Y:S05]  /*202c0*/  @!P0 BRA `(.L_x_1366) ;  /* 0x0000000000048947 */ /* 0x010fea0003800000 */
[----:B------:R-:W-:Y:S01]  /*202d0*/  BPT.TRAP 0x1 ;  /* 0x000000040000795c */ /* 0x000fe20000300000 */
.L_x_1366:
[----:B------:R-:W-:Y:S05]  /*202e0*/  BSYNC B1 ;  /* 0x0000000000017941 */ /* 0x000fea0003800000 */
.L_x_1365:
        /* <DEDUP_REMOVED lines=8> */
.L_x_1367:
        /* <DEDUP_REMOVED lines=10> */
.L_x_1356:
[----:B------:R-:W-:Y:S05]  /*20410*/  BSYNC B0 ;  /* 0x0000000000007941 */ /* 0x000fea0003800000 */
.L_x_1355:
[----:B------:R-:W2:Y:S02]  /*20420*/  LDL R3, [R1+0x44] ;  /* 0x0000440001037983 */ /* 0x000ea40000100800 */
[----:B--2---:R-:W-:-:S13]  /*20430*/  ISETP.NE.AND P0, PT, R3, 0x3, PT ;  /* 0x000000030300780c */ /* 0x004fda0003f05270 */
[----:B------:R-:W-:Y:S05]  /*20440*/  @!P0 BRA `(.L_x_1368) ;  /* 0x0000000000048947 */ /* 0x000fea0003800000 */
[----:B------:R-:W-:Y:S01]  /*20450*/  BPT.TRAP 0x1 ;  /* 0x000000040000795c */ /* 0x000fe20000300000 */
.L_x_1368:
        /* <DEDUP_REMOVED lines=8> */
.L_x_1463:
[----:B------:R-:W-:Y:S05]  /*204e0*/  BSYNC B0 ;  /* 0x0000000000007941 */ /* 0x000fea0003800000 */
.L_x_1369:
[----:B------:R-:W-:Y:S05]  /*204f0*/  @!P1 BRA `(.L_x_1371) ;  /* 0x0000000000049947 */ /* 0x000fea0003800000 */
[----:B------:R-:W-:Y:S01]  /*20500*/  BPT.TRAP 0x1 ;  /* 0x000000040000795c */ /* 0x000fe20000300000 */
.L_x_1371:
[----:B--2---:R-:W-:Y:S01]  /*20510*/  SHF.L.U32 R2, R7, 0x1f, RZ ;  /* 0x0000001f07027819 */ /* 0x004fe200000006ff */
[----:B------:R-:W-:-:S03]  /*20520*/  IMAD R10, R6, 0x2800, RZ ;  /* 0x00002800060a7824 */ /* 0x000fc600078e02ff */
[----:B------:R-:W2:Y:S02]  /*20530*/  SYNCS.PHASECHK.TRANS64.TRYWAIT P0, [R3+URZ+0x13260], R2 ;  /* 0x01326002030075a7 */ /* 0x000ea4000800017f */
[----:B--2---:R-:W-:Y:S05]  /*20540*/  @!P0 BRA `(.L_x_1372) ;  /* 0x0000003000c08947 */ /* 0x004fea0003800000 */
.L_x_1464:
[----:B------:R-:W2:Y:S04]  /*20550*/  LDL R4, [R1+0xc] ;  /* 0x00000c0001047983 */ /* 0x000ea80000100800 */
[----:B------:R-:W3:Y:S01]  /*20560*/  LDL R11, [R1+0x8] ;  /* 0x00000800010b7983 */ /* 0x000ee20000100800 */
[----:B------:R-:W-:Y:S05]  /*20570*/  WARPSYNC.ALL ;  /* 0x0000000000007948 */ /* 0x000fea0003800000 */
[----:B--2---:R-:W-:-:S02]  /*20580*/  LOP3.LUT R2, R10, R4, RZ, 0xfc, !PT ;  /* 0x000000040a027212 */ /* 0x004fc400078efcff */
[----:B---3--:R-:W-:-:S03]  /*20590*/  LOP3.LUT R12, R10, R11, RZ, 0xfc, !PT ;  /* 0x0000000b0a0c7212 */ /* 0x008fc600078efcff */
        /* <DEDUP_REMOVED lines=37> */
[----:B--2---:R-:W2:Y:S01]  /*207f0*/  FENCE.VIEW.ASYNC.S ;  /* 0x00000000000073c6 */ /* 0x004ea20000000000 */
[----:B------:R-:W-:Y:S05]  /*20800*/  @!P1 BRA `(.L_x_1373) ;  /* 0x0000000000049947 */ /* 0x000fea0003800000 */
[----:B------:R-:W-:Y:S01]  /*20810*/  BPT.TRAP 0x1 ;  /* 0x000000040000795c */ /* 0x000fe20000300000 */
.L_x_1373:
[----:B------:R-:W3:Y:S01]  /*20820*/  S2R R2, SR_TID.X ;  /* 0x0000000000027919 */ /* 0x000ee20000002100 */
[----:B--2---:R2:W-:Y:S01]  /*20830*/  SYNCS.ARRIVE.TRANS64.A1T0 RZ, [R3+URZ+0x13250], RZ ;  /* 0x013250ff03ff79a7 */ /* 0x0045e2000810003f */
[----:B------:R-:W-:Y:S02]  /*20840*/  IMAD.MOV.U32 R6, RZ, RZ, R22 ;  /* 0x000000ffff067224 */ /* 0x000fe400078e0016 */
[----:B------:R-:W-:Y:S01]  /*20850*/  IMAD.MOV.U32 R7, RZ, RZ, R28 ;  /* 0x000000ffff077224 */ /* 0x000fe200078e001c */
[----:B---3--:R-:W-:Y:S01]  /*20860*/  LOP3.LUT R2, R2, 0x7f, RZ, 0xc0, !PT ;  /* 0x0000007f02027812 */ /* 0x008fe200078ec0ff */
[----:B------:R-:W-:Y:S03]  /*20870*/  BAR.SYNC.DEFER_BLOCKING 0x2, 0x80 ;  /* 0x0082000000007b1d */ /* 0x000fe60000010000 */
[----:B------:R-:W-:-:S13]  /*20880*/  ISETP.NE.AND P0, PT, R2, RZ, PT ;  /* 0x000000ff0200720c */ /* 0x000fda0003f05270 */
[----:B--2---:R-:W-:-:S05]  /*20890*/  @!P0 VIADD R3, R3, 0x13280 ;  /* 0x0001328003038836 */ /* 0x004fca0000000000 */
[----:B------:R-:W-:-:S04]  /*208a0*/  @!P0 PRMT R3, RZ, 0x654, R3 ;  /* 0x00000654ff038816 */ /* 0x000fc80000000003 */
[----:B------:R2:W-:Y:S01]  /*208b0*/  @!P0 SYNCS.ARRIVE.TRANS64.RED.A1T0 RZ, [R3+URZ], RZ ;  /* 0x000000ff03ff89a7 */ /* 0x0005e2000810043f */
[C---:B------:R-:W-:Y:S01]  /*208c0*/  ISETP.GT.AND P0, PT, R0.reuse, R26, PT ;  /* 0x0000001a0000720c */ /* 0x040fe20003f04270 */
[----:B------:R-:W-:-:S12]  /*208d0*/  VIADD R0, R0, 0xffffffff ;  /* 0xffffffff00007836 */ /* 0x000fd80000000000 */
[----:B--2---:R-:W-:Y:S05]  /*208e0*/  @P0 BRA `(.L_x_1374) ;  /* 0xfffffff4001c0947 */ /* 0x004fea000383ffff */
.L_x_1354:
        /* <DEDUP_REMOVED lines=16> */
[----:B------:R-:W3:Y:S01]  /*209f0*/  POPC R7, R4 ;  /* 0x0000000400077309 */ /* 0x000ee20000000000 */
[----:B--2---:R-:W3:Y:S02]  /*20a00*/  SHFL.IDX PT, R0, R3, R0, 0x1f ;  /* 0x00001f0003007589 */ /* 0x004ee400000e0000 */
[----:B---3--:R-:W-:-:S07]  /*20a10*/  IADD3 R24, R0, UR36, R7 ;  /* 0x0000002400187c10 */ /* 0x008fce000fffe007 */
.L_x_1376:
[----:B------:R-:W-:Y:S05]  /*20a20*/  BSYNC B0 ;  /* 0x0000000000007941 */ /* 0x000fea0003800000 */
.L_x_1375:
[----:B------:R-:W-:Y:S05]  /*20a30*/  @!P2 BRA `(.L_x_1377) ;  /* 0x000000000004a947 */ /* 0x000fea0003800000 */
[----:B------:R-:W-:Y:S01]  /*20a40*/  BPT.TRAP 0x1 ;  /* 0x000000040000795c */ /* 0x000fe20000300000 */
.L_x_1377:
        /* <DEDUP_REMOVED lines=8> */
.L_x_1465:
[----:B------:R-:W-:Y:S05]  /*20ad0*/  BSYNC B0 ;  /* 0x0000000000007941 */ /* 0x000fea0003800000 */
.L_x_1378:
[----:B------:R-:W-:Y:S05]  /*20ae0*/  @!P2 BRA `(.L_x_1380) ;  /* 0x000000000004a947 */ /* 0x000fea0003800000 */
[----:B------:R-:W-:Y:S01]  /*20af0*/  BPT.TRAP 0x1 ;  /* 0x000000040000795c */ /* 0x000fe20000300000 */
.L_x_1380:
[----:B--2---:R-:W-:-:S04]  /*20b00*/  SHF.L.U32 R0, R28, 0x1f, RZ ;  /* 0x0000001f1c007819 */ /* 0x004fc800000006ff */
[----:B------:R-:W2:Y:S02]  /*20b10*/  SYNCS.PHASECHK.TRANS64.TRYWAIT P1, [R3+URZ+0x13260], R0 ;  /* 0x01326000030075a7 */ /* 0x000ea4000802017f */
[----:B--2---:R-:W-:Y:S05]  /*20b20*/  @!P1 BRA `(.L_x_1381) ;  /* 0x0000002c00709947 */ /* 0x004fea0003800000 */
.L_x_1466:
[----:B------:R-:W2:Y:S04]  /*20b30*/  LDL R4, [R1+0xc] ;  /* 0x00000c0001047983 */ /* 0x000ea80000100800 */
[----:B0-----:R-:W3:Y:S01]  /*20b40*/  LDL R10, [R1+0x8] ;  /* 0x00000800010a7983 */ /* 0x001ee20000100800 */
[----:B------:R-:W-:Y:S01]  /*20b50*/  IMAD R2, R22, 0x2800, RZ ;  /* 0x0000280016027824 */ /* 0x000fe200078e02ff */
        /* <DEDUP_REMOVED lines=43> */
.L_x_1382:
[----:B--2---:R2:W-:Y:S01]  /*20e10*/  SYNCS.ARRIVE.TRANS64.A1T0 RZ, [R3+URZ+0x13250], RZ ;  /* 0x013250ff03ff79a7 */ /* 0x0045e2000810003f */
[----:B------:R-:W-:Y:S02]  /*20e20*/  @!P0 VIADD R0, R3, 0x13280 ;  /* 0x0001328003008836 */ /* 0x000fe40000000000 */
[----:B------:R-:W-:-:S03]  /*20e30*/  VIADD R22, R22, 0x1 ;  /* 0x0000000116167836 */ /* 0x000fc60000000000 */
[----:B------:R-:W-:Y:S01]  /*20e40*/  @!P0 PRMT R0, RZ, 0x654, R0 ;  /* 0x00000654ff008816 */ /* 0x000fe20000000000 */
[----:B------:R-:W-:Y:S06]  /*20e50*/  BAR.SYNC.DEFER_BLOCKING 0x2, 0x80 ;  /* 0x0082000000007b1d */ /* 0x000fec0000010000 */
[----:B------:R3:W-:Y:S01]  /*20e60*/  @!P0 SYNCS.ARRIVE.TRANS64.RED.A1T0 RZ, [R0+URZ], RZ ;  /* 0x000000ff00ff89a7 */ /* 0x0007e2000810043f */
[----:B------:R-:W-:-:S04]  /*20e70*/  ISETP.NE.AND P0, PT, R22, 0x2, PT ;  /* 0x000000021600780c */ /* 0x000fc80003f05270 */
[----:B--2---:R-:W-:Y:S02]  /*20e80*/  SEL R3, RZ, 0x1, P0 ;  /* 0x00000001ff037807 */ /* 0x004fe40000000000 */
[----:B------:R-:W-:Y:S02]  /*20e90*/  SEL R22, R22, RZ, P0 ;  /* 0x000000ff16167207 */ /* 0x000fe40000000000 */
[----:B---3--:R-:W-:-:S07]  /*20ea0*/  LOP3.LUT R28, R28, R3, RZ, 0x3c, !PT ;  /* 0x000000031c1c7212 */ /* 0x008fce00078e3cff */
.L_x_1331:
        /* <DEDUP_REMOVED lines=11> */
.L_x_1383:
        /* <DEDUP_REMOVED lines=15> */
[C---:B------:R-:W-:Y:S01]  /*21050*/  ISETP.GE.U32.AND P2, PT, R10.reuse, 0x2, PT ;  /* 0x000000020a00780c */ /* 0x040fe20003f46070 */
[----:B------:R-:W-:Y:S01]  /*21060*/  IMAD.MOV.U32 R5, RZ, RZ, RZ ;  /* 0x000000ffff057224 */ /* 0x000fe200078e00ff */
[C---:B------:R-:W-:Y:S01]  /*21070*/  ISETP.GE.U32.AND P3, PT, R10.reuse, 0x4, PT ;  /* 0x000000040a00780c */ /* 0x040fe20003f66070 */
[----:B------:R-:W-:Y:S01]  /*21080*/  SHFL.IDX PT, R0, R24, RZ, 0x1f ;  /* 0x00001fff18007589 */ /* 0x000fe200000e0000 */
[C---:B------:R-:W-:Y:S02]  /*21090*/  ISETP.GE.U32.AND P4, PT, R10.reuse, 0x8, PT ;  /* 0x000000080a00780c */ /* 0x040fe40003f86070 */
[----:B------:R-:W-:Y:S01]  /*210a0*/  ISETP.GE.U32.AND P5, PT, R10, 0x10, PT ;  /* 0x000000100a00780c */ /* 0x000fe20003fa6070 */
[----:B------:R0:W-:Y:S02]  /*210b0*/  SHFL.IDX PT, R6, R24, 0x1, 0x1f ;  /* 0x00201f0018067f89 */ /* 0x0001e400000e0000 */
[----:B0-----:R-:W-:-:S02]  /*210c0*/  IMAD.MOV.U32 R24, RZ, RZ, RZ ;  /* 0x000000ffff187224 */ /* 0x001fc400078e00ff */
[----:B---3--:R-:W-:Y:S02]  /*210d0*/  @!P1 IMAD.MOV.U32 R25, RZ, RZ, R7 ;  /* 0x000000ffff199224 */ /* 0x008fe400078e0007 */
        /* <DEDUP_REMOVED lines=19> */
.L_x_1476:
[----:B------:R-:W-:Y:S02]  /*21210*/  ULDC UR4, c[0x0][0xc38] ;  /* 0x00030e0000047ab9 */ /* 0x000fe40000000800 */
[----:B------:R-:W-:-:S04]  /*21220*/  IMAD.U32 R4, RZ, RZ, UR4 ;  /* 0x00000004ff047e24 */ /* 0x000fc8000f8e00ff */
[----:B--2---:R-:W-:-:S04]  /*21230*/  IMAD R3, R14, R4, RZ ;  /* 0x000000040e037224 */ /* 0x004fc800078e02ff */
[----:B------:R-:W-:-:S05]  /*21240*/  IMAD.IADD R6, R6, 0x1, R3 ;  /* 0x0000000106067824 */ /* 0x000fca00078e0203 */
[----:B------:R-:W-:-:S13]  /*21250*/  ISETP.GT.AND P6, PT, R6, R0, PT ;  /* 0x000000000600720c */ /* 0x000fda0003fc4270 */
[----:B------:R-:W-:Y:S05]  /*21260*/  @P6 BRA `(.L_x_1386) ;  /* 0x0000000000a46947 */ /* 0x000fea0003800000 */
.L_x_1389:
        /* <DEDUP_REMOVED lines=35> */
.L_x_1484:
[----:B------:R-:W-:Y:S02]  /*214a0*/  ULDC UR4, c[0x0][0xc38] ;  /* 0x00030e0000047ab9 */ /* 0x000fe40000000800 */
[----:B------:R-:W-:-:S04]  /*214b0*/  IMAD.U32 R4, RZ, RZ, UR4 ;  /* 0x00000004ff047e24 */ /* 0x000fc8000f8e00ff */
[----:B--2---:R-:W-:-:S04]  /*214c0*/  IMAD R3, R14, R4, RZ ;  /* 0x000000040e037224 */ /* 0x004fc800078e02ff */
[----:B------:R-:W-:-:S05]  /*214d0*/  IMAD.IADD R6, R3, 0x1, R6 ;  /* 0x0000000103067824 */ /* 0x000fca00078e0206 */
[----:B------:R-:W-:-:S13]  /*214e0*/  ISETP.GT.AND P6, PT, R6, R0, PT ;  /* 0x000000000600720c */ /* 0x000fda0003fc4270 */
[----:B------:R-:W-:Y:S05]  /*214f0*/  @!P6 BRA `(.L_x_1389) ;  /* 0xfffffffc005ce947 */ /* 0x000fea000383ffff */
.L_x_1386:
[----:B------:R-:W-:Y:S01]  /*21500*/  IMAD.IADD R6, R6, 0x1, -R3 ;  /* 0x0000000106067824 */ /* 0x000fe200078e0a03 */
[----:B------:R-:W-:-:S03]  /*21510*/  UMOV UR4, 0xffffffff ;  /* 0xffffffff00047882 */ /* 0x000fc60000000000 */
[----:B------:R-:W-:-:S05]  /*21520*/  IMAD R3, R2, R4, R6 ;  /* 0x0000000402037224 */ /* 0x000fca00078e0206 */
[----:B------:R-:W-:Y:S01]  /*21530*/  ISETP.GT.AND P6, PT, R3, R0, PT ;  /* 0x000000000300720c */ /* 0x000fe20003fc4270 */
[----:B------:R-:W-:-:S12]  /*21540*/  BRA.DIV UR4, `(.L_x_1390) ;  /* 0x0000002a04f87947 */ /* 0x000fd8000b800000 */
[----:B------:R-:W-:-:S04]  /*21550*/  VOTE.ANY R3, PT, !P6 ;  /* 0x0000000000037806 */ /* 0x000fc800070e0100 */
[----:B------:R-:W2:Y:S02]  /*21560*/  POPC R7, R3 ;  /* 0x0000000300077309 */ /* 0x000ea40000000000 */
[----:B--2---:R2:W3:Y:S01]  /*21570*/  SHFL.IDX PT, R25, R25, R7, 0x1f ;  /* 0x00001f0719197589 */ /* 0x0044e200000e0000 */
[----:B------:R-:W-:-:S03]  /*21580*/  IMAD.IADD R27, R7, 0x1, R27 ;  /* 0x00000001071b7824 */ /* 0x000fc600078e021b */
[----:B------:R2:W4:Y:S04]  /*21590*/  SHFL.IDX PT, R5, R5, R7, 0x1f ;  /* 0x00001f0705057589 */ /* 0x00052800000e0000 */
.L_x_1489:
[----:B------:R-:W-:-:S13]  /*215a0*/  ISETP.NE.AND P0, PT, R3, RZ, PT ;  /* 0x000000ff0300720c */ /* 0x000fda0003f05270 */
[----:B------:R-:W-:Y:S05]  /*215b0*/  @!P0 BRA `(.L_x_1391) ;  /* 0x0000000000108947 */ /* 0x000fea0003800000 */
[----:B------:R-:W-:Y:S01]  /*215c0*/  UMOV UR4, 0xffffffff ;  /* 0xffffffff00047882 */ /* 0x000fe20000000000 */
[----:B------:R-:W-:Y:S02]  /*215d0*/  VIADD R12, R7, 0xffffffff ;  /* 0xffffffff070c7836 */ /* 0x000fe40000000000 */
[----:B------:R-:W-:Y:S05]  /*215e0*/  BRA.DIV UR4, `(.L_x_1392) ;  /* 0x0000002e04307947 */ /* 0x000fea000b800000 */
[----:B------:R0:W0:Y:S02]  /*215f0*/  SHFL.IDX PT, R24, R2, R12, 0x1f ;  /* 0x00001f0c02187589 */ /* 0x00002400000e0000 */
.L_x_1391:
[----:B----4-:R-:W-:Y:S01]  /*21600*/  ISETP.NE.AND P0, PT, R5, 0x1, PT ;  /* 0x000000010500780c */ /* 0x010fe20003f05270 */
[----:B0-----:R-:W-:-:S04]  /*21610*/  IMAD R24, R24, R4, R6 ;  /* 0x0000000418187224 */ /* 0x001fc800078e0206 */
[----:B------:R-:W-:-:S08]  /*21620*/  IMAD.IADD R0, R0, 0x1, -R24 ;  /* 0x0000000100007824 */ /* 0x000fd000078e0a18 */
[----:B------:R-:W-:Y:S05]  /*21630*/  @!P0 BRA `(.L_x_1393) ;  /* 0x0000000000dc8947 */ /* 0x000fea0003800000 */
[-C--:B---3--:R-:W-:Y:S01]  /*21640*/  IABS R4, R25.reuse ;  /* 0x0000001900047213 */ /* 0x088fe20000000000 */
[----:B------:R-:W-:Y:S01]  /*21650*/  IMAD.MOV.U32 R2, RZ, RZ, RZ ;  /* 0x000000ffff027224 */ /* 0x000fe200078e00ff */
[----:B------:R-:W-:Y:S02]  /*21660*/  IABS R8, R25 ;  /* 0x0000001900087213 */ /* 0x000fe40000000000 */
[----:B------:R-:W0:Y:S03]  /*21670*/  I2F.RP R6, R4 ;  /* 0x0000000400067306 */ /* 0x000e260000209400 */
[----:B------:R-:W-:-:S05]  /*21680*/  IMAD.MOV R8, RZ, RZ, -R8 ;  /* 0x000000ffff087224 */ /* 0x000fca00078e0a08 */
[----:B0-----:R-:W2:Y:S02]  /*21690*/  MUFU.RCP R6, R6 ;  /* 0x0000000600067308 */ /* 0x001ea40000001000 */
[----:B--2---:R-:W-:-:S06]  /*216a0*/  VIADD R7, R6, 0xffffffe ;  /* 0x0ffffffe06077836 */ /* 0x004fcc0000000000 */
[----:B------:R-:W0:Y:S02]  /*216b0*/  F2I.FTZ.U32.TRUNC.NTZ R3, R7 ;  /* 0x0000000700037305 */ /* 0x000e24000021f000 */
[----:B0-----:R-:W-:-:S04]  /*216c0*/  IMAD.MOV R9, RZ, RZ, -R3 ;  /* 0x000000ffff097224 */ /* 0x001fc800078e0a03 */
[----:B------:R-:W-:-:S04]  /*216d0*/  IMAD R9, R9, R4, RZ ;  /* 0x0000000409097224 */ /* 0x000fc800078e02ff */
[----:B------:R-:W-:Y:S01]  /*216e0*/  IMAD.HI.U32 R2, R3, R9, R2 ;  /* 0x0000000903027227 */ /* 0x000fe200078e0002 */
[----:B------:R-:W-:-:S05]  /*216f0*/  IABS R3, R0 ;  /* 0x0000000000037213 */ /* 0x000fca0000000000 */
[----:B------:R-:W-:-:S04]  /*21700*/  IMAD.HI.U32 R6, R2, R3, RZ ;  /* 0x0000000302067227 */ /* 0x000fc800078e00ff */
[----:B------:R-:W-:Y:S02]  /*21710*/  IMAD R3, R6, R8, R3 ;  /* 0x0000000806037224 */ /* 0x000fe400078e0203 */
[----:B------:R-:W-:-:S03]  /*21720*/  IMAD.MOV.U32 R2, RZ, RZ, RZ ;  /* 0x000000ffff027224 */ /* 0x000fc600078e00ff */
[----:B------:R-:W-:-:S13]  /*21730*/  ISETP.GT.U32.AND P1, PT, R4, R3, PT ;  /* 0x000000030400720c */ /* 0x000fda0003f24070 */
[----:B------:R-:W-:Y:S02]  /*21740*/  @!P1 IMAD.IADD R3, R3, 0x1, -R4 ;  /* 0x0000000103039824 */ /* 0x000fe400078e0a04 */
[----:B------:R-:W-:Y:S01]  /*21750*/  @!P1 VIADD R6, R6, 0x1 ;  /* 0x0000000106069836 */ /* 0x000fe20000000000 */
[----:B------:R-:W-:Y:S02]  /*21760*/  ISETP.NE.AND P1, PT, R25, RZ, PT ;  /* 0x000000ff1900720c */ /* 0x000fe40003f25270 */
[----:B------:R-:W-:Y:S02]  /*21770*/  ISETP.GE.U32.AND P0, PT, R3, R4, PT ;  /* 0x000000040300720c */ /* 0x000fe40003f06070 */
[----:B------:R-:W-:-:S04]  /*21780*/  IABS R4, R5 ;  /* 0x0000000500047213 */ /* 0x000fc80000000000 */
[----:B------:R-:W0:Y:S07]  /*21790*/  I2F.RP R7, R4 ;  /* 0x0000000400077306 */ /* 0x000e2e0000209400 */
[----:B------:R-:W-:Y:S01]  /*217a0*/  @P0 VIADD R6, R6, 0x1 ;  /* 0x0000000106060836 */ /* 0x000fe20000000000 */
[----:B0-----:R-:W0:Y:S02]  /*217b0*/  MUFU.RCP R7, R7 ;  /* 0x0000000700077308 */ /* 0x001e240000001000 */
[----:B0-----:R-:W-:-:S06]  /*217c0*/  VIADD R8, R7, 0xffffffe ;  /* 0x0ffffffe07087836 */ /* 0x001fcc0000000000 */
[----:B------:R0:W2:Y:S02]  /*217d0*/  F2I.FTZ.U32.TRUNC.NTZ R3, R8 ;  /* 0x0000000800037305 */ /* 0x0000a4000021f000 */
[----:B0-----:R-:W-:-:S05]  /*217e0*/  IABS R8, R5 ;  /* 0x0000000500087213 */ /* 0x001fca0000000000 */
[----:B------:R-:W-:Y:S02]  /*217f0*/  IMAD.MOV R8, RZ, RZ, -R8 ;  /* 0x000000ffff087224 */ /* 0x000fe400078e0a08 */
[----:B--2---:R-:W-:-:S04]  /*21800*/  IMAD.MOV R9, RZ, RZ, -R3 ;  /* 0x000000ffff097224 */ /* 0x004fc800078e0a03 */
[----:B------:R-:W-:-:S04]  /*21810*/  IMAD R9, R9, R4, RZ ;  /* 0x0000000409097224 */ /* 0x000fc800078e02ff */
[----:B------:R-:W-:Y:S01]  /*21820*/  IMAD.HI.U32 R2, R3, R9, R2 ;  /* 0x0000000903027227 */ /* 0x000fe200078e0002 */
[----:B------:R-:W-:-:S04]  /*21830*/  LOP3.LUT R3, R0, R25, RZ, 0x3c, !PT ;  /* 0x0000001900037212 */ /* 0x000fc800078e3cff */
[----:B------:R-:W-:-:S13]  /*21840*/  ISETP.GE.AND P2, PT, R3, RZ, PT ;  /* 0x000000ff0300720c */ /* 0x000fda0003f46270 */
        /* <DEDUP_REMOVED lines=9> */
[----:B------:R-:W-:Y:S01]  /*218e0*/  ISETP.GE.U32.AND P0, PT, R3, R4, PT ;  /* 0x000000040300720c */ /* 0x000fe20003f06070 */
[----:B------:R-:W-:-:S04]  /*218f0*/  IMAD.MOV R3, RZ, RZ, -R6 ;  /* 0x000000ffff037224 */ /* 0x000fc800078e0a06 */
[----:B------:R-:W-:Y:S01]  /*21900*/  IMAD R0, R25, R3, R0 ;  /* 0x0000000319007224 */ /* 0x000fe200078e0200 */
[----:B------:R-:W-:-:S04]  /*21910*/  LOP3.LUT R3, R6, R5, RZ, 0x3c, !PT ;  /* 0x0000000506037212 */ /* 0x000fc800078e3cff */
[----:B------:R-:W-:-:S03]  /*21920*/  ISETP.GE.AND P2, PT, R3, RZ, PT ;  /* 0x000000ff0300720c */ /* 0x000fc60003f46270 */
[----:B------:R-:W-:-:S10]  /*21930*/  @P0 VIADD R2, R2, 0x1 ;  /* 0x0000000102020836 */ /* 0x000fd40000000000 */
[----:B------:R-:W-:Y:S01]  /*21940*/  @!P2 IMAD.MOV R2, RZ, RZ, -R2 ;  /* 0x000000ffff02a224 */ /* 0x000fe200078e0a02 */
[----:B------:R-:W-:-:S05]  /*21950*/  @!P1 LOP3.LUT R2, RZ, R5, RZ, 0x33, !PT ;  /* 0x00000005ff029212 */ /* 0x000fca00078e33ff */
[----:B------:R-:W-:-:S04]  /*21960*/  IMAD.MOV R3, RZ, RZ, -R2 ;  /* 0x000000ffff037224 */ /* 0x000fc800078e0a02 */
[C---:B------:R-:W-:Y:S02]  /*21970*/  IMAD R6, R5.reuse, R3, R6 ;  /* 0x0000000305067224 */ /* 0x040fe400078e0206 */
[----:B------:R-:W-:-:S04]  /*21980*/  IMAD R5, R5, 0x1000000, R2 ;  /* 0x0100000005057824 */ /* 0x000fc800078e0202 */
[----:B------:R-:W-:Y:S01]  /*21990*/  IMAD R26, R6, 0x10000, R5 ;  /* 0x00010000061a7824 */ /* 0x000fe200078e0205 */
[----:B------:R-:W-:Y:S06]  /*219a0*/  BRA `(.L_x_1394) ;  /* 0x0000000000f47947 */ /* 0x000fec0003800000 */
.L_x_1393:
[----:B------:R-:W0:Y:S02]  /*219b0*/  LDC.64 R2, c[0x0][0xc90] ;  /* 0x00032400ff027b82 */ /* 0x000e240000000a00 */
[----:B0-----:R-:W-:-:S05]  /*219c0*/  IMAD.WIDE R2, R27, 0x4, R2 ;  /* 0x000000041b027825 */ /* 0x001fca00078e0202 */
[----:B------:R-:W3:Y:S02]  /*219d0*/  LDG.E R6, desc[UR40][R2.64] ;  /* 0x0000002802067981 */ /* 0x000ee4000c1e1900 */
[----:B---3--:R-:W-:-:S05]  /*219e0*/  IMAD R5, R25, R6, RZ ;  /* 0x0000000619057224 */ /* 0x008fca00078e02ff */
[----:B--2---:R-:W-:-:S04]  /*219f0*/  IABS R7, R5 ;  /* 0x0000000500077213 */ /* 0x004fc80000000000 */
[----:B------:R-:W0:Y:S08]  /*21a00*/  I2F.RP R9, R7 ;  /* 0x0000000700097306 */ /* 0x000e300000209400 */
[----:B0-----:R-:W0:Y:S02]  /*21a10*/  MUFU.RCP R9, R9 ;  /* 0x0000000900097308 */ /* 0x001e240000001000 */
[----:B0-----:R-:W-:-:S06]  /*21a20*/  VIADD R10, R9, 0xffffffe ;  /* 0x0ffffffe090a7836 */ /* 0x001fcc0000000000 */
[----:B------:R-:W0:Y:S02]  /*21a30*/  F2I.FTZ.U32.TRUNC.NTZ R3, R10 ;  /* 0x0000000a00037305 */ /* 0x000e24000021f000 */
[----:B0-----:R-:W-:-:S04]  /*21a40*/  IMAD.MOV R2, RZ, RZ, -R3 ;  /* 0x000000ffff027224 */ /* 0x001fc800078e0a03 */
[----:B------:R-:W-:Y:S02]  /*21a50*/  IMAD R8, R2, R7, RZ ;  /* 0x0000000702087224 */ /* 0x000fe400078e02ff */
[----:B------:R-:W-:-:S04]  /*21a60*/  IMAD.MOV.U32 R2, RZ, RZ, RZ ;  /* 0x000000ffff027224 */ /* 0x000fc800078e00ff */
[----:B------:R-:W-:Y:S01]  /*21a70*/  IMAD.HI.U32 R2, R3, R8, R2 ;  /* 0x0000000803027227 */ /* 0x000fe200078e0002 */
[----:B------:R-:W-:Y:S02]  /*21a80*/  IABS R3, R0 ;  /* 0x0000000000037213 */ /* 0x000fe40000000000 */
[----:B------:R-:W-:-:S03]  /*21a90*/  IABS R8, R5 ;  /* 0x0000000500087213 */ /* 0x000fc60000000000 */
[----:B------:R-:W-:-:S04]  /*21aa0*/  IMAD.HI.U32 R2, R2, R3, RZ ;  /* 0x0000000302027227 */ /* 0x000fc800078e00ff */
[----:B------:R-:W-:-:S04]  /*21ab0*/  IMAD.MOV R8, RZ, RZ, -R8 ;  /* 0x000000ffff087224 */ /* 0x000fc800078e0a08 */
[----:B------:R-:W-:Y:S01]  /*21ac0*/  IMAD R8, R2, R8, R3 ;  /* 0x0000000802087224 */ /* 0x000fe200078e0203 */
[----:B------:R-:W-:-:S04]  /*21ad0*/  LOP3.LUT R3, R0, R5, RZ, 0x3c, !PT ;  /* 0x0000000500037212 */ /* 0x000fc800078e3cff */
        /* <DEDUP_REMOVED lines=9> */
[----:B------:R-:W-:Y:S02]  /*21b70*/  IMAD R7, R6, R2, RZ ;  /* 0x0000000206077224 */ /* 0x000fe400078e02ff */
[----:B------:R-:W-:Y:S02]  /*21b80*/  IMAD.MOV R2, RZ, RZ, -R2 ;  /* 0x000000ffff027224 */ /* 0x000fe400078e0a02 */
[----:B------:R-:W-:Y:S02]  /*21b90*/  IMAD.MOV R3, RZ, RZ, -R7 ;  /* 0x000000ffff037224 */ /* 0x000fe400078e0a07 */
[----:B------:R-:W-:Y:S02]  /*21ba0*/  IMAD R0, R5, R2, R0 ;  /* 0x0000000205007224 */ /* 0x000fe400078e0200 */
[----:B------:R-:W-:Y:S01]  /*21bb0*/  IMAD.MOV.U32 R2, RZ, RZ, RZ ;  /* 0x000000ffff027224 */ /* 0x000fe200078e00ff */
[----:B------:R-:W-:-:S04]  /*21bc0*/  VIADDMNMX R4, R3, R4, R6, PT ;  /* 0x0000000403047246 */ /* 0x000fc80003800106 */
        /* <DEDUP_REMOVED lines=12> */
[----:B------:R-:W-:Y:S01]  /*21c90*/  IMAD R3, R5, R3, R2 ;  /* 0x0000000305037224 */ /* 0x000fe200078e0202 */
[----:B------:R-:W-:Y:S02]  /*21ca0*/  LOP3.LUT R2, R0, R4, RZ, 0x3c, !PT ;  /* 0x0000000400027212 */ /* 0x000fe400078e3cff */
[----:B------:R-:W-:Y:S02]  /*21cb0*/  IADD3 R0, R7, 0x1000000, R0 ;  /* 0x0100000007007810 */ /* 0x000fe40007ffe000 */
        /* <DEDUP_REMOVED lines=10> */
[----:B------:R-:W-:Y:S02]  /*21d60*/  IMAD R26, R5, R4, R0 ;  /* 0x00000004051a7224 */ /* 0x000fe400078e0200 */
[----:B------:R-:W-:-:S07]  /*21d70*/  IMAD.MOV.U32 R0, RZ, RZ, R5 ;  /* 0x000000ffff007224 */ /* 0x000fce00078e0005 */
.L_x_1394:
[----:B------:R-:W-:-:S05]  /*21d80*/  LOP3.LUT R0, RZ, R0, RZ, 0x33, !PT ;  /* 0x00000000ff007212 */ /* 0x000fca00078e33ff */
[----:B------:R-:W-:Y:S01]  /*21d90*/  IMAD.IADD R25, R25, 0x1, R0 ;  /* 0x0000000119197824 */ /* 0x000fe200078e0200 */
[----:B------:R-:W-:Y:S06]  /*21da0*/  BRA `(.L_x_1395) ;  /* 0x00000000001c7947 */ /* 0x000fec0003800000 */
.L_x_1387:
[----:B------:R-:W-:Y:S01]  /*21db0*/  UMOV UR4, URZ ;  /* 0x0000003f00047c82 */ /* 0x000fe20008000000 */
[----:B------:R-:W-:Y:S01]  /*21dc0*/  UMOV UR5, URZ ;  /* 0x0000003f00057c82 */ /* 0x000fe20008000000 */
[----:B------:R-:W-:Y:S01]  /*21dd0*/  ULDC UR6, c[0x0][0xc3c] ;  /* 0x00030f0000067ab9 */ /* 0x000fe20000000800 */
[----:B------:R-:W-:Y:S02]  /*21de0*/  IMAD.MOV.U32 R24, RZ, RZ, R0 ;  /* 0x000000ffff187224 */ /* 0x000fe400078e0000 */
[----:B------:R-:W-:Y:S02]  /*21df0*/  IMAD.U32 R25, RZ, RZ, UR4 ;  /* 0x00000004ff197e24 */ /* 0x000fe4000f8e00ff */
[----:B------:R-:W-:Y:S02]  /*21e00*/  IMAD.U32 R26, RZ, RZ, UR5 ;  /* 0x00000005ff1a7e24 */ /* 0x000fe4000f8e00ff */
[----:B------:R-:W-:-:S07]  /*21e10*/  IMAD.U32 R27, RZ, RZ, UR6 ;  /* 0x00000006ff1b7e24 */ /* 0x000fce000f8e00ff */
.L_x_1395:
        /* <DEDUP_REMOVED lines=10> */
.L_x_1384:
[----:B------:R-:W-:Y:S02]  /*21ec0*/  ULDC UR4, c[0x0][0xc3c] ;  /* 0x00030f0000047ab9 */ /* 0x000fe40000000800 */
[----:B---3--:R-:W-:-:S13]  /*21ed0*/  ISETP.GE.AND P0, PT, R27, UR4, PT ;  /* 0x000000041b007c0c */ /* 0x008fda000bf06270 */
[----:B------:R-:W-:Y:S05]  /*21ee0*/  @!P0 BRA `(.L_x_1396) ;  /* 0xffffffa400488947 */ /* 0x000fea000383ffff */
[----:B------:R-:W-:Y:S05]  /*21ef0*/  BSYNC B7 ;  /* 0x0000000000077941 */ /* 0x000fea0003800000 */
.L_x_1274:
[----:B0-----:R-:W3:Y:S01]  /*21f00*/  LDL.LU R0, [R1+0x40] ;  /* 0x0000400001007983 */ /* 0x001ee20000300800 */
[----:B------:R-:W-:Y:S01]  /*21f10*/  BSSY B0, `(.L_x_1397) ;  /* 0x000000b000007945 */ /* 0x000fe20003800000 */
[----:B------:R-:W0:Y:S01]  /*21f20*/  S2R R5, SR_CgaCtaId ;  /* 0x0000000000057919 */ /* 0x000e220000008800 */
[----:B---3--:R-:W-:-:S05]  /*21f30*/  VIADD R0, R0, 0x1 ;  /* 0x0000000100007836 */ /* 0x008fca0000000000 */
        /* <DEDUP_REMOVED lines=8> */
.L_x_1492:
[----:B------:R-:W-:Y:S05]  /*21fc0*/  BSYNC B0 ;  /* 0x0000000000007941 */ /* 0x000fea0003800000 */
.L_x_1397:
[----:B------:R-:W-:-:S03]  /*21fd0*/  UMOV UR4, 0xffffffff ;  /* 0xffffffff00047882 */ /* 0x000fc60000000000 */
[----:B------:R-:W-:Y:S05]  /*21fe0*/  BRA.DIV UR4, `(.L_x_1399) ;  /* 0x0000002204ec7947 */ /* 0x000fea000b800000 */
[----:B0-----:R-:W0:Y:S02]  /*21ff0*/  S2R R0, SR_TID.X ;  /* 0x0000000000007919 */ /* 0x001e240000002100 */
[----:B0-----:R-:W-:-:S04]  /*22000*/  SHF.R.U32.HI R0, RZ, 0x5, R0 ;  /* 0x00000005ff007819 */ /* 0x001fc80000011600 */
[----:B------:R-:W-:-:S05]  /*22010*/  LOP3.LUT R0, R0, 0x3, RZ, 0xc0, !PT ;  /* 0x0000000300007812 */ /* 0x000fca00078ec0ff */
[----:B------:R0:W3:Y:S02]  /*22020*/  SHFL.IDX PT, R14, R0, RZ, 0x1f ;  /* 0x00001fff000e7589 */ /* 0x0000e400000e0000 */
.L_x_1495:
[----:B---3--:R-:W-:-:S13]  /*22030*/  ISETP.NE.AND P0, PT, R14, RZ, PT ;  /* 0x000000ff0e00720c */ /* 0x008fda0003f05270 */
[----:B------:R-:W-:Y:S05]  /*22040*/  @P0 BRA `(.L_x_1082) ;  /* 0x0000000000a40947 */ /* 0x000fea0003800000 */
[----:B------:R-:W-:-:S03]  /*22050*/  UMOV UR4, 0xffffffff ;  /* 0xffffffff00047882 */ /* 0x000fc60000000000 */
[----:B------:R-:W-:Y:S05]  /*22060*/  BRA.DIV UR4, `(.L_x_1400) ;  /* 0x0000002604007947 */ /* 0x000fea000b800000 */
[----:B------:R-:W-:-:S13]  /*22070*/  ELECT P6, URZ, PT ;  /* 0x00000000003f782f */ /* 0x000fda00038c0000 */
.L_x_1498:
[----:B------:R-:W-:Y:S05]  /*22080*/  @!P6 BRA `(.L_x_1082) ;  /* 0x000000000094e947 */ /* 0x000fea0003800000 */
[----:B0-----:R-:W3:Y:S02]  /*22090*/  LDL.LU R0, [R1+0x38] ;  /* 0x0000380001007983 */ /* 0x001ee40000300800 */
[----:B---3--:R-:W-:-:S04]  /*220a0*/  LOP3.LUT R0, R0, 0x2, RZ, 0xfc, !PT ;  /* 0x0000000200007812 */ /* 0x008fc800078efcff */
[----:B------:R-:W-:-:S13]  /*220b0*/  ISETP.NE.AND P0, PT, R0, 0x3, PT ;  /* 0x000000030000780c */ /* 0x000fda0003f05270 */
[----:B------:R-:W-:Y:S05]  /*220c0*/  @!P0 BRA `(.L_x_1401) ;  /* 0x0000000000048947 */ /* 0x000fea0003800000 */
[----:B------:R-:W-:Y:S01]  /*220d0*/  BPT.TRAP 0x1 ;  /* 0x000000040000795c */ /* 0x000fe20000300000 */
.L_x_1401:
        /* <DEDUP_REMOVED lines=12> */
.L_x_1499:
[----:B------:R-:W3:Y:S02]  /*221a0*/  SYNCS.PHASECHK.TRANS64.TRYWAIT P1, [R3+URZ], R0 ;  /* 0x00000000030075a7 */ /* 0x000ee4000802017f */
[----:B---3--:R-:W-:Y:S05]  /*221b0*/  @!P1 BRA `(.L_x_1403) ;  /* 0x0000002000e09947 */ /* 0x008fea0003800000 */
.L_x_1500:
[----:B------:R-:W-:Y:S05]  /*221c0*/  @!P0 BRA `(.L_x_1404) ;  /* 0x0000000000048947 */ /* 0x000fea0003800000 */
[----:B------:R-:W-:Y:S01]  /*221d0*/  BPT.TRAP 0x1 ;  /* 0x000000040000795c */ /* 0x000fe20000300000 */
.L_x_1404:
[----:B---3--:R-:W-:-:S04]  /*221e0*/  IMAD R3, R22, 0x8, R9 ;  /* 0x0000000816037824 */ /* 0x008fc800078e0209 */
[----:B------:R-:W3:Y:S02]  /*221f0*/  SYNCS.PHASECHK.TRANS64.TRYWAIT P1, [R3+URZ+0x13260], R2 ;  /* 0x01326002030075a7 */ /* 0x000ee4000802017f */
[----:B---3--:R-:W-:Y:S05]  /*22200*/  @!P1 BRA `(.L_x_1405) ;  /* 0x0000002000e09947 */ /* 0x008fea0003800000 */
.L_x_1501:
[----:B------:R-:W-:Y:S05]  /*22210*/  @!P0 BRA `(.L_x_1406) ;  /* 0x0000000000048947 */ /* 0x000fea0003800000 */
[----:B------:R-:W-:Y:S01]  /*22220*/  BPT.TRAP 0x1 ;  /* 0x000000040000795c */ /* 0x000fe20000300000 */
.L_x_1406:
[----:B------:R-:W-:-:S04]  /*22230*/  IMAD R5, R4, 0x8, R9 ;  /* 0x0000000804057824 */ /* 0x000fc800078e0209 */
[----:B------:R-:W4:Y:S02]  /*22240*/  SYNCS.PHASECHK.TRANS64.TRYWAIT P1, [R5+URZ+0x13260], R0 ;  /* 0x01326000050075a7 */ /* 0x000f24000802017f */
[----:B----4-:R-:W-:Y:S05]  /*22250*/  @!P1 BRA `(.L_x_1407) ;  /* 0x0000002000e09947 */ /* 0x010fea0003800000 */
.L_x_1502:
[----:B------:R-:W-:Y:S05]  /*22260*/  @!P0 BRA `(.L_x_1408) ;  /* 0x0000000000048947 */ /* 0x000fea0003800000 */
[----:B------:R-:W-:Y:S01]  /*22270*/  BPT.TRAP 0x1 ;  /* 0x000000040000795c */ /* 0x000fe20000300000 */
.L_x_1408:
[----:B------:R-:W5:Y:S02]  /*22280*/  SYNCS.PHASECHK.TRANS64.TRYWAIT P0, [R3+URZ+0x13280], R2 ;  /* 0x01328002030075a7 */ /* 0x000f64000800017f */
[----:B-----5:R-:W-:Y:S05]  /*22290*/  @!P0 BRA `(.L_x_1409) ;  /* 0x0000002000e48947 */ /* 0x020fea0003800000 */
.L_x_1410:
[----:B------:R0:W0:Y:S02]  /*222a0*/  SYNCS.PHASECHK.TRANS64.TRYWAIT P0, [R5+URZ+0x13280], R0 ;  /* 0x01328000050075a7 */ /* 0x000024000800017f */
[----:B0-----:R-:W-:Y:S05]  /*222b0*/  @!P0 NANOSLEEP.SYNCS 0x989680 ;  /* 0x009896800000895d */ /* 0x001fea0003900000 */
[----:B------:R-:W0:Y:S02]  /*222c0*/  @!P0 SYNCS.PHASECHK.TRANS64 P0, [R5+URZ+0x13280], R0 ;  /* 0x01328000050085a7 */ /* 0x000e24000800007f */
[----:B0-----:R-:W-:Y:S05]  /*222d0*/  @!P0 BRA `(.L_x_1410) ;  /* 0xfffffffc00f08947 */ /* 0x001fea000383ffff */
.L_x_1082:
[----:B------:R-:W-:Y:S05]  /*222e0*/  BSYNC B8 ;  /* 0x0000000000087941 */ /* 0x000fea0003800000 */
.L_x_1079:
[----:B------:R-:W-:Y:S05]  /*222f0*/  EXIT ;  /* 0x000000000000794d */ /* 0x000fea0003800000 */
.L_x_1108:
[----:B0-----:R0:W1:Y:S02]  /*22300*/  SYNCS.PHASECHK.TRANS64.TRYWAIT P5, [R76+URZ+0x13290], R77 ;  /* 0x0132904d4c0075a7 */ /* 0x00106400080a017f */
[----:B-1----:R-:W-:Y:S05]  /*22310*/  @!P5 NANOSLEEP.SYNCS 0x989680 ;  /* 0x009896800000d95d */ /* 0x002fea0003900000 */
[----:B------:R-:W1:Y:S02]  /*22320*/  @!P5 SYNCS.PHASECHK.TRANS64 P5, [R76+URZ+0x13290], R77 ;  /* 0x0132904d4c00d5a7 */ /* 0x000e6400080a007f */
[----:B-1----:R-:W-:Y:S05]  /*22330*/  @!P5 BRA `(.L_x_1108) ;  /* 0xfffffffc00f0d947 */ /* 0x002fea000383ffff */
[----:B------:R-:W-:Y:S05]  /*22340*/  BRA `(.L_x_1411) ;  /* 0xfffffe0800407947 */ /* 0x000fea000383ffff */
.L_x_1118:
[----:B0-----:R0:W1:Y:S02]  /*22350*/  SYNCS.PHASECHK.TRANS64.TRYWAIT P5, [R76+URZ+0x13290], R77 ;  /* 0x0132904d4c0075a7 */ /* 0x00106400080a017f */
[----:B-1----:R-:W-:Y:S05]  /*22360*/  @!P5 NANOSLEEP.SYNCS 0x989680 ;  /* 0x009896800000d95d */ /* 0x002fea0003900000 */
[----:B------:R-:W1:Y:S02]  /*22370*/  @!P5 SYNCS.PHASECHK.TRANS64 P5, [R76+URZ+0x13290], R77 ;  /* 0x0132904d4c00d5a7 */ /* 0x000e6400080a007f */
[----:B-1----:R-:W-:Y:S05]  /*22380*/  @!P5 BRA `(.L_x_1118) ;  /* 0xfffffffc00f0d947 */ /* 0x002fea000383ffff */
[----:B------:R-:W-:Y:S05]  /*22390*/  BRA `(.L_x_1412) ;  /* 0xfffffe18006c7947 */ /* 0x000fea000383ffff */
.L_x_1123:
[----:B0-----:R0:W1:Y:S02]  /*223a0*/  SYNCS.PHASECHK.TRANS64.TRYWAIT P1, [R76+URZ+0x13290], R77 ;  /* 0x0132904d4c0075a7 */ /* 0x001064000802017f */
[----:B-1----:R-:W-:Y:S05]  /*223b0*/  @!P1 NANOSLEEP.SYNCS 0x989680 ;  /* 0x009896800000995d */ /* 0x002fea0003900000 */
[----:B------:R-:W1:Y:S02]  /*223c0*/  @!P1 SYNCS.PHASECHK.TRANS64 P1, [R76+URZ+0x13290], R77 ;  /* 0x0132904d4c0095a7 */ /* 0x000e64000802007f */
[----:B-1----:R-:W-:Y:S05]  /*223d0*/  @!P1 BRA `(.L_x_1123) ;  /* 0xfffffffc00f09947 */ /* 0x002fea000383ffff */
[----:B------:R-:W-:Y:S05]  /*223e0*/  BRA `(.L_x_1413) ;  /* 0xfffffe2800847947 */ /* 0x000fea000383ffff */
.L_x_1127:
[----:B------:R0:W0:Y:S02]  /*223f0*/  SYNCS.PHASECHK.TRANS64.TRYWAIT P0, [R76+URZ+0x132b0], R77 ;  /* 0x0132b04d4c0075a7 */ /* 0x000024000800017f */
[----:B0-----:R-:W-:Y:S05]  /*22400*/  @!P0 NANOSLEEP.SYNCS 0x989680 ;  /* 0x009896800000895d */ /* 0x001fea0003900000 */
[----:B------:R-:W0:Y:S02]  /*22410*/  @!P0 SYNCS.PHASECHK.TRANS64 P0, [R76+URZ+0x132b0], R77 ;  /* 0x0132b04d4c0085a7 */ /* 0x000e24000800007f */
[----:B0-----:R-:W-:Y:S05]  /*22420*/  @!P0 BRA `(.L_x_1127) ;  /* 0xfffffffc00f08947 */ /* 0x001fea000383ffff */
[----:B------:R-:W-:Y:S05]  /*22430*/  BRA `(.L_x_1414) ;  /* 0xfffffe2800f87947 */ /* 0x000fea000383ffff */
.L_x_1155:
[----:B------:R-:W-:Y:S01]  /*22440*/  BSSY B1, `(.L_x_1415) ;  /* 0x0000007000017945 */ /* 0x000fe20003800000 */
[----:B------:R-:W-:Y:S02]  /*22450*/  IMAD.MOV.U32 R12, RZ, RZ, RZ ;  /* 0x000000ffff0c7224 */ /* 0x000fe400078e00ff */
[----:B------:R-:W-:Y:S02]  /*22460*/  IMAD.MOV.U32 R11, RZ, RZ, 0x1e1f ;  /* 0x00001e1fff0b7424 */ /* 0x000fe400078e00ff */
[----:B------:R-:W-:-:S07]  /*22470*/  IMAD.MOV.U32 R15, RZ, RZ, -0x1 ;  /* 0xffffffffff0f7424 */ /* 0x000fce00078e00ff */
[----:B------:R-:W-:Y:S05]  /*22480*/  WARPSYNC.COLLECTIVE R15, `(.L_x_1416) ;  /* 0x000000000f087348 */ /* 0x000fea0003c00000 */
[----:B------:R0:W1:Y:S02]  /*22490*/  SHFL.IDX P6, R14, R13, R12, R11 ;  /* 0x0000000c0d0e7389 */ /* 0x00006400000c000b */
[----:B01----:R-:W-:Y:S01]  /*224a0*/  ENDCOLLECTIVE ;  /* 0x000000000000791b */ /* 0x003fe20003800000 */
.L_x_1416:
[----:B------:R-:W-:Y:S05]  /*224b0*/  BSYNC B1 ;  /* 0x0000000000017941 */ /* 0x000fea0003800000 */
.L_x_1415:
        /* <DEDUP_REMOVED lines=8> */
.L_x_1417:
[----:B------:R-:W-:Y:S02]  /*22540*/  IMAD.MOV.U32 R13, RZ, RZ, R4 ;  /* 0x000000ffff0d7224 */ /* 0x000fe400078e0004 */
[----:B------:R-:W-:-:S07]  /*22550*/  IMAD.MOV.U32 R3, RZ, RZ, R14 ;  /* 0x000000ffff037224 */ /* 0x000fce00078e000e */
[----:B------:R-:W-:Y:S05]  /*22560*/  WARPSYNC.COLLECTIVE R15, `(.L_x_1418) ;  /* 0x000000000f087348 */ /* 0x000fea0003c00000 */
[----:B------:R0:W1:Y:S02]  /*22570*/  SHFL.IDX P6, R14, R13, R12, R11 ;  /* 0x0000000c0d0e7389 */ /* 0x00006400000c000b */
[----:B01----:R-:W-:Y:S01]  /*22580*/  ENDCOLLECTIVE ;  /* 0x000000000000791b */ /* 0x003fe20003800000 */
.L_x_1418:
[----:B------:R-:W-:Y:S02]  /*22590*/  IMAD.MOV.U32 R13, RZ, RZ, R5 ;  /* 0x000000ffff0d7224 */ /* 0x000fe400078e0005 */
[----:B------:R-:W-:-:S07]  /*225a0*/  IMAD.MOV.U32 R4, RZ, RZ, R14 ;  /* 0x000000ffff047224 */ /* 0x000fce00078e000e */
[----:B------:R-:W-:Y:S05]  /*225b0*/  WARPSYNC.COLLECTIVE R15, `(.L_x_1419) ;  /* 0x000000000f087348 */ /* 0x000fea0003c00000 */
[----:B------:R0:W1:Y:S02]  /*225c0*/  SHFL.IDX P6, R14, R13, R12, R11 ;  /* 0x0000000c0d0e7389 */ /* 0x00006400000c000b */
[----:B01----:R-:W-:Y:S01]  /*225d0*/  ENDCOLLECTIVE ;  /* 0x000000000000791b */ /* 0x003fe20003800000 */
.L_x_1419:
[----:B------:R-:W-:Y:S05]  /*225e0*/  BRA `(.L_x_1420) ;  /* 0xfffffe3c00d47947 */ /* 0x000fea000383ffff */
.L_x_1159:
[----:B-1----:R1:W2:Y:S02]  /*225f0*/  SYNCS.PHASECHK.TRANS64.TRYWAIT P0, [R18+URZ+0x13200], R5 ;  /* 0x01320005120075a7 */ /* 0x0022a4000800017f */
[----:B--2---:R-:W-:Y:S05]  /*22600*/  @!P0 NANOSLEEP.SYNCS 0x989680 ;  /* 0x009896800000895d */ /* 0x004fea0003900000 */
[----:B------:R-:W2:Y:S02]  /*22610*/  @!P0 SYNCS.PHASECHK.TRANS64 P0, [R18+URZ+0x13200], R5 ;  /* 0x01320005120085a7 */ /* 0x000ea4000800007f */
[----:B--2---:R-:W-:Y:S05]  /*22620*/  @!P0 BRA `(.L_x_1159) ;  /* 0xfffffffc00f08947 */ /* 0x004fea000383ffff */
[----:B------:R-:W-:Y:S05]  /*22630*/  BRA `(.L_x_1421) ;  /* 0xfffffe4000747947 */ /* 0x000fea000383ffff */
.L_x_1163:
[----:B------:R-:W-:Y:S01]  /*22640*/  BSSY B1, `(.L_x_1422) ;  /* 0x0000007000017945 */ /* 0x000fe20003800000 */
[----:B------:R-:W-:Y:S02]  /*22650*/  IMAD.MOV.U32 R12, RZ, RZ, RZ ;  /* 0x000000ffff0c7224 */ /* 0x000fe400078e00ff */
[----:B------:R-:W-:Y:S02]  /*22660*/  IMAD.MOV.U32 R11, RZ, RZ, 0x1e1f ;  /* 0x00001e1fff0b7424 */ /* 0x000fe400078e00ff */
[----:B------:R-:W-:-:S07]  /*22670*/  IMAD.MOV.U32 R15, RZ, RZ, -0x1 ;  /* 0xffffffffff0f7424 */ /* 0x000fce00078e00ff */
[----:B------:R-:W-:Y:S05]  /*22680*/  WARPSYNC.COLLECTIVE R15, `(.L_x_1423) ;  /* 0x000000000f087348 */ /* 0x000fea0003c00000 */
[----:B------:R0:W1:Y:S02]  /*22690*/  SHFL.IDX P6, R14, R13, R12, R11 ;  /* 0x0000000c0d0e7389 */ /* 0x00006400000c000b */
[----:B01----:R-:W-:Y:S01]  /*226a0*/  ENDCOLLECTIVE ;  /* 0x000000000000791b */ /* 0x003fe20003800000 */
.L_x_1423:
[----:B------:R-:W-:Y:S05]  /*226b0*/  BSYNC B1 ;  /* 0x0000000000017941 */ /* 0x000fea0003800000 */
.L_x_1422:
        /* <DEDUP_REMOVED lines=8> */
.L_x_1424:
[----:B------:R-:W-:Y:S02]  /*22740*/  IMAD.MOV.U32 R13, RZ, RZ, R20 ;  /* 0x000000ffff0d7224 */ /* 0x000fe400078e0014 */
[----:B------:R-:W-:-:S07]  /*22750*/  IMAD.MOV.U32 R3, RZ, RZ, R14 ;  /* 0x000000ffff037224 */ /* 0x000fce00078e000e */
[----:B------:R-:W-:Y:S05]  /*22760*/  WARPSYNC.COLLECTIVE R15, `(.L_x_1425) ;  /* 0x000000000f087348 */ /* 0x000fea0003c00000 */
[----:B------:R0:W1:Y:S02]  /*22770*/  SHFL.IDX P6, R14, R13, R12, R11 ;  /* 0x0000000c0d0e7389 */ /* 0x00006400000c000b */
[----:B01----:R-:W-:Y:S01]  /*22780*/  ENDCOLLECTIVE ;  /* 0x000000000000791b */ /* 0x003fe20003800000 */
.L_x_1425:
[----:B------:R-:W-:Y:S02]  /*22790*/  IMAD.MOV.U32 R13, RZ, RZ, R4 ;  /* 0x000000ffff0d7224 */ /* 0x000fe400078e0004 */
[----:B------:R-:W-:-:S07]  /*227a0*/  IMAD.MOV.U32 R20, RZ, RZ, R14 ;  /* 0x000000ffff147224 */ /* 0x000fce00078e000e */
[----:B------:R-:W-:Y:S05]  /*227b0*/  WARPSYNC.COLLECTIVE R15, `(.L_x_1426) ;  /* 0x000000000f087348 */ /* 0x000fea0003c00000 */
[----:B------:R0:W1:Y:S02]  /*227c0*/  SHFL.IDX P6, R14, R13, R12, R11 ;  /* 0x0000000c0d0e7389 */ /* 0x00006400000c000b */
[----:B01----:R-:W-:Y:S01]  /*227d0*/  ENDCOLLECTIVE ;  /* 0x000000000000791b */ /* 0x003fe20003800000 */
.L_x_1426:
[----:B------:R-:W-:Y:S05]  /*227e0*/  BRA `(.L_x_1427) ;  /* 0xfffffe5000a87947 */ /* 0x000fea000383ffff */
.L_x_1167:
[----:B0-----:R0:W1:Y:S02]  /*227f0*/  SYNCS.PHASECHK.TRANS64.TRYWAIT P1, [R18+URZ+0x13200], R21 ;  /* 0x01320015120075a7 */ /* 0x001064000802017f */
[----:B-1----:R-:W-:Y:S05]  /*22800*/  @!P1 NANOSLEEP.SYNCS 0x989680 ;  /* 0x009896800000995d */ /* 0x002fea0003900000 */
[----:B------:R-:W1:Y:S02]  /*22810*/  @!P1 SYNCS.PHASECHK.TRANS64 P1, [R18+URZ+0x13200], R21 ;  /* 0x01320015120095a7 */ /* 0x000e64000802007f */
[----:B-1----:R-:W-:Y:S05]  /*22820*/  @!P1 BRA `(.L_x_1167) ;  /* 0xfffffffc00f09947 */ /* 0x002fea000383ffff */
[----:B------:R-:W-:Y:S05]  /*22830*/  BRA `(.L_x_1428) ;  /* 0xfffffe5400347947 */ /* 0x000fea000383ffff */
.L_x_1171:
[----:B-1----:R1:W2:Y:S02]  /*22840*/  SYNCS.PHASECHK.TRANS64.TRYWAIT P1, [R14+URZ+0x13230], R3 ;  /* 0x013230030e0075a7 */ /* 0x0022a4000802017f */
[----:B--2---:R-:W-:Y:S05]  /*22850*/  @!P1 NANOSLEEP.SYNCS 0x989680 ;  /* 0x009896800000995d */ /* 0x004fea0003900000 */
[----:B------:R-:W2:Y:S02]  /*22860*/  @!P1 SYNCS.PHASECHK.TRANS64 P1, [R14+URZ+0x13230], R3 ;  /* 0x013230030e0095a7 */ /* 0x000ea4000802007f */
[----:B--2---:R-:W-:Y:S05]  /*22870*/  @!P1 BRA `(.L_x_1171) ;  /* 0xfffffffc00f09947 */ /* 0x004fea000383ffff */
[----:B------:R-:W-:Y:S05]  /*22880*/  BRA `(.L_x_1170) ;  /* 0xfffffe64008c7947 */ /* 0x000fea000383ffff */
.L_x_1191:
[----:B-1----:R1:W2:Y:S02]  /*22890*/  SYNCS.PHASECHK.TRANS64.TRYWAIT P1, [R9+URZ+0x13230], R10 ;  /* 0x0132300a090075a7 */ /* 0x0022a4000802017f */
[----:B--2---:R-:W-:Y:S05]  /*228a0*/  @!P1 NANOSLEEP.SYNCS 0x989680 ;  /* 0x009896800000995d */ /* 0x004fea0003900000 */
[----:B------:R-:W2:Y:S02]  /*228b0*/  @!P1 SYNCS.PHASECHK.TRANS64 P1, [R9+URZ+0x13230], R10 ;  /* 0x0132300a090095a7 */ /* 0x000ea4000802007f */
[----:B--2---:R-:W-:Y:S05]  /*228c0*/  @!P1 BRA `(.L_x_1191) ;  /* 0xfffffffc00f09947 */ /* 0x004fea000383ffff */
[----:B------:R-:W-:Y:S05]  /*228d0*/  BRA `(.L_x_1190) ;  /* 0xfffffea400a07947 */ /* 0x000fea000383ffff */
.L_x_1196:
[----:B-1----:R1:W2:Y:S02]  /*228e0*/  SYNCS.PHASECHK.TRANS64.TRYWAIT P1, [R20+URZ+0x13250], R10 ;  /* 0x0132500a140075a7 */ /* 0x0022a4000802017f */
[----:B--2---:R-:W-:Y:S05]  /*228f0*/  @!P1 NANOSLEEP.SYNCS 0x989680 ;  /* 0x009896800000995d */ /* 0x004fea0003900000 */
[----:B------:R-:W2:Y:S02]  /*22900*/  @!P1 SYNCS.PHASECHK.TRANS64 P1, [R20+URZ+0x13250], R10 ;  /* 0x0132500a140095a7 */ /* 0x000ea4000802007f */
[----:B--2---:R-:W-:Y:S05]  /*22910*/  @!P1 BRA `(.L_x_1196) ;  /* 0xfffffffc00f09947 */ /* 0x004fea000383ffff */
[----:B------:R-:W-:Y:S05]  /*22920*/  BRA `(.L_x_1195) ;  /* 0xfffffeac00107947 */ /* 0x000fea000383ffff */
.L_x_1217:
[----:B-1----:R1:W2:Y:S02]  /*22930*/  SYNCS.PHASECHK.TRANS64.TRYWAIT P1, [R13+URZ+0x13230], R8 ;  /* 0x013230080d0075a7 */ /* 0x0022a4000802017f */
[----:B--2---:R-:W-:Y:S05]  /*22940*/  @!P1 NANOSLEEP.SYNCS 0x989680 ;  /* 0x009896800000995d */ /* 0x004fea0003900000 */
[----:B------:R-:W2:Y:S02]  /*22950*/  @!P1 SYNCS.PHASECHK.TRANS64 P1, [R13+URZ+0x13230], R8 ;  /* 0x013230080d0095a7 */ /* 0x000ea4000802007f */
[----:B--2---:R-:W-:Y:S05]  /*22960*/  @!P1 BRA `(.L_x_1217) ;  /* 0xfffffffc00f09947 */ /* 0x004fea000383ffff */
[----:B------:R-:W-:Y:S05]  /*22970*/  BRA `(.L_x_1216) ;  /* 0xfffffeec00007947 */ /* 0x000fea000383ffff */
.L_x_1222:
[----:B---3--:R3:W4:Y:S02]  /*22980*/  SYNCS.PHASECHK.TRANS64.TRYWAIT P1, [R20+URZ+0x13250], R3 ;  /* 0x01325003140075a7 */ /* 0x008724000802017f */
[----:B----4-:R-:W-:Y:S05]  /*22990*/  @!P1 NANOSLEEP.SYNCS 0x989680 ;  /* 0x009896800000995d */ /* 0x010fea0003900000 */
[----:B------:R-:W4:Y:S02]  /*229a0*/  @!P1 SYNCS.PHASECHK.TRANS64 P1, [R20+URZ+0x13250], R3 ;  /* 0x01325003140095a7 */ /* 0x000f24000802007f */
[----:B----4-:R-:W-:Y:S05]  /*229b0*/  @!P1 BRA `(.L_x_1222) ;  /* 0xfffffffc00f09947 */ /* 0x010fea000383ffff */
[----:B------:R-:W-:Y:S05]  /*229c0*/  BRA `(.L_x_1221) ;  /* 0xfffffef000707947 */ /* 0x000fea000383ffff */
.L_x_1232:
[----:B--2---:R2:W3:Y:S02]  /*229d0*/  SYNCS.PHASECHK.TRANS64.TRYWAIT P1, [R11+URZ+0x13230], R10 ;  /* 0x0132300a0b0075a7 */ /* 0x0044e4000802017f */
[----:B---3--:R-:W-:Y:S05]  /*229e0*/  @!P1 NANOSLEEP.SYNCS 0x989680 ;  /* 0x009896800000995d */ /* 0x008fea0003900000 */
[----:B------:R-:W3:Y:S02]  /*229f0*/  @!P1 SYNCS.PHASECHK.TRANS64 P1, [R11+URZ+0x13230], R10 ;  /* 0x0132300a0b0095a7 */ /* 0x000ee4000802007f */
[----:B---3--:R-:W-:Y:S05]  /*22a00*/  @!P1 BRA `(.L_x_1232) ;  /* 0xfffffffc00f09947 */ /* 0x008fea000383ffff */
[----:B------:R-:W-:Y:S05]  /*22a10*/  BRA `(.L_x_1231) ;  /* 0xffffff10004c7947 */ /* 0x000fea000383ffff */
.L_x_1237:
[----:B--2---:R2:W3:Y:S02]  /*22a20*/  SYNCS.PHASECHK.TRANS64.TRYWAIT P1, [R15+URZ+0x13250], R10 ;  /* 0x0132500a0f0075a7 */ /* 0x0044e4000802017f */
[----:B---3--:R-:W-:Y:S05]  /*22a30*/  @!P1 NANOSLEEP.SYNCS 0x989680 ;  /* 0x009896800000995d */ /* 0x008fea0003900000 */
[----:B------:R-:W3:Y:S02]  /*22a40*/  @!P1 SYNCS.PHASECHK.TRANS64 P1, [R15+URZ+0x13250], R10 ;  /* 0x0132500a0f0095a7 */ /* 0x000ee4000802007f */
[----:B---3--:R-:W-:Y:S05]  /*22a50*/  @!P1 BRA `(.L_x_1237) ;  /* 0xfffffffc00f09947 */ /* 0x008fea000383ffff */
[----:B------:R-:W-:Y:S05]  /*22a60*/  BRA `(.L_x_1236) ;  /* 0xffffff1400bc7947 */ /* 0x000fea000383ffff */
.L_x_1252:
[----:B---3--:R3:W4:Y:S02]  /*22a70*/  SYNCS.PHASECHK.TRANS64.TRYWAIT P1, [R9+URZ+0x13250], R0 ;  /* 0x01325000090075a7 */ /* 0x008724000802017f */
[----:B----4-:R-:W-:Y:S05]  /*22a80*/  @!P1 NANOSLEEP.SYNCS 0x989680 ;  /* 0x009896800000995d */ /* 0x010fea0003900000 */
[----:B------:R-:W4:Y:S02]  /*22a90*/  @!P1 SYNCS.PHASECHK.TRANS64 P1, [R9+URZ+0x13250], R0 ;  /* 0x01325000090095a7 */ /* 0x000f24000802007f */
[----:B----4-:R-:W-:Y:S05]  /*22aa0*/  @!P1 BRA `(.L_x_1252) ;  /* 0xfffffffc00f09947 */ /* 0x010fea000383ffff */
[----:B------:R-:W-:Y:S05]  /*22ab0*/  BRA `(.L_x_1251) ;  /* 0xffffff5000b87947 */ /* 0x000fea000383ffff */
.L_x_1290:
[----:B------:R-:W0:Y:S01]  /*22ac0*/  S2R R10, SR_TID.X ;  /* 0x00000000000a7919 */ /* 0x000e220000002100 */
[----:B------:R-:W-:Y:S01]  /*22ad0*/  BSSY B1, `(.L_x_1429) ;  /* 0x000000a000017945 */ /* 0x000fe20003800000 */
[----:B------:R-:W-:Y:S02]  /*22ae0*/  IMAD.MOV.U32 R12, RZ, RZ, RZ ;  /* 0x000000ffff0c7224 */ /* 0x000fe400078e00ff */
[----:B------:R-:W-:Y:S02]  /*22af0*/  IMAD.MOV.U32 R11, RZ, RZ, 0x1f ;  /* 0x0000001fff0b7424 */ /* 0x000fe400078e00ff */
[----:B------:R-:W-:Y:S01]  /*22b00*/  IMAD.MOV.U32 R15, RZ, RZ, -0x1 ;  /* 0xffffffffff0f7424 */ /* 0x000fe200078e00ff */
[----:B0-----:R-:W-:-:S04]  /*22b10*/  SHF.R.U32.HI R10, RZ, 0x5, R10 ;  /* 0x00000005ff0a7819 */ /* 0x001fc8000001160a */
[----:B------:R-:W-:-:S05]  /*22b20*/  LOP3.LUT R10, R10, 0x3, RZ, 0xc0, !PT ;  /* 0x000000030a0a7812 */ /* 0x000fca00078ec0ff */
[----:B-1----:R-:W-:-:S07]  /*22b30*/  IMAD.MOV.U32 R13, RZ, RZ, R10 ;  /* 0x000000ffff0d7224 */ /* 0x002fce00078e000a */
[----:B------:R-:W-:Y:S05]  /*22b40*/  WARPSYNC.COLLECTIVE R15, `(.L_x_1430) ;  /* 0x000000000f087348 */ /* 0x000fea0003c00000 */
[----:B------:R0:W1:Y:S02]  /*22b50*/  SHFL.IDX P6, R14, R13, R12, R11 ;  /* 0x0000000c0d0e7389 */ /* 0x00006400000c000b */
[----:B01----:R-:W-:Y:S01]  /*22b60*/  ENDCOLLECTIVE ;  /* 0x000000000000791b */ /* 0x003fe20003800000 */
.L_x_1430:
[----:B------:R-:W-:Y:S05]  /*22b70*/  BSYNC B1 ;  /* 0x0000000000017941 */ /* 0x000fea0003800000 */
.L_x_1429:
[----:B------:R-:W-:Y:S05]  /*22b80*/  BRA `(.L_x_1431) ;  /* 0xffffffa400787947 */ /* 0x000fea000383ffff */
.L_x_1292:
[----:B------:R-:W-:Y:S01]  /*22b90*/  BSSY B1, `(.L_x_1432) ;  /* 0x0000006000017945 */ /* 0x000fe20003800000 */
[----:B------:R-:W-:-:S07]  /*22ba0*/  IMAD.MOV.U32 R15, RZ, RZ, -0x1 ;  /* 0xffffffffff0f7424 */ /* 0x000fce00078e00ff */
[----:B01----:R-:W-:Y:S05]  /*22bb0*/  WARPSYNC.COLLECTIVE R15, `(.L_x_1433) ;  /* 0x000000000f0c7348 */ /* 0x003fea0003c00000 */
[----:B------:R-:W-:Y:S02]  /*22bc0*/  ELECT P6, UR62, PT ;  /* 0x00000000003e782f */ /* 0x000fe400038c0000 */
[----:B------:R-:W-:Y:S01]  /*22bd0*/  MOV R14, UR62 ;  /* 0x0000003e000e7c02 */ /* 0x000fe20008000f00 */
[----:B01----:R-:W-:Y:S10]  /*22be0*/  ENDCOLLECTIVE ;  /* 0x000000000000791b */ /* 0x003ff40003800000 */
.L_x_1433:
[----:B------:R-:W-:Y:S05]  /*22bf0*/  BSYNC B1 ;  /* 0x0000000000017941 */ /* 0x000fea0003800000 */
.L_x_1432:
[----:B------:R-:W-:Y:S05]  /*22c00*/  BRA `(.L_x_1291) ;  /* 0xffffffa400707947 */ /* 0x000fea000383ffff */
.L_x_1294:
[----:B0-----:R0:W2:Y:S02]  /*22c10*/  SYNCS.PHASECHK.TRANS64.TRYWAIT P0, [R19+URZ+0x13220], R5 ;  /* 0x01322005130075a7 */ /* 0x0010a4000800017f */
[----:B--2---:R-:W-:Y:S05]  /*22c20*/  @!P0 NANOSLEEP.SYNCS 0x989680 ;  /* 0x009896800000895d */ /* 0x004fea0003900000 */
[----:B------:R-:W2:Y:S02]  /*22c30*/  @!P0 SYNCS.PHASECHK.TRANS64 P0, [R19+URZ+0x13220], R5 ;  /* 0x01322005130085a7 */ /* 0x000ea4000800007f */
[----:B--2---:R-:W-:Y:S05]  /*22c40*/  @!P0 BRA `(.L_x_1294) ;  /* 0xfffffffc00f08947 */ /* 0x004fea000383ffff */
[----:B------:R-:W-:Y:S05]  /*22c50*/  BRA `(.L_x_1434) ;  /* 0xffffffa400807947 */ /* 0x000fea000383ffff */
.L_x_1298:
[----:B0-----:R0:W2:Y:S02]  /*22c60*/  SYNCS.PHASECHK.TRANS64.TRYWAIT P0, [R5+URZ+0x132a0], R7 ;  /* 0x0132a007050075a7 */ /* 0x0010a4000800017f */
[----:B--2---:R-:W-:Y:S05]  /*22c70*/  @!P0 NANOSLEEP.SYNCS 0x989680 ;  /* 0x009896800000895d */ /* 0x004fea0003900000 */
[----:B------:R-:W2:Y:S02]  /*22c80*/  @!P0 SYNCS.PHASECHK.TRANS64 P0, [R5+URZ+0x132a0], R7 ;  /* 0x0132a007050085a7 */ /* 0x000ea4000800007f */
[----:B--2---:R-:W-:Y:S05]  /*22c90*/  @!P0 BRA `(.L_x_1298) ;  /* 0xfffffffc00f08947 */ /* 0x004fea000383ffff */
[----:B------:R-:W-:Y:S05]  /*22ca0*/  BRA `(.L_x_1435) ;  /* 0xffffffa400987947 */ /* 0x000fea000383ffff */
.L_x_1303:
[----:B--2---:R2:W3:Y:S02]  /*22cb0*/  SYNCS.PHASECHK.TRANS64.TRYWAIT P0, [R5+URZ+0x132c0], R7 ;  /* 0x0132c007050075a7 */ /* 0x0044e4000800017f */
[----:B---3--:R-:W-:Y:S05]  /*22cc0*/  @!P0 NANOSLEEP.SYNCS 0x989680 ;  /* 0x009896800000895d */ /* 0x008fea0003900000 */
[----:B------:R-:W3:Y:S02]  /*22cd0*/  @!P0 SYNCS.PHASECHK.TRANS64 P0, [R5+URZ+0x132c0], R7 ;  /* 0x0132c007050085a7 */ /* 0x000ee4000800007f */
[----:B---3--:R-:W-:Y:S05]  /*22ce0*/  @!P0 BRA `(.L_x_1303) ;  /* 0xfffffffc00f08947 */ /* 0x008fea000383ffff */
[----:B------:R-:W-:Y:S05]  /*22cf0*/  BRA `(.L_x_1436) ;  /* 0xffffffa800147947 */ /* 0x000fea000383ffff */
.L_x_1310:
[----:B0-----:R0:W2:Y:S02]  /*22d00*/  SYNCS.PHASECHK.TRANS64.TRYWAIT P1, [R5+URZ+0x132a0], R7 ;  /* 0x0132a007050075a7 */ /* 0x0010a4000802017f */
[----:B--2---:R-:W-:Y:S05]  /*22d10*/  @!P1 NANOSLEEP.SYNCS 0x989680 ;  /* 0x009896800000995d */ /* 0x004fea0003900000 */
[----:B------:R-:W2:Y:S02]  /*22d20*/  @!P1 SYNCS.PHASECHK.TRANS64 P1, [R5+URZ+0x132a0], R7 ;  /* 0x0132a007050095a7 */ /* 0x000ea4000802007f */
[----:B--2---:R-:W-:Y:S05]  /*22d30*/  @!P1 BRA `(.L_x_1310) ;  /* 0xfffffffc00f09947 */ /* 0x004fea000383ffff */
[----:B------:R-:W-:Y:S05]  /*22d40*/  BRA `(.L_x_1437) ;  /* 0xffffffa800d07947 */ /* 0x000fea000383ffff */
.L_x_1315:
[----:B--2---:R2:W3:Y:S02]  /*22d50*/  SYNCS.PHASECHK.TRANS64.TRYWAIT P1, [R5+URZ+0x132c0], R7 ;  /* 0x0132c007050075a7 */ /* 0x0044e4000802017f */
[----:B---3--:R-:W-:Y:S05]  /*22d60*/  @!P1 NANOSLEEP.SYNCS 0x989680 ;  /* 0x009896800000995d */ /* 0x008fea0003900000 */
[----:B------:R-:W3:Y:S02]  /*22d70*/  @!P1 SYNCS.PHASECHK.TRANS64 P1, [R5+URZ+0x132c0], R7 ;  /* 0x0132c007050095a7 */ /* 0x000ee4000802007f */
[----:B---3--:R-:W-:Y:S05]  /*22d80*/  @!P1 BRA `(.L_x_1315) ;  /* 0xfffffffc00f09947 */ /* 0x008fea000383ffff */
[----:B------:R-:W-:Y:S05]  /*22d90*/  BRA `(.L_x_1438) ;  /* 0xffffffac00487947 */ /* 0x000fea000383ffff */
.L_x_1340:
[----:B------:R-:W2:Y:S01]  /*22da0*/  S2R R20, SR_TID.X ;  /* 0x0000000000147919 */ /* 0x000ea20000002100 */
[----:B------:R-:W-:Y:S01]  /*22db0*/  BSSY B0, `(.L_x_1439) ;  /* 0x000000a000007945 */ /* 0x000fe20003800000 */
[----:B------:R-:W-:Y:S02]  /*22dc0*/  IMAD.MOV.U32 R12, RZ, RZ, RZ ;  /* 0x000000ffff0c7224 */ /* 0x000fe400078e00ff */
[----:B------:R-:W-:Y:S02]  /*22dd0*/  IMAD.MOV.U32 R11, RZ, RZ, 0x1f ;  /* 0x0000001fff0b7424 */ /* 0x000fe400078e00ff */
[----:B------:R-:W-:Y:S01]  /*22de0*/  IMAD.MOV.U32 R15, RZ, RZ, -0x1 ;  /* 0xffffffffff0f7424 */ /* 0x000fe200078e00ff */
[----:B--2---:R-:W-:-:S04]  /*22df0*/  SHF.R.U32.HI R20, RZ, 0x5, R20 ;  /* 0x00000005ff147819 */ /* 0x004fc80000011614 */
[----:B------:R-:W-:-:S05]  /*22e00*/  LOP3.LUT R20, R20, 0x3, RZ, 0xc0, !PT ;  /* 0x0000000314147812 */ /* 0x000fca00078ec0ff */
[----:B-1----:R-:W-:-:S07]  /*22e10*/  IMAD.MOV.U32 R13, RZ, RZ, R20 ;  /* 0x000000ffff0d7224 */ /* 0x002fce00078e0014 */
[----:B0-----:R-:W-:Y:S05]  /*22e20*/  WARPSYNC.COLLECTIVE R15, `(.L_x_1440) ;  /* 0x000000000f087348 */ /* 0x001fea0003c00000 */
[----:B------:R1:W2:Y:S02]  /*22e30*/  SHFL.IDX P6, R14, R13, R12, R11 ;  /* 0x0000000c0d0e7389 */ /* 0x0002a400000c000b */
[----:B012---:R-:W-:Y:S01]  /*22e40*/  ENDCOLLECTIVE ;  /* 0x000000000000791b */ /* 0x007fe20003800000 */
.L_x_1440:
[----:B------:R-:W-:Y:S05]  /*22e50*/  BSYNC B0 ;  /* 0x0000000000007941 */ /* 0x000fea0003800000 */
.L_x_1439:
[----:B------:R-:W-:Y:S05]  /*22e60*/  BRA `(.L_x_1441) ;  /* 0xffffffbc004c7947 */ /* 0x000fea000383ffff */
.L_x_1342:
[----:B------:R-:W-:Y:S01]  /*22e70*/  BSSY B0, `(.L_x_1442) ;  /* 0x0000006000007945 */ /* 0x000fe20003800000 */
[----:B------:R-:W-:-:S07]  /*22e80*/  IMAD.MOV.U32 R15, RZ, RZ, -0x1 ;  /* 0xffffffffff0f7424 */ /* 0x000fce00078e00ff */
[----:B012---:R-:W-:Y:S05]  /*22e90*/  WARPSYNC.COLLECTIVE R15, `(.L_x_1443) ;  /* 0x000000000f0c7348 */ /* 0x007fea0003c00000 */
[----:B------:R-:W-:Y:S02]  /*22ea0*/  ELECT P6, UR62, PT ;  /* 0x00000000003e782f */ /* 0x000fe400038c0000 */
[----:B------:R-:W-:Y:S01]  /*22eb0*/  MOV R14, UR62 ;  /* 0x0000003e000e7c02 */ /* 0x000fe20008000f00 */
[----:B012---:R-:W-:Y:S10]  /*22ec0*/  ENDCOLLECTIVE ;  /* 0x000000000000791b */ /* 0x007ff40003800000 */
.L_x_1443:
[----:B------:R-:W-:Y:S05]  /*22ed0*/  BSYNC B0 ;  /* 0x0000000000007941 */ /* 0x000fea0003800000 */
.L_x_1442:
[----:B------:R-:W-:Y:S05]  /*22ee0*/  BRA `(.L_x_1444) ;  /* 0xffffffbc004c7947 */ /* 0x000fea000383ffff */
.L_x_1344:
[----:B--2---:R2:W3:Y:S02]  /*22ef0*/  SYNCS.PHASECHK.TRANS64.TRYWAIT P0, [R4+URZ+0x13280], R3 ;  /* 0x01328003040075a7 */ /* 0x0044e4000800017f */
[----:B---3--:R-:W-:Y:S05]  /*22f00*/  @!P0 NANOSLEEP.SYNCS 0x989680 ;  /* 0x009896800000895d */ /* 0x008fea0003900000 */
[----:B------:R-:W3:Y:S02]  /*22f10*/  @!P0 SYNCS.PHASECHK.TRANS64 P0, [R4+URZ+0x13280], R3 ;  /* 0x01328003040085a7 */ /* 0x000ee4000800007f */
[----:B---3--:R-:W-:Y:S05]  /*22f20*/  @!P0 BRA `(.L_x_1344) ;  /* 0xfffffffc00f08947 */ /* 0x008fea000383ffff */
[----:B------:R-:W-:Y:S05]  /*22f30*/  BRA `(.L_x_1445) ;  /* 0xffffffbc00b07947 */ /* 0x000fea000383ffff */
.L_x_1346:
[----:B---3--:R3:W4:Y:S02]  /*22f40*/  SYNCS.PHASECHK.TRANS64.TRYWAIT P0, [R4+URZ+0x13240], R3 ;  /* 0x01324003040075a7 */ /* 0x008724000800017f */
[----:B----4-:R-:W-:Y:S05]  /*22f50*/  @!P0 NANOSLEEP.SYNCS 0x989680 ;  /* 0x009896800000895d */ /* 0x010fea0003900000 */
[----:B------:R-:W4:Y:S02]  /*22f60*/  @!P0 SYNCS.PHASECHK.TRANS64 P0, [R4+URZ+0x13240], R3 ;  /* 0x01324003040085a7 */ /* 0x000f24000800007f */
[----:B----4-:R-:W-:Y:S05]  /*22f70*/  @!P0 BRA `(.L_x_1346) ;  /* 0xfffffffc00f08947 */ /* 0x010fea000383ffff */
[----:B------:R-:W-:Y:S05]  /*22f80*/  BRA `(.L_x_1446) ;  /* 0xffffffc000047947 */ /* 0x000fea000383ffff */
.L_x_1350:
[----:B------:R-:W2:Y:S01]  /*22f90*/  LDL.LU R11, [R1+0x14] ;  /* 0x00001400010b7983 */ /* 0x000ea20000300800 */
[----:B------:R-:W-:Y:S01]  /*22fa0*/  IMAD.MOV.U32 R6, RZ, RZ, R12 ;  /* 0x000000ffff067224 */ /* 0x000fe200078e000c */
[----:B------:R-:W-:Y:S01]  /*22fb0*/  LOP3.LUT R10, R10, 0x7f, RZ, 0xc0, !PT ;  /* 0x0000007f0a0a7812 */ /* 0x000fe200078ec0ff */
[----:B-1----:R-:W-:Y:S02]  /*22fc0*/  IMAD.MOV.U32 R13, RZ, RZ, R4 ;  /* 0x000000ffff0d7224 */ /* 0x002fe400078e0004 */
[----:B------:R-:W-:Y:S01]  /*22fd0*/  IMAD.MOV.U32 R12, RZ, RZ, RZ ;  /* 0x000000ffff0c7224 */ /* 0x000fe200078e00ff */
[----:B------:R-:W-:Y:S01]  /*22fe0*/  SHF.R.U32.HI R10, RZ, 0x2, R10 ;  /* 0x00000002ff0a7819 */ /* 0x000fe2000001160a */
[----:B------:R-:W-:-:S04]  /*22ff0*/  IMAD.MOV.U32 R15, RZ, RZ, -0x1 ;  /* 0xffffffffff0f7424 */ /* 0x000fc800078e00ff */
        /* <DEDUP_REMOVED lines=8> */
.L_x_1447:
[----:B------:R-:W-:Y:S02]  /*23080*/  IMAD.MOV.U32 R13, RZ, RZ, R0 ;  /* 0x000000ffff0d7224 */ /* 0x000fe400078e0000 */
[----:B------:R-:W-:-:S07]  /*23090*/  IMAD.MOV.U32 R7, RZ, RZ, R14 ;  /* 0x000000ffff077224 */ /* 0x000fce00078e000e */
[----:B------:R-:W-:Y:S05]  /*230a0*/  WARPSYNC.COLLECTIVE R15, `(.L_x_1448) ;  /* 0x000000000f087348 */ /* 0x000fea0003c00000 */
[----:B------:R0:W1:Y:S02]  /*230b0*/  SHFL.IDX P6, R14, R13, R12, R11 ;  /* 0x0000000c0d0e7389 */ /* 0x00006400000c000b */
[----:B01----:R-:W-:Y:S01]  /*230c0*/  ENDCOLLECTIVE ;  /* 0x000000000000791b */ /* 0x003fe20003800000 */
.L_x_1448:
[----:B------:R-:W-:Y:S02]  /*230d0*/  IMAD.MOV.U32 R13, RZ, RZ, R4 ;  /* 0x000000ffff0d7224 */ /* 0x000fe400078e0004 */
[----:B------:R-:W-:Y:S02]  /*230e0*/  IMAD.MOV.U32 R12, RZ, RZ, 0x1 ;  /* 0x00000001ff0c7424 */ /* 0x000fe400078e00ff */
[----:B------:R-:W-:-:S07]  /*230f0*/  IMAD.MOV.U32 R8, RZ, RZ, R14 ;  /* 0x000000ffff087224 */ /* 0x000fce00078e000e */
[----:B------:R-:W-:Y:S05]  /*23100*/  WARPSYNC.COLLECTIVE R15, `(.L_x_1449) ;  /* 0x000000000f087348 */ /* 0x000fea0003c00000 */
[----:B------:R0:W1:Y:S02]  /*23110*/  SHFL.IDX P6, R14, R13, R12, R11 ;  /* 0x0000000c0d0e7389 */ /* 0x00006400000c000b */
[----:B01----:R-:W-:Y:S01]  /*23120*/  ENDCOLLECTIVE ;  /* 0x000000000000791b */ /* 0x003fe20003800000 */
.L_x_1449:
        /* <DEDUP_REMOVED lines=8> */
[----:B------:R-:W-:Y:S01]  /*231b0*/  ISETP.GE.AND P1, PT, R10, R5, PT ;  /* 0x000000050a00720c */ /* 0x000fe20003f26270 */
[----:B------:R-:W-:-:S12]  /*231c0*/  IMAD.MOV.U32 R7, RZ, RZ, R14 ;  /* 0x000000ffff077224 */ /* 0x000fd800078e000e */
[----:B0-----:R-:W-:Y:S05]  /*231d0*/  WARPSYNC.COLLECTIVE R15, `(.L_x_1450) ;  /* 0x000000000f087348 */ /* 0x001fea0003c00000 */
[----:B------:R1:W2:Y:S02]  /*231e0*/  SHFL.IDX P6, R14, R13, R12, R11 ;  /* 0x0000000c0d0e7389 */ /* 0x0002a400000c000b */
[----:B012---:R-:W-:Y:S01]  /*231f0*/  ENDCOLLECTIVE ;  /* 0x000000000000791b */ /* 0x007fe20003800000 */
.L_x_1450:
[----:B------:R-:W-:Y:S02]  /*23200*/  IMAD.MOV.U32 R13, RZ, RZ, R4 ;  /* 0x000000ffff0d7224 */ /* 0x000fe400078e0004 */
[----:B------:R-:W-:Y:S02]  /*23210*/  IMAD.MOV.U32 R12, RZ, RZ, 0x2 ;  /* 0x00000002ff0c7424 */ /* 0x000fe400078e00ff */
[----:B------:R-:W-:-:S07]  /*23220*/  IMAD.MOV.U32 R8, RZ, RZ, R14 ;  /* 0x000000ffff087224 */ /* 0x000fce00078e000e */
[----:B------:R-:W-:Y:S05]  /*23230*/  WARPSYNC.COLLECTIVE R15, `(.L_x_1451) ;  /* 0x000000000f087348 */ /* 0x000fea0003c00000 */
[----:B------:R0:W1:Y:S02]  /*23240*/  SHFL.IDX P6, R14, R13, R12, R11 ;  /* 0x0000000c0d0e7389 */ /* 0x00006400000c000b */
[----:B01----:R-:W-:Y:S01]  /*23250*/  ENDCOLLECTIVE ;  /* 0x000000000000791b */ /* 0x003fe20003800000 */
.L_x_1451:
[----:B------:R-:W-:-:S05]  /*23260*/  @!P1 IADD3 R8, P2, R21, R8, RZ ;  /* 0x0000000815089210 */ /* 0x000fca0007f5e0ff */
[----:B------:R-:W-:-:S04]  /*23270*/  @!P1 IMAD.X R7, RZ, RZ, R7, P2 ;  /* 0x000000ffff079224 */ /* 0x000fc800010e0607 */
[----:B------:R-:W-:Y:S02]  /*23280*/  @!P1 IMAD.MOV.U32 R9, RZ, RZ, R7 ;  /* 0x000000ffff099224 */ /* 0x000fe400078e0007 */
[----:B------:R-:W-:Y:S02]  /*23290*/  VIADD R7, R6, 0x40 ;  /* 0x0000004006077836 */ /* 0x000fe40000000000 */
[----:B------:R-:W-:Y:S01]  /*232a0*/  IMAD.MOV.U32 R13, RZ, RZ, R0 ;  /* 0x000000ffff0d7224 */ /* 0x000fe200078e0000 */
[----:B------:R-:W-:Y:S01]  /*232b0*/  @!PT LDS RZ, [RZ] ;  /* 0x00000000fffff984 */ /* 0x000fe20000000800 */
[----:B------:R-:W-:Y:S01]  /*232c0*/  @!PT LDS RZ, [RZ] ;  /* 0x00000000fffff984 */ /* 0x000fe20000000800 */
[----:B------:R-:W-:Y:S01]  /*232d0*/  @!PT LDS RZ, [RZ] ;  /* 0x00000000fffff984 */ /* 0x000fe20000000800 */
[----:B------:R0:W-:Y:S02]  /*232e0*/  @!P1 LDGSTS.E.BYPASS.LTC128B.128 [R20+0xb800], desc[UR40][R8.64], !P0 ;  /* 0x0b80000008149fae */ /* 0x0001e4000c101d68 */
[----:B------:R-:W-:Y:S01]  /*232f0*/  ISETP.GE.AND P1, PT, R7, R5, PT ;  /* 0x000000050700720c */ /* 0x000fe20003f26270 */
[----:B------:R-:W-:-:S12]  /*23300*/  IMAD.MOV.U32 R7, RZ, RZ, R14 ;  /* 0x000000ffff077224 */ /* 0x000fd800078e000e */
[----:B0-----:R-:W-:Y:S05]  /*23310*/  WARPSYNC.COLLECTIVE R15, `(.L_x_1452) ;  /* 0x000000000f087348 */ /* 0x001fea0003c00000 */
[----:B------:R1:W2:Y:S02]  /*23320*/  SHFL.IDX P6, R14, R13, R12, R11 ;  /* 0x0000000c0d0e7389 */ /* 0x0002a400000c000b */
[----:B012---:R-:W-:Y:S01]  /*23330*/  ENDCOLLECTIVE ;  /* 0x000000000000791b */ /* 0x007fe20003800000 */
.L_x_1452:
[----:B------:R-:W-:Y:S02]  /*23340*/  IMAD.MOV.U32 R13, RZ, RZ, R4 ;  /* 0x000000ffff0d7224 */ /* 0x000fe400078e0004 */
[----:B------:R-:W-:Y:S02]  /*23350*/  IMAD.MOV.U32 R12, RZ, RZ, 0x3 ;  /* 0x00000003ff0c7424 */ /* 0x000fe400078e00ff */
[----:B------:R-:W-:-:S07]  /*23360*/  IMAD.MOV.U32 R8, RZ, RZ, R14 ;  /* 0x000000ffff087224 */ /* 0x000fce00078e000e */
[----:B------:R-:W-:Y:S05]  /*23370*/  WARPSYNC.COLLECTIVE R15, `(.L_x_1453) ;  /* 0x000000000f087348 */ /* 0x000fea0003c00000 */
[----:B------:R0:W1:Y:S02]  /*23380*/  SHFL.IDX P6, R14, R13, R12, R11 ;  /* 0x0000000c0d0e7389 */ /* 0x00006400000c000b */
[----:B01----:R-:W-:Y:S01]  /*23390*/  ENDCOLLECTIVE ;  /* 0x000000000000791b */ /* 0x003fe20003800000 */
.L_x_1453:
        /* <DEDUP_REMOVED lines=14> */
.L_x_1454:
[----:B------:R-:W-:Y:S02]  /*23480*/  IMAD.MOV.U32 R13, RZ, RZ, R3 ;  /* 0x000000ffff0d7224 */ /* 0x000fe400078e0003 */
[----:B------:R-:W-:Y:S02]  /*23490*/  IMAD.MOV.U32 R12, RZ, RZ, RZ ;  /* 0x000000ffff0c7224 */ /* 0x000fe400078e00ff */
[----:B------:R-:W-:-:S07]  /*234a0*/  IMAD.MOV.U32 R8, RZ, RZ, R14 ;  /* 0x000000ffff087224 */ /* 0x000fce00078e000e */
[----:B------:R-:W-:Y:S05]  /*234b0*/  WARPSYNC.COLLECTIVE R15, `(.L_x_1455) ;  /* 0x000000000f087348 */ /* 0x000fea0003c00000 */
[----:B------:R0:W1:Y:S02]  /*234c0*/  SHFL.IDX P6, R14, R13, R12, R11 ;  /* 0x0000000c0d0e7389 */ /* 0x00006400000c000b */
[----:B01----:R-:W-:Y:S01]  /*234d0*/  ENDCOLLECTIVE ;  /* 0x000000000000791b */ /* 0x003fe20003800000 */
.L_x_1455:
        /* <DEDUP_REMOVED lines=14> */
.L_x_1456:
[----:B------:R-:W-:Y:S02]  /*235c0*/  IMAD.MOV.U32 R13, RZ, RZ, R3 ;  /* 0x000000ffff0d7224 */ /* 0x000fe400078e0003 */
[----:B------:R-:W-:Y:S02]  /*235d0*/  IMAD.MOV.U32 R12, RZ, RZ, 0x1 ;  /* 0x00000001ff0c7424 */ /* 0x000fe400078e00ff */
[----:B------:R-:W-:-:S07]  /*235e0*/  IMAD.MOV.U32 R7, RZ, RZ, R14 ;  /* 0x000000ffff077224 */ /* 0x000fce00078e000e */
[----:B------:R-:W-:Y:S05]  /*235f0*/  WARPSYNC.COLLECTIVE R15, `(.L_x_1457) ;  /* 0x000000000f087348 */ /* 0x000fea0003c00000 */
[----:B------:R0:W1:Y:S02]  /*23600*/  SHFL.IDX P6, R14, R13, R12, R11 ;  /* 0x0000000c0d0e7389 */ /* 0x00006400000c000b */
[----:B01----:R-:W-:Y:S01]  /*23610*/  ENDCOLLECTIVE ;  /* 0x000000000000791b */ /* 0x003fe20003800000 */
.L_x_1457:
[----:B------:R-:W-:-:S05]  /*23620*/  @!P2 IADD3 R7, P1, R21, R7, RZ ;  /* 0x000000071507a210 */ /* 0x000fca0007f3e0ff */
[----:B------:R-:W-:Y:S02]  /*23630*/  @!P2 IMAD.X R0, RZ, RZ, R0, P1 ;  /* 0x000000ffff00a224 */ /* 0x000fe400008e0600 */
[----:B------:R-:W-:Y:S02]  /*23640*/  @!P2 IMAD.MOV.U32 R8, RZ, RZ, R7 ;  /* 0x000000ffff08a224 */ /* 0x000fe400078e0007 */
        /* <DEDUP_REMOVED lines=10> */
.L_x_1458:
[----:B------:R-:W-:Y:S01]  /*236f0*/  IMAD.MOV.U32 R2, RZ, RZ, R14 ;  /* 0x000000ffff027224 */ /* 0x000fe200078e000e */
[----:B------:R-:W-:Y:S06]  /*23700*/  BRA `(.L_x_1459) ;  /* 0xffffffc400087947 */ /* 0x000fec000383ffff */
.L_x_1353:
[----:B--2---:R2:W3:Y:S02]  /*23710*/  SYNCS.PHASECHK.TRANS64.TRYWAIT P0, [R19+URZ+0x13220], R0 ;  /* 0x01322000130075a7 */ /* 0x0044e4000800017f */
[----:B---3--:R-:W-:Y:S05]  /*23720*/  @!P0 NANOSLEEP.SYNCS 0x989680 ;  /* 0x009896800000895d */ /* 0x008fea0003900000 */
[----:B------:R-:W3:Y:S02]  /*23730*/  @!P0 SYNCS.PHASECHK.TRANS64 P0, [R19+URZ+0x13220], R0 ;  /* 0x01322000130085a7 */ /* 0x000ee4000800007f */
[----:B---3--:R-:W-:Y:S05]  /*23740*/  @!P0 BRA `(.L_x_1353) ;  /* 0xfffffffc00f08947 */ /* 0x008fea000383ffff */
[----:B------:R-:W-:Y:S05]  /*23750*/  BRA `(.L_x_1460) ;  /* 0xffffffc400647947 */ /* 0x000fea000383ffff */
.L_x_1359:
[----:B0-----:R0:W2:Y:S02]  /*23760*/  SYNCS.PHASECHK.TRANS64.TRYWAIT P0, [R4+URZ+0x13280], R3 ;  /* 0x01328003040075a7 */ /* 0x0010a4000800017f */
[----:B--2---:R-:W-:Y:S05]  /*23770*/  @!P0 NANOSLEEP.SYNCS 0x989680 ;  /* 0x009896800000895d */ /* 0x004fea0003900000 */
[----:B------:R-:W2:Y:S02]  /*23780*/  @!P0 SYNCS.PHASECHK.TRANS64 P0, [R4+URZ+0x13280], R3 ;  /* 0x01328003040085a7 */ /* 0x000ea4000800007f */
[----:B--2---:R-:W-:Y:S05]  /*23790*/  @!P0 BRA `(.L_x_1359) ;  /* 0xfffffffc00f08947 */ /* 0x004fea000383ffff */
[----:B------:R-:W-:Y:S05]  /*237a0*/  BRA `(.L_x_1461) ;  /* 0xffffffc8000c7947 */ /* 0x000fea000383ffff */
.L_x_1364:
[----:B--2---:R2:W3:Y:S02]  /*237b0*/  SYNCS.PHASECHK.TRANS64.TRYWAIT P0, [R4+URZ+0x13240], R3 ;  /* 0x01324003040075a7 */ /* 0x0044e4000800017f */
[----:B---3--:R-:W-:Y:S05]  /*237c0*/  @!P0 NANOSLEEP.SYNCS 0x989680 ;  /* 0x009896800000895d */ /* 0x008fea0003900000 */
[----:B------:R-:W3:Y:S02]  /*237d0*/  @!P0 SYNCS.PHASECHK.TRANS64 P0, [R4+URZ+0x13240], R3 ;  /* 0x01324003040085a7 */ /* 0x000ee4000800007f */
[----:B---3--:R-:W-:Y:S05]  /*237e0*/  @!P0 BRA `(.L_x_1364) ;  /* 0xfffffffc00f08947 */ /* 0x008fea000383ffff */
[----:B------:R-:W-:Y:S05]  /*237f0*/  BRA `(.L_x_1462) ;  /* 0xffffffc800887947 */ /* 0x000fea000383ffff */
.L_x_1370:
[----:B--2---:R2:W3:Y:S02]  /*23800*/  SYNCS.PHASECHK.TRANS64.TRYWAIT P0, [R3+URZ+0x13270], R2 ;  /* 0x01327002030075a7 */ /* 0x0044e4000800017f */
[----:B---3--:R-:W-:Y:S05]  /*23810*/  @!P0 NANOSLEEP.SYNCS 0x989680 ;  /* 0x009896800000895d */ /* 0x008fea0003900000 */
[----:B------:R-:W3:Y:S02]  /*23820*/  @!P0 SYNCS.PHASECHK.TRANS64 P0, [R3+URZ+0x13270], R2 ;  /* 0x01327002030085a7 */ /* 0x000ee4000800007f */
[----:B---3--:R-:W-:Y:S05]  /*23830*/  @!P0 BRA `(.L_x_1370) ;  /* 0xfffffffc00f08947 */ /* 0x008fea000383ffff */
[----:B------:R-:W-:Y:S05]  /*23840*/  BRA `(.L_x_1463) ;  /* 0xffffffcc00247947 */ /* 0x000fea000383ffff */
.L_x_1372:
[----:B--2---:R2:W3:Y:S02]  /*23850*/  SYNCS.PHASECHK.TRANS64.TRYWAIT P0, [R3+URZ+0x13260], R2 ;  /* 0x01326002030075a7 */ /* 0x0044e4000800017f */
[----:B---3--:R-:W-:Y:S05]  /*23860*/  @!P0 NANOSLEEP.SYNCS 0x989680 ;  /* 0x009896800000895d */ /* 0x008fea0003900000 */
[----:B------:R-:W3:Y:S02]  /*23870*/  @!P0 SYNCS.PHASECHK.TRANS64 P0, [R3+URZ+0x13260], R2 ;  /* 0x01326002030085a7 */ /* 0x000ee4000800007f */
[----:B---3--:R-:W-:Y:S05]  /*23880*/  @!P0 BRA `(.L_x_1372) ;  /* 0xfffffffc00f08947 */ /* 0x008fea000383ffff */
[----:B------:R-:W-:Y:S05]  /*23890*/  BRA `(.L_x_1464) ;  /* 0xffffffcc002c7947 */ /* 0x000fea000383ffff */
.L_x_1379:
[----:B--2---:R2:W3:Y:S02]  /*238a0*/  SYNCS.PHASECHK.TRANS64.TRYWAIT P1, [R3+URZ+0x13270], R0 ;  /* 0x01327000030075a7 */ /* 0x0044e4000802017f */
[----:B---3--:R-:W-:Y:S05]  /*238b0*/  @!P1 NANOSLEEP.SYNCS 0x989680 ;  /* 0x009896800000995d */ /* 0x008fea0003900000 */
[----:B------:R-:W3:Y:S02]  /*238c0*/  @!P1 SYNCS.PHASECHK.TRANS64 P1, [R3+URZ+0x13270], R0 ;  /* 0x01327000030095a7 */ /* 0x000ee4000802007f */
[----:B---3--:R-:W-:Y:S05]  /*238d0*/  @!P1 BRA `(.L_x_1379) ;  /* 0xfffffffc00f09947 */ /* 0x008fea000383ffff */
[----:B------:R-:W-:Y:S05]  /*238e0*/  BRA `(.L_x_1465) ;  /* 0xffffffd000787947 */ /* 0x000fea000383ffff */
.L_x_1381:
[----:B--2---:R2:W3:Y:S02]  /*238f0*/  SYNCS.PHASECHK.TRANS64.TRYWAIT P1, [R3+URZ+0x13260], R0 ;  /* 0x01326000030075a7 */ /* 0x0044e4000802017f */
[----:B---3--:R-:W-:Y:S05]  /*23900*/  @!P1 NANOSLEEP.SYNCS 0x989680 ;  /* 0x009896800000995d */ /* 0x008fea0003900000 */
[----:B------:R-:W3:Y:S02]  /*23910*/  @!P1 SYNCS.PHASECHK.TRANS64 P1, [R3+URZ+0x13260], R0 ;  /* 0x01326000030095a7 */ /* 0x000ee4000802007f */
[----:B---3--:R-:W-:Y:S05]  /*23920*/  @!P1 BRA `(.L_x_1381) ;  /* 0xfffffffc00f09947 */ /* 0x008fea000383ffff */
[----:B------:R-:W-:Y:S05]  /*23930*/  BRA `(.L_x_1466) ;  /* 0xffffffd0007c7947 */ /* 0x000fea000383ffff */
.L_x_1385:
[----:B------:R-:W-:Y:S01]  /*23940*/  BSSY B0, `(.L_x_1467) ;  /* 0x0000008000007945 */ /* 0x000fe20003800000 */
[----:B-1----:R-:W-:Y:S02]  /*23950*/  IMAD.MOV.U32 R13, RZ, RZ, R24 ;  /* 0x000000ffff0d7224 */ /* 0x002fe400078e0018 */
[----:B------:R-:W-:Y:S02]  /*23960*/  IMAD.MOV.U32 R12, RZ, RZ, RZ ;  /* 0x000000ffff0c7224 */ /* 0x000fe400078e00ff */
[----:B------:R-:W-:Y:S02]  /*23970*/  IMAD.MOV.U32 R11, RZ, RZ, 0x1f ;  /* 0x0000001fff0b7424 */ /* 0x000fe400078e00ff */
[----:B------:R-:W-:-:S07]  /*23980*/  IMAD.MOV.U32 R15, RZ, RZ, -0x1 ;  /* 0xffffffffff0f7424 */ /* 0x000fce00078e00ff */
[----:B------:R-:W-:Y:S05]  /*23990*/  WARPSYNC.COLLECTIVE R15, `(.L_x_1468) ;  /* 0x000000000f087348 */ /* 0x000fea0003c00000 */
[----:B------:R0:W1:Y:S02]  /*239a0*/  SHFL.IDX P6, R14, R13, R12, R11 ;  /* 0x0000000c0d0e7389 */ /* 0x00006400000c000b */
[----:B01----:R-:W-:Y:S01]  /*239b0*/  ENDCOLLECTIVE ;  /* 0x000000000000791b */ /* 0x003fe20003800000 */
.L_x_1468:
[----:B------:R-:W-:Y:S05]  /*239c0*/  BSYNC B0 ;  /* 0x0000000000007941 */ /* 0x000fea0003800000 */
.L_x_1467:
        /* <DEDUP_REMOVED lines=9> */
.L_x_1469:
[----:B------:R-:W-:Y:S02]  /*23a60*/  ULDC UR4, c[0x0][0xc3c] ;  /* 0x00030f0000047ab9 */ /* 0x000fe40000000800 */
[----:B------:R-:W-:-:S13]  /*23a70*/  ISETP.GE.OR P1, PT, R8, UR4, !P0 ;  /* 0x0000000408007c0c */ /* 0x000fda000c726670 */
[----:B------:R-:W0:Y:S08]  /*23a80*/  @!P1 LDC.64 R2, c[0x0][0xc80] ;  /* 0x00032000ff029b82 */ /* 0x000e300000000a00 */
[----:B------:R-:W1:Y:S01]  /*23a90*/  @!P1 LDC.64 R4, c[0x0][0xc78] ;  /* 0x00031e00ff049b82 */ /* 0x000e620000000a00 */
[----:B------:R-:W-:Y:S01]  /*23aa0*/  CS2R R24, SRZ ;  /* 0x0000000000187805 */ /* 0x000fe2000001ff00 */
[----:B------:R-:W-:-:S02]  /*23ab0*/  IMAD.MOV.U32 R11, RZ, RZ, RZ ;  /* 0x000000ffff0b7224 */ /* 0x000fc400078e00ff */
[----:B------:R-:W-:Y:S02]  /*23ac0*/  IMAD.MOV.U32 R6, RZ, RZ, R14 ;  /* 0x000000ffff067224 */ /* 0x000fe400078e000e */
[----:B0-----:R-:W-:-:S05]  /*23ad0*/  @!P1 IMAD.WIDE R2, R8, 0x4, R2 ;  /* 0x0000000408029825 */ /* 0x001fca00078e0202 */
[----:B------:R1:W2:Y:S02]  /*23ae0*/  @!P1 LDG.E R7, desc[UR40][R2.64] ;  /* 0x0000002802079981 */ /* 0x0002a4000c1e1900 */
[----:B-1----:R-:W-:-:S05]  /*23af0*/  @!P1 IMAD.WIDE R2, R8, 0x4, R4 ;  /* 0x0000000408029825 */ /* 0x002fca00078e0204 */
[----:B------:R-:W3:Y:S01]  /*23b00*/  @!P1 LDG.E R4, desc[UR40][R2.64] ;  /* 0x0000002802049981 */ /* 0x000ee2000c1e1900 */
[----:B------:R-:W-:Y:S01]  /*23b10*/  IMAD.MOV.U32 R5, RZ, RZ, RZ ;  /* 0x000000ffff057224 */ /* 0x000fe200078e00ff */
[C---:B------:R-:W-:Y:S02]  /*23b20*/  ISETP.GE.U32.AND P2, PT, R10.reuse, 0x2, PT ;  /* 0x000000020a00780c */ /* 0x040fe40003f46070 */
[C---:B------:R-:W-:Y:S02]  /*23b30*/  ISETP.GE.U32.AND P3, PT, R10.reuse, 0x4, PT ;  /* 0x000000040a00780c */ /* 0x040fe40003f66070 */
[C---:B------:R-:W-:Y:S02]  /*23b40*/  ISETP.GE.U32.AND P4, PT, R10.reuse, 0x8, PT ;  /* 0x000000080a00780c */ /* 0x040fe40003f86070 */
[C---:B------:R-:W-:Y:S01]  /*23b50*/  ISETP.GE.U32.AND P5, PT, R10.reuse, 0x10, PT ;  /* 0x000000100a00780c */ /* 0x040fe20003fa6070 */
[----:B--2---:R-:W-:Y:S02]  /*23b60*/  @!P1 IMAD.MOV.U32 R25, RZ, RZ, R7 ;  /* 0x000000ffff199224 */ /* 0x004fe400078e0007 */
[----:B---3--:R-:W-:Y:S01]  /*23b70*/  @!P1 IMAD.MOV.U32 R5, RZ, RZ, R4 ;  /* 0x000000ffff059224 */ /* 0x008fe200078e0004 */
[----:B------:R-:W-:-:S03]  /*23b80*/  ISETP.NE.AND P1, PT, R10, RZ, PT ;  /* 0x000000ff0a00720c */ /* 0x000fc60003f25270 */
[----:B------:R-:W-:-:S04]  /*23b90*/  IMAD R2, R5, R25, RZ ;  /* 0x0000001905027224 */ /* 0x000fc800078e02ff */
[----:B------:R-:W-:-:S07]  /*23ba0*/  IMAD.MOV.U32 R13, RZ, RZ, R2 ;  /* 0x000000ffff0d7224 */ /* 0x000fce00078e0002 */
[----:B------:R-:W-:Y:S05]  /*23bb0*/  WARPSYNC.COLLECTIVE R15, `(.L_x_1470) ;  /* 0x000000000f087348 */ /* 0x000fea0003c00000 */
[----:B------:R0:W1:Y:S02]  /*23bc0*/  SHFL.UP P6, R14, R13, R12, R11 ;  /* 0x0400000c0d0e7389 */ /* 0x00006400000c000b */
[----:B01----:R-:W-:Y:S01]  /*23bd0*/  ENDCOLLECTIVE ;  /* 0x000000000000791b */ /* 0x003fe20003800000 */
.L_x_1470:
[----:B------:R-:W-:Y:S01]  /*23be0*/  IMAD.MOV.U32 R12, RZ, RZ, 0x2 ;  /* 0x00000002ff0c7424 */ /* 0x000fe200078e00ff */
[----:B------:R-:W-:-:S05]  /*23bf0*/  SEL R3, R14, RZ, P1 ;  /* 0x000000ff0e037207 */ /* 0x000fca0000800000 */
[----:B------:R-:W-:-:S04]  /*23c00*/  IMAD.IADD R2, R2, 0x1, R3 ;  /* 0x0000000102027824 */ /* 0x000fc800078e0203 */
[----:B------:R-:W-:-:S07]  /*23c10*/  IMAD.MOV.U32 R13, RZ, RZ, R2 ;  /* 0x000000ffff0d7224 */ /* 0x000fce00078e0002 */
[----:B------:R-:W-:Y:S05]  /*23c20*/  WARPSYNC.COLLECTIVE R15, `(.L_x_1471) ;  /* 0x000000000f087348 */ /* 0x000fea0003c00000 */
[----:B------:R0:W1:Y:S02]  /*23c30*/  SHFL.UP P6, R14, R13, R12, R11 ;  /* 0x0400000c0d0e7389 */ /* 0x00006400000c000b */
[----:B01----:R-:W-:Y:S01]  /*23c40*/  ENDCOLLECTIVE ;  /* 0x000000000000791b */ /* 0x003fe20003800000 */
.L_x_1471:
[----:B------:R-:W-:Y:S01]  /*23c50*/  IMAD.MOV.U32 R12, RZ, RZ, 0x4 ;  /* 0x00000004ff0c7424 */ /* 0x000fe200078e00ff */
[----:B------:R-:W-:-:S05]  /*23c60*/  SEL R3, R14, RZ, P2 ;  /* 0x000000ff0e037207 */ /* 0x000fca0001000000 */
[----:B------:R-:W-:-:S04]  /*23c70*/  IMAD.IADD R2, R2, 0x1, R3 ;  /* 0x0000000102027824 */ /* 0x000fc800078e0203 */
[----:B------:R-:W-:-:S07]  /*23c80*/  IMAD.MOV.U32 R13, RZ, RZ, R2 ;  /* 0x000000ffff0d7224 */ /* 0x000fce00078e0002 */
[----:B------:R-:W-:Y:S05]  /*23c90*/  WARPSYNC.COLLECTIVE R15, `(.L_x_1472) ;  /* 0x000000000f087348 */ /* 0x000fea0003c00000 */
[----:B------:R0:W1:Y:S02]  /*23ca0*/  SHFL.UP P6, R14, R13, R12, R11 ;  /* 0x0400000c0d0e7389 */ /* 0x00006400000c000b */
[----:B01----:R-:W-:Y:S01]  /*23cb0*/  ENDCOLLECTIVE ;  /* 0x000000000000791b */ /* 0x003fe20003800000 */
.L_x_1472:
[----:B------:R-:W-:Y:S01]  /*23cc0*/  IMAD.MOV.U32 R12, RZ, RZ, 0x8 ;  /* 0x00000008ff0c7424 */ /* 0x000fe200078e00ff */
[----:B------:R-:W-:-:S05]  /*23cd0*/  SEL R3, R14, RZ, P3 ;  /* 0x000000ff0e037207 */ /* 0x000fca0001800000 */
[----:B------:R-:W-:-:S04]  /*23ce0*/  IMAD.IADD R2, R2, 0x1, R3 ;  /* 0x0000000102027824 */ /* 0x000fc800078e0203 */
[----:B------:R-:W-:-:S07]  /*23cf0*/  IMAD.MOV.U32 R13, RZ, RZ, R2 ;  /* 0x000000ffff0d7224 */ /* 0x000fce00078e0002 */
[----:B------:R-:W-:Y:S05]  /*23d00*/  WARPSYNC.COLLECTIVE R15, `(.L_x_1473) ;  /* 0x000000000f087348 */ /* 0x000fea0003c00000 */
[----:B------:R0:W1:Y:S02]  /*23d10*/  SHFL.UP P6, R14, R13, R12, R11 ;  /* 0x0400000c0d0e7389 */ /* 0x00006400000c000b */
[----:B01----:R-:W-:Y:S01]  /*23d20*/  ENDCOLLECTIVE ;  /* 0x000000000000791b */ /* 0x003fe20003800000 */
.L_x_1473:
[----:B------:R-:W-:Y:S01]  /*23d30*/  IMAD.MOV.U32 R12, RZ, RZ, 0x10 ;  /* 0x00000010ff0c7424 */ /* 0x000fe200078e00ff */
[----:B------:R-:W-:-:S05]  /*23d40*/  SEL R3, R14, RZ, P4 ;  /* 0x000000ff0e037207 */ /* 0x000fca0002000000 */
[----:B------:R-:W-:-:S04]  /*23d50*/  IMAD.IADD R2, R2, 0x1, R3 ;  /* 0x0000000102027824 */ /* 0x000fc800078e0203 */
[----:B------:R-:W-:-:S07]  /*23d60*/  IMAD.MOV.U32 R13, RZ, RZ, R2 ;  /* 0x000000ffff0d7224 */ /* 0x000fce00078e0002 */
[----:B------:R-:W-:Y:S05]  /*23d70*/  WARPSYNC.COLLECTIVE R15, `(.L_x_1474) ;  /* 0x000000000f087348 */ /* 0x000fea0003c00000 */
[----:B------:R0:W1:Y:S02]  /*23d80*/  SHFL.UP P6, R14, R13, R12, R11 ;  /* 0x0400000c0d0e7389 */ /* 0x00006400000c000b */
[----:B01----:R-:W-:Y:S01]  /*23d90*/  ENDCOLLECTIVE ;  /* 0x000000000000791b */ /* 0x003fe20003800000 */
.L_x_1474:
        /* <DEDUP_REMOVED lines=8> */
.L_x_1475:
[----:B------:R-:W-:Y:S05]  /*23e20*/  BRA `(.L_x_1476) ;  /* 0xffffffd000f87947 */ /* 0x000fea000383ffff */
.L_x_1388:
[----:B------:R-:W-:Y:S01]  /*23e30*/  BSSY B0, `(.L_x_1477) ;  /* 0x0000008000007945 */ /* 0x000fe20003800000 */
[----:B-1----:R-:W-:Y:S02]  /*23e40*/  IMAD.MOV.U32 R13, RZ, RZ, R2 ;  /* 0x000000ffff0d7224 */ /* 0x002fe400078e0002 */
[----:B------:R-:W-:Y:S02]  /*23e50*/  IMAD.MOV.U32 R12, RZ, RZ, 0x1 ;  /* 0x00000001ff0c7424 */ /* 0x000fe400078e00ff */
[----:B------:R-:W-:Y:S02]  /*23e60*/  IMAD.MOV.U32 R11, RZ, RZ, RZ ;  /* 0x000000ffff0b7224 */ /* 0x000fe400078e00ff */
[----:B------:R-:W-:-:S07]  /*23e70*/  IMAD.MOV.U32 R15, RZ, RZ, -0x1 ;  /* 0xffffffffff0f7424 */ /* 0x000fce00078e00ff */
[----:B------:R-:W-:Y:S05]  /*23e80*/  WARPSYNC.COLLECTIVE R15, `(.L_x_1478) ;  /* 0x000000000f087348 */ /* 0x000fea0003c00000 */
[----:B------:R0:W1:Y:S02]  /*23e90*/  SHFL.UP P6, R14, R13, R12, R11 ;  /* 0x0400000c0d0e7389 */ /* 0x00006400000c000b */
[----:B01----:R-:W-:Y:S01]  /*23ea0*/  ENDCOLLECTIVE ;  /* 0x000000000000791b */ /* 0x003fe20003800000 */
.L_x_1478:
[----:B------:R-:W-:Y:S05]  /*23eb0*/  BSYNC B0 ;  /* 0x0000000000007941 */ /* 0x000fea0003800000 */
.L_x_1477:
        /* <DEDUP_REMOVED lines=9> */
.L_x_1479:
[----:B------:R-:W-:Y:S01]  /*23f50*/  IMAD.MOV.U32 R12, RZ, RZ, 0x4 ;  /* 0x00000004ff0c7424 */ /* 0x000fe200078e00ff */
[----:B------:R-:W-:-:S05]  /*23f60*/  SEL R3, R14, RZ, P2 ;  /* 0x000000ff0e037207 */ /* 0x000fca0001000000 */
[----:B------:R-:W-:-:S04]  /*23f70*/  IMAD.IADD R2, R2, 0x1, R3 ;  /* 0x0000000102027824 */ /* 0x000fc800078e0203 */
[----:B------:R-:W-:-:S07]  /*23f80*/  IMAD.MOV.U32 R13, RZ, RZ, R2 ;  /* 0x000000ffff0d7224 */ /* 0x000fce00078e0002 */
[----:B------:R-:W-:Y:S05]  /*23f90*/  WARPSYNC.COLLECTIVE R15, `(.L_x_1480) ;  /* 0x000000000f087348 */ /* 0x000fea0003c00000 */
[----:B------:R0:W1:Y:S02]  /*23fa0*/  SHFL.UP P6, R14, R13, R12, R11 ;  /* 0x0400000c0d0e7389 */ /* 0x00006400000c000b */
[----:B01----:R-:W-:Y:S01]  /*23fb0*/  ENDCOLLECTIVE ;  /* 0x000000000000791b */ /* 0x003fe20003800000 */
.L_x_1480:
[----:B------:R-:W-:Y:S01]  /*23fc0*/  IMAD.MOV.U32 R12, RZ, RZ, 0x8 ;  /* 0x00000008ff0c7424 */ /* 0x000fe200078e00ff */
[----:B------:R-:W-:-:S05]  /*23fd0*/  SEL R3, R14, RZ, P3 ;  /* 0x000000ff0e037207 */ /* 0x000fca0001800000 */
[----:B------:R-:W-:-:S04]  /*23fe0*/  IMAD.IADD R2, R2, 0x1, R3 ;  /* 0x0000000102027824 */ /* 0x000fc800078e0203 */
[----:B------:R-:W-:-:S07]  /*23ff0*/  IMAD.MOV.U32 R13, RZ, RZ, R2 ;  /* 0x000000ffff0d7224 */ /* 0x000fce00078e0002 */
[----:B------:R-:W-:Y:S05]  /*24000*/  WARPSYNC.COLLECTIVE R15, `(.L_x_1481) ;  /* 0x000000000f087348 */ /* 0x000fea0003c00000 */
[----:B------:R0:W1:Y:S02]  /*24010*/  SHFL.UP P6, R14, R13, R12, R11 ;  /* 0x0400000c0d0e7389 */ /* 0x00006400000c000b */
[----:B01----:R-:W-:Y:S01]  /*24020*/  ENDCOLLECTIVE ;  /* 0x000000000000791b */ /* 0x003fe20003800000 */
.L_x_1481:
[----:B------:R-:W-:Y:S01]  /*24030*/  IMAD.MOV.U32 R12, RZ, RZ, 0x10 ;  /* 0x00000010ff0c7424 */ /* 0x000fe200078e00ff */
[----:B------:R-:W-:-:S05]  /*24040*/  SEL R3, R14, RZ, P4 ;  /* 0x000000ff0e037207 */ /* 0x000fca0002000000 */
[----:B------:R-:W-:-:S04]  /*24050*/  IMAD.IADD R2, R2, 0x1, R3 ;  /* 0x0000000102027824 */ /* 0x000fc800078e0203 */
[----:B------:R-:W-:-:S07]  /*24060*/  IMAD.MOV.U32 R13, RZ, RZ, R2 ;  /* 0x000000ffff0d7224 */ /* 0x000fce00078e0002 */
[----:B------:R-:W-:Y:S05]  /*24070*/  WARPSYNC.COLLECTIVE R15, `(.L_x_1482) ;  /* 0x000000000f087348 */ /* 0x000fea0003c00000 */
[----:B------:R0:W1:Y:S02]  /*24080*/  SHFL.UP P6, R14, R13, R12, R11 ;  /* 0x0400000c0d0e7389 */ /* 0x00006400000c000b */
[----:B01----:R-:W-:Y:S01]  /*24090*/  ENDCOLLECTIVE ;  /* 0x000000000000791b */ /* 0x003fe20003800000 */
.L_x_1482:
        /* <DEDUP_REMOVED lines=8> */
.L_x_1483:
[----:B------:R-:W-:Y:S05]  /*24120*/  BRA `(.L_x_1484) ;  /* 0xffffffd000dc7947 */ /* 0x000fea000383ffff */
.L_x_1390:
[----:B------:R-:W-:Y:S01]  /*24130*/  BSSY B0, `(.L_x_1485) ;  /* 0x0000006000007945 */ /* 0x000fe20003800000 */
[----:B------:R-:W-:Y:S01]  /*24140*/  PLOP3.LUT P6, PT, P6, PT, PT, 0x8, 0x0 ;  /* 0x000000000000781c */ /* 0x000fe200037ce170 */
[----:B------:R-:W-:-:S12]  /*24150*/  IMAD.MOV.U32 R15, RZ, RZ, -0x1 ;  /* 0xffffffffff0f7424 */ /* 0x000fd800078e00ff */
[----:B01----:R-:W-:Y:S05]  /*24160*/  WARPSYNC.COLLECTIVE R15, `(.L_x_1486) ;  /* 0x000000000f087348 */ /* 0x003fea0003c00000 */
[----:B------:R-:W-:Y:S01]  /*24170*/  VOTE.ANY R14, PT, P6 ;  /* 0x00000000000e7806 */ /* 0x000fe200030e0100 */
[----:B01----:R-:W-:Y:S06]  /*24180*/  ENDCOLLECTIVE ;  /* 0x000000000000791b */ /* 0x003fec0003800000 */
.L_x_1486:
[----:B------:R-:W-:Y:S05]  /*24190*/  BSYNC B0 ;  /* 0x0000000000007941 */ /* 0x000fea0003800000 */
.L_x_1485:
[----:B------:R-:W-:Y:S02]  /*241a0*/  IMAD.MOV.U32 R3, RZ, RZ, R14 ;  /* 0x000000ffff037224 */ /* 0x000fe400078e000e */
[----:B------:R-:W-:Y:S02]  /*241b0*/  IMAD.MOV.U32 R13, RZ, RZ, R25 ;  /* 0x000000ffff0d7224 */ /* 0x000fe400078e0019 */
[----:B------:R-:W0:Y:S01]  /*241c0*/  POPC R7, R3 ;  /* 0x0000000300077309 */ /* 0x000e220000000000 */
[----:B------:R-:W-:Y:S02]  /*241d0*/  IMAD.MOV.U32 R11, RZ, RZ, 0x1f ;  /* 0x0000001fff0b7424 */ /* 0x000fe400078e00ff */
[----:B------:R-:W-:Y:S02]  /*241e0*/  IMAD.MOV.U32 R15, RZ, RZ, -0x1 ;  /* 0xffffffffff0f7424 */ /* 0x000fe400078e00ff */
[----:B0-----:R-:W-:Y:S02]  /*241f0*/  IMAD.MOV.U32 R12, RZ, RZ, R7 ;  /* 0x000000ffff0c7224 */ /* 0x001fe400078e0007 */
[----:B------:R-:W-:-:S07]  /*24200*/  IMAD.IADD R27, R7, 0x1, R27 ;  /* 0x00000001071b7824 */ /* 0x000fce00078e021b */
[----:B------:R-:W-:Y:S05]  /*24210*/  WARPSYNC.COLLECTIVE R15, `(.L_x_1487) ;  /* 0x000000000f087348 */ /* 0x000fea0003c00000 */
[----:B------:R0:W1:Y:S02]  /*24220*/  SHFL.IDX P6, R14, R13, R12, R11 ;  /* 0x0000000c0d0e7389 */ /* 0x00006400000c000b */
[----:B01----:R-:W-:Y:S01]  /*24230*/  ENDCOLLECTIVE ;  /* 0x000000000000791b */ /* 0x003fe20003800000 */
.L_x_1487:
[----:B------:R-:W-:Y:S02]  /*24240*/  IMAD.MOV.U32 R13, RZ, RZ, R5 ;  /* 0x000000ffff0d7224 */ /* 0x000fe400078e0005 */
[----:B------:R-:W-:-:S07]  /*24250*/  IMAD.MOV.U32 R25, RZ, RZ, R14 ;  /* 0x000000ffff197224 */ /* 0x000fce00078e000e */
[----:B------:R-:W-:Y:S05]  /*24260*/  WARPSYNC.COLLECTIVE R15, `(.L_x_1488) ;  /* 0x000000000f087348 */ /* 0x000fea0003c00000 */
[----:B------:R0:W1:Y:S02]  /*24270*/  SHFL.IDX P6, R14, R13, R12, R11 ;  /* 0x0000000c0d0e7389 */ /* 0x00006400000c000b */
[----:B01----:R-:W-:Y:S01]  /*24280*/  ENDCOLLECTIVE ;  /* 0x000000000000791b */ /* 0x003fe20003800000 */
.L_x_1488:
[----:B------:R-:W-:Y:S01]  /*24290*/  IMAD.MOV.U32 R5, RZ, RZ, R14 ;  /* 0x000000ffff057224 */ /* 0x000fe200078e000e */
[----:B------:R-:W-:Y:S06]  /*242a0*/  BRA `(.L_x_1489) ;  /* 0xffffffd000bc7947 */ /* 0x000fec000383ffff */
.L_x_1392:
[----:B------:R-:W-:Y:S01]  /*242b0*/  BSSY B0, `(.L_x_1490) ;  /* 0x0000007000007945 */ /* 0x000fe20003800000 */
[----:B-1----:R-:W-:Y:S02]  /*242c0*/  IMAD.MOV.U32 R13, RZ, RZ, R2 ;  /* 0x000000ffff0d7224 */ /* 0x002fe400078e0002 */
[----:B------:R-:W-:Y:S02]  /*242d0*/  IMAD.MOV.U32 R11, RZ, RZ, 0x1f ;  /* 0x0000001fff0b7424 */ /* 0x000fe400078e00ff */
[----:B------:R-:W-:-:S07]  /*242e0*/  IMAD.MOV.U32 R15, RZ, RZ, -0x1 ;  /* 0xffffffffff0f7424 */ /* 0x000fce00078e00ff */
[----:B0-234-:R-:W-:Y:S05]  /*242f0*/  WARPSYNC.COLLECTIVE R15, `(.L_x_1491) ;  /* 0x000000000f087348 */ /* 0x01dfea0003c00000 */
[----:B------:R1:W0:Y:S02]  /*24300*/  SHFL.IDX P6, R14, R13, R12, R11 ;  /* 0x0000000c0d0e7389 */ /* 0x00022400000c000b */
[----:B01234-:R-:W-:Y:S01]  /*24310*/  ENDCOLLECTIVE ;  /* 0x000000000000791b */ /* 0x01ffe20003800000 */
.L_x_1491:
[----:B------:R-:W-:Y:S05]  /*24320*/  BSYNC B0 ;  /* 0x0000000000007941 */ /* 0x000fea0003800000 */
.L_x_1490:
[----:B------:R-:W-:Y:S01]  /*24330*/  IMAD.MOV.U32 R24, RZ, RZ, R14 ;  /* 0x000000ffff187224 */ /* 0x000fe200078e000e */
[----:B------:R-:W-:Y:S06]  /*24340*/  BRA `(.L_x_1391) ;  /* 0xffffffd000ac7947 */ /* 0x000fec000383ffff */
.L_x_1398:
[----:B0-----:R0:W3:Y:S02]  /*24350*/  SYNCS.PHASECHK.TRANS64.TRYWAIT P0, [R9+URZ+0x13220], R0 ;  /* 0x01322000090075a7 */ /* 0x0010e4000800017f */
[----:B---3--:R-:W-:Y:S05]  /*24360*/  @!P0 NANOSLEEP.SYNCS 0x989680 ;  /* 0x009896800000895d */ /* 0x008fea0003900000 */
[----:B------:R-:W3:Y:S02]  /*24370*/  @!P0 SYNCS.PHASECHK.TRANS64 P0, [R9+URZ+0x13220], R0 ;  /* 0x01322000090085a7 */ /* 0x000ee4000800007f */
[----:B---3--:R-:W-:Y:S05]  /*24380*/  @!P0 BRA `(.L_x_1398) ;  /* 0xfffffffc00f08947 */ /* 0x008fea000383ffff */
[----:B------:R-:W-:Y:S05]  /*24390*/  BRA `(.L_x_1492) ;  /* 0xffffffdc00087947 */ /* 0x000fea000383ffff */
.L_x_1399:
[----:B------:R-:W3:Y:S01]  /*243a0*/  S2R R2, SR_TID.X ;  /* 0x0000000000027919 */ /* 0x000ee20000002100 */
[----:B------:R-:W-:Y:S01]  /*243b0*/  BSSY B0, `(.L_x_1493) ;  /* 0x000000a000007945 */ /* 0x000fe20003800000 */
[----:B------:R-:W-:Y:S02]  /*243c0*/  IMAD.MOV.U32 R12, RZ, RZ, RZ ;  /* 0x000000ffff0c7224 */ /* 0x000fe400078e00ff */
[----:B------:R-:W-:Y:S02]  /*243d0*/  IMAD.MOV.U32 R11, RZ, RZ, 0x1f ;  /* 0x0000001fff0b7424 */ /* 0x000fe400078e00ff */
[----:B------:R-:W-:Y:S01]  /*243e0*/  IMAD.MOV.U32 R15, RZ, RZ, -0x1 ;  /* 0xffffffffff0f7424 */ /* 0x000fe200078e00ff */
[----:B---3--:R-:W-:-:S04]  /*243f0*/  SHF.R.U32.HI R2, RZ, 0x5, R2 ;  /* 0x00000005ff027819 */ /* 0x008fc80000011602 */
[----:B------:R-:W-:-:S05]  /*24400*/  LOP3.LUT R2, R2, 0x3, RZ, 0xc0, !PT ;  /* 0x0000000302027812 */ /* 0x000fca00078ec0ff */
[----:B-1----:R-:W-:-:S07]  /*24410*/  IMAD.MOV.U32 R13, RZ, RZ, R2 ;  /* 0x000000ffff0d7224 */ /* 0x002fce00078e0002 */
[----:B0-2---:R-:W-:Y:S05]  /*24420*/  WARPSYNC.COLLECTIVE R15, `(.L_x_1494) ;  /* 0x000000000f087348 */ /* 0x005fea0003c00000 */
[----:B------:R1:W3:Y:S02]  /*24430*/  SHFL.IDX P6, R14, R13, R12, R11 ;  /* 0x0000000c0d0e7389 */ /* 0x0002e400000c000b */
[----:B0123--:R-:W-:Y:S01]  /*24440*/  ENDCOLLECTIVE ;  /* 0x000000000000791b */ /* 0x00ffe20003800000 */
.L_x_1494:
[----:B------:R-:W-:Y:S05]  /*24450*/  BSYNC B0 ;  /* 0x0000000000007941 */ /* 0x000fea0003800000 */
.L_x_1493:
[----:B------:R-:W-:Y:S05]  /*24460*/  BRA `(.L_x_1495) ;  /* 0xffffffd800f07947 */ /* 0x000fea000383ffff */
.L_x_1400:
[----:B------:R-:W-:Y:S01]  /*24470*/  BSSY B0, `(.L_x_1496) ;  /* 0x0000006000007945 */ /* 0x000fe20003800000 */
[----:B------:R-:W-:-:S07]  /*24480*/  IMAD.MOV.U32 R15, RZ, RZ, -0x1 ;  /* 0xffffffffff0f7424 */ /* 0x000fce00078e00ff */
[----:B012---:R-:W-:Y:S05]  /*24490*/  WARPSYNC.COLLECTIVE R15, `(.L_x_1497) ;  /* 0x000000000f0c7348 */ /* 0x007fea0003c00000 */
[----:B------:R-:W-:Y:S02]  /*244a0*/  ELECT P6, UR62, PT ;  /* 0x00000000003e782f */ /* 0x000fe400038c0000 */
[----:B------:R-:W-:Y:S01]  /*244b0*/  MOV R14, UR62 ;  /* 0x0000003e000e7c02 */ /* 0x000fe20008000f00 */
[----:B012---:R-:W-:Y:S10]  /*244c0*/  ENDCOLLECTIVE ;  /* 0x000000000000791b */ /* 0x007ff40003800000 */
.L_x_1497:
[----:B------:R-:W-:Y:S05]  /*244d0*/  BSYNC B0 ;  /* 0x0000000000007941 */ /* 0x000fea0003800000 */
.L_x_1496:
[----:B------:R-:W-:Y:S05]  /*244e0*/  BRA `(.L_x_1498) ;  /* 0xffffffd800e47947 */ /* 0x000fea000383ffff */
.L_x_1402:
[----:B0-----:R0:W3:Y:S02]  /*244f0*/  SYNCS.PHASECHK.TRANS64.TRYWAIT P1, [R7+URZ], R2 ;  /* 0x00000002070075a7 */ /* 0x0010e4000802017f */
[----:B---3--:R-:W-:Y:S05]  /*24500*/  @!P1 NANOSLEEP.SYNCS 0x989680 ;  /* 0x009896800000995d */ /* 0x008fea0003900000 */
[----:B------:R-:W3:Y:S02]  /*24510*/  @!P1 SYNCS.PHASECHK.TRANS64 P1, [R7+URZ], R2 ;  /* 0x00000002070095a7 */ /* 0x000ee4000802007f */
[----:B---3--:R-:W-:Y:S05]  /*24520*/  @!P1 BRA `(.L_x_1402) ;  /* 0xfffffffc00f09947 */ /* 0x008fea000383ffff */
[----:B------:R-:W-:Y:S05]  /*24530*/  BRA `(.L_x_1499) ;  /* 0xffffffdc00187947 */ /* 0x000fea000383ffff */
.L_x_1403:
[----:B---3--:R3:W4:Y:S02]  /*24540*/  SYNCS.PHASECHK.TRANS64.TRYWAIT P1, [R3+URZ], R0 ;  /* 0x00000000030075a7 */ /* 0x008724000802017f */
[----:B----4-:R-:W-:Y:S05]  /*24550*/  @!P1 NANOSLEEP.SYNCS 0x989680 ;  /* 0x009896800000995d */ /* 0x010fea0003900000 */
[----:B------:R-:W4:Y:S02]  /*24560*/  @!P1 SYNCS.PHASECHK.TRANS64 P1, [R3+URZ], R0 ;  /* 0x00000000030095a7 */ /* 0x000f24000802007f */
[----:B----4-:R-:W-:Y:S05]  /*24570*/  @!P1 BRA `(.L_x_1403) ;  /* 0xfffffffc00f09947 */ /* 0x010fea000383ffff */
[----:B------:R-:W-:Y:S05]  /*24580*/  BRA `(.L_x_1500) ;  /* 0xffffffdc000c7947 */ /* 0x000fea000383ffff */
.L_x_1405:
[----:B---3--:R3:W4:Y:S02]  /*24590*/  SYNCS.PHASECHK.TRANS64.TRYWAIT P1, [R3+URZ+0x13260], R2 ;  /* 0x01326002030075a7 */ /* 0x008724000802017f */
[----:B----4-:R-:W-:Y:S05]  /*245a0*/  @!P1 NANOSLEEP.SYNCS 0x989680 ;  /* 0x009896800000995d */ /* 0x010fea0003900000 */
[----:B------:R-:W4:Y:S02]  /*245b0*/  @!P1 SYNCS.PHASECHK.TRANS64 P1, [R3+URZ+0x13260], R2 ;  /* 0x01326002030095a7 */ /* 0x000f24000802007f */
[----:B----4-:R-:W-:Y:S05]  /*245c0*/  @!P1 BRA `(.L_x_1405) ;  /* 0xfffffffc00f09947 */ /* 0x010fea000383ffff */
[----:B------:R-:W-:Y:S05]  /*245d0*/  BRA `(.L_x_1501) ;  /* 0xffffffdc000c7947 */ /* 0x000fea000383ffff */
.L_x_1407:
[----:B----4-:R4:W0:Y:S02]  /*245e0*/  SYNCS.PHASECHK.TRANS64.TRYWAIT P1, [R5+URZ+0x13260], R0 ;  /* 0x01326000050075a7 */ /* 0x010824000802017f */
[----:B0-----:R-:W-:Y:S05]  /*245f0*/  @!P1 NANOSLEEP.SYNCS 0x989680 ;  /* 0x009896800000995d */ /* 0x001fea0003900000 */
[----:B------:R-:W0:Y:S02]  /*24600*/  @!P1 SYNCS.PHASECHK.TRANS64 P1, [R5+URZ+0x13260], R0 ;  /* 0x01326000050095a7 */ /* 0x000e24000802007f */
[----:B0-----:R-:W-:Y:S05]  /*24610*/  @!P1 BRA `(.L_x_1407) ;  /* 0xfffffffc00f09947 */ /* 0x001fea000383ffff */
[----:B------:R-:W-:Y:S05]  /*24620*/  BRA `(.L_x_1502) ;  /* 0xffffffdc000c7947 */ /* 0x000fea000383ffff */
.L_x_1409:
[----:B------:R0:W0:Y:S02]  /*24630*/  SYNCS.PHASECHK.TRANS64.TRYWAIT P0, [R3+URZ+0x13280], R2 ;  /* 0x01328002030075a7 */ /* 0x000024000800017f */
[----:B0-----:R-:W-:Y:S05]  /*24640*/  @!P0 NANOSLEEP.SYNCS 0x989680 ;  /* 0x009896800000895d */ /* 0x001fea0003900000 */
[----:B------:R-:W0:Y:S02]  /*24650*/  @!P0 SYNCS.PHASECHK.TRANS64 P0, [R3+URZ+0x13280], R2 ;  /* 0x01328002030085a7 */ /* 0x000e24000800007f */
[----:B0-----:R-:W-:Y:S05]  /*24660*/  @!P0 BRA `(.L_x_1409) ;  /* 0xfffffffc00f08947 */ /* 0x001fea000383ffff */
[----:B------:R-:W-:Y:S05]  /*24670*/  BRA `(.L_x_1410) ;  /* 0xffffffdc00087947 */ /* 0x000fea000383ffff */
.L_x_1503:
        /* <DEDUP_REMOVED lines=16> */
.L_x_2192:


//--------------------- .text._ZN7cutlass13device_kernelIN5flash11enable_sm90INS1_16FlashAttnFwdSm90INS1_25CollectiveMainloopFwdSm90ILi2EN4cute5tupleIJNS5_1CILi1EEES8_S8_EEENS6_IJNS7_ILi192EEENS7_ILi160EEENS7_ILi64EEEEEELi64ENS_12float_e4m3_tEfNS_4arch4Sm90ELb1ELb0ELb0ELb0ELb0ELb0ELb0ELb1ELb1ELb1ELb1ELb0EEENS1_21CollectiveEpilogueFwdINS6_IJSA_SC_SB_EEES9_NS_10bfloat16_tESG_Li384ELb0ELb1ELb1ELb1EEENS1_19SingleTileSchedulerILb0ELb1ELb1ELi192EEEEEEEEEvNT_6ParamsE --------------------------
	.section	.text._ZN7cutlass13device_kernelIN5flash11enable_sm90INS1_16FlashAttnFwdSm90INS1_25CollectiveMainloopFwdSm90ILi2EN4cute5tupleIJNS5_1CILi1EEES8_S8_EEENS6_IJNS7_ILi192EEENS7_ILi160EEENS7_ILi64EEEEEELi64ENS_12float_e4m3_tEfNS_4arch4Sm90ELb1ELb0ELb0ELb0ELb0ELb0ELb0ELb1ELb1ELb1ELb1ELb0EEENS1_21CollectiveEpilogueFwdINS6_IJSA_SC_SB_EEES9_NS_10bfloat16_tESG_Li384ELb0ELb1ELb1ELb1EEENS1_19SingleTileSchedulerILb0ELb1ELb1ELi192EEEEEEEEEvNT_6ParamsE,"ax",@progbits
	.align	128
.text._ZN7cutlass13device_kernelIN5flash11enable_sm90INS1_16FlashAttnFwdSm90INS1_25CollectiveMainloopFwdSm90ILi2EN4cute5tupleIJNS5_1CILi1EEES8_S8_EEENS6_IJNS7_ILi192EEENS7_ILi160EEENS7_ILi64EEEEEELi64ENS_12float_e4m3_tEfNS_4arch4Sm90ELb1ELb0ELb0ELb0ELb0ELb0ELb0ELb1ELb1ELb1ELb1ELb0EEENS1_21CollectiveEpilogueFwdINS6_IJSA_SC_SB_EEES9_NS_10bfloat16_tESG_Li384ELb0ELb1ELb1ELb1EEENS1_19SingleTileSchedulerILb0ELb1ELb1ELi192EEEEEEEEEvNT_6ParamsE:
        .type           _ZN7cutlass13device_kernelIN5flash11enable_sm90INS1_16FlashAttnFwdSm90INS1_25CollectiveMainloopFwdSm90ILi2EN4cute5tupleIJNS5_1CILi1EEES8_S8_EEENS6_IJNS7_ILi192EEENS7_ILi160EEENS7_ILi64EEEEEELi64ENS_12float_e4m3_tEfNS_4arch4Sm90ELb1ELb0ELb0ELb0ELb0ELb0ELb0ELb1ELb1ELb1ELb1ELb0EEENS1_21CollectiveEpilogueFwdINS6_IJSA_SC_SB_EEES9_NS_10bfloat16_tESG_Li384ELb0ELb1ELb1ELb1EEENS1_19SingleTileSchedulerILb0ELb1ELb1ELi192EEEEEEEEEvNT_6ParamsE,@function
        .size           _ZN7cutlass13device_kernelIN5flash11enable_sm90INS1_16FlashAttnFwdSm90INS1_25CollectiveMainloopFwdSm90ILi2EN4cute5tupleIJNS5_1CILi1EEES8_S8_EEENS6_IJNS7_ILi192EEENS7_ILi160EEENS7_ILi64EEEEEELi64ENS_12float_e4m3_tEfNS_4arch4Sm90ELb1ELb0ELb0ELb0ELb0ELb0ELb0ELb1ELb1ELb1ELb1ELb0EEENS1_21CollectiveEpilogueFwdINS6_IJSA_SC_SB_EEES9_NS_10bfloat16_tESG_Li384ELb0ELb1ELb1ELb1EEENS1_19SingleTileSchedulerILb0ELb1ELb1ELi192EEEEEEEEEvNT_6ParamsE,(.L_x_2193 - _ZN7cutlass13device_kernelIN5flash11enable_sm90INS1_16FlashAttnFwdSm90INS1_25CollectiveMainloopFwdSm90ILi2EN4cute5tupleIJNS5_1CILi1EEES8_S8_EEENS6_IJNS7_ILi192EEENS7_ILi160EEENS7_ILi64EEEEEELi64ENS_12float_e4m3_tEfNS_4arch4Sm90ELb1ELb0ELb0ELb0ELb0ELb0ELb0ELb1ELb1ELb1ELb1ELb0EEENS1_21CollectiveEpilogueFwdINS6_IJSA_SC_SB_EEES9_NS_10bfloat16_tESG_Li384ELb0ELb1ELb1ELb1EEENS1_19SingleTileSchedulerILb0ELb1ELb1ELi192EEEEEEEEEvNT_6ParamsE)
        .other          _ZN7cutlass13device_kernelIN5flash11enable_sm90INS1_16FlashAttnFwdSm90INS1_25CollectiveMainloopFwdSm90ILi2EN4cute5tupleIJNS5_1CILi1EEES8_S8_EEENS6_IJNS7_ILi192EEENS7_ILi160EEENS7_ILi64EEEEEELi64ENS_12float_e4m3_tEfNS_4arch4Sm90ELb1ELb0ELb0ELb0ELb0ELb0ELb0ELb1ELb1ELb1ELb1ELb0EEENS1_21CollectiveEpilogueFwdINS6_IJSA_SC_SB_EEES9_NS_10bfloat16_tESG_Li384ELb0ELb1ELb1ELb1EEENS1_19SingleTileSchedulerILb0ELb1ELb1ELi192EEEEEEEEEvNT_6ParamsE,@"STO_CUDA_ENTRY STV_DEFAULT"
_ZN7cutlass13device_kernelIN5flash11enable_sm90INS1_16FlashAttnFwdSm90INS1_25CollectiveMainloopFwdSm90ILi2EN4cute5tupleIJNS5_1CILi1EEES8_S8_EEENS6_IJNS7_ILi192EEENS7_ILi160EEENS7_ILi64EEEEEELi64ENS_12float_e4m3_tEfNS_4arch4Sm90ELb1ELb0ELb0ELb0ELb0ELb0ELb0ELb1ELb1ELb1ELb1ELb0EEENS1_21CollectiveEpilogueFwdINS6_IJSA_SC_SB_EEES9_NS_10bfloat16_tESG_Li384ELb0ELb1ELb1ELb1EEENS1_19SingleTileSchedulerILb0ELb1ELb1ELi192EEEEEEEEEvNT_6ParamsE:
        /* <DEDUP_REMOVED lines=17> */
.L_x_1505:
[----:B------:R-:W-:Y:S05]  /*0110*/  BSYNC B0 ;  /* 0x0000000000007941 */ /* 0x000fea0003800000 */
.L_x_1504:
        /* <DEDUP_REMOVED lines=41> */
.L_x_1506:
        /* <DEDUP_REMOVED lines=22> */
.L_x_1507:
        /* <DEDUP_REMOVED lines=18> */
.L_x_1508:
        /* <DEDUP_REMOVED lines=22> */
.L_x_1509:
        /* <DEDUP_REMOVED lines=22> */
.L_x_1510:
        /* <DEDUP_REMOVED lines=9> */
.L_x_1513:
        /* <DEDUP_REMOVED lines=28> */
[----:B------:R-:W0:Y:S01]  /*0b40*/  S2UR UR51, SR_CTAID.X ;  /* 0x00000000003379c3 */ /* 0x000e220000002500 */
[----:B------:R-:W-:Y:S01]  /*0b50*/  PLOP3.LUT P1, PT, PT, PT, UP1, 0x80, 0x0 ;  /* 0x000000000000781c */ /* 0x000fe20003f2f018 */
[----:B------:R-:W-:Y:S01]  /*0b60*/  ULDC UR46, c[0x0][0x424] ;  /* 0x00010900002e7ab9 */ /* 0x000fe20000000800 */
[----:B------:R-:W-:Y:S01]  /*0b70*/  ULDC UR50, c[0x0][0x2f0] ;  /* 0x0000bc0000327ab9 */ /* 0x000fe20000000800 */
[----:B------:R-:W-:Y:S02]  /*0b80*/  @UP0 ULDC.64 UR12, c[0x0][0x9a8] ;  /* 0x00026a00000c0ab9 */ /* 0x000fe40000000a00 */
[----:B------:R-:W-:Y:S01]  /*0b90*/  @UP1 ULDC.64 UR16, c[0x0][0x9b8] ;  /* 0x00026e0000101ab9 */ /* 0x000fe20000000a00 */
[----:B------:R-:W-:Y:S02]  /*0ba0*/  @UP0 UIMAD UR5, UR45, UR12, URZ ;  /* 0x0000000c2d0502a4 */ /* 0x000fe4000f8e023f */
[----:B------:R-:W-:-:S02]  /*0bb0*/  @UP1 UIMAD UR15, UR45, UR16, URZ ;  /* 0x000000102d0f12a4 */ /* 0x000fc4000f8e023f */
[----:B------:R-:W-:Y:S02]  /*0bc0*/  @UP0 UIMAD UR14, UR41, UR13, UR5 ;  /* 0x0000000d290e02a4 */ /* 0x000fe4000f8e0205 */
[----:B------:R-:W-:Y:S02]  /*0bd0*/  @UP0 UIMAD.WIDE.U32 UR10, UR41, UR12, URZ ;  /* 0x0000000c290a02a5 */ /* 0x000fe4000f8e003f */
[----:B------:R-:W-:Y:S02]  /*0be0*/  @UP0 USHF.R.S32.HI UR5, URZ, 0x1f, UR44 ;  /* 0x0000001f3f050899 */ /* 0x000fe4000801142c */
[----:B------:R-:W-:Y:S02]  /*0bf0*/  @UP1 UIMAD.WIDE.U32 UR12, UR41, UR16, URZ ;  /* 0x00000010290c12a5 */ /* 0x000fe4000f8e003f */
[----:B------:R-:W-:Y:S02]  /*0c00*/  @UP1 UIMAD UR15, UR41, UR17, UR15 ;  /* 0x00000011290f12a4 */ /* 0x000fe4000f8e020f */
        /* <DEDUP_REMOVED lines=19> */
[----:B------:R-:W-:Y:S01]  /*0d40*/  ULDC UR5, c[0x0][0x448] ;  /* 0x0001120000057ab9 */ /* 0x000fe20000000800 */
[----:B------:R-:W-:Y:S01]  /*0d50*/  IMAD.U32 R3, RZ, RZ, UR7 ;  /* 0x00000007ff037e24 */ /* 0x000fe2000f8e00ff */
[----:B0-----:R-:W-:Y:S01]  /*0d60*/  UIMAD UR51, UR51, 0xc0, URZ ;  /* 0x000000c0333378a4 */ /* 0x001fe2000f8e023f */
[----:B------:R-:W-:Y:S01]  /*0d70*/  IMAD.U32 R7, RZ, RZ, UR9 ;  /* 0x00000009ff077e24 */ /* 0x000fe2000f8e00ff */
[----:B------:R-:W-:Y:S02]  /*0d80*/  UISETP.NE.AND UP1, UPT, UR5, 0x1, UPT ;  /* 0x000000010500788c */ /* 0x000fe4000bf25270 */
[----:B------:R-:W2:Y:S01]  /*0d90*/  @P0 LDG.E R5, desc[UR42][R2.64] ;  /* 0x0000002a02050981 */ /* 0x000ea2000c1e1900 */
[----:B------:R-:W-:Y:S01]  /*0da0*/  ULDC.64 UR6, c[0x0][0x418] ;  /* 0x0001060000067ab9 */ /* 0x000fe20000000a00 */
[----:B------:R-:W-:Y:S01]  /*0db0*/  ULDC UR8, c[0x0][0x288] ;  /* 0x0000a20000087ab9 */ /* 0x000fe20000000800 */
[----:B------:R-:W-:Y:S01]  /*0dc0*/  USHF.R.U32.HI UR10, URZ, 0x10, UR4 ;  /* 0x000000103f0a7899 */ /* 0x000fe20008011604 */
[----:B------:R-:W2:Y:S01]  /*0dd0*/  @P1 LDG.E R0, desc[UR42][R6.64] ;  /* 0x0000002a06001981 */ /* 0x000ea2000c1e1900 */
[----:B------:R-:W-:-:S02]  /*0de0*/  UISETP.NE.U32.AND UP0, UPT, UR6, URZ, UPT ;  /* 0x0000003f0600728c */ /* 0x000fc4000bf05070 */
[----:B------:R-:W-:Y:S02]  /*0df0*/  UIADD3 UR8, -UR8, 0xa0, URZ ;  /* 0x000000a008087890 */ /* 0x000fe4000fffe13f */
[----:B------:R-:W-:Y:S02]  /*0e00*/  UISETP.NE.AND.EX UP0, UPT, UR7, URZ, UPT, UP0 ;  /* 0x0000003f0700728c */ /* 0x000fe4000bf05300 */
[----:B------:R-:W-:Y:S01]  /*0e10*/  @UP1 UIADD3 UR6, UR51, 0xbf, URZ ;  /* 0x000000bf33061890 */ /* 0x000fe2000fffe03f */
[----:B------:R-:W-:Y:S01]  /*0e20*/  @UP1 ULDC UR7, c[0x0][0x44c] ;  /* 0x0001130000071ab9 */ /* 0x000fe20000000800 */
[----:B------:R-:W-:Y:S02]  /*0e30*/  USEL UR46, UR46, 0x1, UP0 ;  /* 0x000000012e2e7887 */ /* 0x000fe40008000000 */
[----:B------:R-:W-:Y:S01]  /*0e40*/  UIMAD.WIDE.U32 UR6, UR6, UR7, URZ ;  /* 0x00000007060672a5 */ /* 0x000fe2000f8e003f */
[----:B------:R-:W-:Y:S01]  /*0e50*/  @UP1 ULDC UR9, c[0x0][0x450] ;  /* 0x0001140000091ab9 */ /* 0x000fe20000000800 */
[----:B------:R-:W-:-:S02]  /*0e60*/  UIADD3 UR5, UR51, 0xbf, URZ ;  /* 0x000000bf33057890 */ /* 0x000fc4000fffe03f */
[----:B------:R-:W-:Y:S02]  /*0e70*/  UIMAD UR8, UR46, UR50, UR8 ;  /* 0x000000322e0872a4 */ /* 0x000fe4000f8e0208 */
[----:B------:R-:W-:Y:S02]  /*0e80*/  @UP1 USHF.R.U32.HI UR5, URZ, UR9, UR7 ;  /* 0x000000093f051299 */ /* 0x000fe40008011607 */
[----:B------:R-:W-:Y:S02]  /*0e90*/  UIMAD UR6, UR46, UR50, 0x9f ;  /* 0x0000009f2e0674a4 */ /* 0x000fe4000f8e0232 */
[----:B------:R-:W-:Y:S02]  /*0ea0*/  UIADD3 UR8, UR8, UR5, URZ ;  /* 0x0000000508087290 */ /* 0x000fe4000fffe03f */
[----:B------:R-:W-:Y:S02]  /*0eb0*/  UIMAD.WIDE UR6, UR6, 0x66666667, URZ ;  /* 0x66666667060678a5 */ /* 0x000fe4000f8e023f */
[----:B------:R-:W-:-:S02]  /*0ec0*/  UIMAD.WIDE UR8, UR8, 0x66666667, URZ ;  /* 0x66666667080878a5 */ /* 0x000fc4000f8e023f */
[----:B------:R-:W-:Y:S02]  /*0ed0*/  USHF.R.U32.HI UR5, URZ, 0x1f, UR7 ;  /* 0x0000001f3f057899 */ /* 0x000fe40008011607 */
[----:B------:R-:W-:Y:S02]  /*0ee0*/  USHF.R.U32.HI UR6, URZ, 0x1f, UR9 ;  /* 0x0000001f3f067899 */ /* 0x000fe40008011609 */
[----:B------:R-:W-:Y:S02]  /*0ef0*/  ULEA.HI.SX32 UR5, UR7, UR5, 0x1a ;  /* 0x0000000507057291 */ /* 0x000fe4000f8fd23f */
[----:B------:R-:W-:Y:S02]  /*0f00*/  ULEA.HI.SX32 UR6, UR9, UR6, 0x1a ;  /* 0x0000000609067291 */ /* 0x000fe4000f8fd23f */
[----:B------:R-:W-:Y:S02]  /*0f10*/  ULOP3.LUT UR47, UR4, 0xffff, URZ, 0xc0, !UPT ;  /* 0x0000ffff042f7892 */ /* 0x000fe4000f8ec03f */
[----:B------:R-:W-:Y:S01]  /*0f20*/  UISETP.LT.AND UP0, UPT, UR5, UR6, UPT ;  /* 0x000000060500728c */ /* 0x000fe2000bf01270 */
[----:B------:R-:W-:Y:S01]  /*0f30*/  ULDC UR11, c[0x0][0x988] ;  /* 0x00026200000b7ab9 */ /* 0x000fe20000000800 */
[----:B------:R-:W-:-:S02]  /*0f40*/  UMOV UR4, URZ ;  /* 0x0000003f00047c82 */ /* 0x000fc40008000000 */
[----:B------:R-:W-:Y:S02]  /*0f50*/  USEL UR9, UR5, UR6, UP0 ;  /* 0x0000000605097287 */ /* 0x000fe40008000000 */
[----:B------:R-:W-:Y:S02]  /*0f60*/  UISETP.NE.AND UP0, UPT, UR10, URZ, UPT ;  /* 0x0000003f0a00728c */ /* 0x000fe4000bf05270 */
[----:B------:R-:W-:-:S06]  /*0f70*/  UISETP.GE.AND UP1, UPT, UR9, 0x1, UPT ;  /* 0x000000010900788c */ /* 0x000fcc000bf26270 */
[----:B------:R-:W-:-:S03]  /*0f80*/  PLOP3.LUT P0, PT, PT, PT, UP1, 0x80, 0x0 ;  /* 0x000000000000781c */ /* 0x000fc60003f0f018 */
[----:B------:R-:W-:Y:S01]  /*0f90*/  @!UP0 ULDC UR10, c[0x0][0x9f0] ;  /* 0x00027c00000a8ab9 */ /* 0x000fe20000000800 */
[----:B--2---:R-:W-:-:S09]  /*0fa0*/  FMUL.FTZ R0, R5, R0 ;  /* 0x0000000005007220 */ /* 0x004fd20000410000 */
[----:B------:R-:W-:Y:S05]  /*0fb0*/  @!P0 BRA `(.L_x_1515) ;  /* 0x0000000000848947 */ /* 0x000fea0003800000 */
[----:B------:R-:W-:Y:S01]  /*0fc0*/  IMAD.U32 R4, RZ, RZ, UR10 ;  /* 0x0000000aff047e24 */ /* 0x000fe2000f8e00ff */
[----:B------:R-:W-:Y:S01]  /*0fd0*/  UIADD3 UR6, UR10, -0x1, UR9 ;  /* 0xffffffff0a067890 */ /* 0x000fe2000fffe009 */
[----:B------:R-:W-:-:S03]  /*0fe0*/  UMOV UR4, URZ ;  /* 0x0000003f00047c82 */ /* 0x000fc60008000000 */
        /* <DEDUP_REMOVED lines=30> */
.L_x_1515:
[----:B------:R-:W-:Y:S01]  /*11d0*/  UIMAD UR47, UR47, UR4, URZ ;  /* 0x000000042f2f72a4 */ /* 0x000fe2000f8e023f */
[----:B------:R-:W-:Y:S02]  /*11e0*/  IMAD.U32 R2, RZ, RZ, UR9 ;  /* 0x00000009ff027e24 */ /* 0x000fe4000f8e00ff */
[----:B------:R-:W-:Y:S01]  /*11f0*/  FMUL.FTZ R0, R0, UR11 ;  /* 0x0000000b00007c20 */ /* 0x000fe20008410000 */
[----:B------:R-:W-:Y:S01]  /*1200*/  IMAD.U32 R3, RZ, RZ, UR4 ;  /* 0x00000004ff037e24 */ /* 0x000fe2000f8e00ff */
[----:B------:R-:W-:Y:S01]  /*1210*/  UIMAD UR50, UR46, UR50, URZ ;  /* 0x000000322e3272a4 */ /* 0x000fe2000f8e023f */
[----:B------:R-:W-:Y:S01]  /*1220*/  VIADD R27, R27, 0xffffff80 ;  /* 0xffffff801b1b7836 */ /* 0x000fe20000000000 */
[----:B------:R-:W-:Y:S02]  /*1230*/  PLOP3.LUT P0, PT, PT, PT, PT, 0x80, 0x0 ;  /* 0x000000000000781c */ /* 0x000fe40003f0f070 */
[----:B------:R-:W-:Y:S02]  /*1240*/  CS2R R28, SRZ ;  /* 0x00000000001c7805 */ /* 0x000fe4000001ff00 */
[----:B------:R-:W-:-:S02]  /*1250*/  VIADDMNMX R2, R3, UR47, R2, PT ;  /* 0x0000002f03027c46 */ /* 0x000fc4000b800102 */
[----:B------:R-:W-:Y:S02]  /*1260*/  CS2R R24, SRZ ;  /* 0x0000000000187805 */ /* 0x000fe4000001ff00 */
[----:B------:R-:W-:Y:S02]  /*1270*/  R2UR UR48, R0 ;  /* 0x00000000003072ca */ /* 0x000fe400000e0000 */
[----:B------:R-:W-:Y:S02]  /*1280*/  CS2R R30, SRZ ;  /* 0x00000000001e7805 */ /* 0x000fe4000001ff00 */
[----:B------:R-:W-:Y:S02]  /*1290*/  R2UR UR52, R2 ;  /* 0x00000000023472ca */ /* 0x000fe400000e0000 */
[----:B------:R-:W-:Y:S01]  /*12a0*/  CS2R R2, SRZ ;  /* 0x0000000000027805 */ /* 0x000fe2000001ff00 */
[----:B------:R-:W-:Y:S01]  /*12b0*/  IMAD.MOV.U32 R26, RZ, RZ, RZ ;  /* 0x000000ffff1a7224 */ /* 0x000fe200078e00ff */
        /* <DEDUP_REMOVED lines=9> */
[----:B------:R-:W-:Y:S01]  /*1350*/  CS2R R52, SRZ ;  /* 0x0000000000347805 */ /* 0x000fe2000001ff00 */
[----:B------:R-:W-:Y:S01]  /*1360*/  UISETP.GT.AND UP0, UPT, UR52, UR47, UPT ;  /* 0x0000002f3400728c */ /* 0x000fe2000bf04270 */
[----:B------:R-:W-:Y:S02]  /*1370*/  CS2R R48, SRZ ;  /* 0x0000000000307805 */ /* 0x000fe4000001ff00 */
[----:B------:R-:W-:Y:S02]  /*1380*/  CS2R R54, SRZ ;  /* 0x0000000000367805 */ /* 0x000fe4000001ff00 */
[----:B------:R-:W-:Y:S02]  /*1390*/  CS2R R50, SRZ ;  /* 0x0000000000327805 */ /* 0x000fe4000001ff00 */
[----:B------:R-:W-:-:S13]  /*13a0*/  PLOP3.LUT P1, PT, PT, PT, UP0, 0x80, 0x0 ;  /* 0x000000000000781c */ /* 0x000fda0003f2f008 */
[----:B------:R-:W-:Y:S05]  /*13b0*/  @!P1 BRA `(.L_x_1516) ;  /* 0x0000008400d89947 */ /* 0x000fea0003800000 */
        /* <DEDUP_REMOVED lines=18> */
[----:B------:R-:W-:-:S07]  /*14e0*/  ULOP3.LUT UR53, UR5, 0x10000, URZ, 0xfc, !UPT ;  /* 0x0001000005357892 */ /* 0x000fce000f8efc3f */
[----:B------:R-:W-:Y:S01]  /*14f0*/  UMOV UR36, UR53 ;  /* 0x0000003500247c82 */ /* 0x000fe20008000000 */
        /* <DEDUP_REMOVED lines=17> */
.L_x_1517:
[----:B------:R-:W-:-:S04]  /*1610*/  SHF.L.U32 R0, RZ, 0x1f, RZ ;  /* 0x0000001fff007819 */ /* 0x000fc800000006ff */
[----:B------:R-:W0:Y:S02]  /*1620*/  SYNCS.PHASECHK.TRANS64.TRYWAIT P0, [UR49+0x12400], R0 ;  /* 0x01240000ff0075a7 */ /* 0x000e240008000171 */
[----:B0-----:R-:W-:Y:S05]  /*1630*/  @!P0 BRA `(.L_x_1518) ;  /* 0x000000cc008c8947 */ /* 0x001fea0003800000 */
.L_x_1608:
[----:B------:R-:W-:-:S06]  /*1640*/  ULOP3.LUT UR4, UR40, 0x1, URZ, 0xfc, !UPT ;  /* 0x0000000128047892 */ /* 0x000fcc000f8efc3f */
[----:B------:R-:W-:-:S05]  /*1650*/  IMAD.U32 R2, RZ, RZ, UR4 ;  /* 0x00000004ff027e24 */ /* 0x000fca000f8e00ff */
[----:B------:R-:W-:-:S13]  /*1660*/  ISETP.NE.AND P0, PT, R2, 0x3, PT ;  /* 0x000000030200780c */ /* 0x000fda0003f05270 */
[----:B------:R-:W-:Y:S05]  /*1670*/  @!P0 BRA `(.L_x_1519) ;  /* 0x0000000000048947 */ /* 0x000fea0003800000 */
[----:B------:R-:W-:Y:S01]  /*1680*/  BPT.TRAP 0x1 ;  /* 0x000000040000795c */ /* 0x000fe20000300000 */
.L_x_1519:
[----:B------:R1:W2:Y:S01]  /*1690*/  SYNCS.PHASECHK.TRANS64.TRYWAIT P2, [UR49+0x12430], R0 ;  /* 0x01243000ff0075a7 */ /* 0x0002a20008040171 */
[----:B------:R-:W-:Y:S05]  /*16a0*/  @!P0 BRA `(.L_x_1520) ;  /* 0x0000000000048947 */ /* 0x000fea0003800000 */
[----:B------:R-:W-:Y:S01]  /*16b0*/  BPT.TRAP 0x1 ;  /* 0x000000040000795c */ /* 0x000fe20000300000 */
.L_x_1520:
[----:B------:R-:W-:Y:S01]  /*16c0*/  ISETP.NE.AND P1, PT, R16, RZ, PT ;  /* 0x000000ff1000720c */ /* 0x000fe20003f25270 */
[----:B--2---:R-:W-:-:S12]  /*16d0*/  @P2 BRA `(.L_x_1521) ;  /* 0x0000000000082947 */ /* 0x004fd80003800000 */
[----:B------:R-:W2:Y:S02]  /*16e0*/  SYNCS.PHASECHK.TRANS64.TRYWAIT P2, [UR49+0x12430], R0 ;  /* 0x01243000ff0075a7 */ /* 0x000ea40008040171 */
[----:B--2---:R-:W-:Y:S05]  /*16f0*/  @!P2 BRA `(.L_x_1522) ;  /* 0x000000cc0074a947 */ /* 0x004fea0003800000 */
.L_x_1521:
[----:B------:R-:W-:Y:S05]  /*1700*/  WARPSYNC.ALL ;  /* 0x0000000000007948 */ /* 0x000fea0003800000 */
[----:B------:R-:W-:Y:S01]  /*1710*/  UIADD3 UR4, UR49, 0xd200, URZ ;  /* 0x0000d20031047890 */ /* 0x000fe2000fffe03f */
[----:B------:R-:W-:Y:S01]  /*1720*/  WARPGROUP.ARRIVE ;  /* 0x00000000000079c5 */ /* 0x000fe20000000000 */
[----:B------:R-:W-:Y:S01]  /*1730*/  UMOV UR39, 0x80000020 ;  /* 0x8000002000277882 */ /* 0x000fe20000000000 */
[----:B------:R-:W-:Y:S01]  /*1740*/  UMOV UR8, UR36 ;  /* 0x0000002400087c82 */ /* 0x000fe20008000000 */
[----:B------:R-:W-:Y:S01]  /*1750*/  USHF.R.U32.HI UR4, URZ, 0x4, UR4 ;  /* 0x000000043f047899 */ /* 0x000fe20008011604 */
[----:B------:R-:W-:Y:S01]  /*1760*/  LEA.HI R18, R18, R27, RZ, 0x2 ;  /* 0x0000001b12127211 */ /* 0x000fe200078f10ff */
[----:B------:R-:W-:Y:S01]  /*1770*/  UMOV UR9, UR37 ;  /* 0x0000002500097c82 */ /* 0x000fe20008000000 */
[----:B------:R-:W-:Y:S01]  /*1780*/  UMOV UR11, 0x80000020 ;  /* 0x80000020000b7882 */ /* 0x000fe20000000000 */
[----:B------:R-:W-:Y:S01]  /*1790*/  ULOP3.LUT UR4, UR4, 0x3fff, URZ, 0xc0, !UPT ;  /* 0x00003fff04047892 */ /* 0x000fe2000f8ec03f */
[----:B01----:R-:W-:Y:S01]  /*17a0*/  LOP3.LUT R0, R17, 0xffffff80, RZ, 0xc0, !PT ;  /* 0xffffff8011007812 */ /* 0x003fe200078ec0ff */
[----:B------:R-:W-:Y:S01]  /*17b0*/  UMOV UR12, UR36 ;  /* 0x00000024000c7c82 */ /* 0x000fe20008000000 */
[----:B------:R-:W-:Y:S01]  /*17c0*/  LOP3.LUT R18, R18, 0xfffffffc, RZ, 0xc0, !PT ;  /* 0xfffffffc12127812 */ /* 0x000fe200078ec0ff */
[----:B------:R-:W-:Y:S01]  /*17d0*/  ULOP3.LUT UR16, UR4, 0x10000, URZ, 0xfc, !UPT ;  /* 0x0001000004107892 */ /* 0x000fe2000f8efc3f */
[----:B------:R-:W-:Y:S01]  /*17e0*/  IMAD.HI R2, R19, 0x55555556, RZ ;  /* 0x5555555613027827 */ /* 0x000fe200078e02ff */
[----:B------:R-:W-:Y:S01]  /*17f0*/  UMOV UR13, UR37 ;  /* 0x00000025000d7c82 */ /* 0x000fe20008000000 */
[----:B------:R-:W-:Y:S01]  /*1800*/  UMOV UR15, 0x80000020 ;  /* 0x80000020000f7882 */ /* 0x000fe20000000000 */
[----:B------:R-:W-:Y:S01]  /*1810*/  UIADD3 UR10, UR16, 0x180, URZ ;  /* 0x00000180100a7890 */ /* 0x000fe2000fffe03f */
[C---:B------:R-:W-:Y:S01]  /*1820*/  IMAD.IADD R0, R27.reuse, 0x1, -R0 ;  /* 0x000000011b007824 */ /* 0x040fe200078e0a00 */
[----:B------:R-:W-:Y:S01]  /*1830*/  UIADD3 UR14, UR16, 0x200, URZ ;  /* 0x00000200100e7890 */ /* 0x000fe2000fffe03f */
[----:B------:R-:W-:Y:S01]  /*1840*/  IMAD.IADD R18, R27, 0x1, -R18 ;  /* 0x000000011b127824 */ /* 0x000fe200078e0a12 */
[----:B------:R-:W-:Y:S01]  /*1850*/  UMOV UR38, UR16 ;  /* 0x0000001000267c82 */ /* 0x000fe20008000000 */
[----:B------:R-:W-:Y:S01]  /*1860*/  UIADD3 UR4, UR53, 0x2, URZ ;  /* 0x0000000235047890 */ /* 0x000fe2000fffe03f */
[----:B------:R-:W-:Y:S01]  /*1870*/  QGMMA.64x32x32.F32.E4M3.E4M3 R88, gdesc[UR36], RZ, !UPT, gsb0 ;  /* 0x00600000245879f3 */ /* 0x000fe2000c0008ff */
[----:B------:R-:W-:Y:S01]  /*1880*/  UIADD3 UR38, UR16, 0x80, URZ ;  /* 0x0000008010267890 */ /* 0x000fe2000fffe03f */
[----:B------:R-:W-:Y:S01]  /*1890*/  SHF.R.S32.HI R3, RZ, 0x1f, R0 ;  /* 0x0000001fff037819 */ /* 0x000fe20000011400 */
[----:B------:R-:W-:Y:S01]  /*18a0*/  UMOV UR39, 0x80000020 ;  /* 0x8000002000277882 */ /* 0x000fe20000000000 */
[----:B------:R-:W-:Y:S01]  /*18b0*/  UIADD3 UR6, UR16, 0x2, URZ ;  /* 0x0000000210067890 */ /* 0x000fe2000fffe03f */
[----:B------:R-:W-:Y:S01]  /*18c0*/  LEA.HI R8, R2, R2, RZ, 0x1 ;  /* 0x0000000202087211 */ /* 0x000fe200078f08ff */
[----:B------:R-:W-:Y:S01]  /*18d0*/  ULDC UR5, c[0x0][0x448] ;  /* 0x0001120000057ab9 */ /* 0x000fe20000000800 */
[----:B------:R-:W-:Y:S01]  /*18e0*/  UMOV UR7, 0x80000020 ;  /* 0x8000002000077882 */ /* 0x000fe20000000000 */
[----:B------:R-:W-:Y:S01]  /*18f0*/  UISETP.NE.AND UP0, UPT, UR5, 0x1, UPT ;  /* 0x000000010500788c */ /* 0x000fe2000bf05270 */
[CC--:B------:R-:W-:Y:S01]  /*1900*/  LEA.HI R2, R3.reuse, R0.reuse, RZ, 0x2 ;  /* 0x0000000003027211 */ /* 0x0c0fe200078f10ff */
[----:B------:R-:W-:Y:S01]  /*1910*/  IMAD R8, R8, -0x3, R19 ;  /* 0xfffffffd08087824 */ /* 0x000fe200078e0213 */
[----:B------:R-:W-:Y:S01]  /*1920*/  UMOV UR5, 0x80000020 ;  /* 0x8000002000057882 */ /* 0x000fe20000000000 */
[----:B------:R-:W-:-:S02]  /*1930*/  LEA.HI R4, R3, R0, RZ, 0x5 ;  /* 0x0000000003047211 */ /* 0x000fc400078f28ff */
[--C-:B------:R-:W-:Y:S02]  /*1940*/  SHF.R.S32.HI R3, RZ, 0x2, R2.reuse ;  /* 0x00000002ff037819 */ /* 0x100fe40000011402 */
[----:B------:R-:W-:Y:S02]  /*1950*/  SHF.R.S32.HI R6, RZ, 0x1f, R2 ;  /* 0x0000001fff067819 */ /* 0x000fe40000011402 */
[----:B------:R-:W-:Y:S02]  /*1960*/  SHF.R.S32.HI R4, RZ, 0x5, R4 ;  /* 0x00000005ff047819 */ /* 0x000fe40000011404 */
[----:B------:R-:W-:Y:S02]  /*1970*/  LEA.HI R6, R6, R3, RZ, 0x3 ;  /* 0x0000000306067211 */ /* 0x000fe400078f18ff */
[----:B------:R-:W-:Y:S02]  /*1980*/  LEA.HI R5, R18, R18, RZ, 0x1 ;  /* 0x0000001212057211 */ /* 0x000fe400078f08ff */
[----:B------:R-:W-:-:S02]  /*1990*/  LEA R4, R4, UR51, 0x4 ;  /* 0x0000003304047c11 */ /* 0x000fc4000f8e20ff */
[----:B------:R-:W-:Y:S02]  /*19a0*/  LOP3.LUT R6, R6, 0xfffffff8, RZ, 0xc0, !PT ;  /* 0xfffffff806067812 */ /* 0x000fe400078ec0ff */
[----:B------:R-:W-:Y:S02]  /*19b0*/  LOP3.LUT R5, R5, 0x1ffffffe, RZ, 0xc0, !PT ;  /* 0x1ffffffe05057812 */ /* 0x000fe400078ec0ff */
[----:B------:R-:W-:Y:S02]  /*19c0*/  IADD3 R3, R4, R3, -R6 ;  /* 0x0000000304037210 */ /* 0x000fe40007ffe806 */
[----:B------:R-:W-:Y:S01]  /*19d0*/  PLOP3.LUT P2, PT, PT, PT, UP0, 0x80, 0x0 ;  /* 0x000000000000781c */ /* 0x000fe20003f4f008 */
[----:B------:R-:W-:Y:S02]  /*19e0*/  IMAD.IADD R5, R18, 0x1, -R5 ;  /* 0x0000000112057824 */ /* 0x000fe400078e0a05 */
[----:B------:R-:W-:-:S04]  /*19f0*/  IMAD R8, R8, 0x40, R3 ;  /* 0x0000004008087824 */ /* 0x000fc800078e0203 */
[----:B------:R-:W-:-:S04]  /*1a00*/  IMAD R5, R5, 0x8, R8 ;  /* 0x0000000805057824 */ /* 0x000fc800078e0208 */
[----:B------:R-:W-:Y:S01]  /*1a10*/  IMAD.MOV.U32 R14, RZ, RZ, R5 ;  /* 0x000000ffff0e7224 */ /* 0x000fe200078e0005 */
[----:B------:R-:W-:Y:S02]  /*1a20*/  WARPGROUP.DEPBAR.LE gsb0, 0x0 ;  /* 0x00008000000079c5 */ /* 0x000fe40000010000 */
[----:B------:R-:W-:-:S06]  /*1a30*/  WARPGROUP.ARRIVE ;  /* 0x00000000000079c5 */ /* 0x000fcc0000000000 */
[----:B------:R-:W-:Y:S01]  /*1a40*/  QGMMA.64x32x32.F32.E4M3.E4M3 R72, gdesc[UR36], RZ, !UPT, gsb0 ;  /* 0x00600000244879f3 */ /* 0x000fe2000c0008ff */
[----:B------:R-:W-:Y:S01]  /*1a50*/  UIADD3 UR38, UR16, 0x100, URZ ;  /* 0x0000010010267890 */ /* 0x000fe2000fffe03f */
[----:B------:R-:W-:Y:S01]  /*1a60*/  UMOV UR39, 0x80000020 ;  /* 0x8000002000277882 */ /* 0x000fe20000000000 */
[----:B------:R-:W-:Y:S02]  /*1a70*/  WARPGROUP.DEPBAR.LE gsb0, 0x0 ;  /* 0x00008000000079c5 */ /* 0x000fe40000010000 */
[----:B------:R-:W-:-:S06]  /*1a80*/  WARPGROUP.ARRIVE ;  /* 0x00000000000079c5 */ /* 0x000fcc0000000000 */
[----:B------:R-:W-:Y:S03]  /*1a90*/  QGMMA.64x32x32.F32.E4M3.E4M3 R56, gdesc[UR36], RZ, !UPT, gsb0 ;  /* 0x00600000243879f3 */ /* 0x000fe6000c0008ff */
[----:B------:R-:W-:Y:S02]  /*1aa0*/  WARPGROUP.DEPBAR.LE gsb0, 0x0 ;  /* 0x00008000000079c5 */ /* 0x000fe40000010000 */
[----:B------:R-:W-:-:S06]  /*1ab0*/  WARPGROUP.ARRIVE ;  /* 0x00000000000079c5 */ /* 0x000fcc0000000000 */
[----:B------:R-:W-:Y:S01]  /*1ac0*/  QGMMA.64x32x32.F32.E4M3.E4M3 R40, gdesc[UR8], RZ, !UPT, gsb0 ;  /* 0x00600000082879f3 */ /* 0x000fe2000c0008ff */
[----:B------:R-:W-:Y:S01]  /*1ad0*/  ULDC UR9, c[0x0][0x288] ;  /* 0x0000a20000097ab9 */ /* 0x000fe20000000800 */
[----:B------:R-:W-:Y:S01]  /*1ae0*/  @UP0 ULDC UR10, c[0x0][0x450] ;  /* 0x00011400000a0ab9 */ /* 0x000fe20000000800 */
[----:B------:R-:W-:Y:S01]  /*1af0*/  UIADD3 UR11, UR52, -0x2, URZ ;  /* 0xfffffffe340b7890 */ /* 0x000fe2000fffe03f */
[----:B------:R-:W0:Y:S01]  /*1b00*/  S2UR UR8, SR_CgaCtaId ;  /* 0x00000000000879c3 */ /* 0x000e220000008800 */
[----:B------:R-:W-:Y:S02]  /*1b10*/  WARPGROUP.DEPBAR.LE gsb0, 0x0 ;  /* 0x00008000000079c5 */ /* 0x000fe40000010000 */
[----:B------:R-:W-:-:S06]  /*1b20*/  WARPGROUP.ARRIVE ;  /* 0x00000000000079c5 */ /* 0x000fcc0000000000 */
[----:B------:R-:W-:Y:S03]  /*1b30*/  QGMMA.64x32x32.F32.E4M3.E4M3 R24, gdesc[UR12], RZ, !UPT, gsb0 ;  /* 0x006000000c1879f3 */ /* 0x000fe6000c0008ff */
[----:B------:R-:W-:Y:S02]  /*1b40*/  WARPGROUP.DEPBAR.LE gsb0, 0x0 ;  /* 0x00008000000079c5 */ /* 0x000fe40000010000 */
[----:B------:R-:W-:-:S06]  /*1b50*/  WARPGROUP.ARRIVE ;  /* 0x00000000000079c5 */ /* 0x000fcc0000000000 */
[----:B------:R-:W-:Y:S01]  /*1b60*/  QGMMA.64x32x32.F32.E4M3.E4M3 R88, gdesc[UR4], R88, gsb0 ;  /* 0x00600000045879f3 */ /* 0x000fe20008000858 */
[----:B------:R-:W-:Y:S01]  /*1b70*/  @UP0 ULDC UR6, c[0x0][0x44c] ;  /* 0x0001130000060ab9 */ /* 0x000fe20000000800 */
[----:B------:R-:W-:Y:S01]  /*1b80*/  @UP0 ULDC UR7, c[0x0][0x450] ;  /* 0x0001140000070ab9 */ /* 0x000fe20000000800 */
[----:B------:R-:W-:Y:S01]  /*1b90*/  @P2 IMAD.HI.U32 R3, R5, UR6, RZ ;  /* 0x0000000605032c27 */ /* 0x000fe2000f8e00ff */
[----:B------:R-:W-:-:S04]  /*1ba0*/  UIADD3 UR6, UR16, 0x82, URZ ;  /* 0x0000008210067890 */ /* 0x000fc8000fffe03f */
[----:B------:R-:W-:Y:S01]  /*1bb0*/  @P2 SHF.R.U32.HI R14, RZ, UR7, R3 ;  /* 0x00000007ff0e2c19 */ /* 0x000fe20008011603 */
[----:B------:R-:W-:Y:S01]  /*1bc0*/  UMOV UR7, 0x80000020 ;  /* 0x8000002000077882 */ /* 0x000fe20000000000 */
[----:B------:R-:W-:-:S03]  /*1bd0*/  LOP3.LUT R3, R2, 0x7ffffffc, RZ, 0xc0, !PT ;  /* 0x7ffffffc02037812 */ /* 0x000fc600078ec0ff */
[----:B------:R-:W1:Y:S02]  /*1be0*/  SHFL.IDX PT, R4, R14, 0x1, 0x1c1f ;  /* 0x003c1f000e047f89 */ /* 0x000e6400000e0000 */
[----:B------:R-:W-:Y:S02]  /*1bf0*/  IMAD.IADD R6, R0, 0x1, -R3 ;  /* 0x0000000100067824 */ /* 0x000fe400078e0a03 */
[----:B------:R-:W-:Y:S01]  /*1c00*/  IMAD.U32 R0, RZ, RZ, UR50 ;  /* 0x00000032ff007e24 */ /* 0x000fe2000f8e00ff */
[----:B------:R-:W-:Y:S02]  /*1c10*/  WARPGROUP.DEPBAR.LE gsb0, 0x0 ;  /* 0x00008000000079c5 */ /* 0x000fe40000010000 */
[----:B------:R-:W-:-:S06]  /*1c20*/  WARPGROUP.ARRIVE ;  /* 0x00000000000079c5 */ /* 0x000fcc0000000000 */
[----:B------:R-:W-:Y:S01]  /*1c30*/  QGMMA.64x32x32.F32.E4M3.E4M3 R72, gdesc[UR4], R72, gsb0 ;  /* 0x00600000044879f3 */ /* 0x000fe20008000848 */
[----:B------:R-:W-:Y:S01]  /*1c40*/  UIMAD UR6, UR52, -0xa0, UR50 ;  /* 0xffffff60340678a4 */ /* 0x000fe2000f8e0232 */
[----:B------:R-:W-:-:S03]  /*1c50*/  UMOV UR7, 0xffffff60 ;  /* 0xffffff6000077882 */ /* 0x000fc60000000000 */
[----:B------:R-:W-:Y:S02]  /*1c60*/  UIADD3 UR6, UR6, 0xa0, URZ ;  /* 0x000000a006067890 */ /* 0x000fe4000fffe03f */
[----:B------:R-:W-:-:S04]  /*1c70*/  UIMAD UR7, UR52, UR7, 0xa1 ;  /* 0x000000a1340774a4 */ /* 0x000fc8000f8e0207 */
[----:B------:R-:W-:Y:S01]  /*1c80*/  IMAD.U32 R3, RZ, RZ, UR6 ;  /* 0x00000006ff037e24 */ /* 0x000fe2000f8e00ff */
[----:B------:R-:W-:Y:S01]  /*1c90*/  UIADD3 UR6, UR16, 0x102, URZ ;  /* 0x0000010210067890 */ /* 0x000fe2000fffe03f */
[----:B------:R-:W-:Y:S01]  /*1ca0*/  IMAD.U32 R13, RZ, RZ, UR7 ;  /* 0x00000007ff0d7e24 */ /* 0x000fe2000f8e00ff */
[----:B------:R-:W-:Y:S01]  /*1cb0*/  UMOV UR7, 0x80000020 ;  /* 0x8000002000077882 */ /* 0x000fe20000000000 */
[C---:B------:R-:W-:Y:S02]  /*1cc0*/  IMAD R12, R6.reuse, -0x2, R3 ;  /* 0xfffffffe060c7824 */ /* 0x040fe400078e0203 */
[----:B------:R-:W-:-:S05]  /*1cd0*/  IMAD R13, R6, -0x2, R13 ;  /* 0xfffffffe060d7824 */ /* 0x000fca00078e020d */
[----:B------:R-:W-:-:S04]  /*1ce0*/  IADD3 R13, R13, -UR9, R0 ;  /* 0x800000090d0d7c10 */ /* 0x000fc8000fffe000 */
[----:B-1----:R-:W-:-:S04]  /*1cf0*/  VIADDMNMX R0, R4, R13, R12, PT ;  /* 0x0000000d04007246 */ /* 0x002fc8000380010c */
[C---:B------:R-:W-:Y:S02]  /*1d00*/  ISETP.GT.AND P3, PT, R0.reuse, RZ, PT ;  /* 0x000000ff0000720c */ /* 0x040fe40003f64270 */
[C---:B------:R-:W-:Y:S02]  /*1d10*/  ISETP.GT.AND P4, PT, R0.reuse, 0x1, PT ;  /* 0x000000010000780c */ /* 0x040fe40003f84270 */
[----:B------:R-:W-:Y:S02]  /*1d20*/  ISETP.GT.AND P5, PT, R0, 0x8, PT ;  /* 0x000000080000780c */ /* 0x000fe40003fa4270 */
[----:B------:R-:W-:Y:S02]  /*1d30*/  FSEL R106, R90, -INF , P3 ;  /* 0xff8000005a6a7808 */ /* 0x000fe40001800000 */
[----:B------:R-:W-:Y:S02]  /*1d40*/  FSEL R8, R91, -INF , P4 ;  /* 0xff8000005b087808 */ /* 0x000fe40002000000 */
[----:B------:R-:W-:-:S02]  /*1d50*/  ISETP.GT.AND P3, PT, R0, 0x9, PT ;  /* 0x000000090000780c */ /* 0x000fc40003f64270 */
[----:B------:R-:W-:Y:S02]  /*1d60*/  FSEL R104, R94, -INF , P5 ;  /* 0xff8000005e687808 */ /* 0x000fe40002800000 */
[----:B------:R-:W-:Y:S02]  /*1d70*/  FMNMX.FTZ R3, R106, R8, !PT ;  /* 0x000000086a037209 */ /* 0x000fe40007810000 */
[----:B------:R-:W-:Y:S02]  /*1d80*/  ISETP.GT.AND P4, PT, R0, 0x10, PT ;  /* 0x000000100000780c */ /* 0x000fe40003f84270 */
[----:B------:R-:W-:Y:S02]  /*1d90*/  FSEL R10, R95, -INF , P3 ;  /* 0xff8000005f0a7808 */ /* 0x000fe40001800000 */
[----:B------:R-:W-:Y:S02]  /*1da0*/  FMNMX.FTZ R3, R104, R3, !PT ;  /* 0x0000000368037209 */ /* 0x000fe40007810000 */
[----:B------:R-:W-:-:S02]  /*1db0*/  ISETP.GT.AND P3, PT, R0, 0x11, PT ;  /* 0x000000110000780c */ /* 0x000fc40003f64270 */
[----:B------:R-:W-:Y:S02]  /*1dc0*/  FSEL R98, R98, -INF , P4 ;  /* 0xff80000062627808 */ /* 0x000fe40002000000 */
[----:B------:R-:W-:Y:S02]  /*1dd0*/  FMNMX.FTZ R3, R10, R3, !PT ;  /* 0x000000030a037209 */ /* 0x000fe40007810000 */
[----:B------:R-:W-:Y:S01]  /*1de0*/  ISETP.GT.AND P4, PT, R0, 0x18, PT ;  /* 0x000000180000780c */ /* 0x000fe20003f84270 */
[----:B------:R-:W-:Y:S02]  /*1df0*/  WARPGROUP.DEPBAR.LE gsb0, 0x0 ;  /* 0x00008000000079c5 */ /* 0x000fe40000010000 */
[----:B------:R-:W-:Y:S01]  /*1e00*/  WARPGROUP.ARRIVE ;  /* 0x00000000000079c5 */ /* 0x000fe20000000000 */
[----:B------:R-:W-:Y:S02]  /*1e10*/  FSEL R108, R99, -INF , P3 ;  /* 0xff800000636c7808 */ /* 0x000fe40001800000 */
[----:B------:R-:W-:-:S02]  /*1e20*/  FMNMX.FTZ R3, R98, R3, !PT ;  /* 0x0000000362037209 */ /* 0x000fc40007810000 */
[----:B------:R-:W-:Y:S01]  /*1e30*/  ISETP.GT.AND P3, PT, R0, 0x19, PT ;  /* 0x000000190000780c */ /* 0x000fe20003f64270 */
[----:B------:R-:W-:Y:S01]  /*1e40*/  QGMMA.64x32x32.F32.E4M3.E4M3 R56, gdesc[UR4], R56, gsb0 ;  /* 0x00600000043879f3 */ /* 0x000fe20008000838 */
[----:B------:R-:W-:Y:S01]  /*1e50*/  UIADD3 UR6, UR16, 0x182, URZ ;  /* 0x0000018210067890 */ /* 0x000fe2000fffe03f */
[----:B------:R-:W-:Y:S01]  /*1e60*/  FSEL R102, R102, -INF , P4 ;  /* 0xff80000066667808 */ /* 0x000fe20002000000 */
[----:B------:R-:W-:Y:S01]  /*1e70*/  UMOV UR7, 0x80000020 ;  /* 0x8000002000077882 */ /* 0x000fe20000000000 */
[----:B------:R-:W-:Y:S02]  /*1e80*/  FMNMX.FTZ R3, R108, R3, !PT ;  /* 0x000000036c037209 */ /* 0x000fe40007810000 */
[----:B------:R-:W-:Y:S02]  /*1e90*/  ISETP.GT.AND P4, PT, R0, 0x20, PT ;  /* 0x000000200000780c */ /* 0x000fe40003f84270 */
[----:B------:R-:W-:Y:S02]  /*1ea0*/  FSEL R94, R103, -INF , P3 ;  /* 0xff800000675e7808 */ /* 0x000fe40001800000 */
[----:B------:R-:W-:-:S02]  /*1eb0*/  FMNMX.FTZ R3, R102, R3, !PT ;  /* 0x0000000366037209 */ /* 0x000fc40007810000 */
[----:B------:R-:W-:Y:S02]  /*1ec0*/  ISETP.GT.AND P3, PT, R0, 0x21, PT ;  /* 0x000000210000780c */ /* 0x000fe40003f64270 */
[----:B------:R-:W-:Y:S02]  /*1ed0*/  FSEL R90, R74, -INF , P4 ;  /* 0xff8000004a5a7808 */ /* 0x000fe40002000000 */
        /* <DEDUP_REMOVED lines=21> */
[----:B------:R-:W-:Y:S01]  /*2030*/  FMNMX.FTZ R3, R86, R3, !PT ;  /* 0x0000000356037209 */ /* 0x000fe20007810000 */
[----:B------:R-:W-:-:S02]  /*2040*/  WARPGROUP.DEPBAR.LE gsb0, 0x0 ;  /* 0x00008000000079c5 */ /* 0x000fc40000010000 */
[----:B------:R-:W-:Y:S01]  /*2050*/  WARPGROUP.ARRIVE ;  /* 0x00000000000079c5 */ /* 0x000fe20000000000 */
[----:B------:R-:W-:Y:S02]  /*2060*/  ISETP.GT.AND P3, PT, R0, 0x41, PT ;  /* 0x000000410000780c */ /* 0x000fe40003f64270 */
[----:B------:R-:W-:Y:S02]  /*2070*/  FSEL R74, R58, -INF , P4 ;  /* 0xff8000003a4a7808 */ /* 0x000fe40002000000 */
[----:B------:R-:W-:Y:S01]  /*2080*/  FMNMX.FTZ R3, R22, R3, !PT ;  /* 0x0000000316037209 */ /* 0x000fe20007810000 */
[----:B------:R-:W-:Y:S01]  /*2090*/  QGMMA.64x32x32.F32.E4M3.E4M3 R40, gdesc[UR4], R40, gsb0 ;  /* 0x00600000042879f3 */ /* 0x000fe20008000828 */
[----:B------:R-:W-:Y:S01]  /*20a0*/  UIADD3 UR6, UR16, 0x202, URZ ;  /* 0x0000020210067890 */ /* 0x000fe2000fffe03f */
[----:B------:R-:W-:Y:S01]  /*20b0*/  ISETP.GT.AND P4, PT, R0, 0x48, PT ;  /* 0x000000480000780c */ /* 0x000fe20003f84270 */
[----:B------:R-:W-:Y:S01]  /*20c0*/  UMOV UR7, 0x80000020 ;  /* 0x8000002000077882 */ /* 0x000fe20000000000 */
[----:B------:R-:W-:-:S02]  /*20d0*/  FSEL R58, R59, -INF , P3 ;  /* 0xff8000003b3a7808 */ /* 0x000fc40001800000 */
[----:B------:R-:W-:Y:S02]  /*20e0*/  FMNMX.FTZ R3, R74, R3, !PT ;  /* 0x000000034a037209 */ /* 0x000fe40007810000 */
[----:B------:R-:W-:Y:S02]  /*20f0*/  ISETP.GT.AND P3, PT, R0, 0x49, PT ;  /* 0x000000490000780c */ /* 0x000fe40003f64270 */
[----:B------:R-:W-:Y:S02]  /*2100*/  FSEL R62, R62, -INF , P4 ;  /* 0xff8000003e3e7808 */ /* 0x000fe40002000000 */
[----:B------:R-:W-:Y:S02]  /*2110*/  FMNMX.FTZ R3, R58, R3, !PT ;  /* 0x000000033a037209 */ /* 0x000fe40007810000 */
[----:B------:R-:W-:Y:S02]  /*2120*/  ISETP.GT.AND P4, PT, R0, 0x50, PT ;  /* 0x000000500000780c */ /* 0x000fe40003f84270 */
        /* <DEDUP_REMOVED lines=15> */
[----:B------:R-:W-:Y:S01]  /*2220*/  FMNMX.FTZ R3, R71, R2, !PT ;  /* 0x0000000247037209 */ /* 0x000fe20007810000 */
[----:B------:R-:W-:Y:S02]  /*2230*/  WARPGROUP.DEPBAR.LE gsb0, 0x0 ;  /* 0x00008000000079c5 */ /* 0x000fe40000010000 */
[----:B------:R-:W-:Y:S01]  /*2240*/  WARPGROUP.ARRIVE ;  /* 0x00000000000079c5 */ /* 0x000fe20000000000 */
[----:B------:R-:W-:Y:S02]  /*2250*/  FSEL R42, R42, -INF , P4 ;  /* 0xff8000002a2a7808 */ /* 0x000fe40002000000 */
[----:B------:R-:W-:-:S02]  /*2260*/  ISETP.GT.AND P4, PT, R0, 0x68, PT ;  /* 0x000000680000780c */ /* 0x000fc40003f84270 */
[----:B------:R-:W-:Y:S01]  /*2270*/  FSEL R43, R43, -INF , P3 ;  /* 0xff8000002b2b7808 */ /* 0x000fe20001800000 */
[----:B------:R-:W-:Y:S01]  /*2280*/  QGMMA.64x32x32.F32.E4M3.E4M3 R24, gdesc[UR4], R24, gsb0 ;  /* 0x00600000041879f3 */ /* 0x000fe20008000818 */
[----:B------:R-:W-:Y:S01]  /*2290*/  FMNMX.FTZ R2, R42, R3, !PT ;  /* 0x000000032a027209 */ /* 0x000fe20007810000 */
[----:B------:R-:W-:Y:S01]  /*22a0*/  @UP0 ULDC UR6, c[0x0][0x44c] ;  /* 0x0001130000060ab9 */ /* 0x000fe20000000800 */
[----:B------:R-:W-:Y:S01]  /*22b0*/  ISETP.GT.AND P3, PT, R0, 0x69, PT ;  /* 0x000000690000780c */ /* 0x000fe20003f64270 */
[----:B------:R-:W-:Y:S01]  /*22c0*/  UIMAD.WIDE.U32 UR6, UR51, UR6, URZ ;  /* 0x00000006330672a5 */ /* 0x000fe2000f8e003f */
[----:B------:R-:W-:Y:S02]  /*22d0*/  FSEL R46, R46, -INF , P4 ;  /* 0xff8000002e2e7808 */ /* 0x000fe40002000000 */
[----:B------:R-:W-:Y:S01]  /*22e0*/  FMNMX.FTZ R3, R43, R2, !PT ;  /* 0x000000022b037209 */ /* 0x000fe20007810000 */
[----:B------:R-:W-:Y:S01]  /*22f0*/  @UP0 USHF.R.U32.HI UR51, URZ, UR10, UR7 ;  /* 0x0000000a3f330299 */ /* 0x000fe20008011607 */
[----:B------:R-:W-:-:S02]  /*2300*/  ISETP.GT.AND P4, PT, R0, 0x70, PT ;  /* 0x000000700000780c */ /* 0x000fc40003f84270 */
[----:B------:R-:W-:Y:S01]  /*2310*/  FSEL R47, R47, -INF , P3 ;  /* 0xff8000002f2f7808 */ /* 0x000fe20001800000 */
[----:B------:R-:W-:Y:S01]  /*2320*/  UIADD3 UR6, UR51, -UR9, UR50 ;  /* 0x8000000933067290 */ /* 0x000fe2000fffe032 */
[----:B------:R-:W-:Y:S01]  /*2330*/  FMNMX.FTZ R2, R46, R3, !PT ;  /* 0x000000032e027209 */ /* 0x000fe20007810000 */
[----:B------:R-:W-:Y:S01]  /*2340*/  UMOV UR10, URZ ;  /* 0x0000003f000a7c82 */ /* 0x000fe20008000000 */
[----:B------:R-:W-:Y:S01]  /*2350*/  ISETP.GT.AND P3, PT, R0, 0x71, PT ;  /* 0x000000710000780c */ /* 0x000fe20003f64270 */
[----:B------:R-:W-:Y:S01]  /*2360*/  UIMAD.WIDE UR6, UR6, 0x66666667, URZ ;  /* 0x66666667060678a5 */ /* 0x000fe2000f8e023f */
[----:B------:R-:W-:Y:S01]  /*2370*/  FSEL R50, R50, -INF , P4 ;  /* 0xff80000032327808 */ /* 0x000fe20002000000 */
[----:B------:R-:W-:Y:S01]  /*2380*/  UMOV UR9, URZ ;  /* 0x0000003f00097c82 */ /* 0x000fe20008000000 */
[----:B------:R-:W-:Y:S01]  /*2390*/  FMNMX.FTZ R3, R47, R2, !PT ;  /* 0x000000022f037209 */ /* 0x000fe20007810000 */
[----:B------:R-:W-:Y:S01]  /*23a0*/  USHF.R.U32.HI UR6, URZ, 0x1f, UR7 ;  /* 0x0000001f3f067899 */ /* 0x000fe20008011607 */
[----:B------:R-:W-:-:S02]  /*23b0*/  ISETP.GT.AND P4, PT, R0, 0x78, PT ;  /* 0x000000780000780c */ /* 0x000fc40003f84270 */
[----:B------:R-:W-:Y:S01]  /*23c0*/  FSEL R51, R51, -INF , P3 ;  /* 0xff80000033337808 */ /* 0x000fe20001800000 */
[----:B------:R-:W-:Y:S01]  /*23d0*/  ULEA.HI.SX32 UR6, UR7, UR6, 0x1a ;  /* 0x0000000607067291 */ /* 0x000fe2000f8fd23f */
[----:B------:R-:W-:Y:S02]  /*23e0*/  FMNMX.FTZ R2, R50, R3, !PT ;  /* 0x0000000332027209 */ /* 0x000fe40007810000 */
[----:B------:R-:W-:Y:S01]  /*23f0*/  ISETP.GT.AND P3, PT, R0, 0x79, PT ;  /* 0x000000790000780c */ /* 0x000fe20003f64270 */
[----:B------:R-:W-:Y:S01]  /*2400*/  UISETP.LT.AND UP1, UPT, UR47, UR6, UPT ;  /* 0x000000062f00728c */ /* 0x000fe2000bf21270 */
[----:B------:R-:W-:Y:S02]  /*2410*/  FSEL R54, R54, -INF , P4 ;  /* 0xff80000036367808 */ /* 0x000fe40002000000 */
[----:B------:R-:W-:Y:S01]  /*2420*/  FMNMX.FTZ R3, R51, R2, !PT ;  /* 0x0000000233037209 */ /* 0x000fe20007810000 */
[----:B------:R-:W-:Y:S01]  /*2430*/  USEL UR20, UR47, UR6, !UP1 ;  /* 0x000000062f147287 */ /* 0x000fe2000c800000 */
[----:B------:R-:W-:-:S02]  /*2440*/  ISETP.GT.AND P4, PT, R0, 0x80, PT ;  /* 0x000000800000780c */ /* 0x000fc40003f84270 */
[----:B------:R-:W-:Y:S01]  /*2450*/  FSEL R55, R55, -INF , P3 ;  /* 0xff80000037377808 */ /* 0x000fe20001800000 */
[----:B------:R-:W-:Y:S01]  /*2460*/  UISETP.GE.AND UP1, UPT, UR11, UR20, UPT ;  /* 0x000000140b00728c */ /* 0x000fe2000bf26270 */
[----:B------:R-:W-:Y:S02]  /*2470*/  FMNMX.FTZ R2, R54, R3, !PT ;  /* 0x0000000336027209 */ /* 0x000fe40007810000 */
[----:B------:R-:W-:Y:S02]  /*2480*/  ISETP.GT.AND P3, PT, R0, 0x81, PT ;  /* 0x000000810000780c */ /* 0x000fe40003f64270 */
[----:B------:R-:W-:Y:S01]  /*2490*/  FMNMX.FTZ R3, R55, R2, !PT ;  /* 0x0000000237037209 */ /* 0x000fe20007810000 */
[----:B------:R-:W-:Y:S02]  /*24a0*/  WARPGROUP.DEPBAR.LE gsb0, 0x0 ;  /* 0x00008000000079c5 */ /* 0x000fe40000010000 */
        /* <DEDUP_REMOVED lines=19> */
[----:B------:R-:W-:-:S02]  /*25e0*/  FSEL R2, R39, -INF , P3 ;  /* 0xff80000027027808 */ /* 0x000fc40001800000 */
[----:B------:R-:W-:Y:S01]  /*25f0*/  FMNMX.FTZ R3, R38, R3, !PT ;  /* 0x0000000326037209 */ /* 0x000fe20007810000 */
[----:B------:R-:W1:Y:S03]  /*2600*/  SHFL.IDX PT, R39, R14, RZ, 0x1c1f ;  /* 0x001c1fff0e277589 */ /* 0x000e6600000e0000 */
[----:B------:R-:W-:Y:S01]  /*2610*/  FMNMX.FTZ R9, R2, R3, !PT ;  /* 0x0000000302097209 */ /* 0x000fe20007810000 */
[----:B------:R-:W-:-:S04]  /*2620*/  IMAD.U32 R3, RZ, RZ, UR48 ;  /* 0x00000030ff037e24 */ /* 0x000fc8000f8e00ff */
[----:B------:R-:W2:Y:S01]  /*2630*/  SHFL.BFLY PT, R0, R9, 0x2, 0x1f ;  /* 0x0c401f0009007f89 */ /* 0x000ea200000e0000 */
[----:B-1----:R-:W-:-:S04]  /*2640*/  VIADDMNMX R39, R39, R13, R12, PT ;  /* 0x0000000d27277246 */ /* 0x002fc8000380010c */
[C---:B------:R-:W-:Y:S02]  /*2650*/  ISETP.GT.AND P4, PT, R39.reuse, 0x1, PT ;  /* 0x000000012700780c */ /* 0x040fe40003f84270 */
[----:B------:R-:W-:Y:S02]  /*2660*/  ISETP.GT.AND P5, PT, R39, 0x8, PT ;  /* 0x000000082700780c */ /* 0x000fe40003fa4270 */
[----:B--2---:R-:W-:Y:S02]  /*2670*/  FMNMX.FTZ R11, R9, R0, !PT ;  /* 0x00000000090b7209 */ /* 0x004fe40007810000 */
[----:B------:R-:W-:Y:S02]  /*2680*/  FSEL R89, R89, -INF , P4 ;  /* 0xff80000059597808 */ /* 0x000fe40002000000 */
[----:B------:R-:W-:Y:S01]  /*2690*/  FSEL R92, R92, -INF , P5 ;  /* 0xff8000005c5c7808 */ /* 0x000fe20002800000 */
[----:B------:R-:W1:Y:S01]  /*26a0*/  SHFL.BFLY PT, R0, R11, 0x1, 0x1f ;  /* 0x0c201f000b007f89 */ /* 0x000e6200000e0000 */
[----:B------:R-:W-:-:S04]  /*26b0*/  ISETP.GT.AND P4, PT, R39, 0x10, PT ;  /* 0x000000102700780c */ /* 0x000fc80003f84270 */
[----:B------:R-:W-:Y:S02]  /*26c0*/  FSEL R96, R96, -INF , P4 ;  /* 0xff80000060607808 */ /* 0x000fe40002000000 */
[----:B------:R-:W-:-:S04]  /*26d0*/  ISETP.GT.AND P4, PT, R39, 0x18, PT ;  /* 0x000000182700780c */ /* 0x000fc80003f84270 */
[----:B------:R-:W-:Y:S02]  /*26e0*/  FSEL R100, R100, -INF , P4 ;  /* 0xff80000064647808 */ /* 0x000fe40002000000 */
[----:B------:R-:W-:-:S04]  /*26f0*/  ISETP.GT.AND P4, PT, R39, 0x21, PT ;  /* 0x000000212700780c */ /* 0x000fc80003f84270 */
[----:B------:R-:W-:Y:S02]  /*2700*/  FSEL R73, R73, -INF , P4 ;  /* 0xff80000049497808 */ /* 0x000fe40002000000 */
[----:B------:R-:W-:-:S04]  /*2710*/  ISETP.GT.AND P4, PT, R39, 0x29, PT ;  /* 0x000000292700780c */ /* 0x000fc80003f84270 */
[----:B------:R-:W-:Y:S02]  /*2720*/  FSEL R77, R77, -INF , P4 ;  /* 0xff8000004d4d7808 */ /* 0x000fe40002000000 */
[----:B-1----:R-:W-:Y:S02]  /*2730*/  FMNMX.FTZ R0, R11, R0, !PT ;  /* 0x000000000b007209 */ /* 0x002fe40007810000 */
[----:B------:R-:W-:Y:S02]  /*2740*/  ISETP.GT.AND P4, PT, R39, 0x31, PT ;  /* 0x000000312700780c */ /* 0x000fe40003f84270 */
[C---:B------:R-:W-:Y:S01]  /*2750*/  FSETP.NEU.FTZ.AND P3, PT, R0.reuse, -INF , PT ;  /* 0xff8000000000780b */ /* 0x040fe20003f7d000 */
[----:B------:R-:W-:Y:S01]  /*2760*/  FFMA.FTZ R3, R0, R3, -8 ;  /* 0xc100000000037423 */ /* 0x000fe20000010003 */
[----:B------:R-:W-:Y:S02]  /*2770*/  FSEL R81, R81, -INF , P4 ;  /* 0xff80000051517808 */ /* 0x000fe40002000000 */
[----:B------:R-:W-:-:S02]  /*2780*/  ISETP.GT.AND P4, PT, R39, 0x39, PT ;  /* 0x000000392700780c */ /* 0x000fc40003f84270 */
[----:B------:R-:W-:Y:S02]  /*2790*/  FSEL R3, R3, RZ, P3 ;  /* 0x000000ff03037208 */ /* 0x000fe40001800000 */
[----:B------:R-:W-:Y:S02]  /*27a0*/  ISETP.GT.AND P3, PT, R39, RZ, PT ;  /* 0x000000ff2700720c */ /* 0x000fe40003f64270 */
[----:B------:R-:W-:Y:S01]  /*27b0*/  FSEL R85, R85, -INF , P4 ;  /* 0xff80000055557808 */ /* 0x000fe20002000000 */
[--C-:B------:R-:W-:Y:S01]  /*27c0*/  FFMA.FTZ R14, R94, UR48, -R3.reuse ;  /* 0x000000305e0e7c23 */ /* 0x100fe20008010803 */
[----:B------:R-:W-:Y:S01]  /*27d0*/  FSEL R88, R88, -INF , P3 ;  /* 0xff80000058587808 */ /* 0x000fe20001800000 */
[--C-:B------:R-:W-:Y:S01]  /*27e0*/  FFMA.FTZ R19, R90, UR48, -R3.reuse ;  /* 0x000000305a137c23 */ /* 0x100fe20008010803 */
[----:B------:R-:W-:Y:S01]  /*27f0*/  ISETP.GT.AND P3, PT, R39, 0x9, PT ;  /* 0x000000092700780c */ /* 0x000fe20003f64270 */
[--C-:B------:R-:W-:Y:S01]  /*2800*/  FFMA.FTZ R21, R78, UR48, -R3.reuse ;  /* 0x000000304e157c23 */ /* 0x100fe20008010803 */
[----:B------:R-:W-:Y:S01]  /*2810*/  FMNMX.FTZ R15, R88, R89, !PT ;  /* 0x00000059580f7209 */ /* 0x000fe20007810000 */
[--C-:B------:R-:W-:Y:S01]  /*2820*/  FFMA.FTZ R63, R74, UR48, -R3.reuse ;  /* 0x000000304a3f7c23 */ /* 0x100fe20008010803 */
[----:B------:R-:W-:Y:S01]  /*2830*/  FSEL R93, R93, -INF , P3 ;  /* 0xff8000005d5d7808 */ /* 0x000fe20001800000 */
[--C-:B------:R-:W-:Y:S01]  /*2840*/  FFMA.FTZ R75, R58, UR48, -R3.reuse ;  /* 0x000000303a4b7c23 */ /* 0x100fe20008010803 */
[----:B------:R-:W-:Y:S01]  /*2850*/  FMNMX.FTZ R94, R92, R15, !PT ;  /* 0x0000000f5c5e7209 */ /* 0x000fe20007810000 */
        /* <DEDUP_REMOVED lines=10> */
[----:B------:R1:W-:Y:S01]  /*2900*/  MUFU.EX2 R15, R19 ;  /* 0x00000013000f7308 */ /* 0x0003e20000000800 */
[----:B------:R-:W-:Y:S01]  /*2910*/  FMNMX.FTZ R17, R97, R90, !PT ;  /* 0x0000005a61117209 */ /* 0x000fe20007810000 */
        /* <DEDUP_REMOVED lines=16> */
[----:B------:R2:W-:Y:S01]  /*2a20*/  MUFU.EX2 R17, R21 ;  /* 0x0000001500117308 */ /* 0x0005e20000000800 */
[----:B-1----:R-:W-:Y:S01]  /*2a30*/  FMNMX.FTZ R19, R73, R78, !PT ;  /* 0x0000004e49137209 */ /* 0x002fe20007810000 */
        /* <DEDUP_REMOVED lines=12> */
[----:B------:R-:W-:Y:S01]  /*2b00*/  FFMA.FTZ R38, R38, UR48, -R3 ;  /* 0x0000003026267c23 */ /* 0x000fe20008010803 */
[----:B------:R-:W-:Y:S01]  /*2b10*/  FSEL R84, R84, -INF , P3 ;  /* 0xff80000054547808 */ /* 0x000fe20001800000 */
[----:B------:R-:W-:Y:S01]  /*2b20*/  MUFU.EX2 R7, R7 ;  /* 0x0000000700077308 */ /* 0x000fe20000000800 */
[----:B--2---:R-:W-:-:S02]  /*2b30*/  FMNMX.FTZ R21, R81, R78, !PT ;  /* 0x0000004e51157209 */ /* 0x004fc40007810000 */
[C---:B------:R-:W-:Y:S02]  /*2b40*/  ISETP.GT.AND P3, PT, R39.reuse, 0x40, PT ;  /* 0x000000402700780c */ /* 0x040fe40003f64270 */
[----:B------:R-:W-:Y:S02]  /*2b50*/  FMNMX.FTZ R78, R84, R21, !PT ;  /* 0x00000015544e7209 */ /* 0x000fe40007810000 */
[----:B------:R-:W-:Y:S01]  /*2b60*/  ISETP.GT.AND P4, PT, R39, 0x41, PT ;  /* 0x000000412700780c */ /* 0x000fe20003f84270 */
[----:B------:R-:W-:Y:S01]  /*2b70*/  MUFU.EX2 R8, R8 ;  /* 0x0000000800087308 */ /* 0x000fe20000000800 */
[----:B------:R-:W-:Y:S02]  /*2b80*/  FSEL R56, R56, -INF , P3 ;  /* 0xff80000038387808 */ /* 0x000fe40001800000 */
[----:B------:R-:W-:Y:S02]  /*2b90*/  FMNMX.FTZ R21, R85, R78, !PT ;  /* 0x0000004e55157209 */ /* 0x000fe40007810000 */
[----:B------:R-:W-:-:S02]  /*2ba0*/  ISETP.GT.AND P3, PT, R39, 0x48, PT ;  /* 0x000000482700780c */ /* 0x000fc40003f64270 */
[----:B------:R-:W-:Y:S01]  /*2bb0*/  FSEL R57, R57, -INF , P4 ;  /* 0xff80000039397808 */ /* 0x000fe20002000000 */
[----:B------:R-:W-:Y:S01]  /*2bc0*/  MUFU.EX2 R9, R9 ;  /* 0x0000000900097308 */ /* 0x000fe20000000800 */
[----:B------:R-:W-:Y:S02]  /*2bd0*/  FMNMX.FTZ R78, R56, R21, !PT ;  /* 0x00000015384e7209 */ /* 0x000fe40007810000 */
[----:B------:R-:W-:Y:S02]  /*2be0*/  ISETP.GT.AND P4, PT, R39, 0x49, PT ;  /* 0x000000492700780c */ /* 0x000fe40003f84270 */
[----:B------:R-:W-:Y:S02]  /*2bf0*/  FSEL R60, R60, -INF , P3 ;  /* 0xff8000003c3c7808 */ /* 0x000fe40001800000 */
[----:B------:R-:W-:Y:S01]  /*2c00*/  FMNMX.FTZ R23, R57, R78, !PT ;  /* 0x0000004e39177209 */ /* 0x000fe20007810000 */
[----:B------:R-:W1:Y:S01]  /*2c10*/  MUFU.EX2 R10, R10 ;  /* 0x0000000a000a7308 */ /* 0x000e620000000800 */
[----:B------:R-:W-:-:S02]  /*2c20*/  ISETP.GT.AND P3, PT, R39, 0x50, PT ;  /* 0x000000502700780c */ /* 0x000fc40003f64270 */
[----:B------:R-:W-:Y:S02]  /*2c30*/  FSEL R61, R61, -INF , P4 ;  /* 0xff8000003d3d7808 */ /* 0x000fe40002000000 */
[----:B------:R-:W-:Y:S02]  /*2c40*/  FMNMX.FTZ R78, R60, R23, !PT ;  /* 0x000000173c4e7209 */ /* 0x000fe40007810000 */
[----:B------:R-:W-:Y:S01]  /*2c50*/  ISETP.GT.AND P4, PT, R39, 0x51, PT ;  /* 0x000000512700780c */ /* 0x000fe20003f84270 */
[----:B------:R-:W-:Y:S01]  /*2c60*/  MUFU.EX2 R21, R86 ;  /* 0x0000005600157308 */ /* 0x000fe20000000800 */
[----:B------:R-:W-:Y:S02]  /*2c70*/  FSEL R64, R64, -INF , P3 ;  /* 0xff80000040407808 */ /* 0x000fe40001800000 */
[----:B------:R-:W-:Y:S01]  /*2c80*/  FMNMX.FTZ R23, R61, R78, !PT ;  /* 0x0000004e3d177209 */ /* 0x000fe20007810000 */
[----:B------:R-:W-:Y:S01]  /*2c90*/  FFMA.FTZ R78, R71, UR48, -R3 ;  /* 0x00000030474e7c23 */ /* 0x000fe20008010803 */
[----:B------:R-:W-:-:S02]  /*2ca0*/  ISETP.GT.AND P3, PT, R39, 0x58, PT ;  /* 0x000000582700780c */ /* 0x000fc40003f64270 */
[----:B------:R-:W-:Y:S01]  /*2cb0*/  FSEL R65, R65, -INF , P4 ;  /* 0xff80000041417808 */ /* 0x000fe20002000000 */
[----:B------:R-:W-:Y:S01]  /*2cc0*/  MUFU.EX2 R11, R11 ;  /* 0x0000000b000b7308 */ /* 0x000fe20000000800 */
[----:B------:R-:W-:Y:S02]  /*2cd0*/  FMNMX.FTZ R74, R64, R23, !PT ;  /* 0x00000017404a7209 */ /* 0x000fe40007810000 */
[----:B------:R-:W-:Y:S02]  /*2ce0*/  ISETP.GT.AND P4, PT, R39, 0x59, PT ;  /* 0x000000592700780c */ /* 0x000fe40003f84270 */
[----:B------:R-:W-:Y:S02]  /*2cf0*/  FSEL R68, R68, -INF , P3 ;  /* 0xff80000044447808 */ /* 0x000fe40001800000 */
[----:B------:R-:W-:Y:S01]  /*2d00*/  FMNMX.FTZ R59, R65, R74, !PT ;  /* 0x0000004a413b7209 */ /* 0x000fe20007810000 */
[----:B------:R2:W-:Y:S01]  /*2d10*/  MUFU.EX2 R23, R63 ;  /* 0x0000003f00177308 */ /* 0x0005e20000000800 */
[----:B------:R-:W-:-:S02]  /*2d20*/  FSEL R69, R69, -INF , P4 ;  /* 0xff80000045457808 */ /* 0x000fc40002000000 */
        /* <DEDUP_REMOVED lines=8> */
[----:B------:R3:W-:Y:S01]  /*2db0*/  MUFU.EX2 R40, R75 ;  /* 0x0000004b00287308 */ /* 0x0007e20000000800 */
[----:B--2---:R-:W-:Y:S01]  /*2dc0*/  FMNMX.FTZ R63, R59, R74, !PT ;  /* 0x0000004a3b3f7209 */ /* 0x004fe20007810000 */
[--C-:B------:R-:W-:Y:S01]  /*2dd0*/  FFMA.FTZ R74, R4, UR48, -R3.reuse ;  /* 0x00000030044a7c23 */ /* 0x100fe20008010803 */
[C---:B------:R-:W-:Y:S01]  /*2de0*/  ISETP.GT.AND P4, PT, R39.reuse, 0x69, PT ;  /* 0x000000692700780c */ /* 0x040fe20003f84270 */
[----:B------:R-:W-:Y:S01]  /*2df0*/  FFMA.FTZ R41, R62, UR48, -R3 ;  /* 0x000000303e297c23 */ /* 0x000fe20008010803 */
[----:B------:R-:W-:Y:S02]  /*2e00*/  FSEL R44, R44, -INF , P3 ;  /* 0xff8000002c2c7808 */ /* 0x000fe40001800000 */
[----:B------:R-:W-:Y:S01]  /*2e10*/  FMNMX.FTZ R63, R58, R63, !PT ;  /* 0x0000003f3a3f7209 */ /* 0x000fe20007810000 */
[----:B------:R-:W-:Y:S01]  /*2e20*/  MUFU.EX2 R12, R12 ;  /* 0x0000000c000c7308 */ /* 0x000fe20000000800 */
[----:B------:R-:W-:-:S02]  /*2e30*/  ISETP.GT.AND P3, PT, R39, 0x70, PT ;  /* 0x000000702700780c */ /* 0x000fc40003f64270 */
[----:B------:R-:W-:Y:S02]  /*2e40*/  FSEL R45, R45, -INF , P4 ;  /* 0xff8000002d2d7808 */ /* 0x000fe40002000000 */
[----:B------:R-:W-:Y:S02]  /*2e50*/  FMNMX.FTZ R4, R44, R63, !PT ;  /* 0x0000003f2c047209 */ /* 0x000fe40007810000 */
[----:B------:R-:W-:Y:S01]  /*2e60*/  ISETP.GT.AND P4, PT, R39, 0x71, PT ;  /* 0x000000712700780c */ /* 0x000fe20003f84270 */
[----:B------:R-:W-:Y:S01]  /*2e70*/  MUFU.EX2 R13, R13 ;  /* 0x0000000d000d7308 */ /* 0x000fe20000000800 */
[----:B------:R-:W-:Y:S02]  /*2e80*/  FSEL R62, R48, -INF , P3 ;  /* 0xff800000303e7808 */ /* 0x000fe40001800000 */
[----:B---3--:R-:W-:Y:S02]  /*2e90*/  FMNMX.FTZ R75, R45, R4, !PT ;  /* 0x000000042d4b7209 */ /* 0x008fe40007810000 */
[----:B------:R-:W-:-:S02]  /*2ea0*/  ISETP.GT.AND P3, PT, R39, 0x78, PT ;  /* 0x000000782700780c */ /* 0x000fc40003f64270 */
[----:B------:R-:W-:Y:S01]  /*2eb0*/  FSEL R63, R49, -INF , P4 ;  /* 0xff800000313f7808 */ /* 0x000fe20002000000 */
[--C-:B------:R-:W-:Y:S01]  /*2ec0*/  FFMA.FTZ R49, R66, UR48, -R3.reuse ;  /* 0x0000003042317c23 */ /* 0x100fe20008010803 */
[----:B------:R-:W-:Y:S01]  /*2ed0*/  FMNMX.FTZ R4, R62, R75, !PT ;  /* 0x0000004b3e047209 */ /* 0x000fe20007810000 */
[----:B------:R2:W-:Y:S01]  /*2ee0*/  MUFU.EX2 R48, R74 ;  /* 0x0000004a00307308 */ /* 0x0005e20000000800 */
[----:B------:R-:W-:Y:S02]  /*2ef0*/  ISETP.GT.AND P4, PT, R39, 0x79, PT ;  /* 0x000000792700780c */ /* 0x000fe40003f84270 */
[----:B------:R-:W-:Y:S02]  /*2f00*/  FSEL R52, R52, -INF , P3 ;  /* 0xff80000034347808 */ /* 0x000fe40001800000 */
[----:B------:R-:W-:Y:S02]  /*2f10*/  FMNMX.FTZ R75, R63, R4, !PT ;  /* 0x000000043f4b7209 */ /* 0x000fe40007810000 */
[----:B------:R-:W-:Y:S01]  /*2f20*/  FSEL R53, R53, -INF , P4 ;  /* 0xff80000035357808 */ /* 0x000fe20002000000 */
[----:B------:R-:W3:Y:S01]  /*2f30*/  MUFU.EX2 R14, R14 ;  /* 0x0000000e000e7308 */ /* 0x000ee20000000800 */
[----:B------:R-:W-:Y:S01]  /*2f40*/  ISETP.GT.AND P3, PT, R39, 0x80, PT ;  /* 0x000000802700780c */ /* 0x000fe20003f64270 */
[----:B--2---:R-:W-:Y:S01]  /*2f50*/  FFMA.FTZ R74, R67, UR48, -R3 ;  /* 0x00000030434a7c23 */ /* 0x004fe20008010803 */
[----:B------:R-:W-:-:S02]  /*2f60*/  FMNMX.FTZ R4, R52, R75, !PT ;  /* 0x0000004b34047209 */ /* 0x000fc40007810000 */
[----:B------:R-:W-:Y:S02]  /*2f70*/  ISETP.GT.AND P4, PT, R39, 0x81, PT ;  /* 0x000000812700780c */ /* 0x000fe40003f84270 */
[----:B------:R-:W-:Y:S01]  /*2f80*/  FSEL R66, R24, -INF , P3 ;  /* 0xff80000018427808 */ /* 0x000fe20001800000 */
[----:B------:R-:W-:Y:S01]  /*2f90*/  MUFU.EX2 R16, R16 ;  /* 0x0000001000107308 */ /* 0x000fe20000000800 */
[----:B------:R-:W-:Y:S02]  /*2fa0*/  FMNMX.FTZ R75, R53, R4, !PT ;  /* 0x00000004354b7209 */ /* 0x000fe40007810000 */
[----:B------:R-:W-:Y:S02]  /*2fb0*/  ISETP.GT.AND P3, PT, R39, 0x88, PT ;  /* 0x000000882700780c */ /* 0x000fe40003f64270 */
[----:B------:R-:W-:Y:S01]  /*2fc0*/  FSEL R67, R25, -INF , P4 ;  /* 0xff80000019437808 */ /* 0x000fe20002000000 */
[----:B------:R-:W-:Y:S01]  /*2fd0*/  FFMA.FTZ R25, R70, UR48, -R3 ;  /* 0x0000003046197c23 */ /* 0x000fe20008010803 */
[----:B------:R-:W-:Y:S01]  /*2fe0*/  FMNMX.FTZ R4, R66, R75, !PT ;  /* 0x0000004b42047209 */ /* 0x000fe20007810000 */
[----:B------:R2:W-:Y:S01]  /*2ff0*/  MUFU.EX2 R24, R74 ;  /* 0x0000004a00187308 */ /* 0x0005e20000000800 */
[----:B------:R-:W-:-:S02]  /*3000*/  ISETP.GT.AND P4, PT, R39, 0x89, PT ;  /* 0x000000892700780c */ /* 0x000fc40003f84270 */
[----:B------:R-:W-:Y:S02]  /*3010*/  FSEL R28, R28, -INF , P3 ;  /* 0xff8000001c1c7808 */ /* 0x000fe40001800000 */
[----:B------:R-:W-:Y:S02]  /*3020*/  FMNMX.FTZ R75, R67, R4, !PT ;  /* 0x00000004434b7209 */ /* 0x000fe40007810000 */
[----:B------:R-:W-:Y:S01]  /*3030*/  ISETP.GT.AND P3, PT, R39, 0x90, PT ;  /* 0x000000902700780c */ /* 0x000fe20003f64270 */
[----:B------:R-:W4:Y:S01]  /*3040*/  MUFU.EX2 R18, R18 ;  /* 0x0000001200127308 */ /* 0x000f220000000800 */
[----:B------:R-:W-:Y:S02]  /*3050*/  FSEL R29, R29, -INF , P4 ;  /* 0xff8000001d1d7808 */ /* 0x000fe40002000000 */
[----:B------:R-:W-:Y:S02]  /*3060*/  FMNMX.FTZ R4, R28, R75, !PT ;  /* 0x0000004b1c047209 */ /* 0x000fe40007810000 */
[----:B------:R-:W-:-:S02]  /*3070*/  ISETP.GT.AND P4, PT, R39, 0x91, PT ;  /* 0x000000912700780c */ /* 0x000fc40003f84270 */
[----:B------:R-:W-:Y:S01]  /*3080*/  FSEL R70, R32, -INF , P3 ;  /* 0xff80000020467808 */ /* 0x000fe20001800000 */
[----:B------:R-:W-:Y:S01]  /*3090*/  MUFU.EX2 R20, R20 ;  /* 0x0000001400147308 */ /* 0x000fe20000000800 */
[----:B------:R-:W-:Y:S02]  /*30a0*/  FMNMX.FTZ R75, R29, R4, !PT ;  /* 0x000000041d4b7209 */ /* 0x000fe40007810000 */
[----:B------:R-:W-:Y:S02]  /*30b0*/  ISETP.GT.AND P3, PT, R39, 0x98, PT ;  /* 0x000000982700780c */ /* 0x000fe40003f64270 */
[----:B------:R-:W-:Y:S01]  /*30c0*/  FSEL R71, R33, -INF , P4 ;  /* 0xff80000021477808 */ /* 0x000fe20002000000 */
[--C-:B------:R-:W-:Y:S01]  /*30d0*/  FFMA.FTZ R33, R42, UR48, -R3.reuse ;  /* 0x000000302a217c23 */ /* 0x100fe20008010803 */
[----:B------:R-:W-:Y:S01]  /*30e0*/  FMNMX.FTZ R4, R70, R75, !PT ;  /* 0x0000004b46047209 */ /* 0x000fe20007810000 */
[--C-:B------:R-:W-:Y:S01]  /*30f0*/  FFMA.FTZ R42, R47, UR48, -R3.reuse ;  /* 0x000000302f2a7c23 */ /* 0x100fe20008010803 */
[----:B------:R-:W-:Y:S01]  /*3100*/  ISETP.GT.AND P4, PT, R39, 0x99, PT ;  /* 0x000000992700780c */ /* 0x000fe20003f84270 */
[--C-:B------:R-:W-:Y:S01]  /*3110*/  FFMA.FTZ R47, R54, UR48, -R3.reuse ;  /* 0x00000030362f7c23 */ /* 0x100fe20008010803 */
[----:B------:R-:W-:Y:S01]  /*3120*/  FSEL R39, R36, -INF , P3 ;  /* 0xff80000024277808 */ /* 0x000fe20001800000 */
[--C-:B------:R-:W-:Y:S01]  /*3130*/  FFMA.FTZ R36, R43, UR48, -R3.reuse ;  /* 0x000000302b247c23 */ /* 0x100fe20008010803 */
[----:B------:R-:W-:Y:S01]  /*3140*/  FMNMX.FTZ R4, R71, R4, !PT ;  /* 0x0000000447047209 */ /* 0x000fe20007810000 */
[--C-:B------:R-:W-:Y:S01]  /*3150*/  FFMA.FTZ R43, R50, UR48, -R3.reuse ;  /* 0x00000030322b7c23 */ /* 0x100fe20008010803 */
[----:B--2---:R-:W-:Y:S01]  /*3160*/  FSEL R74, R37, -INF , P4 ;  /* 0xff800000254a7808 */ /* 0x004fe20002000000 */
[----:B------:R-:W-:Y:S01]  /*3170*/  FFMA.FTZ R50, R55, UR48, -R3 ;  /* 0x0000003037327c23 */ /* 0x000fe20008010803 */
[----:B------:R-:W-:Y:S01]  /*3180*/  FMNMX.FTZ R37, R39, R4, !PT ;  /* 0x0000000427257209 */ /* 0x000fe20007810000 */
[----:B------:R-:W-:Y:S01]  /*3190*/  MUFU.EX2 R32, R78 ;  /* 0x0000004e00207308 */ /* 0x000fe20000000800 */
[----:B-1----:R-:W-:-:S02]  /*31a0*/  F2FP.SATFINITE.E4M3.F32.PACK_AB_MERGE_C R153, R10, R9, RZ ;  /* 0x000000090a99723e */ /* 0x002fc400048070ff */
[----:B------:R-:W-:Y:S01]  /*31b0*/  FMNMX.FTZ R4, R74, R37, !PT ;  /* 0x000000254a047209 */ /* 0x000fe20007810000 */
[--C-:B------:R-:W-:Y:S01]  /*31c0*/  FFMA.FTZ R37, R46, UR48, -R3.reuse ;  /* 0x000000302e257c23 */ /* 0x100fe20008010803 */
[--C-:B------:R-:W-:Y:S01]  /*31d0*/  FFMA.FTZ R46, R51, UR48, -R3.reuse ;  /* 0x00000030332e7c23 */ /* 0x100fe20008010803 */
[----:B------:R-:W-:Y:S01]  /*31e0*/  FFMA.FTZ R3, R2, UR48, -R3 ;  /* 0x0000003002037c23 */ /* 0x000fe20008010803 */
[----:B---3--:R-:W-:Y:S01]  /*31f0*/  F2FP.SATFINITE.E4M3.F32.PACK_AB_MERGE_C R155, R14, R13, RZ ;  /* 0x0000000d0e9b723e */ /* 0x008fe200048070ff */
[----:B------:R-:W1:Y:S01]  /*3200*/  SHFL.BFLY PT, R75, R4, 0x2, 0x1f ;  /* 0x0c401f00044b7f89 */ /* 0x000e6200000e0000 */
[----:B------:R-:W2:Y:S01]  /*3210*/  MUFU.EX2 R22, R22 ;  /* 0x0000001600167308 */ /* 0x000ea20000000800 */
[----:B------:R-:W-:Y:S02]  /*3220*/  F2FP.SATFINITE.E4M3.F32.PACK_AB_MERGE_C R153, R8, R7, R153 ;  /* 0x000000070899723e */ /* 0x000fe40004807099 */
[----:B----4-:R-:W-:Y:S02]  /*3230*/  F2FP.SATFINITE.E4M3.F32.PACK_AB_MERGE_C R149, R18, R17, RZ ;  /* 0x000000111295723e */ /* 0x010fe400048070ff */
[----:B------:R-:W-:-:S02]  /*3240*/  F2FP.SATFINITE.E4M3.F32.PACK_AB_MERGE_C R155, R12, R11, R155 ;  /* 0x0000000b0c9b723e */ /* 0x000fc4000480709b */
[----:B------:R-:W-:Y:S01]  /*3250*/  F2FP.SATFINITE.E4M3.F32.PACK_AB_MERGE_C R149, R16, R15, R149 ;  /* 0x0000000f1095723e */ /* 0x000fe20004807095 */
[----:B------:R-:W-:Y:S08]  /*3260*/  MUFU.EX2 R41, R41 ;  /* 0x0000002900297308 */ /* 0x000ff00000000800 */
[----:B------:R-:W-:Y:S01]  /*3270*/  MUFU.EX2 R49, R49 ;  /* 0x0000003100317308 */ /* 0x000fe20000000800 */
[----:B--2---:R-:W-:-:S04]  /*3280*/  F2FP.SATFINITE.E4M3.F32.PACK_AB_MERGE_C R151, R22, R21, RZ ;  /* 0x000000151697723e */ /* 0x004fc800048070ff */
[----:B------:R-:W-:Y:S02]  /*3290*/  F2FP.SATFINITE.E4M3.F32.PACK_AB_MERGE_C R151, R20, R19, R151 ;  /* 0x000000131497723e */ /* 0x000fe40004807097 */
[----:B-1----:R-:W-:Y:S01]  /*32a0*/  FMNMX.FTZ R75, R4, R75, !PT ;  /* 0x0000004b044b7209 */ /* 0x002fe20007810000 */
[----:B------:R-:W-:Y:S04]  /*32b0*/  MUFU.EX2 R25, R25 ;  /* 0x0000001900197308 */ /* 0x000fe80000000800 */
[----:B------:R-:W1:Y:S04]  /*32c0*/  SHFL.BFLY PT, R4, R75, 0x1, 0x1f ;  /* 0x0c201f004b047f89 */ /* 0x000e6800000e0000 */
[----:B------:R-:W-:Y:S08]  /*32d0*/  MUFU.EX2 R33, R33 ;  /* 0x0000002100217308 */ /* 0x000ff00000000800 */
[----:B------:R-:W-:Y:S08]  /*32e0*/  MUFU.EX2 R36, R36 ;  /* 0x0000002400247308 */ /* 0x000ff00000000800 */
[----:B------:R-:W-:Y:S01]  /*32f0*/  MUFU.EX2 R37, R37 ;  /* 0x0000002500257308 */ /* 0x000fe20000000800 */
[----:B-1----:R-:W-:Y:S01]  /*3300*/  FMNMX.FTZ R4, R75, R4, !PT ;  /* 0x000000044b047209 */ /* 0x002fe20007810000 */
[----:B------:R-:W-:-:S03]  /*3310*/  IMAD.U32 R75, RZ, RZ, UR48 ;  /* 0x00000030ff4b7e24 */ /* 0x000fc6000f8e00ff */
[C---:B------:R-:W-:Y:S01]  /*3320*/  FSETP.NEU.FTZ.AND P3, PT, R4.reuse, -INF , PT ;  /* 0xff8000000400780b */ /* 0x040fe20003f7d000 */
[----:B------:R-:W-:Y:S02]  /*3330*/  FFMA.FTZ R75, R4, R75, -8 ;  /* 0xc1000000044b7423 */ /* 0x000fe4000001004b */
[----:B------:R-:W-:Y:S03]  /*3340*/  MUFU.EX2 R42, R42 ;  /* 0x0000002a002a7308 */ /* 0x000fe60000000800 */
[----:B------:R-:W-:Y:S02]  /*3350*/  FSEL R75, R75, RZ, P3 ;  /* 0x000000ff4b4b7208 */ /* 0x000fe40001800000 */
[----:B------:R-:W-:-:S03]  /*3360*/  PLOP3.LUT P3, PT, PT, PT, UP1, 0x80, 0x0 ;  /* 0x000000000000781c */ /* 0x000fc60003f6f018 */
        /* <DEDUP_REMOVED lines=16> */
[----:B------:R-:W1:Y:S01]  /*3470*/  MUFU.EX2 R51, R51 ;  /* 0x0000003300337308 */ /* 0x000e620000000800 */
[--C-:B------:R-:W-:Y:S01]  /*3480*/  FFMA.FTZ R85, R61, UR48, -R75.reuse ;  /* 0x000000303d557c23 */ /* 0x100fe2000801084b */
[--C-:B------:R-:W-:Y:S01]  /*3490*/  FFMA.FTZ R60, R64, UR48, -R75.reuse ;  /* 0x00000030403c7c23 */ /* 0x100fe2000801084b */
[--C-:B------:R-:W-:Y:S01]  /*34a0*/  FFMA.FTZ R61, R65, UR48, -R75.reuse ;  /* 0x00000030413d7c23 */ /* 0x100fe2000801084b */
[--C-:B------:R-:W-:Y:S01]  /*34b0*/  FFMA.FTZ R64, R68, UR48, -R75.reuse ;  /* 0x0000003044407c23 */ /* 0x100fe2000801084b */
[--C-:B------:R-:W-:Y:S01]  /*34c0*/  FFMA.FTZ R65, R69, UR48, -R75.reuse ;  /* 0x0000003045417c23 */ /* 0x100fe2000801084b */
[----:B------:R-:W-:Y:S01]  /*34d0*/  FADD.FTZ R68, R7, R8 ;  /* 0x0000000807447221 */ /* 0x000fe20000010000 */
        /* <DEDUP_REMOVED lines=11> */
[----:B------:R-:W-:Y:S01]  /*3590*/  FADD.FTZ R89, R11, R90 ;  /* 0x0000005a0b597221 */ /* 0x000fe20000010000 */
[--C-:B------:R-:W-:Y:S01]  /*35a0*/  FFMA.FTZ R57, R57, UR48, -R75.reuse ;  /* 0x0000003039397c23 */ /* 0x100fe2000801084b */
[----:B------:R-:W-:Y:S01]  /*35b0*/  @!P1 PRMT R68, RZ, 0x654, R68 ;  /* 0x00000654ff449816 */ /* 0x000fe20000000044 */
[----:B------:R-:W-:Y:S01]  /*35c0*/  FFMA.FTZ R62, R62, UR48, -R75 ;  /* 0x000000303e3e7c23 */ /* 0x000fe2000801084b */
[----:B------:R-:W-:Y:S01]  /*35d0*/  FADD.FTZ R90, R12, R89 ;  /* 0x000000590c5a7221 */ /* 0x000fe20000010000 */
[----:B------:R-:W-:Y:S01]  /*35e0*/  FFMA.FTZ R59, R59, UR48, -R75 ;  /* 0x000000303b3b7c23 */ /* 0x000fe2000801084b */
[----:B------:R-:W1:Y:S01]  /*35f0*/  MUFU.EX2 R54, R54 ;  /* 0x0000003600367308 */ /* 0x000e620000000800 */
[----:B--2---:R-:W-:Y:S01]  /*3600*/  FADD.FTZ R88, R78, R69 ;  /* 0x000000454e587221 */ /* 0x004fe20000010000 */
[----:B------:R2:W-:Y:S01]  /*3610*/  @!P1 SYNCS.ARRIVE.TRANS64.RED.A1T0 RZ, [R68+URZ], RZ ;  /* 0x000000ff44ff99a7 */ /* 0x0005e2000810043f */
[----:B------:R-:W-:Y:S01]  /*3620*/  FADD.FTZ R89, R13, R90 ;  /* 0x0000005a0d597221 */ /* 0x000fe20000010000 */
[--C-:B------:R-:W-:Y:S01]  /*3630*/  FFMA.FTZ R58, R58, UR48, -R75.reuse ;  /* 0x000000303a3a7c23 */ /* 0x100fe2000801084b */
[--C-:B------:R-:W-:Y:S01]  /*3640*/  FFMA.FTZ R44, R44, UR48, -R75.reuse ;  /* 0x000000302c2c7c23 */ /* 0x100fe2000801084b */
[--C-:B------:R-:W-:Y:S01]  /*3650*/  FFMA.FTZ R45, R45, UR48, -R75.reuse ;  /* 0x000000302d2d7c23 */ /* 0x100fe2000801084b */
[--C-:B------:R-:W-:Y:S01]  /*3660*/  FFMA.FTZ R63, R63, UR48, -R75.reuse ;  /* 0x000000303f3f7c23 */ /* 0x100fe2000801084b */
[----:B------:R-:W4:Y:S01]  /*3670*/  MUFU.EX2 R55, R55 ;  /* 0x0000003700377308 */ /* 0x000f220000000800 */
[----:B---3--:R-:W-:Y:S01]  /*3680*/  FADD.FTZ R69, R79, R88 ;  /* 0x000000584f457221 */ /* 0x008fe20000010000 */
[--C-:B------:R-:W-:Y:S01]  /*3690*/  FFMA.FTZ R52, R52, UR48, -R75.reuse ;  /* 0x0000003034347c23 */ /* 0x100fe2000801084b */
[--C-:B------:R-:W-:Y:S01]  /*36a0*/  FFMA.FTZ R53, R53, UR48, -R75.reuse ;  /* 0x0000003035357c23 */ /* 0x100fe2000801084b */
[--C-:B------:R-:W-:Y:S01]  /*36b0*/  FFMA.FTZ R66, R66, UR48, -R75.reuse ;  /* 0x0000003042427c23 */ /* 0x100fe2000801084b */
[--C-:B------:R-:W-:Y:S01]  /*36c0*/  FFMA.FTZ R67, R67, UR48, -R75.reuse ;  /* 0x0000003043437c23 */ /* 0x100fe2000801084b */
[--C-:B------:R-:W-:Y:S01]  /*36d0*/  FFMA.FTZ R70, R70, UR48, -R75.reuse ;  /* 0x0000003046467c23 */ /* 0x100fe2000801084b */
[----:B------:R-:W-:Y:S01]  /*36e0*/  FFMA.FTZ R71, R71, UR48, -R75 ;  /* 0x0000003047477c23 */ /* 0x000fe2000801084b */
[----:B------:R-:W2:Y:S01]  /*36f0*/  MUFU.EX2 R82, R82 ;  /* 0x0000005200527308 */ /* 0x000ea20000000800 */
[----:B-1----:R-:W-:Y:S01]  /*3700*/  FADD.FTZ R88, R54, R69 ;  /* 0x0000004536587221 */ /* 0x002fe20000010000 */
[--C-:B------:R-:W-:Y:S01]  /*3710*/  FFMA.FTZ R39, R39, UR48, -R75.reuse ;  /* 0x0000003027277c23 */ /* 0x100fe2000801084b */
[----:B------:R-:W-:Y:S01]  /*3720*/  FFMA.FTZ R74, R74, UR48, -R75 ;  /* 0x000000304a4a7c23 */ /* 0x000fe2000801084b */
[----:B------:R-:W-:-:S04]  /*3730*/  F2FP.SATFINITE.E4M3.F32.PACK_AB_MERGE_C R78, R79, R78, RZ ;  /* 0x0000004e4f4e723e */ /* 0x000fc800048070ff */
[----:B------:R-:W1:Y:S01]  /*3740*/  MUFU.EX2 R83, R83 ;  /* 0x0000005300537308 */ /* 0x000e620000000800 */
[----:B----4-:R-:W-:Y:S01]  /*3750*/  FADD.FTZ R69, R55, R88 ;  /* 0x0000005837457221 */ /* 0x010fe20000010000 */
[----:B------:R-:W-:Y:S01]  /*3760*/  FADD.FTZ R88, R14, R89 ;  /* 0x000000590e587221 */ /* 0x000fe20000010000 */
[----:B------:R-:W-:-:S03]  /*3770*/  F2FP.SATFINITE.E4M3.F32.PACK_AB_MERGE_C R152, R51, R2, R78 ;  /* 0x000000023398723e */ /* 0x000fc6000480704e */
[----:B------:R-:W-:Y:S02]  /*3780*/  FADD.FTZ R89, R15, R88 ;  /* 0x000000580f597221 */ /* 0x000fe40000010000 */
[----:B------:R-:W3:Y:S01]  /*3790*/  MUFU.EX2 R72, R72 ;  /* 0x0000004800487308 */ /* 0x000ee20000000800 */
[----:B--2---:R-:W-:Y:S01]  /*37a0*/  FADD.FTZ R68, R82, R69 ;  /* 0x0000004552447221 */ /* 0x004fe20000010000 */
[----:B------:R-:W-:-:S04]  /*37b0*/  FADD.FTZ R88, R16, R89 ;  /* 0x0000005910587221 */ /* 0x000fc80000010000 */
[----:B------:R-:W-:Y:S02]  /*37c0*/  FADD.FTZ R89, R17, R88 ;  /* 0x0000005811597221 */ /* 0x000fe40000010000 */
[----:B------:R-:W2:Y:S01]  /*37d0*/  MUFU.EX2 R73, R73 ;  /* 0x0000004900497308 */ /* 0x000ea20000000800 */
[C---:B-1----:R-:W-:Y:S01]  /*37e0*/  FADD.FTZ R69, R83.reuse, R68 ;  /* 0x0000004453457221 */ /* 0x042fe20000010000 */
[----:B------:R-:W-:Y:S01]  /*37f0*/  FADD.FTZ R90, R18, R89 ;  /* 0x00000059125a7221 */ /* 0x000fe20000010000 */
[----:B------:R-:W-:-:S03]  /*3800*/  F2FP.SATFINITE.E4M3.F32.PACK_AB_MERGE_C R82, R83, R82, RZ ;  /* 0x000000525352723e */ /* 0x000fc600048070ff */
[----:B------:R-:W-:Y:S01]  /*3810*/  FADD.FTZ R91, R19, R90 ;  /* 0x0000005a135b7221 */ /* 0x000fe20000010000 */
[----:B------:R-:W-:Y:S01]  /*3820*/  F2FP.SATFINITE.E4M3.F32.PACK_AB_MERGE_C R154, R55, R54, R82 ;  /* 0x00000036379a723e */ /* 0x000fe20004807052 */
[----:B------:R-:W1:Y:S01]  /*3830*/  MUFU.EX2 R86, R86 ;  /* 0x0000005600567308 */ /* 0x000e620000000800 */
[----:B---3--:R-:W-:Y:S01]  /*3840*/  FADD.FTZ R68, R72, R69 ;  /* 0x0000004548447221 */ /* 0x008fe20000010000 */
[----:B------:R-:W-:Y:S01]  /*3850*/  FADD.FTZ R90, R20, R91 ;  /* 0x0000005b145a7221 */ /* 0x000fe20000010000 */
[----:B------:R-:W-:-:S03]  /*3860*/  CS2R R54, SRZ ;  /* 0x0000000000367805 */ /* 0x000fc6000001ff00 */
[----:B------:R-:W-:Y:S02]  /*3870*/  FADD.FTZ R91, R21, R90 ;  /* 0x0000005a155b7221 */ /* 0x000fe40000010000 */
[----:B------:R-:W3:Y:S01]  /*3880*/  MUFU.EX2 R87, R87 ;  /* 0x0000005700577308 */ /* 0x000ee20000000800 */
[----:B--2---:R-:W-:Y:S01]  /*3890*/  FADD.FTZ R69, R73, R68 ;  /* 0x0000004449457221 */ /* 0x004fe20000010000 */
[----:B------:R-:W-:-:S06]  /*38a0*/  FFMA.FTZ R68, R28, UR48, -R75 ;  /* 0x000000301c447c23 */ /* 0x000fcc000801084b */
[----:B------:R-:W2:Y:S01]  /*38b0*/  MUFU.EX2 R76, R76 ;  /* 0x0000004c004c7308 */ /* 0x000ea20000000800 */
[----:B-1----:R-:W-:Y:S01]  /*38c0*/  FADD.FTZ R88, R86, R69 ;  /* 0x0000004556587221 */ /* 0x002fe20000010000 */
[----:B------:R-:W-:-:S06]  /*38d0*/  FFMA.FTZ R69, R29, UR48, -R75 ;  /* 0x000000301d457c23 */ /* 0x000fcc000801084b */
[----:B------:R-:W1:Y:S01]  /*38e0*/  MUFU.EX2 R77, R77 ;  /* 0x0000004d004d7308 */ /* 0x000e620000000800 */
[C---:B---3--:R-:W-:Y:S01]  /*38f0*/  FADD.FTZ R89, R87.reuse, R88 ;  /* 0x0000005857597221 */ /* 0x048fe20000010000 */
[----:B------:R-:W-:-:S04]  /*3900*/  F2FP.SATFINITE.E4M3.F32.PACK_AB_MERGE_C R86, R87, R86, RZ ;  /* 0x000000565756723e */ /* 0x000fc800048070ff */
[----:B------:R-:W-:Y:S02]  /*3910*/  F2FP.SATFINITE.E4M3.F32.PACK_AB_MERGE_C R148, R73, R72, R86 ;  /* 0x000000484994723e */ /* 0x000fe40004807056 */
[----:B------:R-:W3:Y:S01]  /*3920*/  MUFU.EX2 R80, R80 ;  /* 0x0000005000507308 */ /* 0x000ee20000000800 */
[----:B--2---:R-:W-:-:S07]  /*3930*/  FADD.FTZ R88, R76, R89 ;  /* 0x000000594c587221 */ /* 0x004fce0000010000 */
[----:B------:R-:W2:Y:S01]  /*3940*/  MUFU.EX2 R81, R81 ;  /* 0x0000005100517308 */ /* 0x000ea20000000800 */
[----:B-1----:R-:W-:Y:S01]  /*3950*/  FADD.FTZ R89, R77, R88 ;  /* 0x000000584d597221 */ /* 0x002fe20000010000 */
[----:B------:R-:W-:-:S04]  /*3960*/  FADD.FTZ R88, R22, R91 ;  /* 0x0000005b16587221 */ /* 0x000fc80000010000 */
[----:B------:R-:W-:Y:S02]  /*3970*/  FADD.FTZ R75, R23, R88 ;  /* 0x00000058174b7221 */ /* 0x000fe40000010000 */
[----:B------:R-:W1:Y:S02]  /*3980*/  MUFU.EX2 R56, R56 ;  /* 0x0000003800387308 */ /* 0x000e640000000800 */
[----:B------:R-:W-:-:S04]  /*3990*/  FADD.FTZ R14, R40, R75 ;  /* 0x0000004b280e7221 */ /* 0x000fc80000010000 */
[----:B------:R-:W-:Y:S01]  /*39a0*/  FADD.FTZ R13, R41, R14 ;  /* 0x0000000e290d7221 */ /* 0x000fe20000010000 */
[C---:B------:R-:W-:Y:S01]  /*39b0*/  F2FP.SATFINITE.E4M3.F32.PACK_AB_MERGE_C R41, R48.reuse, R41, RZ ;  /* 0x000000293029723e */ /* 0x040fe200048070ff */
[----:B------:R-:W4:Y:S02]  /*39c0*/  MUFU.EX2 R57, R57 ;  /* 0x0000003900397308 */ /* 0x000f240000000800 */
[----:B------:R-:W-:Y:S01]  /*39d0*/  FADD.FTZ R48, R48, R13 ;  /* 0x0000000d30307221 */ /* 0x000fe20000010000 */
[----:B------:R-:W-:Y:S02]  /*39e0*/  F2FP.SATFINITE.E4M3.F32.PACK_AB_MERGE_C R145, R40, R23, R41 ;  /* 0x000000172891723e */ /* 0x000fe40004807029 */
[----:B------:R-:W-:Y:S01]  /*39f0*/  CS2R R40, SRZ ;  /* 0x0000000000287805 */ /* 0x000fe2000001ff00 */
[----:B------:R-:W-:Y:S02]  /*3a00*/  FADD.FTZ R13, R49, R48 ;  /* 0x00000030310d7221 */ /* 0x000fe40000010000 */
[----:B------:R-:W5:Y:S02]  /*3a10*/  MUFU.EX2 R84, R84 ;  /* 0x0000005400547308 */ /* 0x000f640000000800 */
[----:B------:R-:W-:-:S04]  /*3a20*/  FADD.FTZ R14, R24, R13 ;  /* 0x0000000d180e7221 */ /* 0x000fc80000010000 */
[----:B------:R-:W-:Y:S01]  /*3a30*/  FADD.FTZ R13, R25, R14 ;  /* 0x0000000e190d7221 */ /* 0x000fe20000010000 */
[C---:B------:R-:W-:Y:S01]  /*3a40*/  F2FP.SATFINITE.E4M3.F32.PACK_AB_MERGE_C R25, R32.reuse, R25, RZ ;  /* 0x000000192019723e */ /* 0x040fe200048070ff */
[----:B------:R3:W-:Y:S02]  /*3a50*/  MUFU.EX2 R28, R62 ;  /* 0x0000003e001c7308 */ /* 0x0007e40000000800 */
[----:B------:R-:W-:Y:S01]  /*3a60*/  FADD.FTZ R32, R32, R13 ;  /* 0x0000000d20207221 */ /* 0x000fe20000010000 */
[----:B------:R-:W-:Y:S02]  /*3a70*/  F2FP.SATFINITE.E4M3.F32.PACK_AB_MERGE_C R147, R24, R49, R25 ;  /* 0x000000311893723e */ /* 0x000fe40004807019 */
[----:B------:R-:W-:Y:S02]  /*3a80*/  CS2R R24, SRZ ;  /* 0x0000000000187805 */ /* 0x000fe4000001ff00 */
[----:B------:R-:W-:Y:S01]  /*3a90*/  CS2R R48, SRZ ;  /* 0x0000000000307805 */ /* 0x000fe2000001ff00 */
[----:B------:R-:W0:Y:S01]  /*3aa0*/  MUFU.EX2 R85, R85 ;  /* 0x0000005500557308 */ /* 0x000e220000000800 */
[----:B---3--:R-:W-:Y:S01]  /*3ab0*/  FADD.FTZ R62, R80, R89 ;  /* 0x00000059503e7221 */ /* 0x008fe20000010000 */
[----:B--2---:R-:W-:-:S03]  /*3ac0*/  F2FP.SATFINITE.E4M3.F32.PACK_AB_MERGE_C R80, R81, R80, RZ ;  /* 0x000000505150723e */ /* 0x004fc600048070ff */
[----:B------:R-:W-:Y:S01]  /*3ad0*/  FADD.FTZ R9, R81, R62 ;  /* 0x0000003e51097221 */ /* 0x000fe20000010000 */
[----:B------:R-:W-:Y:S02]  /*3ae0*/  F2FP.SATFINITE.E4M3.F32.PACK_AB_MERGE_C R150, R77, R76, R80 ;  /* 0x0000004c4d96723e */ /* 0x000fe40004807050 */
[----:B------:R-:W2:Y:S01]  /*3af0*/  MUFU.EX2 R60, R60 ;  /* 0x0000003c003c7308 */ /* 0x000ea20000000800 */
[----:B-1----:R-:W-:-:S04]  /*3b00*/  FADD.FTZ R10, R56, R9 ;  /* 0x00000009380a7221 */ /* 0x002fc80000010000 */
[----:B----4-:R-:W-:-:S03]  /*3b10*/  FADD.FTZ R9, R57, R10 ;  /* 0x0000000a39097221 */ /* 0x010fc60000010000 */
[----:B------:R-:W1:Y:S01]  /*3b20*/  MUFU.EX2 R61, R61 ;  /* 0x0000003d003d7308 */ /* 0x000e620000000800 */
[----:B-----5:R-:W-:Y:S01]  /*3b30*/  FADD.FTZ R10, R84, R9 ;  /* 0x00000009540a7221 */ /* 0x020fe20000010000 */
[----:B0-----:R-:W-:-:S03]  /*3b40*/  F2FP.SATFINITE.E4M3.F32.PACK_AB_MERGE_C R84, R85, R84, RZ ;  /* 0x000000545554723e */ /* 0x001fc600048070ff */
[----:B------:R-:W-:Y:S01]  /*3b50*/  FADD.FTZ R9, R85, R10 ;  /* 0x0000000a55097221 */ /* 0x000fe20000010000 */
[----:B------:R-:W-:Y:S02]  /*3b60*/  F2FP.SATFINITE.E4M3.F32.PACK_AB_MERGE_C R144, R57, R56, R84 ;  /* 0x000000383990723e */ /* 0x000fe40004807054 */
[----:B------:R-:W0:Y:S01]  /*3b70*/  MUFU.EX2 R64, R64 ;  /* 0x0000004000407308 */ /* 0x000e220000000800 */
[----:B--2---:R-:W-:-:S07]  /*3b80*/  FADD.FTZ R10, R60, R9 ;  /* 0x000000093c0a7221 */ /* 0x004fce0000010000 */
[----:B------:R-:W2:Y:S01]  /*3b90*/  MUFU.EX2 R65, R65 ;  /* 0x0000004100417308 */ /* 0x000ea20000000800 */
[----:B-1----:R-:W-:-:S07]  /*3ba0*/  FADD.FTZ R9, R61, R10 ;  /* 0x0000000a3d097221 */ /* 0x002fce0000010000 */
[----:B------:R-:W1:Y:S01]  /*3bb0*/  MUFU.EX2 R59, R59 ;  /* 0x0000003b003b7308 */ /* 0x000e620000000800 */
[----:B0-----:R-:W-:Y:S01]  /*3bc0*/  FADD.FTZ R8, R64, R9 ;  /* 0x0000000940087221 */ /* 0x001fe20000010000 */
[----:B------:R-:W-:-:S06]  /*3bd0*/  FADD.FTZ R9, R33, R32 ;  /* 0x0000002021097221 */ /* 0x000fcc0000010000 */
[----:B------:R-:W0:Y:S01]  /*3be0*/  MUFU.EX2 R58, R58 ;  /* 0x0000003a003a7308 */ /* 0x000e220000000800 */
[C---:B--2---:R-:W-:Y:S01]  /*3bf0*/  FADD.FTZ R8, R65.reuse, R8 ;  /* 0x0000000841087221 */ /* 0x044fe20000010000 */
[----:B------:R-:W-:-:S04]  /*3c00*/  F2FP.SATFINITE.E4M3.F32.PACK_AB_MERGE_C R64, R65, R64, RZ ;  /* 0x000000404140723e */ /* 0x000fc800048070ff */
[----:B------:R-:W-:Y:S02]  /*3c10*/  F2FP.SATFINITE.E4M3.F32.PACK_AB_MERGE_C R146, R61, R60, R64 ;  /* 0x0000003c3d92723e */ /* 0x000fe40004807040 */
[----:B------:R-:W2:Y:S01]  /*3c20*/  MUFU.EX2 R44, R44 ;  /* 0x0000002c002c7308 */ /* 0x000ea20000000800 */
[----:B-1----:R-:W-:Y:S01]  /*3c30*/  FADD.FTZ R7, R59, R8 ;  /* 0x000000083b077221 */ /* 0x002fe20000010000 */
[----:B------:R-:W-:-:S04]  /*3c40*/  FADD.FTZ R8, R36, R9 ;  /* 0x0000000924087221 */ /* 0x000fc80000010000 */
[----:B------:R-:W-:Y:S01]  /*3c50*/  FADD.FTZ R9, R37, R8 ;  /* 0x0000000825097221 */ /* 0x000fe20000010000 */
[----:B------:R-:W-:Y:S01]  /*3c60*/  F2FP.SATFINITE.E4M3.F32.PACK_AB_MERGE_C R37, R42, R37, RZ ;  /* 0x000000252a25723e */ /* 0x000fe200048070ff */
[----:B------:R-:W1:Y:S01]  /*3c70*/  MUFU.EX2 R45, R45 ;  /* 0x0000002d002d7308 */ /* 0x000e620000000800 */
[----:B0-----:R-:W-:Y:S01]  /*3c80*/  FADD.FTZ R7, R58, R7 ;  /* 0x000000073a077221 */ /* 0x001fe20000010000 */
[----:B------:R-:W-:Y:S01]  /*3c90*/  FADD.FTZ R42, R42, R9 ;  /* 0x000000092a2a7221 */ /* 0x000fe20000010000 */
[----:B------:R-:W-:Y:S02]  /*3ca0*/  F2FP.SATFINITE.E4M3.F32.PACK_AB_MERGE_C R141, R36, R33, R37 ;  /* 0x00000021248d723e */ /* 0x000fe40004807025 */
[----:B------:R-:W-:Y:S02]  /*3cb0*/  CS2R R32, SRZ ;  /* 0x0000000000207805 */ /* 0x000fe4000001ff00 */
[----:B------:R-:W-:Y:S01]  /*3cc0*/  CS2R R36, SRZ ;  /* 0x0000000000247805 */ /* 0x000fe2000001ff00 */
[----:B------:R-:W0:Y:S01]  /*3cd0*/  MUFU.EX2 R46, R46 ;  /* 0x0000002e002e7308 */ /* 0x000e220000000800 */
[----:B--2---:R-:W-:Y:S01]  /*3ce0*/  FADD.FTZ R8, R44, R7 ;  /* 0x000000072c087221 */ /* 0x004fe20000010000 */
[----:B------:R-:W-:-:S06]  /*3cf0*/  FADD.FTZ R7, R43, R42 ;  /* 0x0000002a2b077221 */ /* 0x000fcc0000010000 */
[----:B------:R-:W2:Y:S01]  /*3d00*/  MUFU.EX2 R29, R63 ;  /* 0x0000003f001d7308 */ /* 0x000ea20000000800 */
[C---:B-1----:R-:W-:Y:S01]  /*3d10*/  F2FP.SATFINITE.E4M3.F32.PACK_AB_MERGE_C R44, R45.reuse, R44, RZ ;  /* 0x0000002c2d2c723e */ /* 0x042fe200048070ff */
[----:B------:R-:W-:-:S03]  /*3d20*/  FADD.FTZ R45, R45, R8 ;  /* 0x000000082d2d7221 */ /* 0x000fc60000010000 */
[----:B------:R-:W-:Y:S01]  /*3d30*/  F2FP.SATFINITE.E4M3.F32.PACK_AB_MERGE_C R140, R58, R59, R44 ;  /* 0x0000003b3a8c723e */ /* 0x000fe2000480702c */
[----:B------:R-:W-:Y:S01]  /*3d40*/  FADD.FTZ R8, R28, R45 ;  /* 0x0000002d1c087221 */ /* 0x000fe20000010000 */
[----:B------:R-:W-:Y:S01]  /*3d50*/  CS2R R44, SRZ ;  /* 0x00000000002c7805 */ /* 0x000fe2000001ff00 */
[----:B------:R-:W-:Y:S01]  /*3d60*/  MUFU.EX2 R47, R47 ;  /* 0x0000002f002f7308 */ /* 0x000fe20000000800 */
[----:B0-----:R-:W-:-:S07]  /*3d70*/  FADD.FTZ R10, R46, R7 ;  /* 0x000000072e0a7221 */ /* 0x001fce0000010000 */
[----:B------:R-:W0:Y:S01]  /*3d80*/  MUFU.EX2 R50, R50 ;  /* 0x0000003200327308 */ /* 0x000e220000000800 */
[----:B--2---:R-:W-:-:S07]  /*3d90*/  FADD.FTZ R7, R29, R8 ;  /* 0x000000081d077221 */ /* 0x004fce0000010000 */
[----:B------:R-:W1:Y:S08]  /*3da0*/  MUFU.EX2 R52, R52 ;  /* 0x0000003400347308 */ /* 0x000e700000000800 */
[----:B------:R-:W2:Y:S01]  /*3db0*/  MUFU.EX2 R53, R53 ;  /* 0x0000003500357308 */ /* 0x000ea20000000800 */
[----:B0-----:R-:W-:Y:S01]  /*3dc0*/  F2FP.SATFINITE.E4M3.F32.PACK_AB_MERGE_C R9, R50, R47, RZ ;  /* 0x0000002f3209723e */ /* 0x001fe200048070ff */
[----:B------:R-:W-:-:S03]  /*3dd0*/  FADD.FTZ R47, R47, R10 ;  /* 0x0000000a2f2f7221 */ /* 0x000fc60000010000 */
[----:B------:R-:W-:Y:S01]  /*3de0*/  F2FP.SATFINITE.E4M3.F32.PACK_AB_MERGE_C R143, R46, R43, R9 ;  /* 0x0000002b2e8f723e */ /* 0x000fe20004807009 */
[----:B------:R-:W-:Y:S01]  /*3df0*/  FADD.FTZ R47, R50, R47 ;  /* 0x0000002f322f7221 */ /* 0x000fe20000010000 */
[----:B------:R-:W-:Y:S01]  /*3e00*/  CS2R R42, SRZ ;  /* 0x00000000002a7805 */ /* 0x000fe2000001ff00 */
[----:B------:R-:W-:Y:S01]  /*3e10*/  MUFU.EX2 R30, R30 ;  /* 0x0000001e001e7308 */ /* 0x000fe20000000800 */
[----:B-1----:R-:W-:Y:S01]  /*3e20*/  FADD.FTZ R8, R52, R7 ;  /* 0x0000000734087221 */ /* 0x002fe20000010000 */
[----:B------:R-:W-:-:S06]  /*3e30*/  CS2R R50, SRZ ;  /* 0x0000000000327805 */ /* 0x000fcc000001ff00 */
[----:B------:R-:W0:Y:S01]  /*3e40*/  MUFU.EX2 R31, R31 ;  /* 0x0000001f001f7308 */ /* 0x000e220000000800 */
[C---:B--2---:R-:W-:Y:S01]  /*3e50*/  F2FP.SATFINITE.E4M3.F32.PACK_AB_MERGE_C R52, R53.reuse, R52, RZ ;  /* 0x000000343534723e */ /* 0x044fe200048070ff */
[----:B------:R-:W-:-:S03]  /*3e60*/  FADD.FTZ R53, R53, R8 ;  /* 0x0000000835357221 */ /* 0x000fc60000010000 */
[----:B------:R-:W-:Y:S02]  /*3e70*/  F2FP.SATFINITE.E4M3.F32.PACK_AB_MERGE_C R142, R29, R28, R52 ;  /* 0x0000001c1d8e723e */ /* 0x000fe40004807034 */
[----:B------:R-:W-:Y:S01]  /*3e80*/  CS2R R28, SRZ ;  /* 0x00000000001c7805 */ /* 0x000fe2000001ff00 */
[----:B------:R-:W1:Y:S08]  /*3e90*/  MUFU.EX2 R26, R26 ;  /* 0x0000001a001a7308 */ /* 0x000e700000000800 */
[----:B------:R-:W2:Y:S01]  /*3ea0*/  MUFU.EX2 R66, R66 ;  /* 0x0000004200427308 */ /* 0x000ea20000000800 */
[----:B0-----:R-:W-:-:S07]  /*3eb0*/  F2FP.SATFINITE.E4M3.F32.PACK_AB_MERGE_C R7, R31, R30, RZ ;  /* 0x0000001e1f07723e */ /* 0x001fce00048070ff */
[----:B------:R-:W0:Y:S01]  /*3ec0*/  MUFU.EX2 R27, R27 ;  /* 0x0000001b001b7308 */ /* 0x000e220000000800 */
[----:B-1----:R-:W-:Y:S01]  /*3ed0*/  FADD.FTZ R8, R26, R47 ;  /* 0x0000002f1a087221 */ /* 0x002fe20000010000 */
[----:B------:R-:W-:-:S06]  /*3ee0*/  CS2R R46, SRZ ;  /* 0x00000000002e7805 */ /* 0x000fcc000001ff00 */
[----:B------:R-:W1:Y:S01]  /*3ef0*/  MUFU.EX2 R67, R67 ;  /* 0x0000004300437308 */ /* 0x000e620000000800 */
[----:B--2---:R-:W-:Y:S01]  /*3f00*/  FADD.FTZ R2, R66, R53 ;  /* 0x0000003542027221 */ /* 0x004fe20000010000 */
[----:B------:R-:W-:-:S06]  /*3f10*/  CS2R R52, SRZ ;  /* 0x0000000000347805 */ /* 0x000fcc000001ff00 */
[----:B------:R-:W2:Y:S01]  /*3f20*/  MUFU.EX2 R68, R68 ;  /* 0x0000004400447308 */ /* 0x000ea20000000800 */
[C---:B0-----:R-:W-:Y:S01]  /*3f30*/  F2FP.SATFINITE.E4M3.F32.PACK_AB_MERGE_C R137, R27.reuse, R26, R7 ;  /* 0x0000001a1b89723e */ /* 0x041fe20004807007 */
[----:B------:R-:W-:-:S04]  /*3f40*/  FADD.FTZ R27, R27, R8 ;  /* 0x000000081b1b7221 */ /* 0x000fc80000010000 */
[----:B------:R-:W-:Y:S01]  /*3f50*/  FADD.FTZ R30, R30, R27 ;  /* 0x0000001b1e1e7221 */ /* 0x000fe20000010000 */
[----:B------:R-:W-:Y:S01]  /*3f60*/  CS2R R26, SRZ ;  /* 0x00000000001a7805 */ /* 0x000fe2000001ff00 */
[----:B------:R-:W0:Y:S01]  /*3f70*/  MUFU.EX2 R69, R69 ;  /* 0x0000004500457308 */ /* 0x000e220000000800 */
[----:B-1----:R-:W-:Y:S01]  /*3f80*/  FADD.FTZ R7, R67, R2 ;  /* 0x0000000243077221 */ /* 0x002fe20000010000 */
[----:B------:R-:W-:-:S06]  /*3f90*/  FADD.FTZ R31, R31, R30 ;  /* 0x0000001e1f1f7221 */ /* 0x000fcc0000010000 */
[----:B------:R-:W-:Y:S01]  /*3fa0*/  MUFU.EX2 R38, R38 ;  /* 0x0000002600267308 */ /* 0x000fe20000000800 */
[----:B--2---:R-:W-:-:S07]  /*3fb0*/  FADD.FTZ R2, R68, R7 ;  /* 0x0000000744027221 */ /* 0x004fce0000010000 */
[----:B------:R-:W1:Y:S01]  /*3fc0*/  MUFU.EX2 R3, R3 ;  /* 0x0000000300037308 */ /* 0x000e620000000800 */
[C---:B0-----:R-:W-:Y:S01]  /*3fd0*/  F2FP.SATFINITE.E4M3.F32.PACK_AB_MERGE_C R68, R69.reuse, R68, RZ ;  /* 0x000000444544723e */ /* 0x041fe200048070ff */
[----:B------:R-:W-:-:S03]  /*3fe0*/  FADD.FTZ R69, R69, R2 ;  /* 0x0000000245457221 */ /* 0x000fc60000010000 */
[----:B------:R-:W-:-:S03]  /*3ff0*/  F2FP.SATFINITE.E4M3.F32.PACK_AB_MERGE_C R136, R67, R66, R68 ;  /* 0x000000424388723e */ /* 0x000fc60004807044 */
[----:B------:R-:W0:Y:S08]  /*4000*/  MUFU.EX2 R34, R34 ;  /* 0x0000002200227308 */ /* 0x000e300000000800 */
[----:B------:R-:W2:Y:S01]  /*4010*/  MUFU.EX2 R70, R70 ;  /* 0x0000004600467308 */ /* 0x000ea20000000800 */
[----:B-1----:R-:W-:-:S07]  /*4020*/  F2FP.SATFINITE.E4M3.F32.PACK_AB_MERGE_C R7, R3, R38, RZ ;  /* 0x000000260307723e */ /* 0x002fce00048070ff */
[----:B------:R-:W1:Y:S01]  /*4030*/  MUFU.EX2 R35, R35 ;  /* 0x0000002300237308 */ /* 0x000e620000000800 */
[----:B0-----:R-:W-:Y:S01]  /*4040*/  FADD.FTZ R8, R34, R31 ;  /* 0x0000001f22087221 */ /* 0x001fe20000010000 */
[----:B------:R-:W-:-:S06]  /*4050*/  CS2R R30, SRZ ;  /* 0x00000000001e7805 */ /* 0x000fcc000001ff00 */
[----:B------:R-:W0:Y:S01]  /*4060*/  MUFU.EX2 R71, R71 ;  /* 0x0000004700477308 */ /* 0x000e220000000800 */
[----:B--2---:R-:W-:-:S07]  /*4070*/  FADD.FTZ R2, R70, R69 ;  /* 0x0000004546027221 */ /* 0x004fce0000010000 */
[----:B------:R-:W-:Y:S01]  /*4080*/  MUFU.EX2 R39, R39 ;  /* 0x0000002700277308 */ /* 0x000fe20000000800 */
[C---:B-1----:R-:W-:Y:S01]  /*4090*/  F2FP.SATFINITE.E4M3.F32.PACK_AB_MERGE_C R139, R35.reuse, R34, R7 ;  /* 0x00000022238b723e */ /* 0x042fe20004807007 */
[----:B------:R-:W-:-:S04]  /*40a0*/  FADD.FTZ R35, R35, R8 ;  /* 0x0000000823237221 */ /* 0x000fc80000010000 */
[----:B------:R-:W-:Y:S01]  /*40b0*/  FADD.FTZ R38, R38, R35 ;  /* 0x0000002326267221 */ /* 0x000fe20000010000 */
[----:B------:R-:W-:Y:S01]  /*40c0*/  CS2R R34, SRZ ;  /* 0x0000000000227805 */ /* 0x000fe2000001ff00 */
[----:B------:R-:W1:Y:S01]  /*40d0*/  MUFU.EX2 R74, R74 ;  /* 0x0000004a004a7308 */ /* 0x000e620000000800 */
[----:B0-----:R-:W-:Y:S01]  /*40e0*/  FADD.FTZ R2, R71, R2 ;  /* 0x0000000247027221 */ /* 0x001fe20000010000 */
[----:B-1----:R-:W-:-:S03]  /*40f0*/  F2FP.SATFINITE.E4M3.F32.PACK_AB_MERGE_C R7, R74, R39, RZ ;  /* 0x000000274a07723e */ /* 0x002fc600048070ff */
[----:B------:R-:W-:Y:S01]  /*4100*/  FADD.FTZ R39, R39, R2 ;  /* 0x0000000227277221 */ /* 0x000fe20000010000 */
[----:B------:R-:W-:Y:S01]  /*4110*/  FADD.FTZ R2, R3, R38 ;  /* 0x0000002603027221 */ /* 0x000fe20000010000 */
[----:B------:R-:W-:Y:S02]  /*4120*/  F2FP.SATFINITE.E4M3.F32.PACK_AB_MERGE_C R138, R71, R70, R7 ;  /* 0x00000046478a723e */ /* 0x000fe40004807007 */
[----:B------:R-:W-:Y:S01]  /*4130*/  FADD.FTZ R3, R74, R39 ;  /* 0x000000274a037221 */ /* 0x000fe20000010000 */
[----:B------:R-:W-:Y:S01]  /*4140*/  CS2R R38, SRZ ;  /* 0x0000000000267805 */ /* 0x000fe2000001ff00 */
[----:B------:R-:W-:Y:S06]  /*4150*/  @!P3 BRA `(.L_x_1523) ;  /* 0x0000002c00b4b947 */ /* 0x000fec0003800000 */
        /* <DEDUP_REMOVED lines=19> */
[----:B------:R-:W-:-:S05]  /*4290*/  ULDC UR18, c[0x0][0x2f0] ;  /* 0x0000bc0000127ab9 */ /* 0x000fca0000000800 */
.L_x_1533:
[----:B------:R-:W-:-:S04]  /*42a0*/  UIADD3 UR6, UR21, 0x1, URZ ;  /* 0x0000000115067890 */ /* 0x000fc8000fffe03f */
[----:B------:R-:W-:-:S04]  /*42b0*/  UISETP.NE.AND UP1, UPT, UR6, 0x2, UPT ;  /* 0x000000020600788c */ /* 0x000fc8000bf25270 */
[----:B------:R-:W-:Y:S02]  /*42c0*/  USEL UR9, URZ, 0x1, UP1 ;  /* 0x000000013f097887 */ /* 0x000fe40008800000 */
[----:B------:R-:W-:Y:S02]  /*42d0*/  USEL UR10, UR6, URZ, UP1 ;  /* 0x0000003f060a7287 */ /* 0x000fe40008800000 */
[----:B------:R-:W-:Y:S01]  /*42e0*/  ULOP3.LUT UR9, UR22, UR9, URZ, 0x3c, !UPT ;  /* 0x0000000916097292 */ /* 0x000fe2000f8e3c3f */
[----:B------:R-:W-:Y:S11]  /*42f0*/  @!P0 BRA `(.L_x_1524) ;  /* 0x0000000000048947 */ /* 0x000ff60003800000 */
[----:B------:R-:W-:Y:S01]  /*4300*/  BPT.TRAP 0x1 ;  /* 0x000000040000795c */ /* 0x000fe20000300000 */
.L_x_1524:
[----:B------:R-:W-:Y:S01]  /*4310*/  ULEA UR19, UR10, UR49, 0x3 ;  /* 0x000000310a137291 */ /* 0x000fe2000f8e183f */
[----:B------:R-:W-:-:S05]  /*4320*/  IMAD.U32 R7, RZ, RZ, UR9 ;  /* 0x00000009ff077e24 */ /* 0x000fca000f8e00ff */
[----:B------:R-:W-:-:S04]  /*4330*/  SHF.L.U32 R7, R7, 0x1f, RZ ;  /* 0x0000001f07077819 */ /* 0x000fc800000006ff */
[----:B------:R0:W1:Y:S01]  /*4340*/  SYNCS.PHASECHK.TRANS64.TRYWAIT P3, [UR19+0x12430], R7 ;  /* 0x01243007ff0075a7 */ /* 0x0000620008060153 */
[----:B------:R-:W-:Y:S05]  /*4350*/  @!P0 BRA `(.L_x_1525) ;  /* 0x0000000000048947 */ /* 0x000fea0003800000 */
[----:B------:R-:W-:Y:S01]  /*4360*/  BPT.TRAP 0x1 ;  /* 0x000000040000795c */ /* 0x000fe20000300000 */
.L_x_1525:
[----:B-1----:R-:W-:Y:S05]  /*4370*/  @P3 BRA `(.L_x_1526) ;  /* 0x0000000000083947 */ /* 0x002fea0003800000 */
[----:B------:R-:W1:Y:S02]  /*4380*/  SYNCS.PHASECHK.TRANS64.TRYWAIT P3, [UR19+0x12430], R7 ;  /* 0x01243007ff0075a7 */ /* 0x000e640008060153 */
[----:B-1----:R-:W-:Y:S05]  /*4390*/  @!P3 BRA `(.L_x_1527) ;  /* 0x000000a00064b947 */ /* 0x002fea0003800000 */
.L_x_1526:
        /* <DEDUP_REMOVED lines=64> */
.L_x_1528:
[----:B------:R-:W-:Y:S01]  /*47a0*/  ULEA UR13, UR21, UR49, 0x3 ;  /* 0x00000031150d7291 */ /* 0x000fe2000f8e183f */
[----:B01----:R-:W-:-:S05]  /*47b0*/  IMAD.U32 R7, RZ, RZ, UR22 ;  /* 0x00000016ff077e24 */ /* 0x003fca000f8e00ff */
[----:B------:R-:W-:-:S04]  /*47c0*/  SHF.L.U32 R7, R7, 0x1f, RZ ;  /* 0x0000001f07077819 */ /* 0x000fc800000006ff */
[----:B------:R0:W1:Y:S01]  /*47d0*/  SYNCS.PHASECHK.TRANS64.TRYWAIT P3, [UR13+0x12450], R7 ;  /* 0x01245007ff0075a7 */ /* 0x000062000806014d */
[----:B------:R-:W-:Y:S05]  /*47e0*/  @!P0 BRA `(.L_x_1529) ;  /* 0x0000000000048947 */ /* 0x000fea0003800000 */
[----:B------:R-:W-:Y:S01]  /*47f0*/  BPT.TRAP 0x1 ;  /* 0x000000040000795c */ /* 0x000fe20000300000 */
.L_x_1529:
[----:B-1----:R-:W-:Y:S05]  /*4800*/  @P3 BRA `(.L_x_1530) ;  /* 0x0000000000083947 */ /* 0x002fea0003800000 */
[----:B------:R-:W1:Y:S02]  /*4810*/  SYNCS.PHASECHK.TRANS64.TRYWAIT P3, [UR13+0x12450], R7 ;  /* 0x01245007ff0075a7 */ /* 0x000e64000806014d */
[----:B-1----:R-:W-:Y:S05]  /*4820*/  @!P3 BRA `(.L_x_1531) ;  /* 0x0000009c0058b947 */ /* 0x002fea0003800000 */
.L_x_1530:
[----:B------:R-:W-:Y:S01]  /*4830*/  @UP0 ULDC UR6, c[0x0][0x44c] ;  /* 0x0001130000060ab9 */ /* 0x000fe20000000800 */
[----:B-1----:R-:W-:Y:S01]  /*4840*/  IMAD.MOV.U32 R8, RZ, RZ, R5 ;  /* 0x000000ffff087224 */ /* 0x002fe200078e0005 */
[----:B------:R-:W-:Y:S01]  /*4850*/  WARPGROUP.ARRIVE ;  /* 0x00000000000079c5 */ /* 0x000fe20000000000 */
[----:B0-----:R-:W-:Y:S01]  /*4860*/  @P2 IMAD.HI.U32 R7, R5, UR6, RZ ;  /* 0x0000000605072c27 */ /* 0x001fe2000f8e00ff */
[----:B------:R-:W-:Y:S01]  /*4870*/  @UP0 ULDC UR6, c[0x0][0x450] ;  /* 0x0001140000060ab9 */ /* 0x000fe20000000800 */
[----:B------:R-:W-:Y:S02]  /*4880*/  UMOV UR7, 0xc0000010 ;  /* 0xc000001000077882 */ /* 0x000fe40000000000 */
[----:B------:R-:W-:Y:S01]  /*4890*/  IMAD.U32 R12, RZ, RZ, UR18 ;  /* 0x00000012ff0c7e24 */ /* 0x000fe2000f8e00ff */
[----:B------:R-:W-:Y:S01]  /*48a0*/  @P2 SHF.R.U32.HI R8, RZ, UR6, R7 ;  /* 0x00000006ff082c19 */ /* 0x000fe20008011607 */
[----:B------:R-:W-:Y:S01]  /*48b0*/  UMOV UR6, 0x1 ;  /* 0x0000000100067882 */ /* 0x000fe20000000000 */
[----:B------:R-:W-:Y:S01]  /*48c0*/  IMAD.MOV.U32 R7, RZ, RZ, -0x2 ;  /* 0xfffffffeff077424 */ /* 0x000fe200078e00ff */
[----:B------:R-:W-:-:S02]  /*48d0*/  UIMAD UR6, UR11, -0xa0, UR6 ;  /* 0xffffff600b0678a4 */ /* 0x000fc4000f8e0206 */
[----:B------:R-:W0:Y:S04]  /*48e0*/  SHFL.IDX PT, R10, R8, RZ, 0x1c1f ;  /* 0x001c1fff080a7589 */ /* 0x000e2800000e0000 */
[----:B------:R-:W-:Y:S01]  /*48f0*/  IMAD R7, R6, R7, UR6 ;  /* 0x0000000606077e24 */ /* 0x000fe2000f8e0207 */
[----:B------:R-:W1:Y:S01]  /*4900*/  SHFL.IDX PT, R8, R8, 0x1, 0x1c1f ;  /* 0x003c1f0008087f89 */ /* 0x000e6200000e0000 */
[----:B------:R-:W-:Y:S02]  /*4910*/  UIADD3 UR6, UR49, 0x200, URZ ;  /* 0x0000020031067890 */ /* 0x000fe4000fffe03f */
[----:B------:R-:W-:Y:S02]  /*4920*/  IMAD R7, R12, UR46, R7 ;  /* 0x0000002e0c077c24 */ /* 0x000fe4000f8e0207 */
[----:B------:R-:W-:-:S04]  /*4930*/  USHF.R.U32.HI UR6, URZ, 0x4, UR6 ;  /* 0x000000043f067899 */ /* 0x000fc80008011606 */
[----:B------:R-:W-:-:S04]  /*4940*/  ULOP3.LUT UR6, UR6, 0x3fff, URZ, 0xc0, !UPT ;  /* 0x00003fff06067892 */ /* 0x000fc8000f8ec03f */
[----:B------:R-:W-:-:S04]  /*4950*/  ULOP3.LUT UR6, UR6, 0x10000, URZ, 0xfc, !UPT ;  /* 0x0001000006067892 */ /* 0x000fc8000f8efc3f */
[----:B------:R-:W-:Y:S01]  /*4960*/  UIMAD UR12, UR21, 0x280, UR6 ;  /* 0x00000280150c78a4 */ /* 0x000fe2000f8e0206 */
[----:B0-----:R-:W-:-:S04]  /*4970*/  IADD3 R9, R10, -UR17, R7 ;  /* 0x800000110a097c10 */ /* 0x001fc8000fffe007 */
[C---:B------:R-:W-:Y:S02]  /*4980*/  ISETP.GT.AND P3, PT, R9.reuse, RZ, PT ;  /* 0x000000ff0900720c */ /* 0x040fe40003f64270 */
[----:B------:R-:W-:Y:S01]  /*4990*/  UMOV UR6, UR12 ;  /* 0x0000000c00067c82 */ /* 0x000fe20008000000 */
[C---:B------:R-:W-:Y:S01]  /*49a0*/  ISETP.GT.AND P4, PT, R9.reuse, 0x1, PT ;  /* 0x000000010900780c */ /* 0x040fe20003f84270 */
[----:B------:R-:W-:Y:S01]  /*49b0*/  QGMMA.64x64x32.F32.E4M3.E4M3 R24, R152, gdesc[UR4], R24, gsb0 ;  /* 0x00e0000498187df3 */ /* 0x000fe20008000818 */
[----:B------:R-:W-:Y:S01]  /*49c0*/  FSEL R11, R120, -INF , P3 ;  /* 0xff800000780b7808 */ /* 0x000fe20001800000 */
[----:B------:R-:W-:Y:S01]  /*49d0*/  UIADD3 UR6, UR12, 0x80, URZ ;  /* 0x000000800c067890 */ /* 0x000fe2000fffe03f */
[----:B------:R-:W-:Y:S01]  /*49e0*/  ISETP.GT.AND P3, PT, R9, 0x8, PT ;  /* 0x000000080900780c */ /* 0x000fe20003f64270 */
[----:B------:R-:W-:Y:S01]  /*49f0*/  UMOV UR7, 0xc0000010 ;  /* 0xc000001000077882 */ /* 0x000fe20000000000 */
        /* <DEDUP_REMOVED lines=36> */
[----:B------:R-:W-:Y:S01]  /*4c40*/  FSEL R113, R113, -INF , P4 ;  /* 0xff80000071717808 */ /* 0x000fe20002000000 */
[----:B------:R-:W-:Y:S02]  /*4c50*/  WARPGROUP.DEPBAR.LE gsb0, 0x0 ;  /* 0x00008000000079c5 */ /* 0x000fe40000010000 */
[----:B------:R-:W-:Y:S01]  /*4c60*/  FMNMX.FTZ R10, R112, R13, !PT ;  /* 0x0000000d700a7209 */ /* 0x000fe20007810000 */
[----:B------:R-:W-:Y:S01]  /*4c70*/  WARPGROUP.ARRIVE ;  /* 0x00000000000079c5 */ /* 0x000fe20000000000 */
[----:B------:R-:W-:-:S02]  /*4c80*/  ISETP.GT.AND P4, PT, R9, 0x39, PT ;  /* 0x000000390900780c */ /* 0x000fc40003f84270 */
[----:B------:R-:W-:Y:S02]  /*4c90*/  FSEL R116, R116, -INF , P3 ;  /* 0xff80000074747808 */ /* 0x000fe40001800000 */
[----:B------:R-:W-:Y:S01]  /*4ca0*/  FMNMX.FTZ R13, R113, R10, !PT ;  /* 0x0000000a710d7209 */ /* 0x000fe20007810000 */
[----:B------:R-:W-:Y:S01]  /*4cb0*/  QGMMA.64x64x32.F32.E4M3.E4M3 R24, R148, gdesc[UR4], R24, gsb0 ;  /* 0x00e0000494187df3 */ /* 0x000fe20008000818 */
[----:B------:R-:W-:Y:S01]  /*4cc0*/  ISETP.GT.AND P3, PT, R9, 0x40, PT ;  /* 0x000000400900780c */ /* 0x000fe20003f64270 */
[----:B------:R-:W-:Y:S01]  /*4cd0*/  UIADD3 UR6, UR12, 0x100, URZ ;  /* 0x000001000c067890 */ /* 0x000fe2000fffe03f */
[----:B------:R-:W-:Y:S01]  /*4ce0*/  FSEL R117, R117, -INF , P4 ;  /* 0xff80000075757808 */ /* 0x000fe20002000000 */
[----:B------:R-:W-:Y:S01]  /*4cf0*/  UMOV UR7, 0xc0000010 ;  /* 0xc000001000077882 */ /* 0x000fe20000000000 */
        /* <DEDUP_REMOVED lines=36> */
[----:B------:R-:W-:Y:S01]  /*4f40*/  FMNMX.FTZ R10, R76, R13, !PT ;  /* 0x0000000d4c0a7209 */ /* 0x000fe20007810000 */
[----:B------:R-:W-:Y:S02]  /*4f50*/  WARPGROUP.DEPBAR.LE gsb0, 0x0 ;  /* 0x00008000000079c5 */ /* 0x000fe40000010000 */
[----:B------:R-:W-:Y:S01]  /*4f60*/  ISETP.GT.AND P4, PT, R9, 0x71, PT ;  /* 0x000000710900780c */ /* 0x000fe20003f84270 */
[----:B------:R-:W-:Y:S01]  /*4f70*/  WARPGROUP.ARRIVE ;  /* 0x00000000000079c5 */ /* 0x000fe20000000000 */
[----:B------:R-:W-:-:S02]  /*4f80*/  FSEL R80, R80, -INF , P3 ;  /* 0xff80000050507808 */ /* 0x000fc40001800000 */
[----:B------:R-:W-:Y:S02]  /*4f90*/  FMNMX.FTZ R13, R77, R10, !PT ;  /* 0x0000000a4d0d7209 */ /* 0x000fe40007810000 */
[----:B------:R-:W-:Y:S01]  /*4fa0*/  ISETP.GT.AND P3, PT, R9, 0x78, PT ;  /* 0x000000780900780c */ /* 0x000fe20003f64270 */
[----:B------:R-:W-:Y:S01]  /*4fb0*/  QGMMA.64x64x32.F32.E4M3.E4M3 R24, R144, gdesc[UR4], R24, gsb0 ;  /* 0x00e0000490187df3 */ /* 0x000fe20008000818 */
[----:B------:R-:W-:Y:S01]  /*4fc0*/  FSEL R81, R81, -INF , P4 ;  /* 0xff80000051517808 */ /* 0x000fe20002000000 */
[----:B------:R-:W-:Y:S01]  /*4fd0*/  UIADD3 UR6, UR12, 0x180, URZ ;  /* 0x000001800c067890 */ /* 0x000fe2000fffe03f */
[----:B------:R-:W-:Y:S01]  /*4fe0*/  FMNMX.FTZ R10, R80, R13, !PT ;  /* 0x0000000d500a7209 */ /* 0x000fe20007810000 */
[----:B------:R-:W-:Y:S01]  /*4ff0*/  UMOV UR7, 0xc0000010 ;  /* 0xc000001000077882 */ /* 0x000fe20000000000 */
        /* <DEDUP_REMOVED lines=27> */
[----:B------:R-:W-:Y:S02]  /*51b0*/  FSEL R69, R69, -INF , P4 ;  /* 0xff80000045457808 */ /* 0x000fe40002000000 */
[----:B------:R-:W-:Y:S02]  /*51c0*/  FMNMX.FTZ R10, R68, R9, !PT ;  /* 0x00000009440a7209 */ /* 0x000fe40007810000 */
[----:B-1----:R-:W-:Y:S02]  /*51d0*/  IADD3 R17, R8, -UR17, R7 ;  /* 0x8000001108117c10 */ /* 0x002fe4000fffe007 */
[----:B------:R-:W-:Y:S02]  /*51e0*/  FMNMX.FTZ R13, R69, R10, !PT ;  /* 0x0000000a450d7209 */ /* 0x000fe40007810000 */
[----:B------:R-:W-:-:S02]  /*51f0*/  ISETP.GT.AND P4, PT, R17, RZ, PT ;  /* 0x000000ff1100720c */ /* 0x000fc40003f84270 */
[C---:B------:R-:W-:Y:S01]  /*5200*/  ISETP.GT.AND P5, PT, R17.reuse, 0x1, PT ;  /* 0x000000011100780c */ /* 0x040fe20003fa4270 */
[----:B------:R-:W0:Y:S01]  /*5210*/  SHFL.BFLY PT, R10, R13, 0x2, 0x1f ;  /* 0x0c401f000d0a7f89 */ /* 0x000e2200000e0000 */
[----:B------:R-:W-:Y:S02]  /*5220*/  FSEL R19, R122, -INF , P4 ;  /* 0xff8000007a137808 */ /* 0x000fe40002000000 */
        /* <DEDUP_REMOVED lines=15> */
[----:B0-----:R-:W-:Y:S01]  /*5320*/  FMNMX.FTZ R14, R13, R10, !PT ;  /* 0x0000000a0d0e7209 */ /* 0x001fe20007810000 */
[----:B------:R-:W-:Y:S01]  /*5330*/  IMAD.U32 R10, RZ, RZ, UR48 ;  /* 0x00000030ff0a7e24 */ /* 0x000fe2000f8e00ff */
[----:B------:R-:W-:-:S02]  /*5340*/  FSEL R130, R130, -INF , P4 ;  /* 0xff80000082827808 */ /* 0x000fc40002000000 */
[----:B------:R-:W-:Y:S01]  /*5350*/  FMNMX.FTZ R23, R127, R20, !PT ;  /* 0x000000147f177209 */ /* 0x000fe20007810000 */
[----:B------:R-:W0:Y:S01]  /*5360*/  SHFL.BFLY PT, R9, R14, 0x1, 0x1f ;  /* 0x0c201f000e097f89 */ /* 0x000e2200000e0000 */
[----:B------:R-:W-:Y:S02]  /*5370*/  ISETP.GT.AND P4, PT, R17, 0x18, PT ;  /* 0x000000181100780c */ /* 0x000fe40003f84270 */
[----:B------:R-:W-:Y:S02]  /*5380*/  FSEL R131, R131, -INF , P5 ;  /* 0xff80000083837808 */ /* 0x000fe40002800000 */
[----:B------:R-:W-:Y:S02]  /*5390*/  FMNMX.FTZ R20, R130, R23, !PT ;  /* 0x0000001782147209 */ /* 0x000fe40007810000 */
[----:B------:R-:W-:Y:S02]  /*53a0*/  ISETP.GT.AND P5, PT, R17, 0x19, PT ;  /* 0x000000191100780c */ /* 0x000fe40003fa4270 */
[----:B------:R-:W-:-:S02]  /*53b0*/  FSEL R134, R134, -INF , P4 ;  /* 0xff80000086867808 */ /* 0x000fc40002000000 */
[----:B------:R-:W-:Y:S02]  /*53c0*/  FMNMX.FTZ R23, R131, R20, !PT ;  /* 0x0000001483177209 */ /* 0x000fe40007810000 */
[----:B------:R-:W-:Y:S02]  /*53d0*/  FSEL R135, R135, -INF , P5 ;  /* 0xff80000087877808 */ /* 0x000fe40002800000 */
[C---:B------:R-:W-:Y:S02]  /*53e0*/  ISETP.GT.AND P4, PT, R17.reuse, 0x20, PT ;  /* 0x000000201100780c */ /* 0x040fe40003f84270 */
[----:B------:R-:W-:Y:S02]  /*53f0*/  FMNMX.FTZ R22, R134, R23, !PT ;  /* 0x0000001786167209 */ /* 0x000fe40007810000 */
[----:B------:R-:W-:Y:S02]  /*5400*/  ISETP.GT.AND P5, PT, R17, 0x21, PT ;  /* 0x000000211100780c */ /* 0x000fe40003fa4270 */
[----:B------:R-:W-:-:S02]  /*5410*/  FSEL R106, R106, -INF , P4 ;  /* 0xff8000006a6a7808 */ /* 0x000fc40002000000 */
[----:B------:R-:W-:Y:S02]  /*5420*/  ISETP.GT.AND P4, PT, R17, 0x28, PT ;  /* 0x000000281100780c */ /* 0x000fe40003f84270 */
[----:B0-----:R-:W-:Y:S02]  /*5430*/  FMNMX.FTZ R9, R14, R9, !PT ;  /* 0x000000090e097209 */ /* 0x001fe40007810000 */
[----:B------:R-:W-:Y:S02]  /*5440*/  FSEL R107, R107, -INF , P5 ;  /* 0xff8000006b6b7808 */ /* 0x000fe40002800000 */
[C---:B------:R-:W-:Y:S01]  /*5450*/  FSETP.NEU.FTZ.AND P3, PT, R9.reuse, -INF , PT ;  /* 0xff8000000900780b */ /* 0x040fe20003f7d000 */
[----:B------:R-:W-:-:S01]  /*5460*/  FFMA.FTZ R10, R9, R10, -8 ;  /* 0xc1000000090a7423 */ /* 0x000fc2000001000a */
[----:B------:R-:W-:Y:S02]  /*5470*/  ISETP.GT.AND P5, PT, R17, 0x29, PT ;  /* 0x000000291100780c */ /* 0x000fe40003fa4270 */
[----:B------:R-:W-:-:S02]  /*5480*/  FSEL R110, R110, -INF , P4 ;  /* 0xff8000006e6e7808 */ /* 0x000fc40002000000 */
[----:B------:R-:W-:Y:S02]  /*5490*/  FSEL R10, R10, RZ, P3 ;  /* 0x000000ff0a0a7208 */ /* 0x000fe40001800000 */
[----:B------:R-:W-:Y:S02]  /*54a0*/  ISETP.GT.AND P4, PT, R17, 0x30, PT ;  /* 0x000000301100780c */ /* 0x000fe40003f84270 */
[----:B------:R-:W-:Y:S01]  /*54b0*/  FSEL R111, R111, -INF , P5 ;  /* 0xff8000006f6f7808 */ /* 0x000fe20002800000 */
[----:B------:R-:W-:-:S01]  /*54c0*/  FFMA.FTZ R21, R105, UR48, -R10 ;  /* 0x0000003069157c23 */ /* 0x000fc2000801080a */
[----:B------:R-:W-:Y:S01]  /*54d0*/  FMNMX.FTZ R105, R135, R22, !PT ;  /* 0x0000001687697209 */ /* 0x000fe20007810000 */
[----:B------:R-:W-:-:S01]  /*54e0*/  FFMA.FTZ R104, R104, UR48, -R10 ;  /* 0x0000003068687c23 */ /* 0x000fc2000801080a */
[--C-:B------:R-:W-:Y:S01]  /*54f0*/  FFMA.FTZ R23, R109, UR48, -R10.reuse ;  /* 0x000000306d177c23 */ /* 0x100fe2000801080a */
[----:B------:R-:W-:Y:S01]  /*5500*/  ISETP.GT.AND P5, PT, R17, 0x31, PT ;  /* 0x000000311100780c */ /* 0x000fe20003fa4270 */
[--C-:B------:R-:W-:Y:S01]  /*5510*/  FFMA.FTZ R108, R108, UR48, -R10.reuse ;  /* 0x000000306c6c7c23 */ /* 0x100fe2000801080a */
[----:B------:R-:W-:Y:S01]  /*5520*/  FMNMX.FTZ R22, R106, R105, !PT ;  /* 0x000000696a167209 */ /* 0x000fe20007810000 */
[----:B------:R0:W-:Y:S01]  /*5530*/  MUFU.EX2 R18, R104 ;  /* 0x0000006800127308 */ /* 0x0001e20000000800 */
[----:B------:R-:W-:Y:S01]  /*5540*/  FSEL R114, R114, -INF , P4 ;  /* 0xff80000072727808 */ /* 0x000fe20002000000 */
[--C-:B------:R-:W-:Y:S01]  /*5550*/  FFMA.FTZ R112, R112, UR48, -R10.reuse ;  /* 0x0000003070707c23 */ /* 0x100fe2000801080a */
[----:B------:R-:W-:Y:S01]  /*5560*/  FMNMX.FTZ R105, R107, R22, !PT ;  /* 0x000000166b697209 */ /* 0x000fe20007810000 */
[--C-:B------:R-:W-:Y:S01]  /*5570*/  FFMA.FTZ R116, R116, UR48, -R10.reuse ;  /* 0x0000003074747c23 */ /* 0x100fe2000801080a */
[----:B------:R-:W-:Y:S01]  /*5580*/  ISETP.GT.AND P4, PT, R17, 0x38, PT ;  /* 0x000000381100780c */ /* 0x000fe20003f84270 */
[--C-:B------:R-:W-:Y:S01]  /*5590*/  FFMA.FTZ R12, R11, UR48, -R10.reuse ;  /* 0x000000300b0c7c23 */ /* 0x100fe2000801080a */
[----:B------:R-:W-:Y:S01]  /*55a0*/  FSEL R115, R115, -INF , P5 ;  /* 0xff80000073737808 */ /* 0x000fe20002800000 */
[----:B------:R1:W-:Y:S01]  /*55b0*/  MUFU.EX2 R20, R108 ;  /* 0x0000006c00147308 */ /* 0x0003e20000000800 */
[----:B0-----:R-:W-:Y:S01]  /*55c0*/  FMNMX.FTZ R104, R110, R105, !PT ;  /* 0x000000696e687209 */ /* 0x001fe20007810000 */
[--C-:B------:R-:W-:Y:S01]  /*55d0*/  FFMA.FTZ R105, R113, UR48, -R10.reuse ;  /* 0x0000003071697c23 */ /* 0x100fe2000801080a */
[----:B------:R-:W-:Y:S01]  /*55e0*/  ISETP.GT.AND P5, PT, R17, 0x39, PT ;  /* 0x000000391100780c */ /* 0x000fe20003fa4270 */
[--C-:B------:R-:W-:Y:S01]  /*55f0*/  FFMA.FTZ R11, R121, UR48, -R10.reuse ;  /* 0x00000030790b7c23 */ /* 0x100fe2000801080a */
[----:B------:R-:W-:Y:S01]  /*5600*/  FMNMX.FTZ R109, R111, R104, !PT ;  /* 0x000000686f6d7209 */ /* 0x000fe20007810000 */
[--C-:B------:R-:W-:Y:S01]  /*5610*/  FFMA.FTZ R13, R124, UR48, -R10.reuse ;  /* 0x000000307c0d7c23 */ /* 0x100fe2000801080a */
[----:B------:R-:W-:Y:S01]  /*5620*/  FSEL R118, R118, -INF , P4 ;  /* 0xff80000076767808 */ /* 0x000fe20002000000 */
[----:B------:R0:W-:Y:S01]  /*5630*/  MUFU.EX2 R22, R112 ;  /* 0x0000007000167308 */ /* 0x0001e20000000800 */
        /* <DEDUP_REMOVED lines=8> */
[----:B-1----:R-:W-:Y:S01]  /*56c0*/  FMNMX.FTZ R108, R118, R109, !PT ;  /* 0x0000006d766c7209 */ /* 0x002fe20007810000 */
[--C-:B0-----:R-:W-:Y:S01]  /*56d0*/  FFMA.FTZ R112, R97, UR48, -R10.reuse ;  /* 0x0000003061707c23 */ /* 0x101fe2000801080a */
[----:B------:R-:W-:Y:S01]  /*56e0*/  ISETP.GT.AND P5, PT, R17, 0x41, PT ;  /* 0x000000411100780c */ /* 0x000fe20003fa4270 */
[--C-:B------:R-:W-:Y:S01]  /*56f0*/  FFMA.FTZ R132, R132, UR48, -R10.reuse ;  /* 0x0000003084847c23 */ /* 0x100fe2000801080a */
[----:B------:R-:W-:Y:S01]  /*5700*/  FSEL R90, R90, -INF , P4 ;  /* 0xff8000005a5a7808 */ /* 0x000fe20002000000 */
[--C-:B------:R-:W-:Y:S01]  /*5710*/  FFMA.FTZ R8, R133, UR48, -R10.reuse ;  /* 0x0000003085087c23 */ /* 0x100fe2000801080a */
[----:B------:R-:W-:Y:S01]  /*5720*/  FMNMX.FTZ R113, R119, R108, !PT ;  /* 0x0000006c77717209 */ /* 0x000fe20007810000 */
[--C-:B------:R-:W-:Y:S01]  /*5730*/  FFMA.FTZ R109, R117, UR48, -R10.reuse ;  /* 0x00000030756d7c23 */ /* 0x100fe2000801080a */
[----:B------:R-:W-:Y:S01]  /*5740*/  ISETP.GT.AND P4, PT, R17, 0x48, PT ;  /* 0x000000481100780c */ /* 0x000fe20003f84270 */
[--C-:B--2---:R-:W-:Y:S01]  /*5750*/  FFMA.FTZ R116, R100, UR48, -R10.reuse ;  /* 0x0000003064747c23 */ /* 0x104fe2000801080a */
        /* <DEDUP_REMOVED lines=25> */
[----:B------:R-:W-:Y:S01]  /*58f0*/  FFMA.FTZ R69, R69, UR48, -R10 ;  /* 0x0000003045457c23 */ /* 0x000fe2000801080a */
[----:B------:R-:W-:Y:S01]  /*5900*/  FMNMX.FTZ R108, R98, R113, !PT ;  /* 0x00000071626c7209 */ /* 0x000fe20007810000 */
[----:B------:R-:W-:Y:S01]  /*5910*/  MUFU.EX2 R12, R12 ;  /* 0x0000000c000c7308 */ /* 0x000fe20000000800 */
[----:B------:R-:W-:Y:S01]  /*5920*/  ISETP.GT.AND P5, PT, R17, 0x59, PT ;  /* 0x000000591100780c */ /* 0x000fe20003fa4270 */
[----:B------:R-:W-:-:S02]  /*5930*/  WARPGROUP.DEPBAR.LE gsb0, 0x0 ;  /* 0x00008000000079c5 */ /* 0x000fc40000010000 */
[----:B------:R-:W-:Y:S01]  /*5940*/  FSEL R102, R102, -INF , P4 ;  /* 0xff80000066667808 */ /* 0x000fe20002000000 */
[----:B------:R-:W-:Y:S01]  /*5950*/  WARPGROUP.ARRIVE ;  /* 0x00000000000079c5 */ /* 0x000fe20000000000 */
[----:B------:R-:W-:Y:S02]  /*5960*/  FMNMX.FTZ R113, R99, R108, !PT ;  /* 0x0000006c63717209 */ /* 0x000fe40007810000 */
[----:B------:R-:W-:Y:S01]  /*5970*/  FSEL R103, R103, -INF , P5 ;  /* 0xff80000067677808 */ /* 0x000fe20002800000 */
[----:B------:R-:W-:Y:S01]  /*5980*/  MUFU.EX2 R11, R11 ;  /* 0x0000000b000b7308 */ /* 0x000fe20000000800 */
[C---:B------:R-:W-:Y:S01]  /*5990*/  ISETP.GT.AND P4, PT, R17.reuse, 0x60, PT ;  /* 0x000000601100780c */ /* 0x040fe20003f84270 */
[----:B------:R-:W-:Y:S01]  /*59a0*/  QGMMA.64x64x32.F32.E4M3.E4M3 R24, R136, gdesc[UR4], R24, gsb0 ;  /* 0x00e0000488187df3 */ /* 0x000fe20008000818 */
        /* <DEDUP_REMOVED lines=24> */
[----:B------:R-:W-:-:S02]  /*5b30*/  ISETP.GT.AND P5, PT, R17, 0x79, PT ;  /* 0x000000791100780c */ /* 0x000fc40003fa4270 */
[----:B------:R-:W-:Y:S02]  /*5b40*/  FSEL R86, R86, -INF , P4 ;  /* 0xff80000056567808 */ /* 0x000fe40002000000 */
[----:B------:R-:W-:Y:S01]  /*5b50*/  FMNMX.FTZ R113, R97, R108, !PT ;  /* 0x0000006c61717209 */ /* 0x000fe20007810000 */
[----:B------:R-:W-:Y:S01]  /*5b60*/  FFMA.FTZ R108, R101, UR48, -R10 ;  /* 0x00000030656c7c23 */ /* 0x000fe2000801080a */
[----:B------:R-:W-:Y:S01]  /*5b70*/  FSEL R100, R87, -INF , P5 ;  /* 0xff80000057647808 */ /* 0x000fe20002800000 */
[----:B------:R-:W-:Y:S01]  /*5b80*/  MUFU.EX2 R7, R132 ;  /* 0x0000008400077308 */ /* 0x000fe20000000800 */
[C---:B------:R-:W-:Y:S02]  /*5b90*/  ISETP.GT.AND P4, PT, R17.reuse, 0x80, PT ;  /* 0x000000801100780c */ /* 0x040fe40003f84270 */
[----:B------:R-:W-:Y:S02]  /*5ba0*/  FMNMX.FTZ R113, R86, R113, !PT ;  /* 0x0000007156717209 */ /* 0x000fe40007810000 */
[----:B------:R-:W-:-:S02]  /*5bb0*/  ISETP.GT.AND P5, PT, R17, 0x81, PT ;  /* 0x000000811100780c */ /* 0x000fc40003fa4270 */
[----:B------:R-:W-:Y:S01]  /*5bc0*/  FSEL R58, R58, -INF , P4 ;  /* 0xff8000003a3a7808 */ /* 0x000fe20002000000 */
[----:B------:R1:W-:Y:S01]  /*5bd0*/  MUFU.EX2 R87, R116 ;  /* 0x0000007400577308 */ /* 0x0003e20000000800 */
[----:B------:R-:W-:Y:S02]  /*5be0*/  FMNMX.FTZ R113, R100, R113, !PT ;  /* 0x0000007164717209 */ /* 0x000fe40007810000 */
[----:B------:R-:W-:Y:S02]  /*5bf0*/  ISETP.GT.AND P4, PT, R17, 0x88, PT ;  /* 0x000000881100780c */ /* 0x000fe40003f84270 */
[----:B------:R-:W-:Y:S02]  /*5c00*/  FSEL R59, R59, -INF , P5 ;  /* 0xff8000003b3b7808 */ /* 0x000fe40002800000 */
[----:B0-----:R-:W-:Y:S01]  /*5c10*/  FMNMX.FTZ R112, R58, R113, !PT ;  /* 0x000000713a707209 */ /* 0x001fe20007810000 */
[----:B------:R-:W-:-:S01]  /*5c20*/  FFMA.FTZ R113, R72, UR48, -R10 ;  /* 0x0000003048717c23 */ /* 0x000fc2000801080a */
[----:B------:R-:W-:Y:S01]  /*5c30*/  ISETP.GT.AND P5, PT, R17, 0x89, PT ;  /* 0x000000891100780c */ /* 0x000fe20003fa4270 */
[----:B------:R-:W-:Y:S01]  /*5c40*/  MUFU.EX2 R8, R8 ;  /* 0x0000000800087308 */ /* 0x000fe20000000800 */
[----:B------:R-:W-:-:S02]  /*5c50*/  FSEL R62, R62, -INF , P4 ;  /* 0xff8000003e3e7808 */ /* 0x000fc40002000000 */
[----:B------:R-:W-:Y:S01]  /*5c60*/  FMNMX.FTZ R101, R59, R112, !PT ;  /* 0x000000703b657209 */ /* 0x000fe20007810000 */
[----:B------:R-:W-:-:S01]  /*5c70*/  FFMA.FTZ R112, R73, UR48, -R10 ;  /* 0x0000003049707c23 */ /* 0x000fc2000801080a */
[----:B------:R-:W-:Y:S02]  /*5c80*/  ISETP.GT.AND P4, PT, R17, 0x90, PT ;  /* 0x000000901100780c */ /* 0x000fe40003f84270 */
[----:B------:R-:W-:Y:S01]  /*5c90*/  FSEL R72, R63, -INF , P5 ;  /* 0xff8000003f487808 */ /* 0x000fe20002800000 */
[----:B------:R-:W-:Y:S01]  /*5ca0*/  MUFU.EX2 R21, R21 ;  /* 0x0000001500157308 */ /* 0x000fe20000000800 */
[----:B------:R-:W-:Y:S02]  /*5cb0*/  FMNMX.FTZ R101, R62, R101, !PT ;  /* 0x000000653e657209 */ /* 0x000fe40007810000 */
[----:B------:R-:W-:Y:S02]  /*5cc0*/  ISETP.GT.AND P5, PT, R17, 0x91, PT ;  /* 0x000000911100780c */ /* 0x000fe40003fa4270 */
[----:B------:R-:W-:Y:S01]  /*5cd0*/  FSEL R66, R66, -INF , P4 ;  /* 0xff80000042427808 */ /* 0x000fe20002000000 */
[----:B------:R-:W-:-:S02]  /*5ce0*/  WARPGROUP.DEPBAR.LE gsb0, 0x0 ;  /* 0x00008000000079c5 */ /* 0x000fc40000010000 */
[----:B------:R-:W-:Y:S01]  /*5cf0*/  FMNMX.FTZ R101, R72, R101, !PT ;  /* 0x0000006548657209 */ /* 0x000fe20007810000 */
[----:B------:R0:W-:Y:S01]  /*5d00*/  MUFU.EX2 R63, R113 ;  /* 0x00000071003f7308 */ /* 0x0001e20000000800 */
[----:B------:R-:W-:Y:S02]  /*5d10*/  ISETP.GT.AND P4, PT, R17, 0x98, PT ;  /* 0x000000981100780c */ /* 0x000fe40003f84270 */
[----:B------:R-:W-:Y:S02]  /*5d20*/  FSEL R67, R67, -INF , P5 ;  /* 0xff80000043437808 */ /* 0x000fe40002800000 */
[----:B-1----:R-:W-:Y:S01]  /*5d30*/  FMNMX.FTZ R116, R66, R101, !PT ;  /* 0x0000006542747209 */ /* 0x002fe20007810000 */
[--C-:B------:R-:W-:Y:S01]  /*5d40*/  FFMA.FTZ R101, R76, UR48, -R10.reuse ;  /* 0x000000304c657c23 */ /* 0x100fe2000801080a */
[----:B------:R-:W-:Y:S01]  /*5d50*/  ISETP.GT.AND P5, PT, R17, 0x99, PT ;  /* 0x000000991100780c */ /* 0x000fe20003fa4270 */
[----:B------:R-:W-:Y:S01]  /*5d60*/  MUFU.EX2 R23, R23 ;  /* 0x0000001700177308 */ /* 0x000fe20000000800 */
[----:B------:R-:W-:Y:S01]  /*5d70*/  FSEL R70, R70, -INF , P4 ;  /* 0xff80000046467808 */ /* 0x000fe20002000000 */
[--C-:B0-----:R-:W-:Y:S01]  /*5d80*/  FFMA.FTZ R113, R77, UR48, -R10.reuse ;  /* 0x000000304d717c23 */ /* 0x101fe2000801080a */
[----:B------:R-:W-:Y:S01]  /*5d90*/  FMNMX.FTZ R17, R67, R116, !PT ;  /* 0x0000007443117209 */ /* 0x000fe20007810000 */
[--C-:B------:R-:W-:Y:S01]  /*5da0*/  FFMA.FTZ R77, R80, UR48, -R10.reuse ;  /* 0x00000030504d7c23 */ /* 0x100fe2000801080a */
[----:B------:R-:W-:Y:S01]  /*5db0*/  FSEL R73, R71, -INF , P5 ;  /* 0xff80000047497808 */ /* 0x000fe20002800000 */
[--C-:B------:R-:W-:Y:S01]  /*5dc0*/  FFMA.FTZ R80, R81, UR48, -R10.reuse ;  /* 0x0000003051507c23 */ /* 0x100fe2000801080a */
[----:B------:R-:W-:Y:S01]  /*5dd0*/  FMNMX.FTZ R76, R70, R17, !PT ;  /* 0x00000011464c7209 */ /* 0x000fe20007810000 */
[--C-:B------:R-:W-:Y:S01]  /*5de0*/  FFMA.FTZ R81, R84, UR48, -R10.reuse ;  /* 0x0000003054517c23 */ /* 0x100fe2000801080a */
[----:B------:R-:W-:-:S01]  /*5df0*/  FFMA.FTZ R84, R85, UR48, -R10 ;  /* 0x0000003055547c23 */ /* 0x000fc2000801080a */
[----:B------:R-:W-:Y:S01]  /*5e00*/  FSEL R121, R9, RZ, P3 ;  /* 0x000000ff09797208 */ /* 0x000fe20001800000 */
[----:B------:R0:W-:Y:S01]  /*5e10*/  MUFU.EX2 R71, R101 ;  /* 0x0000006500477308 */ /* 0x0001e20000000800 */
[----:B------:R-:W-:-:S03]  /*5e20*/  FMNMX.FTZ R17, R73, R76, !PT ;  /* 0x0000004c49117209 */ /* 0x000fc60007810000 */
[----:B------:R-:W-:Y:S02]  /*5e30*/  FADD.FTZ R121, -R121, R4 ;  /* 0x0000000479797221 */ /* 0x000fe40000010100 */
[----:B------:R-:W1:Y:S02]  /*5e40*/  SHFL.BFLY PT, R116, R17, 0x2, 0x1f ;  /* 0x0c401f0011747f89 */ /* 0x000e6400000e0000 */
[----:B------:R-:W-:Y:S01]  /*5e50*/  FMUL.FTZ R121, R121, UR48 ;  /* 0x0000003079797c20 */ /* 0x000fe20008410000 */
[----:B------:R2:W-:Y:S08]  /*5e60*/  MUFU.EX2 R76, R113 ;  /* 0x00000071004c7308 */ /* 0x0005f00000000800 */
[----:B------:R-:W3:Y:S08]  /*5e70*/  MUFU.EX2 R121, R121 ;  /* 0x0000007900797308 */ /* 0x000ef00000000800 */
[----:B------:R-:W-:Y:S01]  /*5e80*/  MUFU.EX2 R105, R105 ;  /* 0x0000006900697308 */ /* 0x000fe20000000800 */
[----:B-1----:R-:W-:-:S07]  /*5e90*/  FMNMX.FTZ R17, R17, R116, !PT ;  /* 0x0000007411117209 */ /* 0x002fce0007810000 */
[----:B------:R-:W-:Y:S01]  /*5ea0*/  MUFU.EX2 R109, R109 ;  /* 0x0000006d006d7308 */ /* 0x000fe20000000800 */
[----:B------:R-:W1:Y:S07]  /*5eb0*/  SHFL.BFLY PT, R116, R17, 0x1, 0x1f ;  /* 0x0c201f0011747f89 */ /* 0x000e6e00000e0000 */
[----:B------:R-:W-:Y:S08]  /*5ec0*/  MUFU.EX2 R88, R88 ;  /* 0x0000005800587308 */ /* 0x000ff00000000800 */
[----:B------:R-:W-:Y:S08]  /*5ed0*/  MUFU.EX2 R89, R89 ;  /* 0x0000005900597308 */ /* 0x000ff00000000800 */
[----:B------:R-:W-:Y:S01]  /*5ee0*/  MUFU.EX2 R92, R92 ;  /* 0x0000005c005c7308 */ /* 0x000fe20000000800 */
[----:B-1----:R-:W-:Y:S01]  /*5ef0*/  FMNMX.FTZ R17, R17, R116, !PT ;  /* 0x0000007411117209 */ /* 0x002fe20007810000 */
        /* <DEDUP_REMOVED lines=9> */
[--C-:B0-----:R-:W-:Y:S01]  /*5f90*/  FFMA.FTZ R101, R126, UR48, -R85.reuse ;  /* 0x000000307e657c23 */ /* 0x101fe20008010855 */
[----:B------:R-:W-:-:S01]  /*5fa0*/  FFMA.FTZ R116, R127, UR48, -R85 ;  /* 0x000000307f747c23 */ /* 0x000fc20008010855 */
[----:B--2---:R-:W-:Y:S01]  /*5fb0*/  FFMA.FTZ R113, R130, UR48, -R85 ;  /* 0x0000003082717c23 */ /* 0x004fe20008010855 */
[----:B------:R-:W-:-:S01]  /*5fc0*/  FADD.FTZ R123, -R123, R0 ;  /* 0x000000007b7b7221 */ /* 0x000fc20000010100 */
[----:B------:R-:W-:Y:S01]  /*5fd0*/  MUFU.EX2 R10, R10 ;  /* 0x0000000a000a7308 */ /* 0x000fe20000000800 */
[----:B------:R-:W-:-:S01]  /*5fe0*/  FFMA.FTZ R4, R94, UR48, -R85 ;  /* 0x000000305e047c23 */ /* 0x000fc20008010855 */
[--C-:B------:R-:W-:Y:S01]  /*5ff0*/  FFMA.FTZ R120, R131, UR48, -R85.reuse ;  /* 0x0000003083787c23 */ /* 0x100fe20008010855 */
[----:B------:R-:W-:Y:S01]  /*6000*/  FMUL.FTZ R0, R123, UR48 ;  /* 0x000000307b007c20 */ /* 0x000fe20008410000 */
[--C-:B------:R-:W-:Y:S01]  /*6010*/  FFMA.FTZ R94, R98, UR48, -R85.reuse ;  /* 0x00000030625e7c23 */ /* 0x100fe20008010855 */
[----:B------:R-:W-:-:S01]  /*6020*/  FFMA.FTZ R98, R102, UR48, -R85 ;  /* 0x0000003066627c23 */ /* 0x000fc20008010855 */
[----:B---3--:R-:W-:Y:S01]  /*6030*/  FFMA.FTZ R102, R121, R3, R12 ;  /* 0x0000000379667223 */ /* 0x008fe2000001000c */
[----:B------:R-:W-:-:S01]  /*6040*/  FFMA.FTZ R117, R134, UR48, -R85 ;  /* 0x0000003086757c23 */ /* 0x000fc20008010855 */
[----:B------:R-:W-:Y:S01]  /*6050*/  MUFU.EX2 R19, R19 ;  /* 0x0000001300137308 */ /* 0x000fe20000000800 */
[----:B------:R-:W-:-:S01]  /*6060*/  FFMA.FTZ R122, R135, UR48, -R85 ;  /* 0x00000030877a7c23 */ /* 0x000fc20008010855 */
        /* <DEDUP_REMOVED lines=24> */
[--C-:B------:R-:W-:Y:S01]  /*61f0*/  FFMA.FTZ R86, R86, UR48, -R85.reuse ;  /* 0x0000003056567c23 */ /* 0x100fe20008010855 */
[----:B------:R-:W-:-:S01]  /*6200*/  FFMA.FTZ R58, R58, UR48, -R85 ;  /* 0x000000303a3a7c23 */ /* 0x000fc20008010855 */
[----:B------:R-:W-:Y:S01]  /*6210*/  FFMA.FTZ R59, R59, UR48, -R85 ;  /* 0x000000303b3b7c23 */ /* 0x000fe20008010855 */
[----:B------:R-:W-:-:S01]  /*6220*/  FADD.FTZ R2, R10, R3 ;  /* 0x000000030a027221 */ /* 0x000fc20000010000 */
[----:B------:R-:W-:Y:S01]  /*6230*/  FADD.FTZ R3, R13, R102 ;  /* 0x000000660d037221 */ /* 0x000fe20000010000 */
[----:B------:R-:W-:-:S01]  /*6240*/  FFMA.FTZ R62, R62, UR48, -R85 ;  /* 0x000000303e3e7c23 */ /* 0x000fc20008010855 */
[----:B------:R-:W0:Y:S01]  /*6250*/  MUFU.EX2 R113, R113 ;  /* 0x0000007100717308 */ /* 0x000e220000000800 */
[----:B-1----:R-:W-:-:S01]  /*6260*/  FADD.FTZ R123, R101, R2 ;  /* 0x00000002657b7221 */ /* 0x002fc20000010000 */
[----:B------:R-:W-:Y:S01]  /*6270*/  FADD.FTZ R2, R14, R3 ;  /* 0x000000030e027221 */ /* 0x000fe20000010000 */
[----:B------:R-:W-:-:S01]  /*6280*/  FFMA.FTZ R66, R66, UR48, -R85 ;  /* 0x0000003042427c23 */ /* 0x000fc20008010855 */
[--C-:B------:R-:W-:Y:S01]  /*6290*/  FFMA.FTZ R67, R67, UR48, -R85.reuse ;  /* 0x0000003043437c23 */ /* 0x100fe20008010855 */
[----:B------:R-:W-:-:S01]  /*62a0*/  FFMA.FTZ R70, R70, UR48, -R85 ;  /* 0x0000003046467c23 */ /* 0x000fc20008010855 */
[----:B------:R-:W-:Y:S01]  /*62b0*/  FADD.FTZ R3, R15, R2 ;  /* 0x000000020f037221 */ /* 0x000fe20000010000 */
[----:B------:R-:W-:-:S01]  /*62c0*/  FFMA.FTZ R73, R73, UR48, -R85 ;  /* 0x0000003049497c23 */ /* 0x000fc20008010855 */
        /* <DEDUP_REMOVED lines=45> */
[----:B------:R-:W-:-:S06]  /*65a0*/  FFMA.FTZ R123, R100, UR48, -R85 ;  /* 0x00000030647b7c23 */ /* 0x000fcc0008010855 */
        /* <DEDUP_REMOVED lines=21> */
[----:B-1----:R-:W-:-:S01]  /*6700*/  FADD.FTZ R100, R112, R125 ;  /* 0x0000007d70647221 */ /* 0x002fc20000010000 */
[----:B------:R-:W-:-:S03]  /*6710*/  FFMA.FTZ R125, R72, UR48, -R85 ;  /* 0x00000030487d7c23 */ /* 0x000fc60008010855 */
[----:B------:R-:W-:-:S03]  /*6720*/  FADD.FTZ R127, R71, R100 ;  /* 0x00000064477f7221 */ /* 0x000fc60000010000 */
        /* <DEDUP_REMOVED lines=23> */
[----:B------:R-:W-:-:S04]  /*68a0*/  IMAD.U32 R2, RZ, RZ, UR19 ;  /* 0x00000013ff027e24 */ /* 0x000fc8000f8e00ff */
[----:B------:R-:W-:Y:S02]  /*68b0*/  @!P1 VIADD R2, R2, 0x12440 ;  /* 0x0001244002029836 */ /* 0x000fe40000000000 */
[----:B------:R-:W0:Y:S01]  /*68c0*/  MUFU.EX2 R57, R57 ;  /* 0x0000003900397308 */ /* 0x000e220000000800 */
[----:B-1----:R-:W-:-:S02]  /*68d0*/  FADD.FTZ R72, R56, R127 ;  /* 0x0000007f38487221 */ /* 0x002fc40000010000 */
[----:B------:R-:W-:-:S04]  /*68e0*/  @!P1 PRMT R2, RZ, 0x654, R2 ;  /* 0x00000654ff029816 */ /* 0x000fc80000000002 */
[----:B------:R1:W-:Y:S01]  /*68f0*/  @!P1 SYNCS.ARRIVE.TRANS64.RED.A1T0 RZ, [R2+URZ], RZ ;  /* 0x000000ff02ff99a7 */ /* 0x0003e2000810043f */
[----:B------:R-:W3:Y:S01]  /*6900*/  MUFU.EX2 R59, R59 ;  /* 0x0000003b003b7308 */ /* 0x000ee20000000800 */
[----:B--2---:R-:W-:-:S07]  /*6910*/  FADD.FTZ R100, R58, R3 ;  /* 0x000000033a647221 */ /* 0x004fce0000010000 */
[----:B------:R-:W2:Y:S01]  /*6920*/  MUFU.EX2 R60, R60 ;  /* 0x0000003c003c7308 */ /* 0x000ea20000000800 */
[----:B0-----:R-:W-:-:S07]  /*6930*/  FADD.FTZ R3, R57, R72 ;  /* 0x0000004839037221 */ /* 0x001fce0000010000 */
[----:B------:R-:W0:Y:S01]  /*6940*/  MUFU.EX2 R62, R62 ;  /* 0x0000003e003e7308 */ /* 0x000e220000000800 */
[----:B---3--:R-:W-:-:S07]  /*6950*/  FADD.FTZ R127, R59, R100 ;  /* 0x000000643b7f7221 */ /* 0x008fce0000010000 */
        /* <DEDUP_REMOVED lines=20> */
[----:B-1----:R-:W-:-:S03]  /*6aa0*/  FADD.FTZ R3, R69, R2 ;  /* 0x0000000245037221 */ /* 0x002fc60000010000 */
[----:B0-----:R-:W-:Y:S01]  /*6ab0*/  FADD.FTZ R2, R73, R85 ;  /* 0x0000005549027221 */ /* 0x001fe20000010000 */
[----:B------:R-:W-:Y:S06]  /*6ac0*/  @!P0 BRA `(.L_x_1532) ;  /* 0x0000000000048947 */ /* 0x000fec0003800000 */
[----:B------:R-:W-:Y:S01]  /*6ad0*/  BPT.TRAP 0x1 ;  /* 0x000000040000795c */ /* 0x000fe20000300000 */
.L_x_1532:
        /* <DEDUP_REMOVED lines=81> */
[----:B------:R-:W-:Y:S01]  /*6ff0*/  F2FP.SATFINITE.E4M3.F32.PACK_AB_MERGE_C R139, R67, R66, R70 ;  /* 0x00000042438b723e */ /* 0x000fe20004807046 */
[----:B------:R-:W-:Y:S06]  /*7000*/  @P3 BRA `(.L_x_1533) ;  /* 0xffffffd000a43947 */ /* 0x000fec000383ffff */
[----:B------:R-:W-:Y:S02]  /*7010*/  IMAD.MOV.U32 R0, RZ, RZ, R17 ;  /* 0x000000ffff007224 */ /* 0x000fe400078e0011 */
[----:B------:R-:W-:-:S07]  /*7020*/  IMAD.MOV.U32 R4, RZ, RZ, R9 ;  /* 0x000000ffff047224 */ /* 0x000fce00078e0009 */
.L_x_1523:
[----:B------:R-:W-:-:S06]  /*7030*/  UISETP.GE.AND UP0, UPT, UR11, UR47, UPT ;  /* 0x0000002f0b00728c */ /* 0x000fcc000bf06270 */
[----:B------:R-:W-:-:S13]  /*7040*/  PLOP3.LUT P2, PT, PT, PT, UP0, 0x80, 0x0 ;  /* 0x000000000000781c */ /* 0x000fda0003f4f008 */
[----:B------:R-:W-:Y:S05]  /*7050*/  @!P2 BRA `(.L_x_1534) ;  /* 0x000000200094a947 */ /* 0x000fea0003800000 */
[----:B------:R-:W-:Y:S01]  /*7060*/  IMAD.MOV.U32 R5, RZ, RZ, R0 ;  /* 0x000000ffff057224 */ /* 0x000fe200078e0000 */
[----:B------:R-:W-:Y:S01]  /*7070*/  UMOV UR19, UR9 ;  /* 0x0000000900137c82 */ /* 0x000fe20008000000 */
[----:B------:R-:W-:Y:S01]  /*7080*/  IMAD.MOV.U32 R7, RZ, RZ, R4 ;  /* 0x000000ffff077224 */ /* 0x000fe200078e0004 */
[----:B------:R-:W-:-:S06]  /*7090*/  UMOV UR18, UR10 ;  /* 0x0000000a00127c82 */ /* 0x000fcc0008000000 */
.L_x_1544:
[----:B------:R-:W-:-:S04]  /*70a0*/  UIADD3 UR10, UR18, 0x1, URZ ;  /* 0x00000001120a7890 */ /* 0x000fc8000fffe03f */
[----:B------:R-:W-:-:S04]  /*70b0*/  UISETP.NE.AND UP0, UPT, UR10, 0x2, UPT ;  /* 0x000000020a00788c */ /* 0x000fc8000bf05270 */
[----:B------:R-:W-:Y:S02]  /*70c0*/  USEL UR9, URZ, 0x1, UP0 ;  /* 0x000000013f097887 */ /* 0x000fe40008000000 */
[----:B------:R-:W-:Y:S02]  /*70d0*/  USEL UR10, UR10, URZ, UP0 ;  /* 0x0000003f0a0a7287 */ /* 0x000fe40008000000 */
[----:B------:R-:W-:Y:S01]  /*70e0*/  ULOP3.LUT UR9, UR19, UR9, URZ, 0x3c, !UPT ;  /* 0x0000000913097292 */ /* 0x000fe2000f8e3c3f */
[----:B------:R-:W-:Y:S11]  /*70f0*/  @!P0 BRA `(.L_x_1535) ;  /* 0x0000000000048947 */ /* 0x000ff60003800000 */
[----:B------:R-:W-:Y:S01]  /*7100*/  BPT.TRAP 0x1 ;  /* 0x000000040000795c */ /* 0x000fe20000300000 */
.L_x_1535:
[----:B------:R-:W-:Y:S01]  /*7110*/  ULEA UR17, UR10, UR49, 0x3 ;  /* 0x000000310a117291 */ /* 0x000fe2000f8e183f */
[----:B------:R-:W-:-:S05]  /*7120*/  IMAD.U32 R0, RZ, RZ, UR9 ;  /* 0x00000009ff007e24 */ /* 0x000fca000f8e00ff */
[----:B------:R-:W-:-:S04]  /*7130*/  SHF.L.U32 R0, R0, 0x1f, RZ ;  /* 0x0000001f00007819 */ /* 0x000fc800000006ff */
[----:B------:R0:W1:Y:S01]  /*7140*/  SYNCS.PHASECHK.TRANS64.TRYWAIT P2, [UR17+0x12430], R0 ;  /* 0x01243000ff0075a7 */ /* 0x0000620008040151 */
[----:B------:R-:W-:Y:S05]  /*7150*/  @!P0 BRA `(.L_x_1536) ;  /* 0x0000000000048947 */ /* 0x000fea0003800000 */
[----:B------:R-:W-:Y:S01]  /*7160*/  BPT.TRAP 0x1 ;  /* 0x000000040000795c */ /* 0x000fe20000300000 */
.L_x_1536:
[----:B-1----:R-:W-:Y:S05]  /*7170*/  @P2 BRA `(.L_x_1537) ;  /* 0x0000000000082947 */ /* 0x002fea0003800000 */
[----:B------:R-:W1:Y:S02]  /*7180*/  SYNCS.PHASECHK.TRANS64.TRYWAIT P2, [UR17+0x12430], R0 ;  /* 0x01243000ff0075a7 */ /* 0x000e640008040151 */
[----:B-1----:R-:W-:Y:S05]  /*7190*/  @!P2 BRA `(.L_x_1538) ;  /* 0x000000740014a947 */ /* 0x002fea0003800000 */
.L_x_1537:
        /* <DEDUP_REMOVED lines=63> */
.L_x_1539:
[----:B------:R-:W-:Y:S01]  /*7590*/  ULEA UR13, UR18, UR49, 0x3 ;  /* 0x00000031120d7291 */ /* 0x000fe2000f8e183f */
[----:B01----:R-:W-:-:S05]  /*75a0*/  IMAD.U32 R0, RZ, RZ, UR19 ;  /* 0x00000013ff007e24 */ /* 0x003fca000f8e00ff */
[----:B------:R-:W-:-:S04]  /*75b0*/  SHF.L.U32 R0, R0, 0x1f, RZ ;  /* 0x0000001f00007819 */ /* 0x000fc800000006ff */
[----:B------:R0:W1:Y:S01]  /*75c0*/  SYNCS.PHASECHK.TRANS64.TRYWAIT P2, [UR13+0x12450], R0 ;  /* 0x01245000ff0075a7 */ /* 0x000062000804014d */
[----:B------:R-:W-:Y:S05]  /*75d0*/  @!P0 BRA `(.L_x_1540) ;  /* 0x0000000000048947 */ /* 0x000fea0003800000 */
[----:B------:R-:W-:Y:S01]  /*75e0*/  BPT.TRAP 0x1 ;  /* 0x000000040000795c */ /* 0x000fe20000300000 */
.L_x_1540:
        /* <DEDUP_REMOVED lines=82> */
.L_x_1541:
        /* <DEDUP_REMOVED lines=16> */
[----:B------:R-:W1:Y:S01]  /*7c10*/  SHFL.BFLY PT, R4, R9, 0x1, 0x1f ;  /* 0x0c201f0009047f89 */ /* 0x000e6200000e0000 */
[----:B--2---:R-:W-:-:S05]  /*7c20*/  FMNMX.FTZ R11, R6, R11, !PT ;  /* 0x0000000b060b7209 */ /* 0x004fca0007810000 */
[----:B0-----:R-:W0:Y:S01]  /*7c30*/  SHFL.BFLY PT, R0, R11, 0x1, 0x1f ;  /* 0x0c201f000b007f89 */ /* 0x001e2200000e0000 */
[----:B-1----:R-:W-:-:S05]  /*7c40*/  FMNMX.FTZ R4, R9, R4, !PT ;  /* 0x0000000409047209 */ /* 0x002fca0007810000 */
[----:B------:R-:W-:Y:S01]  /*7c50*/  FADD.FTZ R7, -R4, R7 ;  /* 0x0000000704077221 */ /* 0x000fe20000010100 */
[----:B0-----:R-:W-:-:S03]  /*7c60*/  FMNMX.FTZ R0, R11, R0, !PT ;  /* 0x000000000b007209 */ /* 0x001fc60007810000 */
[----:B------:R-:W-:Y:S01]  /*7c70*/  FMUL.FTZ R12, R7, UR48 ;  /* 0x00000030070c7c20 */ /* 0x000fe20008410000 */
[----:B------:R-:W-:-:S01]  /*7c80*/  FFMA.FTZ R7, R4, R13, -8 ;  /* 0xc100000004077423 */ /* 0x000fc2000001000d */
[----:B------:R-:W-:Y:S02]  /*7c90*/  FADD.FTZ R5, -R0, R5 ;  /* 0x0000000500057221 */ /* 0x000fe40000010100 */
[----:B------:R0:W-:Y:S01]  /*7ca0*/  MUFU.EX2 R6, R12 ;  /* 0x0000000c00067308 */ /* 0x0001e20000000800 */
[----:B------:R-:W-:-:S01]  /*7cb0*/  FFMA.FTZ R23, R117, UR48, -R7 ;  /* 0x0000003075177c23 */ /* 0x000fc20008010807 */
[----:B------:R-:W-:Y:S02]  /*7cc0*/  IMAD.U32 R117, RZ, RZ, UR48 ;  /* 0x00000030ff757e24 */ /* 0x000fe4000f8e00ff */
[----:B------:R-:W-:-:S01]  /*7cd0*/  FFMA.FTZ R16, R104, UR48, -R7 ;  /* 0x0000003068107c23 */ /* 0x000fc20008010807 */
[--C-:B------:R-:W-:Y:S01]  /*7ce0*/  FFMA.FTZ R17, R105, UR48, -R7.reuse ;  /* 0x0000003069117c23 */ /* 0x100fe20008010807 */
[----:B------:R-:W-:-:S01]  /*7cf0*/  FFMA.FTZ R19, R109, UR48, -R7 ;  /* 0x000000306d137c23 */ /* 0x000fc20008010807 */
[----:B------:R-:W-:Y:S01]  /*7d00*/  FFMA.FTZ R117, R0, R117, -8 ;  /* 0xc100000000757423 */ /* 0x000fe20000010075 */
        /* <DEDUP_REMOVED lines=12> */
[----:B0-----:R-:W-:-:S01]  /*7dd0*/  FFMA.FTZ R12, R128, UR48, -R7 ;  /* 0x00000030800c7c23 */ /* 0x001fc20008010807 */
        /* <DEDUP_REMOVED lines=14> */
[----:B------:R-:W-:-:S02]  /*7ec0*/  WARPGROUP.DEPBAR.LE gsb0, 0x0 ;  /* 0x00008000000079c5 */ /* 0x000fc40000010000 */
[----:B------:R-:W-:Y:S01]  /*7ed0*/  WARPGROUP.ARRIVE ;  /* 0x00000000000079c5 */ /* 0x000fe20000000000 */
[--C-:B------:R-:W-:Y:S01]  /*7ee0*/  FFMA.FTZ R77, R81, UR48, -R7.reuse ;  /* 0x00000030514d7c23 */ /* 0x100fe20008010807 */
[----:B------:R-:W-:-:S01]  /*7ef0*/  FFMA.FTZ R108, R84, UR48, -R7 ;  /* 0x00000030546c7c23 */ /* 0x000fc20008010807 */
[--C-:B------:R-:W-:Y:S01]  /*7f00*/  FFMA.FTZ R85, R85, UR48, -R7.reuse ;  /* 0x0000003055557c23 */ /* 0x100fe20008010807 */
[----:B------:R-:W-:-:S01]  /*7f10*/  FFMA.FTZ R56, R56, UR48, -R7 ;  /* 0x0000003038387c23 */ /* 0x000fc20008010807 */
[--C-:B------:R-:W-:Y:S01]  /*7f20*/  FFMA.FTZ R57, R57, UR48, -R7.reuse ;  /* 0x0000003039397c23 */ /* 0x100fe20008010807 */
[----:B------:R-:W-:Y:S01]  /*7f30*/  QGMMA.64x64x32.F32.E4M3.E4M3 R24, R148, gdesc[UR4], R24, gsb0 ;  /* 0x00e0000494187df3 */ /* 0x000fe20008000818 */
[----:B------:R-:W-:Y:S01]  /*7f40*/  UIADD3 UR6, UR12, 0x100, URZ ;  /* 0x000001000c067890 */ /* 0x000fe2000fffe03f */
[--C-:B------:R-:W-:Y:S01]  /*7f50*/  FFMA.FTZ R60, R64, UR48, -R7.reuse ;  /* 0x00000030403c7c23 */ /* 0x100fe20008010807 */
[----:B------:R-:W-:Y:S01]  /*7f60*/  UMOV UR7, 0xc0000010 ;  /* 0xc000001000077882 */ /* 0x000fe20000000000 */
[--C-:B------:R-:W-:Y:S01]  /*7f70*/  FFMA.FTZ R61, R65, UR48, -R7.reuse ;  /* 0x00000030413d7c23 */ /* 0x100fe20008010807 */
[----:B------:R-:W-:-:S01]  /*7f80*/  FFMA.FTZ R113, R68, UR48, -R7 ;  /* 0x0000003044717c23 */ /* 0x000fc20008010807 */
[----:B------:R-:W-:Y:S01]  /*7f90*/  FFMA.FTZ R116, R69, UR48, -R7 ;  /* 0x0000003045747c23 */ /* 0x000fe20008010807 */
[----:B------:R-:W-:Y:S01]  /*7fa0*/  FMUL.FTZ R5, R5, UR48 ;  /* 0x0000003005057c20 */ /* 0x000fe20008410000 */
        /* <DEDUP_REMOVED lines=49> */
[----:B------:R-:W-:Y:S01]  /*82c0*/  QGMMA.64x64x32.F32.E4M3.E4M3 R24, R144, gdesc[UR4], R24, gsb0 ;  /* 0x00e0000490187df3 */ /* 0x000fe20008000818 */
[----:B------:R-:W-:Y:S01]  /*82d0*/  UIADD3 UR6, UR12, 0x180, URZ ;  /* 0x000001800c067890 */ /* 0x000fe2000fffe03f */
[----:B------:R-:W-:-:S04]  /*82e0*/  UMOV UR7, 0xc0000010 ;  /* 0xc000001000077882 */ /* 0x000fc80000000000 */
        /* <DEDUP_REMOVED lines=55> */
[----:B------:R-:W-:Y:S06]  /*8660*/  QGMMA.64x64x32.F32.E4M3.E4M3 R24, R136, gdesc[UR4], R24, gsb0 ;  /* 0x00e0000488187df3 */ /* 0x000fec0008000818 */
        /* <DEDUP_REMOVED lines=22> */
[----:B------:R-:W-:-:S06]  /*87d0*/  WARPGROUP.DEPBAR.LE gsb0, 0x0 ;  /* 0x00008000000079c5 */ /* 0x000fcc0000010000 */
        /* <DEDUP_REMOVED lines=55> */
[----:B--2---:R-:W-:-:S02]  /*8b50*/  FADD.FTZ R67, R83, R66 ;  /* 0x0000004253437221 */ /* 0x004fc40000010000 */
        /* <DEDUP_REMOVED lines=34> */
.L_x_1543:
        /* <DEDUP_REMOVED lines=12> */
[-C--:B------:R-:W-:Y:S01]  /*8e40*/  FMUL.FTZ R26, R26, R5.reuse ;  /* 0x000000051a1a7220 */ /* 0x080fe20000410000 */
        /* <DEDUP_REMOVED lines=29> */
[-C--:B------:R-:W-:Y:S01]  /*9020*/  FMUL.FTZ R54, R54, R5.reuse ;  /* 0x0000000536367220 */ /* 0x080fe20000410000 */
[----:B------:R-:W-:Y:S01]  /*9030*/  FMUL.FTZ R55, R55, R5 ;  /* 0x0000000537377220 */ /* 0x000fe20000410000 */
        /* <DEDUP_REMOVED lines=39> */
.L_x_1534:
[----:B------:R-:W-:Y:S06]  /*92b0*/  BAR.ARV 0x8, 0x200 ;  /* 0x0208000000007b1d */ /* 0x000fec0000002000 */
[----:B------:R-:W-:Y:S05]  /*92c0*/  @!P0 BRA `(.L_x_1545) ;  /* 0x0000000000048947 */ /* 0x000fea0003800000 */
[----:B------:R-:W-:Y:S01]  /*92d0*/  BPT.TRAP 0x1 ;  /* 0x000000040000795c */ /* 0x000fe20000300000 */
.L_x_1545:
[----:B------:R-:W-:Y:S01]  /*92e0*/  ULEA UR16, UR10, UR49, 0x3 ;  /* 0x000000310a107291 */ /* 0x000fe2000f8e183f */
[----:B------:R-:W-:-:S05]  /*92f0*/  IMAD.U32 R5, RZ, RZ, UR9 ;  /* 0x00000009ff057e24 */ /* 0x000fca000f8e00ff */
[----:B------:R-:W-:-:S04]  /*9300*/  SHF.L.U32 R5, R5, 0x1f, RZ ;  /* 0x0000001f05057819 */ /* 0x000fc800000006ff */
[----:B------:R0:W1:Y:S01]  /*9310*/  SYNCS.PHASECHK.TRANS64.TRYWAIT P1, [UR16+0x12450], R5 ;  /* 0x01245005ff0075a7 */ /* 0x0000620008020150 */
[----:B------:R-:W-:Y:S05]  /*9320*/  @!P0 BRA `(.L_x_1546) ;  /* 0x0000000000048947 */ /* 0x000fea0003800000 */
[----:B------:R-:W-:Y:S01]  /*9330*/  BPT.TRAP 0x1 ;  /* 0x000000040000795c */ /* 0x000fe20000300000 */
.L_x_1546:
[----:B-1----:R-:W-:Y:S05]  /*9340*/  @P1 BRA `(.L_x_1547) ;  /* 0x0000000000081947 */ /* 0x002fea0003800000 */
[----:B------:R-:W1:Y:S02]  /*9350*/  SYNCS.PHASECHK.TRANS64.TRYWAIT P1, [UR16+0x12450], R5 ;  /* 0x01245005ff0075a7 */ /* 0x000e640008020150 */
[----:B-1----:R-:W-:Y:S05]  /*9360*/  @!P1 BRA `(.L_x_1548) ;  /* 0x0000005000d09947 */ /* 0x002fea0003800000 */
.L_x_1547:
[----:B------:R-:W-:Y:S01]  /*9370*/  UIADD3 UR49, UR49, 0x200, URZ ;  /* 0x0000020031317890 */ /* 0x000fe2000fffe03f */
[----:B------:R-:W-:Y:S01]  /*9380*/  WARPGROUP.ARRIVE ;  /* 0x00000000000079c5 */ /* 0x000fe20000000000 */
[----:B------:R-:W-:Y:S01]  /*9390*/  UMOV UR11, 0xc0000010 ;  /* 0xc0000010000b7882 */ /* 0x000fe20000000000 */
[----:B------:R-:W-:Y:S01]  /*93a0*/  ULDC.64 UR12, c[0x0][0x9a0] ;  /* 0x00026800000c7ab9 */ /* 0x000fe20000000a00 */
[----:B------:R-:W-:Y:S01]  /*93b0*/  USHF.R.U32.HI UR49, URZ, 0x4, UR49 ;  /* 0x000000043f317899 */ /* 0x000fe20008011631 */
[----:B01----:R-:W-:Y:S01]  /*93c0*/  IMAD.MOV.U32 R5, RZ, RZ, 0x3f800000 ;  /* 0x3f800000ff057424 */ /* 0x003fe200078e00ff */
[----:B------:R-:W-:Y:S02]  /*93d0*/  UISETP.NE.U32.AND UP0, UPT, UR12, URZ, UPT ;  /* 0x0000003f0c00728c */ /* 0x000fe4000bf05070 */
[----:B------:R-:W-:Y:S02]  /*93e0*/  ULOP3.LUT UR49, UR49, 0x3fff, URZ, 0xc0, !UPT ;  /* 0x00003fff31317892 */ /* 0x000fe4000f8ec03f */
[----:B------:R-:W-:-:S02]  /*93f0*/  UISETP.NE.AND.EX UP0, UPT, UR13, URZ, UPT, UP0 ;  /* 0x0000003f0d00728c */ /* 0x000fc4000bf05300 */
[----:B------:R-:W-:-:S04]  /*9400*/  ULOP3.LUT UR49, UR49, 0x10000, URZ, 0xfc, !UPT ;  /* 0x0001000031317892 */ /* 0x000fc8000f8efc3f */
[----:B------:R-:W-:Y:S01]  /*9410*/  UIMAD UR10, UR10, 0x280, UR49 ;  /* 0x000002800a0a78a4 */ /* 0x000fe2000f8e0231 */
[----:B------:R-:W-:-:S04]  /*9420*/  PLOP3.LUT P1, PT, PT, PT, UP0, 0x80, 0x0 ;  /* 0x000000000000781c */ /* 0x000fc80003f2f008 */
[----:B------:R-:W-:Y:S01]  /*9430*/  @UP0 ULDC.64 UR14, c[0x0][0x9c8] ;  /* 0x00027200000e0ab9 */ /* 0x000fe20000000a00 */
[----:B------:R-:W-:Y:S02]  /*9440*/  @UP0 USHF.R.S32.HI UR7, URZ, 0x1f, UR44 ;  /* 0x0000001f3f070899 */ /* 0x000fe4000801142c */
[----:B------:R-:W-:Y:S01]  /*9450*/  @UP0 UIMAD UR6, UR45, UR14, URZ ;  /* 0x0000000e2d0602a4 */ /* 0x000fe2000f8e023f */
[----:B------:R-:W-:Y:S01]  /*9460*/  QGMMA.64x64x32.F32.E4M3.E4M3 R24, R152, gdesc[UR8], R24, gsb0 ;  /* 0x00e0000898187df3 */ /* 0x000fe20008000818 */
[----:B------:R-:W-:Y:S02]  /*9470*/  @UP0 UIMAD.WIDE.U32 UR4, UR41, UR14, URZ ;  /* 0x0000000e290402a5 */ /* 0x000fe4000f8e003f */
[----:B------:R-:W-:-:S03]  /*9480*/  @UP0 UIMAD UR6, UR41, UR15, UR6 ;  /* 0x0000000f290602a4 */ /* 0x000fc6000f8e0206 */
[----:B------:R-:W-:Y:S01]  /*9490*/  @UP0 ULDC.64 UR14, c[0x0][0x9d0] ;  /* 0x00027400000e0ab9 */ /* 0x000fe20000000a00 */
[----:B------:R-:W-:Y:S02]  /*94a0*/  @UP0 UIADD3 UR5, UR5, UR6, URZ ;  /* 0x0000000605050290 */ /* 0x000fe4000fffe03f */
[----:B------:R-:W-:Y:S02]  /*94b0*/  @UP0 UIMAD UR7, UR7, UR14, URZ ;  /* 0x0000000e070702a4 */ /* 0x000fe4000f8e023f */
[----:B------:R-:W-:Y:S02]  /*94c0*/  @UP0 UIMAD.WIDE.U32 UR4, UR44, UR14, UR4 ;  /* 0x0000000e2c0402a5 */ /* 0x000fe4000f8e0004 */
[----:B------:R-:W-:Y:S02]  /*94d0*/  @UP0 UIMAD UR7, UR44, UR15, UR7 ;  /* 0x0000000f2c0702a4 */ /* 0x000fe4000f8e0207 */
[----:B------:R-:W-:Y:S02]  /*94e0*/  @UP0 ULEA UR6, UP1, UR4, UR12, 0x2 ;  /* 0x0000000c04060291 */ /* 0x000fe4000f82103f */
[----:B------:R-:W-:-:S04]  /*94f0*/  @UP0 UIADD3 UR5, UR5, UR7, URZ ;  /* 0x0000000705050290 */ /* 0x000fc8000fffe03f */
[----:B------:R-:W-:Y:S01]  /*9500*/  @UP0 ULEA.HI.X UR7, UR4, UR13, UR5, 0x2, UP1 ;  /* 0x0000000d04070291 */ /* 0x000fe200088f1405 */
[----:B------:R-:W-:-:S05]  /*9510*/  IMAD.U32 R6, RZ, RZ, UR6 ;  /* 0x00000006ff067e24 */ /* 0x000fca000f8e00ff */
        /* <DEDUP_REMOVED lines=26> */
[----:B0-----:R-:W0:Y:S04]  /*96c0*/  SHFL.BFLY PT, R7, R8, 0x1, 0x1f ;  /* 0x0c201f0008077f89 */ /* 0x001e2800000e0000 */
[----:B------:R-:W1:Y:S01]  /*96d0*/  SHFL.BFLY PT, R6, R9, 0x1, 0x1f ;  /* 0x0c201f0009067f89 */ /* 0x000e6200000e0000 */
[----:B0-----:R-:W-:Y:S01]  /*96e0*/  FADD.FTZ R7, R8, R7 ;  /* 0x0000000708077221 */ /* 0x001fe20000010000 */
[----:B-1----:R-:W-:-:S04]  /*96f0*/  FADD.FTZ R11, R9, R6 ;  /* 0x00000006090b7221 */ /* 0x002fc80000010000 */
[C---:B------:R-:W-:Y:S01]  /*9700*/  FSETP.NE.FTZ.AND P1, PT, R7.reuse, RZ, PT ;  /* 0x000000ff0700720b */ /* 0x040fe20003f35000 */
[----:B------:R-:W-:Y:S01]  /*9710*/  FMUL.FTZ R12, R7, 0.00390625 ;  /* 0x3b800000070c7820 */ /* 0x000fe20000410000 */
[----:B------:R-:W-:Y:S01]  /*9720*/  FMUL.FTZ R13, R11, 0.00390625 ;  /* 0x3b8000000b0d7820 */ /* 0x000fe20000410000 */
[----:B------:R-:W-:Y:S01]  /*9730*/  IMAD.MOV.U32 R6, RZ, RZ, RZ ;  /* 0x000000ffff067224 */ /* 0x000fe200078e00ff */
        /* <DEDUP_REMOVED lines=26> */
.L_x_1549:
        /* <DEDUP_REMOVED lines=36> */
.L_x_1516:
        /* <DEDUP_REMOVED lines=22> */
[----:B------:R-:W-:Y:S01]  /*9c80*/  LEA.HI R0, R9, R8, RZ, 0x7 ;  /* 0x0000000809007211 */ /* 0x000fe200078f38ff */
[----:B------:R-:W-:Y:S01]  /*9c90*/  UIMAD UR9, UR44, UR9, UR6 ;  /* 0x000000092c0972a4 */ /* 0x000fe2000f8e0206 */
[----:B------:R-:W-:Y:S01]  /*9ca0*/  SEL R63, R53, R52, P0 ;  /* 0x00000034353f7207 */ /* 0x000fe20000000000 */
[----:B------:R-:W1:Y:S01]  /*9cb0*/  S2UR UR4, SR_CTAID.Y ;  /* 0x00000000000479c3 */ /* 0x000e620000002600 */
[----:B0-----:R-:W-:Y:S01]  /*9cc0*/  LOP3.LUT R5, R0, 0xffffff80, RZ, 0xc0, !PT ;  /* 0xffffff8000057812 */ /* 0x001fe200078ec0ff */
[----:B------:R-:W-:Y:S01]  /*9cd0*/  UIADD3 UR9, UR5, UR9, URZ ;  /* 0x0000000905097290 */ /* 0x000fe2000fffe03f */
[----:B------:R-:W-:Y:S01]  /*9ce0*/  SEL R53, R26, R7, P0 ;  /* 0x000000071a357207 */ /* 0x000fe20000000000 */
[----:B------:R-:W-:Y:S01]  /*9cf0*/  IMAD.U32 R21, RZ, RZ, UR5 ;  /* 0x00000005ff157e24 */ /* 0x000fe2000f8e00ff */
[----:B------:R-:W-:Y:S01]  /*9d00*/  SEL R57, R7, R26, P0 ;  /* 0x0000001a07397207 */ /* 0x000fe20000000000 */
[----:B------:R-:W-:Y:S01]  /*9d10*/  IMAD.IADD R10, R8, 0x1, -R5 ;  /* 0x00000001080a7824 */ /* 0x000fe200078e0a05 */
[----:B------:R-:W-:Y:S01]  /*9d20*/  SEL R91, R28, R29, P0 ;  /* 0x0000001d1c5b7207 */ /* 0x000fe20000000000 */
[----:B------:R-:W-:Y:S01]  /*9d30*/  IMAD.U32 R21, RZ, RZ, UR9 ;  /* 0x00000009ff157e24 */ /* 0x000fe2000f8e00ff */
[----:B------:R-:W-:Y:S01]  /*9d40*/  SEL R87, R29, R28, P0 ;  /* 0x0000001c1d577207 */ /* 0x000fe20000000000 */
[----:B------:R-:W-:Y:S01]  /*9d50*/  UIMAD.WIDE.U32 UR6, UR44, UR10, URZ ;  /* 0x0000000a2c0672a5 */ /* 0x000fe2000f8e003f */
[----:B------:R-:W-:Y:S01]  /*9d60*/  SHF.R.S32.HI R7, RZ, 0x1f, R10 ;  /* 0x0000001fff077819 */ /* 0x000fe2000001140a */
[----:B------:R-:W0:Y:S01]  /*9d70*/  LDC R29, c[0x0][0xbe8] ;  /* 0x0002fa00ff1d7b82 */ /* 0x000e220000000800 */
[----:B------:R-:W-:Y:S01]  /*9d80*/  SEL R27, R42, R43, P0 ;  /* 0x0000002b2a1b7207 */ /* 0x000fe20000000000 */
[----:B------:R-:W-:Y:S01]  /*9d90*/  UIMAD UR8, UR44, UR11, UR8 ;  /* 0x0000000b2c0872a4 */ /* 0x000fe2000f8e0208 */
[----:B------:R-:W-:-:S02]  /*9da0*/  LEA.HI R12, R7, R10, RZ, 0x2 ;  /* 0x0000000a070c7211 */ /* 0x000fc400078f10ff */
[----:B------:R-:W-:Y:S01]  /*9db0*/  SEL R43, R43, R42, P0 ;  /* 0x0000002a2b2b7207 */ /* 0x000fe20000000000 */
[----:B------:R-:W-:Y:S01]  /*9dc0*/  UIADD3 UR8, UR7, UR8, URZ ;  /* 0x0000000807087290 */ /* 0x000fe2000fffe03f */
[----:B------:R-:W3:Y:S01]  /*9dd0*/  S2R R42, SR_CTAID.X ;  /* 0x00000000002a7919 */ /* 0x000ee20000002500 */
[--C-:B------:R-:W-:Y:S02]  /*9de0*/  SHF.R.S32.HI R14, RZ, 0x2, R12.reuse ;  /* 0x00000002ff0e7819 */ /* 0x100fe4000001140c */
[----:B------:R-:W-:Y:S02]  /*9df0*/  SHF.R.S32.HI R5, RZ, 0x1f, R12 ;  /* 0x0000001fff057819 */ /* 0x000fe4000001140c */
[----:B------:R-:W-:Y:S02]  /*9e00*/  LEA.HI R9, R9, R8, RZ, 0x2 ;  /* 0x0000000809097211 */ /* 0x000fe400078f10ff */
[----:B------:R-:W-:Y:S02]  /*9e10*/  LEA.HI R5, R5, R14, RZ, 0x3 ;  /* 0x0000000e05057211 */ /* 0x000fe400078f18ff */
[----:B------:R-:W-:-:S02]  /*9e20*/  SHF.R.S32.HI R4, RZ, 0x7, R0 ;  /* 0x00000007ff047819 */ /* 0x000fc40000011400 */
[----:B------:R-:W-:Y:S02]  /*9e30*/  LOP3.LUT R17, R9, 0xfffffffc, RZ, 0xc0, !PT ;  /* 0xfffffffc09117812 */ /* 0x000fe400078ec0ff */
[----:B------:R-:W-:Y:S01]  /*9e40*/  LOP3.LUT R9, R5, 0xfffffff8, RZ, 0xc0, !PT ;  /* 0xfffffff805097812 */ /* 0x000fe200078ec0ff */
[----:B------:R-:W-:Y:S01]  /*9e50*/  IMAD.HI R5, R4, 0x55555556, RZ ;  /* 0x5555555604057827 */ /* 0x000fe200078e02ff */
[----:B------:R-:W-:Y:S02]  /*9e60*/  LEA.HI R7, R7, R10, RZ, 0x5 ;  /* 0x0000000a07077211 */ /* 0x000fe400078f28ff */
[----:B0-----:R-:W-:Y:S01]  /*9e70*/  ISETP.NE.AND P2, PT, R29, 0x1, PT ;  /* 0x000000011d00780c */ /* 0x001fe20003f45270 */
[----:B------:R-:W-:Y:S01]  /*9e80*/  IMAD.IADD R17, R8, 0x1, -R17 ;  /* 0x0000000108117824 */ /* 0x000fe200078e0a11 */
[----:B------:R-:W-:Y:S01]  /*9e90*/  LEA.HI R5, R5, R5, RZ, 0x1 ;  /* 0x0000000505057211 */ /* 0x000fe200078f08ff */
[----:B------:R-:W-:Y:S01]  /*9ea0*/  IMAD.IADD R0, R14, 0x1, -R9 ;  /* 0x000000010e007824 */ /* 0x000fe200078e0a09 */
[----:B------:R-:W-:-:S02]  /*9eb0*/  SHF.R.S32.HI R9, RZ, 0x5, R7 ;  /* 0x00000005ff097819 */ /* 0x000fc40000011407 */
[----:B------:R-:W-:Y:S01]  /*9ec0*/  LEA.HI R8, R17, R17, RZ, 0x1 ;  /* 0x0000001111087211 */ /* 0x000fe200078f08ff */
[----:B------:R-:W-:Y:S01]  /*9ed0*/  IMAD R7, R5, -0x3, R4 ;  /* 0xfffffffd05077824 */ /* 0x000fe200078e0204 */
[----:B------:R-:W-:Y:S01]  /*9ee0*/  SEL R81, R32, R33, P0 ;  /* 0x0000002120517207 */ /* 0x000fe20000000000 */
[----:B------:R-:W-:Y:S01]  /*9ef0*/  IMAD R0, R9, 0x10, R0 ;  /* 0x0000001009007824 */ /* 0x000fe200078e0200 */
[----:B------:R-:W-:Y:S01]  /*9f00*/  LOP3.LUT R8, R8, 0x1ffffffe, RZ, 0xc0, !PT ;  /* 0x1ffffffe08087812 */ /* 0x000fe200078ec0ff */
[----:B------:R-:W0:Y:S01]  /*9f10*/  LDC.64 R4, c[0x0][0xbd8] ;  /* 0x0002f600ff047b82 */ /* 0x000e220000000a00 */
[----:B------:R-:W-:Y:S01]  /*9f20*/  SEL R77, R33, R32, P0 ;  /* 0x00000020214d7207 */ /* 0x000fe20000000000 */
[----:B------:R-:W-:Y:S01]  /*9f30*/  IMAD R0, R7, 0x40, R0 ;  /* 0x0000004007007824 */ /* 0x000fe200078e0200 */
[----:B------:R-:W-:Y:S01]  /*9f40*/  SEL R83, R36, R37, P0 ;  /* 0x0000002524537207 */ /* 0x000fe20000000000 */
[----:B------:R-:W-:Y:S01]  /*9f50*/  IMAD.U32 R9, RZ, RZ, UR7 ;  /* 0x00000007ff097e24 */ /* 0x000fe2000f8e00ff */
[----:B------:R-:W-:Y:S01]  /*9f60*/  SEL R79, R37, R36, P0 ;  /* 0x00000024254f7207 */ /* 0x000fe20000000000 */
[----:B---3--:R-:W-:Y:S01]  /*9f70*/  IMAD R28, R42, 0xc0, R0 ;  /* 0x000000c02a1c7824 */ /* 0x008fe200078e0200 */
[----:B------:R-:W-:Y:S01]  /*9f80*/  SEL R73, R40, R41, P0 ;  /* 0x0000002928497207 */ /* 0x000fe20000000000 */
[----:B------:R-:W-:Y:S01]  /*9f90*/  IMAD.U32 R9, RZ, RZ, UR8 ;  /* 0x00000008ff097e24 */ /* 0x000fe2000f8e00ff */
[----:B------:R-:W-:Y:S01]  /*9fa0*/  SEL R69, R41, R40, P0 ;  /* 0x0000002829457207 */ /* 0x000fe20000000000 */
[----:B------:R-:W-:Y:S01]  /*9fb0*/  ULDC.64 UR8, c[0x0][0xb28] ;  /* 0x0002ca0000087ab9 */ /* 0x000fe20000000a00 */
[----:B------:R-:W-:-:S02]  /*9fc0*/  SEL R15, R30, R31, P0 ;  /* 0x0000001f1e0f7207 */ /* 0x000fc40000000000 */
[----:B------:R-:W-:Y:S01]  /*9fd0*/  SEL R59, R31, R30, P0 ;  /* 0x0000001e1f3b7207 */ /* 0x000fe20000000000 */
[----:B------:R-:W-:Y:S01]  /*9fe0*/  IMAD.IADD R31, R17, 0x1, -R8 ;  /* 0x00000001111f7824 */ /* 0x000fe200078e0a08 */
[----:B------:R-:W-:Y:S01]  /*9ff0*/  SEL R41, R34, R35, P0 ;  /* 0x0000002322297207 */ /* 0x000fe20000000000 */
[----:B------:R-:W-:Y:S01]  /*a000*/  IMAD.U32 R8, RZ, RZ, UR6 ;  /* 0x00000006ff087e24 */ /* 0x000fe2000f8e00ff */
[----:B------:R-:W-:Y:S01]  /*a010*/  SEL R37, R35, R34, P0 ;  /* 0x0000002223257207 */ /* 0x000fe20000000000 */
[----:B------:R-:W-:Y:S01]  /*a020*/  IMAD R7, R31, 0x8, R0 ;  /* 0x000000081f077824 */ /* 0x000fe200078e0200 */
[----:B------:R-:W-:Y:S01]  /*a030*/  LOP3.LUT R33, R12, 0x7ffffffc, RZ, 0xc0, !PT ;  /* 0x7ffffffc0c217812 */ /* 0x000fe200078ec0ff */
[----:B------:R-:W3:Y:S01]  /*a040*/  @P2 LDC R35, c[0x0][0xbec] ;  /* 0x0002fb00ff232b82 */ /* 0x000ee20000000800 */
[----:B------:R-:W-:Y:S01]  /*a050*/  SEL R89, R24, R25, P0 ;  /* 0x0000001918597207 */ /* 0x000fe20000000000 */
[----:B------:R-:W-:Y:S01]  /*a060*/  IMAD R42, R42, 0xc0, R7 ;  /* 0x000000c02a2a7824 */ /* 0x000fe200078e0207 */
[----:B------:R-:W-:Y:S01]  /*a070*/  SEL R85, R25, R24, P0 ;  /* 0x0000001819557207 */ /* 0x000fe20000000000 */
[----:B------:R-:W-:Y:S01]  /*a080*/  IMAD.IADD R26, R10, 0x1, -R33 ;  /* 0x000000010a1a7824 */ /* 0x000fe200078e0a21 */
[----:B------:R-:W-:Y:S01]  /*a090*/  SEL R75, R44, R45, P0 ;  /* 0x0000002d2c4b7207 */ /* 0x000fe20000000000 */
[C---:B0-----:R-:W-:Y:S01]  /*a0a0*/  IMAD R18, R4.reuse, UR45, RZ ;  /* 0x0000002d04127c24 */ /* 0x041fe2000f8e02ff */
[----:B------:R-:W-:Y:S01]  /*a0b0*/  SEL R71, R45, R44, P0 ;  /* 0x0000002c2d477207 */ /* 0x000fe20000000000 */
[----:B------:R-:W-:Y:S01]  /*a0c0*/  IMAD.WIDE.U32 R20, R4, UR41, R20 ;  /* 0x0000002904147c25 */ /* 0x000fe2000f8e0014 */
[----:B------:R-:W-:Y:S01]  /*a0d0*/  SEL R65, R48, R49, P0 ;  /* 0x0000003130417207 */ /* 0x000fe20000000000 */
[----:B------:R-:W0:Y:S01]  /*a0e0*/  @P2 LDC R44, c[0x0][0xbf0] ;  /* 0x0002fc00ff2c2b82 */ /* 0x000e220000000800 */
[----:B------:R-:W-:Y:S01]  /*a0f0*/  SEL R13, R38, R39, P0 ;  /* 0x00000027260d7207 */ /* 0x000fe20000000000 */
[----:B------:R-:W-:Y:S01]  /*a100*/  IMAD R5, R5, UR41, R18 ;  /* 0x0000002905057c24 */ /* 0x000fe2000f8e0212 */
[----:B------:R-:W-:Y:S01]  /*a110*/  SEL R45, R39, R38, P0 ;  /* 0x00000026272d7207 */ /* 0x000fe20000000000 */
[----:B------:R-:W-:Y:S01]  /*a120*/  ULDC.64 UR6, c[0x0][0xb48] ;  /* 0x0002d20000067ab9 */ /* 0x000fe20000000a00 */
[----:B------:R-:W-:Y:S01]  /*a130*/  SEL R25, R54, R55, P0 ;  /* 0x0000003736197207 */ /* 0x000fe20000000000 */
[----:B------:R-:W-:Y:S01]  /*a140*/  IMAD.IADD R21, R21, 0x1, R5 ;  /* 0x0000000115157824 */ /* 0x000fe200078e0205 */
[----:B------:R-:W-:-:S02]  /*a150*/  SEL R17, R55, R54, P0 ;  /* 0x0000003637117207 */ /* 0x000fc40000000000 */
[----:B------:R-:W4:Y:S01]  /*a160*/  LDC.64 R54, c[0x0][0xb40] ;  /* 0x0002d000ff367b82 */ /* 0x000f220000000a00 */
[----:B------:R-:W-:Y:S02]  /*a170*/  SEL R11, R46, R47, P0 ;  /* 0x0000002f2e0b7207 */ /* 0x000fe40000000000 */
[----:B------:R-:W-:Y:S02]  /*a180*/  SEL R23, R50, R51, P0 ;  /* 0x0000003332177207 */ /* 0x000fe40000000000 */
[----:B------:R-:W-:Y:S01]  /*a190*/  SEL R47, R47, R46, P0 ;  /* 0x0000002e2f2f7207 */ /* 0x000fe20000000000 */
[----:B---3--:R-:W-:Y:S01]  /*a1a0*/  @P2 IMAD.HI.U32 R35, R42, R35, RZ ;  /* 0x000000232a232227 */ /* 0x008fe200078e00ff */
[----:B------:R-:W-:Y:S01]  /*a1b0*/  SEL R61, R49, R48, P0 ;  /* 0x00000030313d7207 */ /* 0x000fe20000000000 */
[----:B------:R-:W3:Y:S01]  /*a1c0*/  @P2 LDC R46, c[0x0][0xbf0] ;  /* 0x0002fc00ff2e2b82 */ /* 0x000ee20000000800 */
[----:B------:R-:W-:Y:S02]  /*a1d0*/  LOP3.LUT P1, RZ, R10, 0x3, RZ, 0xc0, !PT ;  /* 0x000000030aff7812 */ /* 0x000fe4000782c0ff */
        /* <DEDUP_REMOVED lines=13> */
[----:B-1----:R-:W1:Y:S02]  /*a2b0*/  @P2 LDC R67, c[0x0][0xbec] ;  /* 0x0002fb00ff432b82 */ /* 0x002e640000000800 */
        /* <DEDUP_REMOVED lines=9> */
[----:B-1----:R-:W-:-:S03]  /*a350*/  @P2 IMAD.HI.U32 R67, R42, R67, RZ ;  /* 0x000000432a432227 */ /* 0x002fc600078e00ff */
[----:B------:R-:W-:Y:S04]  /*a360*/  SHFL.IDX PT, R12, R27, R6, 0x1c1f ;  /* 0x001c1f061b0c7589 */ /* 0x000fe800000e0000 */
[----:B------:R-:W-:Y:S04]  /*a370*/  SHFL.IDX PT, R11, R11, R6, 0x1c1f ;  /* 0x001c1f060b0b7589 */ /* 0x000fe800000e0000 */
[----:B------:R-:W-:Y:S04]  /*a380*/  SHFL.IDX PT, R0, R25, R6, 0x1c1f ;  /* 0x001c1f0619007589 */ /* 0x000fe800000e0000 */
[----:B------:R1:W-:Y:S04]  /*a390*/  SHFL.IDX PT, R10, R23, R6, 0x1c1f ;  /* 0x001c1f06170a7589 */ /* 0x0003e800000e0000 */
[----:B------:R-:W-:Y:S04]  /*a3a0*/  SHFL.IDX PT, R48, R79, R34, 0x1c1f ;  /* 0x001c1f224f307589 */ /* 0x000fe800000e0000 */
[----:B------:R-:W2:Y:S01]  /*a3b0*/  SHFL.IDX PT, R41, R77, R34, 0x1c1f ;  /* 0x001c1f224d297589 */ /* 0x000ea200000e0000 */
[----:B-1----:R-:W-:Y:S01]  /*a3c0*/  SEL R6, R38, R33, P0 ;  /* 0x0000002126067207 */ /* 0x002fe20000000000 */
[----:B------:R-:W-:-:S02]  /*a3d0*/  IMAD R38, RZ, RZ, -UR44 ;  /* 0x8000002cff267e24 */ /* 0x000fc4000f8e02ff */
[----:B------:R-:W-:Y:S01]  /*a3e0*/  SHFL.IDX PT, R51, R71, R34, 0x1c1f ;  /* 0x001c1f2247337589 */ /* 0x000fe200000e0000 */
[----:B------:R-:W-:Y:S01]  /*a3f0*/  IMAD.MOV.U32 R33, RZ, RZ, R42 ;  /* 0x000000ffff217224 */ /* 0x000fe200078e002a */
[----:B0-----:R-:W-:Y:S01]  /*a400*/  @P2 SHF.R.U32.HI R33, RZ, R44, R35 ;  /* 0x0000002cff212219 */ /* 0x001fe20000011623 */
        /* <DEDUP_REMOVED lines=10> */
[----:B------:R-:W-:Y:S01]  /*a4b0*/  IMAD R36, R65, UR5, R9 ;  /* 0x0000000541247c24 */ /* 0x000fe2000f8e0209 */
[----:B------:R-:W-:Y:S04]  /*a4c0*/  SHFL.IDX PT, R24, R59, R34, 0x1c1f ;  /* 0x001c1f223b187589 */ /* 0x000fe800000e0000 */
[----:B------:R-:W-:Y:S04]  /*a4d0*/  SHFL.IDX PT, R27, R57, R34, 0x1c1f ;  /* 0x001c1f22391b7589 */ /* 0x000fe800000e0000 */
[----:B------:R-:W-:Y:S04]  /*a4e0*/  SHFL.IDX PT, R22, R45, R34, 0x1c1f ;  /* 0x001c1f222d167589 */ /* 0x000fe800000e0000 */
[----:B------:R4:W-:Y:S04]  /*a4f0*/  SHFL.IDX PT, R25, R37, R34, 0x1c1f ;  /* 0x001c1f2225197589 */ /* 0x0009e800000e0000 */
[----:B------:R-:W-:Y:S04]  /*a500*/  SHFL.IDX PT, R18, R47, R34, 0x1c1f ;  /* 0x001c1f222f127589 */ /* 0x000fe800000e0000 */
[----:B------:R5:W-:Y:S01]  /*a510*/  SHFL.IDX PT, R23, R43, R34, 0x1c1f ;  /* 0x001c1f222b177589 */ /* 0x000be200000e0000 */
[----:B----4-:R-:W-:Y:S01]  /*a520*/  IMAD.MOV.U32 R37, RZ, RZ, R42 ;  /* 0x000000ffff257224 */ /* 0x010fe200078e002a */
[----:B---3--:R-:W-:-:S02]  /*a530*/  @P2 SHF.R.U32.HI R37, RZ, R46, R67 ;  /* 0x0000002eff252219 */ /* 0x008fc40000011643 */
[----:B------:R-:W-:Y:S04]  /*a540*/  SHFL.IDX PT, R17, R17, R34, 0x1c1f ;  /* 0x001c1f2211117589 */ /* 0x000fe800000e0000 */
[----:B------:R3:W-:Y:S01]  /*a550*/  SHFL.IDX PT, R19, R19, R34, 0x1c1f ;  /* 0x001c1f2213137589 */ /* 0x0007e200000e0000 */
[C---:B-----5:R-:W-:Y:S02]  /*a560*/  IMAD R43, R65.reuse, UR7, R38 ;  /* 0x00000007412b7c24 */ /* 0x060fe4000f8e0226 */
[----:B------:R-:W-:Y:S02]  /*a570*/  IMAD.MOV R38, RZ, RZ, -R37 ;  /* 0x000000ffff267224 */ /* 0x000fe400078e0a25 */
[----:B---3--:R-:W-:Y:S02]  /*a580*/  IMAD.MOV.U32 R34, RZ, RZ, R8 ;  /* 0x000000ffff227224 */ /* 0x008fe400078e0008 */
        /* <DEDUP_REMOVED lines=12> */
[----:B------:R-:W-:Y:S02]  /*a650*/  IMAD R43, R29, R38, R42 ;  /* 0x000000261d2b7224 */ /* 0x000fe400078e022a */
[C---:B------:R-:W-:Y:S01]  /*a660*/  IMAD R45, R37.reuse, UR5, R8 ;  /* 0x00000005252d7c24 */ /* 0x040fe2000f8e0208 */
[----:B------:R-:W3:Y:S01]  /*a670*/  S2UR UR5, SR_CgaCtaId ;  /* 0x00000000000579c3 */ /* 0x000ee20000008800 */
        /* <DEDUP_REMOVED lines=8> */
[----:B--2---:R-:W-:Y:S01]  /*a700*/  SEL R20, R41, R40, P0 ;  /* 0x0000002829147207 */ /* 0x004fe20000000000 */
[----:B------:R-:W-:Y:S01]  /*a710*/  IMAD.WIDE.U32 R34, R33, UR6, R34 ;  /* 0x0000000621227c25 */ /* 0x000fe2000f8e0022 */
[----:B------:R-:W-:-:S03]  /*a720*/  ULDC.64 UR6, c[0x0][0xba8] ;  /* 0x0002ea0000067ab9 */ /* 0x000fc60000000a00 */
[C---:B------:R-:W-:Y:S01]  /*a730*/  IMAD R33, R43.reuse, UR9, R36 ;  /* 0x000000092b217c24 */ /* 0x040fe2000f8e0224 */
[----:B------:R-:W-:Y:S01]  /*a740*/  LEA R38, P2, R34, UR6, 0x2 ;  /* 0x0000000622267c11 */ /* 0x000fe2000f8410ff */
[----:B------:R-:W-:Y:S01]  /*a750*/  IMAD.WIDE.U32 R36, R43, UR8, R8 ;  /* 0x000000082b247c25 */ /* 0x000fe2000f8e0008 */
[----:B------:R-:W-:Y:S01]  /*a760*/  ULDC.64 UR8, c[0x0][0xb00] ;  /* 0x0002c00000087ab9 */ /* 0x000fe20000000a00 */
[----:B------:R-:W-:Y:S01]  /*a770*/  ULDC UR6, c[0x0][0xa88] ;  /* 0x0002a20000067ab9 */ /* 0x000fe20000000800 */
[----:B------:R-:W-:Y:S01]  /*a780*/  SEL R8, R40, R41, P0 ;  /* 0x0000002928087207 */ /* 0x000fe20000000000 */
[----:B------:R-:W-:Y:S01]  /*a790*/  IMAD.IADD R21, R35, 0x1, R21 ;  /* 0x0000000123157824 */ /* 0x000fe200078e0215 */
[----:B------:R-:W-:Y:S01]  /*a7a0*/  SHFL.IDX PT, R42, R38, RZ, 0x1c1f ;  /* 0x001c1fff262a7589 */ /* 0x000fe200000e0000 */
[----:B------:R-:W-:Y:S01]  /*a7b0*/  IMAD.IADD R9, R37, 0x1, R33 ;  /* 0x0000000125097824 */ /* 0x000fe200078e0221 */
[----:B------:R-:W-:Y:S01]  /*a7c0*/  LEA R54, P3, R36, UR8, 0x2 ;  /* 0x0000000824367c11 */ /* 0x000fe2000f8610ff */
[----:B---3--:R-:W-:Y:S01]  /*a7d0*/  ULEA UR4, UR5, UR4, 0x18 ;  /* 0x0000000405047291 */ /* 0x008fe2000f8ec03f */
[----:B------:R-:W-:Y:S01]  /*a7e0*/  LEA.HI.X R33, R34, UR7, R21, 0x2, P2 ;  /* 0x0000000722217c11 */ /* 0x000fe200090f1415 */
[----:B------:R1:W-:Y:S01]  /*a7f0*/  SHFL.IDX PT, R44, R38, 0x1, 0x1c1f ;  /* 0x003c1f00262c7f89 */ /* 0x0003e200000e0000 */
[----:B------:R-:W-:Y:S01]  /*a800*/  LEA.HI.X R56, R36, UR9, R9, 0x2, P3 ;  /* 0x0000000924387c11 */ /* 0x000fe200098f1409 */
[----:B------:R-:W-:Y:S01]  /*a810*/  IMAD R55, R29, UR6, RZ ;  /* 0x000000061d377c24 */ /* 0x000fe2000f8e02ff */
[----:B------:R-:W-:Y:S01]  /*a820*/  SEL R9, R39, R48, P0 ;  /* 0x0000003027097207 */ /* 0x000fe20000000000 */
[----:B------:R-:W2:Y:S01]  /*a830*/  SHFL.IDX PT, R43, R33, RZ, 0x1c1f ;  /* 0x001c1fff212b7589 */ /* 0x000ea200000e0000 */
[----:B------:R-:W-:Y:S01]  /*a840*/  SEL R21, R48, R39, P0 ;  /* 0x0000002730157207 */ /* 0x000fe20000000000 */
[C---:B------:R-:W-:Y:S01]  /*a850*/  VIADD R48, R28.reuse, 0x8 ;  /* 0x000000081c307836 */ /* 0x040fe20000000000 */
[----:B------:R-:W-:Y:S01]  /*a860*/  UIADD3 UR4, UR4, 0x12420, URZ ;  /* 0x0001242004047890 */ /* 0x000fe2000fffe03f */
[----:B------:R-:W3:Y:S01]  /*a870*/  SHFL.IDX PT, R45, R33, 0x1, 0x1c1f ;  /* 0x003c1f00212d7f89 */ /* 0x000ee200000e0000 */
[----:B------:R-:W-:-:S02]  /*a880*/  ISETP.GE.OR P2, PT, R28, R55, P1 ;  /* 0x000000371c00720c */ /* 0x000fc40000f46670 */
[-C--:B------:R-:W-:Y:S01]  /*a890*/  ISETP.GE.OR P1, PT, R48, R55.reuse, P1 ;  /* 0x000000373000720c */ /* 0x080fe20000f26670 */
[----:B------:R-:W-:Y:S01]  /*a8a0*/  UPRMT UR4, URZ, 0x654, UR4 ;  /* 0x000006543f047896 */ /* 0x000fe20008000004 */
[----:B------:R-:W-:Y:S01]  /*a8b0*/  ISETP.GE.AND P3, PT, R28, R55, PT ;  /* 0x000000371c00720c */ /* 0x000fe20003f66270 */
[----:B------:R4:W4:Y:S01]  /*a8c0*/  SHFL.IDX PT, R46, R54, RZ, 0x1c1f ;  /* 0x001c1fff362e7589 */ /* 0x00092200000e0000 */
[----:B0-----:R-:W-:Y:S02]  /*a8d0*/  SEL R34, R49, R50, P0 ;  /* 0x0000003231227207 */ /* 0x001fe40000000000 */
[----:B------:R-:W-:Y:S01]  /*a8e0*/  SEL R36, R50, R49, P0 ;  /* 0x0000003132247207 */ /* 0x000fe20000000000 */
[----:B------:R0:W0:Y:S01]  /*a8f0*/  SHFL.IDX PT, R47, R56, RZ, 0x1c1f ;  /* 0x001c1fff382f7589 */ /* 0x00002200000e0000 */
[----:B------:R-:W-:Y:S01]  /*a900*/  SEL R35, R32, R51, P0 ;  /* 0x0000003320237207 */ /* 0x000fe20000000000 */
[----:B------:R-:W-:Y:S01]  /*a910*/  IMAD.SHL.U32 R49, R26, 0x2, RZ ;  /* 0x000000021a317824 */ /* 0x000fe200078e00ff */
[----:B------:R-:W-:Y:S01]  /*a920*/  SYNCS.ARRIVE.TRANS64.RED.A1T0 RZ, [UR4], RZ ;  /* 0x000000ffffff79a7 */ /* 0x000fe20008100404 */
[----:B------:R-:W-:-:S02]  /*a930*/  SEL R37, R51, R32, P0 ;  /* 0x0000002033257207 */ /* 0x000fc40000000000 */
[----:B-1----:R-:W-:Y:S02]  /*a940*/  SEL R38, R31, R52, P0 ;  /* 0x000000341f267207 */ /* 0x002fe40000000000 */
[----:B------:R-:W-:Y:S01]  /*a950*/  SEL R40, R52, R31, P0 ;  /* 0x0000001f34287207 */ /* 0x000fe20000000000 */
[----:B--2---:R1:W-:Y:S01]  /*a960*/  @!P2 ST.E desc[UR42][R42.64], R2 ;  /* 0x000000022a00a985 */ /* 0x0043e2000c10192a */
[----:B------:R-:W-:Y:S02]  /*a970*/  SEL R39, R30, R53, P0 ;  /* 0x000000351e277207 */ /* 0x000fe40000000000 */
[----:B------:R-:W-:Y:S01]  /*a980*/  SEL R41, R53, R30, P0 ;  /* 0x0000001e35297207 */ /* 0x000fe20000000000 */
[----:B---3--:R1:W-:Y:S01]  /*a990*/  @!P1 ST.E desc[UR42][R44.64], R3 ;  /* 0x000000032c009985 */ /* 0x0083e2000c10192a */
[----:B------:R-:W-:Y:S05]  /*a9a0*/  @P3 BRA `(.L_x_1552) ;  /* 0x0000000000b83947 */ /* 0x000fea0003800000 */
[C---:B-1----:R-:W-:Y:S01]  /*a9b0*/  VIADD R2, R49.reuse, 0x8 ;  /* 0x0000000831027836 */ /* 0x042fe20000000000 */
[----:B------:R-:W-:Y:S01]  /*a9c0*/  ULDC UR4, c[0x0][0xac8] ;  /* 0x0002b20000047ab9 */ /* 0x000fe20000000800 */
[C---:B------:R-:W-:Y:S01]  /*a9d0*/  VIADD R26, R49.reuse, 0x10 ;  /* 0x00000010311a7836 */ /* 0x040fe20000000000 */
[C---:B------:R-:W-:Y:S01]  /*a9e0*/  ISETP.GE.AND P1, PT, R49.reuse, UR4, PT ;  /* 0x0000000431007c0c */ /* 0x040fe2000bf26270 */
[C---:B------:R-:W-:Y:S01]  /*a9f0*/  VIADD R30, R49.reuse, 0x18 ;  /* 0x00000018311e7836 */ /* 0x040fe20000000000 */
[----:B------:R-:W-:Y:S01]  /*aa00*/  ISETP.GE.AND P2, PT, R2, UR4, PT ;  /* 0x0000000402007c0c */ /* 0x000fe2000bf46270 */
[C---:B------:R-:W-:Y:S02]  /*aa10*/  VIADD R31, R49.reuse, 0x20 ;  /* 0x00000020311f7836 */ /* 0x040fe40000000000 */
[C---:B------:R-:W-:Y:S02]  /*aa20*/  VIADD R32, R49.reuse, 0x28 ;  /* 0x0000002831207836 */ /* 0x040fe40000000000 */
[----:B------:R-:W-:Y:S01]  /*aa30*/  VIADD R33, R49, 0x30 ;  /* 0x0000003031217836 */ /* 0x000fe20000000000 */
[----:B------:R-:W-:Y:S01]  /*aa40*/  ISETP.GE.AND P3, PT, R31, UR4, PT ;  /* 0x000000041f007c0c */ /* 0x000fe2000bf66270 */
[----:B------:R-:W-:Y:S01]  /*aa50*/  VIADD R42, R49, 0x38 ;  /* 0x00000038312a7836 */ /* 0x000fe20000000000 */
[----:B------:R-:W-:-:S02]  /*aa60*/  ISETP.GE.AND P4, PT, R32, UR4, PT ;  /* 0x0000000420007c0c */ /* 0x000fc4000bf86270 */
[----:B------:R-:W-:Y:S02]  /*aa70*/  ISETP.GE.AND P5, PT, R33, UR4, PT ;  /* 0x0000000421007c0c */ /* 0x000fe4000bfa6270 */
[----:B------:R-:W-:Y:S02]  /*aa80*/  ISETP.GE.AND P6, PT, R42, UR4, PT ;  /* 0x000000042a007c0c */ /* 0x000fe4000bfc6270 */
[----:B------:R-:W-:-:S04]  /*aa90*/  @!P2 LEA.HI R2, R2, R2, RZ, 0x1 ;  /* 0x000000020202a211 */ /* 0x000fc800078f08ff */
[----:B------:R-:W-:Y:S01]  /*aaa0*/  @!P2 LOP3.LUT R29, R2, 0xfffffffe, RZ, 0xc0, !PT ;  /* 0xfffffffe021da812 */ /* 0x000fe200078ec0ff */
[--C-:B0---4-:R-:W-:Y:S01]  /*aab0*/  @!P1 IMAD.WIDE R2, R49, 0x4, R46.reuse ;  /* 0x0000000431029825 */ /* 0x111fe200078e022e */
[----:B------:R-:W-:Y:S02]  /*aac0*/  @!P3 LEA.HI R31, R31, R31, RZ, 0x1 ;  /* 0x0000001f1f1fb211 */ /* 0x000fe400078f08ff */
[----:B------:R-:W-:Y:S01]  /*aad0*/  @!P4 LEA.HI R32, R32, R32, RZ, 0x1 ;  /* 0x000000202020c211 */ /* 0x000fe200078f08ff */
[----:B------:R-:W-:Y:S01]  /*aae0*/  @!P2 IMAD.WIDE R28, R29, 0x4, R46 ;  /* 0x000000041d1ca825 */ /* 0x000fe200078e022e */
[----:B------:R0:W-:Y:S01]  /*aaf0*/  @!P1 ST.E.64 desc[UR42][R2.64], R4 ;  /* 0x0000000402009985 */ /* 0x0001e2000c101b2a */
[----:B------:R-:W-:Y:S02]  /*ab00*/  ISETP.GE.AND P1, PT, R26, UR4, PT ;  /* 0x000000041a007c0c */ /* 0x000fe4000bf26270 */
[----:B------:R-:W-:Y:S01]  /*ab10*/  @!P5 LEA.HI R33, R33, R33, RZ, 0x1 ;  /* 0x000000212121d211 */ /* 0x000fe200078f08ff */
[----:B------:R1:W-:Y:S01]  /*ab20*/  @!P2 ST.E.64 desc[UR42][R28.64], R6 ;  /* 0x000000061c00a985 */ /* 0x0003e2000c101b2a */
[----:B------:R-:W-:-:S02]  /*ab30*/  ISETP.GE.AND P2, PT, R30, UR4, PT ;  /* 0x000000041e007c0c */ /* 0x000fc4000bf46270 */
[----:B------:R-:W-:-:S07]  /*ab40*/  @!P6 LEA.HI R42, R42, R42, RZ, 0x1 ;  /* 0x0000002a2a2ae211 */ /* 0x000fce00078f08ff */
[----:B------:R-:W-:-:S04]  /*ab50*/  @!P1 LEA.HI R26, R26, R26, RZ, 0x1 ;  /* 0x0000001a1a1a9211 */ /* 0x000fc800078f08ff */
[----:B------:R-:W-:Y:S02]  /*ab60*/  @!P2 LEA.HI R30, R30, R30, RZ, 0x1 ;  /* 0x0000001e1e1ea211 */ /* 0x000fe400078f08ff */
[----:B0-----:R-:W-:Y:S02]  /*ab70*/  @!P1 LOP3.LUT R3, R26, 0xfffffffe, RZ, 0xc0, !PT ;  /* 0xfffffffe1a039812 */ /* 0x001fe400078ec0ff */
[----:B------:R-:W-:Y:S02]  /*ab80*/  @!P2 LOP3.LUT R5, R30, 0xfffffffe, RZ, 0xc0, !PT ;  /* 0xfffffffe1e05a812 */ /* 0x000fe400078ec0ff */
[----:B-1----:R-:W-:Y:S01]  /*ab90*/  @!P3 LOP3.LUT R7, R31, 0xfffffffe, RZ, 0xc0, !PT ;  /* 0xfffffffe1f07b812 */ /* 0x002fe200078ec0ff */
[--C-:B------:R-:W-:Y:S01]  /*aba0*/  @!P1 IMAD.WIDE R2, R3, 0x4, R46.reuse ;  /* 0x0000000403029825 */ /* 0x100fe200078e022e */
[----:B------:R-:W-:Y:S02]  /*abb0*/  @!P4 LOP3.LUT R29, R32, 0xfffffffe, RZ, 0xc0, !PT ;  /* 0xfffffffe201dc812 */ /* 0x000fe400078ec0ff */
[----:B------:R-:W-:Y:S01]  /*abc0*/  @!P5 LOP3.LUT R31, R33, 0xfffffffe, RZ, 0xc0, !PT ;  /* 0xfffffffe211fd812 */ /* 0x000fe200078ec0ff */
[--C-:B------:R-:W-:Y:S01]  /*abd0*/  @!P2 IMAD.WIDE R4, R5, 0x4, R46.reuse ;  /* 0x000000040504a825 */ /* 0x100fe200078e022e */
[----:B------:R-:W-:Y:S01]  /*abe0*/  @!P6 LOP3.LUT R33, R42, 0xfffffffe, RZ, 0xc0, !PT ;  /* 0xfffffffe2a21e812 */ /* 0x000fe200078ec0ff */
[----:B------:R2:W-:Y:S02]  /*abf0*/  @!P1 ST.E.64 desc[UR42][R2.64], R8 ;  /* 0x0000000802009985 */ /* 0x0005e4000c101b2a */
[----:B------:R-:W-:-:S02]  /*ac00*/  @!P3 IMAD.WIDE R6, R7, 0x4, R46 ;  /* 0x000000040706b825 */ /* 0x000fc400078e022e */
[----:B------:R2:W-:Y:S02]  /*ac10*/  @!P2 ST.E.64 desc[UR42][R4.64], R20 ;  /* 0x000000140400a985 */ /* 0x0005e4000c101b2a */
[--C-:B------:R-:W-:Y:S02]  /*ac20*/  @!P4 IMAD.WIDE R28, R29, 0x4, R46.reuse ;  /* 0x000000041d1cc825 */ /* 0x100fe400078e022e */
[----:B------:R2:W-:Y:S02]  /*ac30*/  @!P3 ST.E.64 desc[UR42][R6.64], R34 ;  /* 0x000000220600b985 */ /* 0x0005e4000c101b2a */
[--C-:B------:R-:W-:Y:S02]  /*ac40*/  @!P5 IMAD.WIDE R30, R31, 0x4, R46.reuse ;  /* 0x000000041f1ed825 */ /* 0x100fe400078e022e */
[----:B------:R2:W-:Y:S02]  /*ac50*/  @!P4 ST.E.64 desc[UR42][R28.64], R36 ;  /* 0x000000241c00c985 */ /* 0x0005e4000c101b2a */
[----:B------:R-:W-:-:S02]  /*ac60*/  @!P6 IMAD.WIDE R32, R33, 0x4, R46 ;  /* 0x000000042120e825 */ /* 0x000fc400078e022e */
[----:B------:R2:W-:Y:S04]  /*ac70*/  @!P5 ST.E.64 desc[UR42][R30.64], R38 ;  /* 0x000000261e00d985 */ /* 0x0005e8000c101b2a */
[----:B------:R2:W-:Y:S02]  /*ac80*/  @!P6 ST.E.64 desc[UR42][R32.64], R40 ;  /* 0x000000282000e985 */ /* 0x0005e4000c101b2a */
.L_x_1552:
[----:B------:R-:W-:Y:S05]  /*ac90*/  BSYNC B0 ;  /* 0x0000000000007941 */ /* 0x000fea0003800000 */
.L_x_1551:
[----:B------:R-:W-:Y:S01]  /*aca0*/  ISETP.GE.AND P1, PT, R48, R55, PT ;  /* 0x000000373000720c */ /* 0x000fe20003f26270 */
[----:B--2---:R2:W3:Y:S01]  /*acb0*/  SHFL.IDX PT, R29, R56, 0x1, 0x1c1f ;  /* 0x003c1f00381d7f89 */ /* 0x0044e200000e0000 */
        /* <DEDUP_REMOVED lines=17> */
[----:B0-23--:R-:W-:Y:S06]  /*add0*/  @P1 BRA `(.L_x_1514) ;  /* 0x00000034009c1947 */ /* 0x00dfec0003800000 */
[C---:B------:R-:W-:Y:S01]  /*ade0*/  VIADD R0, R49.reuse, 0x8 ;  /* 0x0000000831007836 */ /* 0x040fe20000000000 */
[----:B------:R-:W-:Y:S01]  /*adf0*/  ULDC UR4, c[0x0][0xac8] ;  /* 0x0002b20000047ab9 */ /* 0x000fe20000000800 */
[C---:B------:R-:W-:Y:S01]  /*ae00*/  VIADD R6, R49.reuse, 0x18 ;  /* 0x0000001831067836 */ /* 0x040fe20000000000 */
[C---:B------:R-:W-:Y:S01]  /*ae10*/  ISETP.GE.AND P0, PT, R49.reuse, UR4, PT ;  /* 0x0000000431007c0c */ /* 0x040fe2000bf06270 */
[C---:B-1----:R-:W-:Y:S01]  /*ae20*/  VIADD R2, R49.reuse, 0x10 ;  /* 0x0000001031027836 */ /* 0x042fe20000000000 */
        /* <DEDUP_REMOVED lines=43> */
.L_x_1550:
        /* <DEDUP_REMOVED lines=58> */
.L_x_1512:
        /* <DEDUP_REMOVED lines=18> */
.L_x_1553:
[----:B------:R-:W-:Y:S01]  /*b5a0*/  ULDC UR44, c[0x0][0xc50] ;  /* 0x00031400002c7ab9 */ /* 0x000fe20000000800 */
[----:B------:R-:W-:Y:S01]  /*b5b0*/  UMOV UR36, UR6 ;  /* 0x0000000600247c82 */ /* 0x000fe20008000000 */
[----:B------:R-:W-:-:S11]  /*b5c0*/  UISETP.NE.AND UP0, UPT, UR44, 0x1, UPT ;  /* 0x000000012c00788c */ /* 0x000fd6000bf05270 */
[----:B------:R-:W-:Y:S01]  /*b5d0*/  @UP0 ULDC UR4, c[0x0][0xc54] ;  /* 0x0003150000040ab9 */ /* 0x000fe20000000800 */
[----:B------:R-:W-:Y:S01]  /*b5e0*/  @UP0 ULDC UR7, c[0x0][0xc58] ;  /* 0x0003160000070ab9 */ /* 0x000fe20000000800 */
[----:B------:R-:W-:-:S04]  /*b5f0*/  UIMAD.WIDE.U32 UR4, UR6, UR4, URZ ;  /* 0x00000004060472a5 */ /* 0x000fc8000f8e003f */
[----:B------:R-:W-:-:S12]  /*b600*/  @UP0 USHF.R.U32.HI UR36, URZ, UR7, UR5 ;  /* 0x000000073f240299 */ /* 0x000fd80008011605 */
.L_x_1554:
        /* <DEDUP_REMOVED lines=8> */
[----:B------:R-:W-:Y:S01]  /*b690*/  ULDC UR6, c[0x0][0x448] ;  /* 0x0001120000067ab9 */ /* 0x000fe20000000800 */
[----:B------:R-:W-:Y:S01]  /*b6a0*/  ULDC.64 UR4, c[0x0][0x418] ;  /* 0x0001060000047ab9 */ /* 0x000fe20000000a00 */
[----:B------:R-:W-:Y:S02]  /*b6b0*/  UISETP.NE.AND UP1, UPT, UR6, 0x1, UPT ;  /* 0x000000010600788c */ /* 0x000fe4000bf25270 */
[----:B------:R-:W-:Y:S01]  /*b6c0*/  UISETP.NE.U32.AND UP0, UPT, UR4, URZ, UPT ;  /* 0x0000003f0400728c */ /* 0x000fe2000bf05070 */
[----:B------:R-:W-:Y:S02]  /*b6d0*/  ULDC UR7, c[0x0][0x424] ;  /* 0x0001090000077ab9 */ /* 0x000fe40000000800 */
[----:B------:R-:W-:Y:S01]  /*b6e0*/  ULDC UR4, c[0x0][0x288] ;  /* 0x0000a20000047ab9 */ /* 0x000fe20000000800 */
[----:B------:R-:W-:Y:S02]  /*b6f0*/  UISETP.NE.AND.EX UP0, UPT, UR5, URZ, UPT, UP0 ;  /* 0x0000003f0500728c */ /* 0x000fe4000bf05300 */
[----:B------:R-:W-:-:S02]  /*b700*/  UIADD3 UR9, -UR4, 0xa0, URZ ;  /* 0x000000a004097890 */ /* 0x000fc4000fffe13f */
[----:B------:R-:W-:Y:S01]  /*b710*/  USEL UR7, UR7, 0x1, UP0 ;  /* 0x0000000107077887 */ /* 0x000fe20008000000 */
[----:B------:R-:W-:Y:S01]  /*b720*/  @UP1 ULDC UR4, c[0x0][0x44c] ;  /* 0x0001130000041ab9 */ /* 0x000fe20000000800 */
[----:B------:R-:W-:Y:S01]  /*b730*/  ULDC UR8, c[0x0][0x2f0] ;  /* 0x0000bc0000087ab9 */ /* 0x000fe20000000800 */
[----:B------:R-:W-:Y:S01]  /*b740*/  @UP1 ULDC UR10, c[0x0][0x450] ;  /* 0x00011400000a1ab9 */ /* 0x000fe20000000800 */
[----:B------:R-:W-:Y:S02]  /*b750*/  UIMAD UR9, UR7, UR8, UR9 ;  /* 0x00000008070972a4 */ /* 0x000fe4000f8e0209 */
[----:B0-----:R-:W-:-:S04]  /*b760*/  UIMAD UR39, UR39, 0xc0, URZ ;  /* 0x000000c0272778a4 */ /* 0x001fc8000f8e023f */
[----:B------:R-:W-:-:S04]  /*b770*/  UIADD3 UR6, UR39, 0xbf, URZ ;  /* 0x000000bf27067890 */ /* 0x000fc8000fffe03f */
[----:B------:R-:W-:Y:S02]  /*b780*/  UIMAD.WIDE.U32 UR4, UR6, UR4, URZ ;  /* 0x00000004060472a5 */ /* 0x000fe4000f8e003f */
[----:B------:R-:W-:Y:S02]  /*b790*/  UIMAD UR4, UR7, UR8, 0x9f ;  /* 0x0000009f070474a4 */ /* 0x000fe4000f8e0208 */
[----:B------:R-:W-:Y:S02]  /*b7a0*/  @UP1 USHF.R.U32.HI UR6, URZ, UR10, UR5 ;  /* 0x0000000a3f061299 */ /* 0x000fe40008011605 */
[----:B------:R-:W-:Y:S02]  /*b7b0*/  UIMAD.WIDE UR4, UR4, 0x66666667, URZ ;  /* 0x66666667040478a5 */ /* 0x000fe4000f8e023f */
[----:B------:R-:W-:Y:S02]  /*b7c0*/  UIADD3 UR6, UR9, UR6, URZ ;  /* 0x0000000609067290 */ /* 0x000fe4000fffe03f */
[----:B------:R-:W-:-:S02]  /*b7d0*/  USHF.R.U32.HI UR8, URZ, 0x1f, UR5 ;  /* 0x0000001f3f087899 */ /* 0x000fc40008011605 */
[----:B------:R-:W-:Y:S02]  /*b7e0*/  UIMAD.WIDE UR6, UR6, 0x66666667, URZ ;  /* 0x66666667060678a5 */ /* 0x000fe4000f8e023f */
[----:B------:R-:W-:Y:S02]  /*b7f0*/  ULEA.HI.SX32 UR8, UR5, UR8, 0x1a ;  /* 0x0000000805087291 */ /* 0x000fe4000f8fd23f */
[----:B------:R-:W-:Y:S02]  /*b800*/  USHF.R.U32.HI UR4, URZ, 0x1f, UR7 ;  /* 0x0000001f3f047899 */ /* 0x000fe40008011607 */
[----:B------:R-:W-:Y:S02]  /*b810*/  USHF.R.U32.HI UR10, URZ, 0x10, UR44 ;  /* 0x000000103f0a7899 */ /* 0x000fe4000801162c */
[----:B------:R-:W-:Y:S02]  /*b820*/  ULEA.HI.SX32 UR4, UR7, UR4, 0x1a ;  /* 0x0000000407047291 */ /* 0x000fe4000f8fd23f */
[----:B------:R-:W-:-:S02]  /*b830*/  ULOP3.LUT UR44, UR44, 0xffff, URZ, 0xc0, !UPT ;  /* 0x0000ffff2c2c7892 */ /* 0x000fc4000f8ec03f */
[----:B------:R-:W-:-:S04]  /*b840*/  UISETP.LT.AND UP0, UPT, UR8, UR4, UPT ;  /* 0x000000040800728c */ /* 0x000fc8000bf01270 */
[----:B------:R-:W-:Y:S02]  /*b850*/  USEL UR9, UR8, UR4, UP0 ;  /* 0x0000000408097287 */ /* 0x000fe40008000000 */
[----:B------:R-:W-:Y:S02]  /*b860*/  UISETP.NE.AND UP0, UPT, UR10, URZ, UPT ;  /* 0x0000003f0a00728c */ /* 0x000fe4000bf05270 */
[----:B------:R-:W-:Y:S01]  /*b870*/  UISETP.GE.AND UP1, UPT, UR9, 0x1, UPT ;  /* 0x000000010900788c */ /* 0x000fe2000bf26270 */
[----:B------:R-:W-:-:S05]  /*b880*/  UMOV UR4, URZ ;  /* 0x0000003f00047c82 */ /* 0x000fca0008000000 */
[----:B------:R-:W-:-:S03]  /*b890*/  PLOP3.LUT P0, PT, PT, PT, UP1, 0x80, 0x0 ;  /* 0x000000000000781c */ /* 0x000fc60003f0f018 */
[----:B------:R-:W-:-:S10]  /*b8a0*/  @!UP0 ULDC UR10, c[0x0][0x9f0] ;  /* 0x00027c00000a8ab9 */ /* 0x000fd40000000800 */
        /* <DEDUP_REMOVED lines=34> */
.L_x_1556:
        /* <DEDUP_REMOVED lines=33> */
.L_x_1557:
        /* <DEDUP_REMOVED lines=20> */
.L_x_1558:
        /* <DEDUP_REMOVED lines=20> */
.L_x_1559:
        /* <DEDUP_REMOVED lines=18> */
.L_x_1560:
        /* <DEDUP_REMOVED lines=26> */
[----:B------:R-:W-:Y:S02]  /*c220*/  LOP3.LUT R22, R3, 0x640, R22, 0xf8, !PT ;  /* 0x0000064003167812 */ /* 0x000fe400078ef816 */
[----:B------:R-:W-:Y:S02]  /*c230*/  LOP3.LUT R17, R17, R8, RZ, 0xfc, !PT ;  /* 0x0000000811117212 */ /* 0x000fe400078efcff */
[----:B------:R-:W-:Y:S02]  /*c240*/  SHF.R.U32.HI R29, RZ, 0x3, R27 ;  /* 0x00000003ff1d7819 */ /* 0x000fe4000001161b */
[----:B------:R-:W-:Y:S02]  /*c250*/  P2R R24, PR, RZ, 0x2 ;  /* 0x00000002ff187803 */ /* 0x000fe40000000000 */
[----:B--2---:R-:W-:Y:S02]  /*c260*/  SHF.R.S32.HI R18, RZ, 0x1f, R23 ;  /* 0x0000001fff127819 */ /* 0x004fe40000011417 */
[----:B------:R-:W-:Y:S01]  /*c270*/  SEL R19, R23, RZ, !P1 ;  /* 0x000000ff17137207 */ /* 0x000fe20004800000 */
[----:B------:R-:W-:Y:S06]  /*c280*/  BRA.DIV UR4, `(.L_x_1561) ;  /* 0x0000002604207947 */ /* 0x000fec000b800000 */
[----:B------:R0:W1:Y:S02]  /*c290*/  SHFL.IDX PT, R14, R2, RZ, 0x1f ;  /* 0x00001fff020e7589 */ /* 0x00006400000e0000 */
.L_x_1610:
[----:B-1----:R-:W-:Y:S02]  /*c2a0*/  ISETP.NE.AND P0, PT, R14, RZ, PT ;  /* 0x000000ff0e00720c */ /* 0x002fe40003f05270 */
[----:B------:R-:W-:-:S04]  /*c2b0*/  PLOP3.LUT P2, PT, PT, PT, PT, 0x8, 0x0 ;  /* 0x000000000000781c */ /* 0x000fc80003f4e170 */
[----:B------:R-:W-:-:S07]  /*c2c0*/  P2R R25, PR, RZ, 0x4 ;  /* 0x00000004ff197803 */ /* 0x000fce0000000000 */
[----:B------:R-:W-:Y:S05]  /*c2d0*/  @P0 BRA `(.L_x_1562) ;  /* 0x0000000400240947 */ /* 0x000fea0003800000 */
[----:B------:R-:W-:-:S06]  /*c2e0*/  UIADD3 UR4, UR41, -0x1, URZ ;  /* 0xffffffff29047890 */ /* 0x000fcc000fffe03f */
[----:B------:R-:W-:Y:S01]  /*c2f0*/  IMAD.U32 R3, RZ, RZ, UR4 ;  /* 0x00000004ff037e24 */ /* 0x000fe2000f8e00ff */
[----:B------:R-:W-:-:S03]  /*c300*/  UMOV UR4, 0xffffffff ;  /* 0xffffffff00047882 */ /* 0x000fc60000000000 */
[----:B------:R-:W-:Y:S05]  /*c310*/  BRA.DIV UR4, `(.L_x_1563) ;  /* 0x00000026041c7947 */ /* 0x000fea000b800000 */
[----:B------:R-:W-:-:S13]  /*c320*/  ELECT P6, URZ, PT ;  /* 0x00000000003f782f */ /* 0x000fda00038c0000 */
.L_x_1613:
        /* <DEDUP_REMOVED lines=23> */
.L_x_1564:
[----:B------:R-:W2:Y:S01]  /*c4a0*/  SYNCS.PHASECHK.TRANS64.TRYWAIT P0, [UR38+0x12480], R0 ;  /* 0x01248000ff0075a7 */ /* 0x000ea20008000166 */
[----:B------:R-:W-:Y:S01]  /*c4b0*/  ISETP.NE.AND P1, PT, R16, RZ, PT ;  /* 0x000000ff1000720c */ /* 0x000fe20003f25270 */
[----:B--2---:R-:W-:-:S12]  /*c4c0*/  @!P0 BRA `(.L_x_1565) ;  /* 0x0000002000d08947 */ /* 0x004fd80003800000 */
.L_x_1614:
[----:B------:R-:W-:Y:S05]  /*c4d0*/  @P1 BRA `(.L_x_1566) ;  /* 0x0000000000141947 */ /* 0x000fea0003800000 */
[----:B------:R-:W-:Y:S01]  /*c4e0*/  LOP3.LUT P0, RZ, R27, 0x1f, RZ, 0xc0, !PT ;  /* 0x0000001f1bff7812 */ /* 0x000fe2000780c0ff */
[----:B-1----:R-:W-:-:S04]  /*c4f0*/  IMAD.MOV.U32 R4, RZ, RZ, 0x2800 ;  /* 0x00002800ff047424 */ /* 0x002fc800078e00ff */
[----:B------:R2:W-:Y:S08]  /*c500*/  SYNCS.ARRIVE.TRANS64 RZ, [UR38+0x12470], R4 ;  /* 0x01247004ffff79a7 */ /* 0x0005f00008000026 */
[----:B--2---:R-:W-:Y:S05]  /*c510*/  @!P0 BRA `(.L_x_1566) ;  /* 0x0000000000048947 */ /* 0x004fea0003800000 */
[----:B------:R-:W-:Y:S01]  /*c520*/  BPT.TRAP 0x1 ;  /* 0x000000040000795c */ /* 0x000fe20000300000 */
.L_x_1566:
        /* <DEDUP_REMOVED lines=15> */
.L_x_1615:
[----:B------:R-:W-:Y:S05]  /*c620*/  @P1 BRA `(.L_x_1568) ;  /* 0x0000000000141947 */ /* 0x000fea0003800000 */
[----:B------:R-:W-:Y:S01]  /*c630*/  LOP3.LUT P0, RZ, R27, 0x1f, RZ, 0xc0, !PT ;  /* 0x0000001f1bff7812 */ /* 0x000fe2000780c0ff */
[----:B-1----:R-:W-:-:S04]  /*c640*/  IMAD.MOV.U32 R0, RZ, RZ, 0x2800 ;  /* 0x00002800ff007424 */ /* 0x002fc800078e00ff */
[----:B------:R2:W-:Y:S08]  /*c650*/  SYNCS.ARRIVE.TRANS64 RZ, [UR38+0x12430], R0 ;  /* 0x01243000ffff79a7 */ /* 0x0005f00008000026 */
[----:B--2---:R-:W-:Y:S05]  /*c660*/  @!P0 BRA `(.L_x_1568) ;  /* 0x0000000000048947 */ /* 0x004fea0003800000 */
[----:B------:R-:W-:Y:S01]  /*c670*/  BPT.TRAP 0x1 ;  /* 0x000000040000795c */ /* 0x000fe20000300000 */
.L_x_1568:
[----:B------:R-:W-:Y:S01]  /*c680*/  ULDC.64 UR4, c[0x0][0x198] ;  /* 0x0000660000047ab9 */ /* 0x000fe20000000a00 */
[----:B------:R-:W-:Y:S01]  /*c690*/  R2UR UR11, R3 ;  /* 0x00000000030b72ca */ /* 0x000fe200000e0000 */
[----:B------:R-:W-:Y:S01]  /*c6a0*/  UIADD3 UR4, UP0, UR4, 0x370, URZ ;  /* 0x0000037004047890 */ /* 0x000fe2000ff1e03f */
[----:B------:R-:W-:Y:S01]  /*c6b0*/  R2UR UR13, R19 ;  /* 0x00000000130d72ca */ /* 0x000fe200000e0000 */
[----:B------:R-:W-:Y:S01]  /*c6c0*/  UIADD3 UR8, UR38, 0xd200, URZ ;  /* 0x0000d20026087890 */ /* 0x000fe2000fffe03f */
[----:B------:R-:W-:Y:S01]  /*c6d0*/  PLOP3.LUT P0, PT, PT, PT, PT, 0x80, 0x0 ;  /* 0x000000000000781c */ /* 0x000fe20003f0f070 */
[----:B------:R-:W-:Y:S02]  /*c6e0*/  UIADD3 UR9, UR38, 0x12430, URZ ;  /* 0x0001243026097890 */ /* 0x000fe4000fffe03f */
[----:B------:R-:W-:Y:S01]  /*c6f0*/  UIADD3.X UR5, URZ, UR5, URZ, UP0, !UPT ;  /* 0x000000053f057290 */ /* 0x000fe200087fe43f */
[----:B------:R-:W-:Y:S01]  /*c700*/  P2R R25, PR, RZ, 0x1 ;  /* 0x00000001ff197803 */ /* 0x000fe20000000000 */
[----:B------:R-:W-:Y:S01]  /*c710*/  UMOV UR6, 0x0 ;  /* 0x0000000000067882 */ /* 0x000fe20000000000 */
[----:B------:R-:W-:Y:S01]  /*c720*/  UMOV UR7, 0x14f00000 ;  /* 0x14f0000000077882 */ /* 0x000fe20000000000 */
[----:B------:R-:W-:Y:S01]  /*c730*/  UMOV UR10, URZ ;  /* 0x0000003f000a7c82 */ /* 0x000fe20008000000 */
[----:B------:R-:W-:-:S04]  /*c740*/  UMOV UR12, UR36 ;  /* 0x00000024000c7c82 */ /* 0x000fc80008000000 */
[----:B------:R2:W-:Y:S02]  /*c750*/  UTMALDG.4D [UR8], [UR4], desc[UR6] ;  /* 0x00000608040075b4 */ /* 0x0005e40008019000 */
[----:B--2---:R-:W-:Y:S01]  /*c760*/  NOP ;  /* 0x0000000000007918 */ /* 0x004fe20000000000 */
.L_x_1562:
        /* <DEDUP_REMOVED lines=28> */
.L_x_1569:
[----:B------:R-:W2:Y:S01]  /*c930*/  LDC R6, c[0x0][0x448] ;  /* 0x00011200ff067b82 */ /* 0x000ea20000000800 */
[----:B------:R-:W3:Y:S01]  /*c940*/  S2R R9, SR_CTAID.X ;  /* 0x0000000000097919 */ /* 0x000ee20000002500 */
[----:B-1----:R-:W-:Y:S01]  /*c950*/  IMAD.SHL.U32 R0, R27, 0x10, RZ ;  /* 0x000000101b007824 */ /* 0x002fe200078e00ff */
[----:B------:R-:W-:Y:S01]  /*c960*/  UMOV UR4, UR46 ;  /* 0x0000002e00047c82 */ /* 0x000fe20008000000 */
[C---:B------:R-:W-:Y:S01]  /*c970*/  IMAD.SHL.U32 R3, R29.reuse, 0x80, RZ ;  /* 0x000000801d037824 */ /* 0x040fe200078e00ff */
[----:B------:R-:W-:Y:S01]  /*c980*/  UMOV UR5, UR45 ;  /* 0x0000002d00057c82 */ /* 0x000fe20008000000 */
[----:B------:R-:W-:Y:S01]  /*c990*/  IMAD.SHL.U32 R4, R29, 0x10, RZ ;  /* 0x000000101d047824 */ /* 0x000fe200078e00ff */
[----:B------:R-:W-:Y:S01]  /*c9a0*/  LOP3.LUT R0, R0, 0x30, RZ, 0xe2, !PT ;  /* 0x0000003000007812 */ /* 0x000fe200078ee2ff */
[----:B------:R-:W-:Y:S01]  /*c9b0*/  IMAD.SHL.U32 R20, R27, 0x20, RZ ;  /* 0x000000201b147824 */ /* 0x000fe200078e00ff */
[----:B------:R-:W-:Y:S02]  /*c9c0*/  ULDC.64 UR6, c[0x0][0x2c8] ;  /* 0x0000b20000067ab9 */ /* 0x000fe40000000a00 */
[----:B------:R-:W-:-:S02]  /*c9d0*/  LOP3.LUT R3, R0, 0x180, R3, 0xf8, !PT ;  /* 0x0000018000037812 */ /* 0x000fc400078ef803 */
[----:B------:R-:W-:Y:S02]  /*c9e0*/  LOP3.LUT R20, R20, 0x60, RZ, 0xc0, !PT ;  /* 0x0000006014147812 */ /* 0x000fe400078ec0ff */
[----:B------:R-:W-:Y:S01]  /*c9f0*/  LOP3.LUT R4, R3, 0x30, R4, 0x78, !PT ;  /* 0x0000003003047812 */ /* 0x000fe200078e7804 */
[----:B------:R-:W-:-:S05]  /*ca00*/  IMAD.SHL.U32 R3, R27, 0x10, RZ ;  /* 0x000000101b037824 */ /* 0x000fca00078e00ff */
[----:B------:R-:W-:Y:S02]  /*ca10*/  LOP3.LUT R3, R3, 0x40, RZ, 0xc0, !PT ;  /* 0x0000004003037812 */ /* 0x000fe400078ec0ff */
[----:B--2---:R-:W-:Y:S02]  /*ca20*/  ISETP.NE.AND P0, PT, R6, 0x1, PT ;  /* 0x000000010600780c */ /* 0x004fe40003f05270 */
[----:B------:R-:W-:Y:S02]  /*ca30*/  IADD3 R28, R4, R3, R28 ;  /* 0x00000003041c7210 */ /* 0x000fe40007ffe01c */
[----:B------:R-:W-:Y:S02]  /*ca40*/  LEA.HI R4, R16, R20, RZ, 0x1e ;  /* 0x0000001410047211 */ /* 0x000fe400078ff0ff */
[----:B------:R-:W-:-:S03]  /*ca50*/  SHF.R.S32.HI R20, RZ, 0x1f, R26 ;  /* 0x0000001fff147819 */ /* 0x000fc6000001141a */
[----:B---3--:R-:W-:Y:S02]  /*ca60*/  IMAD R9, R9, 0xc0, R4 ;  /* 0x000000c009097824 */ /* 0x008fe400078e0204 */
[----:B------:R-:W1:Y:S02]  /*ca70*/  LDC.64 R4, c[0x0][0x2e0] ;  /* 0x0000b800ff047b82 */ /* 0x000e640000000a00 */
[----:B------:R-:W-:Y:S02]  /*ca80*/  VIADD R7, R9, 0x80 ;  /* 0x0000008009077836 */ /* 0x000fe40000000000 */
[----:B------:R-:W-:-:S04]  /*ca90*/  IMAD.MOV.U32 R11, RZ, RZ, R9 ;  /* 0x000000ffff0b7224 */ /* 0x000fc800078e0009 */
[----:B------:R-:W2:Y:S08]  /*caa0*/  @P0 LDC R8, c[0x0][0x44c] ;  /* 0x00011300ff080b82 */ /* 0x000eb00000000800 */
[----:B------:R-:W3:Y:S08]  /*cab0*/  @P0 LDC R12, c[0x0][0x44c] ;  /* 0x00011300ff0c0b82 */ /* 0x000ef00000000800 */
[----:B------:R-:W4:Y:S08]  /*cac0*/  @P0 LDC R10, c[0x0][0x450] ;  /* 0x00011400ff0a0b82 */ /* 0x000f300000000800 */
[----:B------:R-:W5:Y:S01]  /*cad0*/  @P0 LDC R13, c[0x0][0x450] ;  /* 0x00011400ff0d0b82 */ /* 0x000f620000000800 */
[----:B--2---:R-:W-:-:S04]  /*cae0*/  @P0 IMAD.HI.U32 R3, R9, R8, RZ ;  /* 0x0000000809030227 */ /* 0x004fc800078e00ff */
[----:B---3--:R-:W-:Y:S01]  /*caf0*/  @P0 IMAD.HI.U32 R8, R7, R12, RZ ;  /* 0x0000000c07080227 */ /* 0x008fe200078e00ff */
[----:B----4-:R-:W-:-:S03]  /*cb00*/  @P0 SHF.R.U32.HI R11, RZ, R10, R3 ;  /* 0x0000000aff0b0219 */ /* 0x010fc60000011603 */
[----:B------:R-:W-:Y:S02]  /*cb10*/  IMAD.MOV.U32 R3, RZ, RZ, R7 ;  /* 0x000000ffff037224 */ /* 0x000fe400078e0007 */
[----:B------:R-:W-:Y:S01]  /*cb20*/  IMAD.MOV R10, RZ, RZ, -R11 ;  /* 0x000000ffff0a7224 */ /* 0x000fe200078e0a0b */
[----:B-----5:R-:W-:Y:S01]  /*cb30*/  @P0 SHF.R.U32.HI R3, RZ, R13, R8 ;  /* 0x0000000dff030219 */ /* 0x020fe20000011608 */
[----:B-1----:R-:W-:Y:S02]  /*cb40*/  IMAD R8, R20, R4, RZ ;  /* 0x0000000414087224 */ /* 0x002fe400078e02ff */
[----:B------:R-:W-:Y:S02]  /*cb50*/  IMAD R9, R6, R10, R9 ;  /* 0x0000000a06097224 */ /* 0x000fe400078e0209 */
[C---:B------:R-:W-:Y:S01]  /*cb60*/  IMAD R13, R26.reuse, R5, R8 ;  /* 0x000000051a0d7224 */ /* 0x040fe200078e0208 */
[----:B------:R-:W-:Y:S01]  /*cb70*/  SHF.R.S32.HI R8, RZ, 0x1f, R11 ;  /* 0x0000001fff087819 */ /* 0x000fe2000001140b */
[----:B------:R-:W-:Y:S01]  /*cb80*/  IMAD.WIDE.U32 R4, R26, R4, UR4 ;  /* 0x000000041a047e25 */ /* 0x000fe2000f8e0004 */
[----:B------:R-:W-:-:S03]  /*cb90*/  ULDC.64 UR4, c[0x0][0x2d0] ;  /* 0x0000b40000047ab9 */ /* 0x000fc60000000a00 */
[----:B------:R-:W-:Y:S02]  /*cba0*/  IMAD R8, R8, UR4, RZ ;  /* 0x0000000408087c24 */ /* 0x000fe4000f8e02ff */
[----:B------:R-:W-:Y:S02]  /*cbb0*/  IMAD.IADD R5, R5, 0x1, R13 ;  /* 0x0000000105057824 */ /* 0x000fe400078e020d */
[C---:B------:R-:W-:Y:S01]  /*cbc0*/  IMAD R13, R11.reuse, UR5, R8 ;  /* 0x000000050b0d7c24 */ /* 0x040fe2000f8e0208 */
[----:B------:R-:W-:Y:S01]  /*cbd0*/  SHF.R.S32.HI R8, RZ, 0x1f, R9 ;  /* 0x0000001fff087819 */ /* 0x000fe20000011409 */
[----:B------:R-:W-:-:S04]  /*cbe0*/  IMAD.WIDE.U32 R10, R11, UR4, R4 ;  /* 0x000000040b0a7c25 */ /* 0x000fc8000f8e0004 */
[----:B------:R-:W-:Y:S02]  /*cbf0*/  IMAD R8, R8, UR6, RZ ;  /* 0x0000000608087c24 */ /* 0x000fe4000f8e02ff */
[----:B------:R-:W-:Y:S02]  /*cc00*/  IMAD.IADD R11, R11, 0x1, R13 ;  /* 0x000000010b0b7824 */ /* 0x000fe400078e020d */
[C---:B------:R-:W-:Y:S01]  /*cc10*/  IMAD R13, R9.reuse, UR7, R8 ;  /* 0x00000007090d7c24 */ /* 0x040fe2000f8e0208 */
[----:B------:R-:W-:Y:S01]  /*cc20*/  SHF.R.S32.HI R8, RZ, 0x1f, R3 ;  /* 0x0000001fff087819 */ /* 0x000fe20000011403 */
[----:B------:R-:W-:-:S04]  /*cc30*/  IMAD.WIDE.U32 R10, R9, UR6, R10 ;  /* 0x00000006090a7c25 */ /* 0x000fc8000f8e000a */
[----:B------:R-:W-:Y:S02]  /*cc40*/  IMAD.MOV R9, RZ, RZ, -R3 ;  /* 0x000000ffff097224 */ /* 0x000fe400078e0a03 */
[----:B------:R-:W-:Y:S02]  /*cc50*/  IMAD R8, R8, UR4, RZ ;  /* 0x0000000408087c24 */ /* 0x000fe4000f8e02ff */
[----:B------:R-:W-:-:S04]  /*cc60*/  IMAD.WIDE.U32 R4, R3, UR4, R4 ;  /* 0x0000000403047c25 */ /* 0x000fc8000f8e0004 */
[----:B------:R-:W-:Y:S02]  /*cc70*/  IMAD R7, R6, R9, R7 ;  /* 0x0000000906077224 */ /* 0x000fe400078e0207 */
[----:B------:R-:W-:Y:S01]  /*cc80*/  IMAD R3, R3, UR5, R8 ;  /* 0x0000000503037c24 */ /* 0x000fe2000f8e0208 */
[----:B------:R-:W-:Y:S02]  /*cc90*/  ULDC.64 UR4, c[0x0][0x280] ;  /* 0x0000a00000047ab9 */ /* 0x000fe40000000a00 */
[----:B------:R-:W-:Y:S01]  /*cca0*/  IADD3 R9, P0, R10, UR4, RZ ;  /* 0x000000040a097c10 */ /* 0x000fe2000ff1e0ff */
[----:B------:R-:W-:Y:S01]  /*ccb0*/  IMAD.IADD R5, R5, 0x1, R3 ;  /* 0x0000000105057824 */ /* 0x000fe200078e0203 */
[----:B------:R-:W-:Y:S02]  /*ccc0*/  SHF.R.S32.HI R3, RZ, 0x1f, R7 ;  /* 0x0000001fff037819 */ /* 0x000fe40000011407 */
[----:B------:R-:W-:Y:S01]  /*ccd0*/  IADD3.X R10, R11, UR5, R13, P0, !PT ;  /* 0x000000050b0a7c10 */ /* 0x000fe200087fe40d */
[----:B------:R-:W-:-:S04]  /*cce0*/  IMAD.WIDE.U32 R4, R7, UR6, R4 ;  /* 0x0000000607047c25 */ /* 0x000fc8000f8e0004 */
[----:B------:R-:W-:Y:S01]  /*ccf0*/  IMAD R8, R3, UR6, RZ ;  /* 0x0000000603087c24 */ /* 0x000fe2000f8e02ff */
[----:B------:R-:W-:Y:S02]  /*cd00*/  ULDC UR6, c[0x0][0x2b8] ;  /* 0x0000ae0000067ab9 */ /* 0x000fe40000000800 */
[----:B------:R-:W-:Y:S01]  /*cd10*/  ISETP.GE.AND P0, PT, R0, UR6, PT ;  /* 0x0000000600007c0c */ /* 0x000fe2000bf06270 */
[----:B------:R-:W-:Y:S01]  /*cd20*/  IMAD R7, R7, UR7, R8 ;  /* 0x0000000707077c24 */ /* 0x000fe2000f8e0208 */
[----:B------:R-:W-:Y:S01]  /*cd30*/  IADD3 R8, P1, R4, UR4, RZ ;  /* 0x0000000404087c10 */ /* 0x000fe2000ff3e0ff */
[----:B------:R-:W-:-:S03]  /*cd40*/  UMOV UR4, 0xffffffff ;  /* 0xffffffff00047882 */ /* 0x000fc60000000000 */
        /* <DEDUP_REMOVED lines=47> */
.L_x_1628:
        /* <DEDUP_REMOVED lines=18> */
.L_x_1629:
        /* <DEDUP_REMOVED lines=12> */
.L_x_1589:
[----:B------:R-:W-:Y:S01]  /*d220*/  ISETP.NE.AND P1, PT, R25, RZ, PT ;  /* 0x000000ff1900720c */ /* 0x000fe20003f25270 */
[----:B0-----:R-:W-:Y:S01]  /*d230*/  VIADD R3, R9, 0x1 ;  /* 0x0000000109037836 */ /* 0x001fe20000000000 */
[----:B------:R-:W-:Y:S04]  /*d240*/  BSSY B0, `(.L_x_1573) ;  /* 0x000005e000007945 */ /* 0x000fe80003800000 */
[----:B------:R-:W-:-:S04]  /*d250*/  ISETP.NE.AND P0, PT, R3, 0x2, PT ;  /* 0x000000020300780c */ /* 0x000fc80003f05270 */
[----:B------:R-:W-:Y:S02]  /*d260*/  SEL R5, RZ, 0x1, P0 ;  /* 0x00000001ff057807 */ /* 0x000fe40000000000 */
[----:B------:R-:W-:Y:S02]  /*d270*/  SEL R3, R3, RZ, P0 ;  /* 0x000000ff03037207 */ /* 0x000fe40000000000 */
[----:B------:R-:W-:Y:S01]  /*d280*/  LOP3.LUT R0, R8, R5, RZ, 0x3c, !PT ;  /* 0x0000000508007212 */ /* 0x000fe200078e3cff */
[----:B------:R-:W-:Y:S06]  /*d290*/  @!P1 BRA `(.L_x_1574) ;  /* 0x0000000400609947 */ /* 0x000fec0003800000 */
[----:B------:R-:W-:Y:S01]  /*d2a0*/  ISETP.NE.AND P1, PT, R24, RZ, PT ;  /* 0x000000ff1800720c */ /* 0x000fe20003f25270 */
        /* <DEDUP_REMOVED lines=21> */
.L_x_1575:
[----:B0-----:R-:W-:Y:S02]  /*d400*/  LEA R7, R3, UR38, 0x3 ;  /* 0x0000002603077c11 */ /* 0x001fe4000f8e18ff */
[----:B------:R-:W-:Y:S02]  /*d410*/  SHF.L.U32 R4, R0, 0x1f, RZ ;  /* 0x0000001f00047819 */ /* 0x000fe400000006ff */
[----:B------:R-:W-:Y:S02]  /*d420*/  ISETP.NE.AND P1, PT, R16, RZ, PT ;  /* 0x000000ff1000720c */ /* 0x000fe40003f25270 */
[----:B------:R-:W0:Y:S02]  /*d430*/  SYNCS.PHASECHK.TRANS64.TRYWAIT P0, [R7+URZ+0x12480], R4 ;  /* 0x01248004070075a7 */ /* 0x000e24000800017f */
[----:B0-----:R-:W-:Y:S09]  /*d440*/  @!P0 BRA `(.L_x_1576) ;  /* 0x0000001c00008947 */ /* 0x001ff20003800000 */
.L_x_1630:
[----:B------:R-:W-:Y:S04]  /*d450*/  BSSY B1, `(.L_x_1577) ;  /* 0x0000007000017945 */ /* 0x000fe80003800000 */
[----:B------:R-:W-:Y:S05]  /*d460*/  @P1 BRA `(.L_x_1578) ;  /* 0x0000000000141947 */ /* 0x000fea0003800000 */
[----:B------:R-:W-:Y:S01]  /*d470*/  ISETP.NE.AND P0, PT, R13, RZ, PT ;  /* 0x000000ff0d00720c */ /* 0x000fe20003f05270 */
[----:B------:R-:W-:-:S04]  /*d480*/  IMAD.MOV.U32 R6, RZ, RZ, 0x2800 ;  /* 0x00002800ff067424 */ /* 0x000fc800078e00ff */
[----:B------:R1:W-:Y:S08]  /*d490*/  SYNCS.ARRIVE.TRANS64 RZ, [R7+URZ+0x12470], R6 ;  /* 0x0124700607ff79a7 */ /* 0x0003f0000800003f */
[----:B------:R-:W-:Y:S05]  /*d4a0*/  @!P0 BRA `(.L_x_1578) ;  /* 0x0000000000048947 */ /* 0x000fea0003800000 */
[----:B------:R-:W-:Y:S01]  /*d4b0*/  BPT.TRAP 0x1 ;  /* 0x000000040000795c */ /* 0x000fe20000300000 */
.L_x_1578:
[----:B------:R-:W-:Y:S05]  /*d4c0*/  BSYNC B1 ;  /* 0x0000000000017941 */ /* 0x000fea0003800000 */
.L_x_1577:
        /* <DEDUP_REMOVED lines=16> */
.L_x_1579:
        /* <DEDUP_REMOVED lines=8> */
.L_x_1631:
        /* <DEDUP_REMOVED lines=9> */
.L_x_1582:
[----:B------:R-:W-:Y:S05]  /*d6e0*/  BSYNC B1 ;  /* 0x0000000000017941 */ /* 0x000fea0003800000 */
.L_x_1581:
        /* <DEDUP_REMOVED lines=12> */
.L_x_1583:
[----:B------:R-:W-:-:S13]  /*d7b0*/  @P0 ELECT P1, URZ, PT ;  /* 0x00000000003f082f */ /* 0x000fda0003820000 */
[----:B------:R-:W-:Y:S01]  /*d7c0*/  @P1 R2UR UR13, R19 ;  /* 0x00000000130d12ca */ /* 0x000fe200000e0000 */
[----:B------:R-:W-:Y:S01]  /*d7d0*/  UMOV UR12, UR36 ;  /* 0x00000024000c7c82 */ /* 0x000fe20008000000 */
[----:B------:R-:W-:-:S11]  /*d7e0*/  @P1 PLOP3.LUT P0, PT, P1, PT, PT, 0x8, 0x0 ;  /* 0x000000000000181c */ /* 0x000fd60000f0e170 */
[----:B------:R1:W-:Y:S01]  /*d7f0*/  UTMALDG.4D [UR8], [UR4], desc[UR6] ;  /* 0x00000608040075b4 */ /* 0x0003e20008019000 */
[----:B------:R-:W-:Y:S01]  /*d800*/  PLOP3.LUT P1, PT, PT, PT, PT, 0x8, 0x0 ;  /* 0x000000000000781c */ /* 0x000fe20003f2e170 */
[----:B-1----:R-:W-:-:S12]  /*d810*/  @P0 BRA.U.ANY `(.L_x_1583) ;  /* 0xfffffffd00e40947 */ /* 0x002fd8000393ffff */
.L_x_1574:
[----:B------:R-:W-:Y:S05]  /*d820*/  BSYNC B0 ;  /* 0x0000000000007941 */ /* 0x000fea0003800000 */
.L_x_1573:
[----:B------:R-:W-:-:S13]  /*d830*/  ISETP.NE.AND P0, PT, R12, 0x3, PT ;  /* 0x000000030c00780c */ /* 0x000fda0003f05270 */
[----:B------:R-:W-:Y:S05]  /*d840*/  @!P0 BRA `(.L_x_1584) ;  /* 0x0000000000048947 */ /* 0x000fea0003800000 */
[----:B------:R-:W-:Y:S01]  /*d850*/  BPT.TRAP 0x1 ;  /* 0x000000040000795c */ /* 0x000fe20000300000 */
.L_x_1584:
[----:B------:R-:W-:Y:S02]  /*d860*/  LOP3.LUT R5, R8, 0x1, RZ, 0x3c, !PT ;  /* 0x0000000108057812 */ /* 0x000fe400078e3cff */
[----:B------:R-:W-:Y:S02]  /*d870*/  LEA R20, R9, UR38, 0x3 ;  /* 0x0000002609147c11 */ /* 0x000fe4000f8e18ff */
[----:B------:R-:W-:Y:S02]  /*d880*/  SHF.L.U32 R5, R5, 0x1f, RZ ;  /* 0x0000001f05057819 */ /* 0x000fe400000006ff */
[----:B------:R-:W-:Y:S02]  /*d890*/  ISETP.NE.AND P1, PT, R14, 0x3, PT ;  /* 0x000000030e00780c */ /* 0x000fe40003f25270 */
[----:B------:R-:W1:Y:S02]  /*d8a0*/  SYNCS.PHASECHK.TRANS64.TRYWAIT P0, [R20+URZ+0x12470], R5 ;  /* 0x01247005140075a7 */ /* 0x000e64000800017f */
[----:B-1----:R-:W-:Y:S09]  /*d8b0*/  @!P0 BRA `(.L_x_1585) ;  /* 0x00000018000c8947 */ /* 0x002ff20003800000 */
.L_x_1632:
[----:B------:R-:W-:Y:S05]  /*d8c0*/  @!P1 BRA `(.L_x_1586) ;  /* 0x0000000000049947 */ /* 0x000fea0003800000 */
[----:B------:R-:W-:Y:S01]  /*d8d0*/  BPT.TRAP 0x1 ;  /* 0x000000040000795c */ /* 0x000fe20000300000 */
.L_x_1586:
[----:B-1----:R-:W-:Y:S01]  /*d8e0*/  SHF.L.U32 R5, R8, 0x1f, RZ ;  /* 0x0000001f08057819 */ /* 0x002fe200000006ff */
[----:B0-----:R-:W-:-:S03]  /*d8f0*/  IMAD R10, R9, 0x2800, RZ ;  /* 0x00002800090a7824 */ /* 0x001fc600078e02ff */
[----:B------:R-:W0:Y:S02]  /*d900*/  SYNCS.PHASECHK.TRANS64.TRYWAIT P0, [R20+URZ+0x12460], R5 ;  /* 0x01246005140075a7 */ /* 0x000e24000800017f */
[----:B0-----:R-:W-:Y:S05]  /*d910*/  @!P0 BRA `(.L_x_1587) ;  /* 0x0000001800088947 */ /* 0x001fea0003800000 */
.L_x_1633:
        /* <DEDUP_REMOVED lines=42> */
.L_x_1588:
        /* <DEDUP_REMOVED lines=12> */
.L_x_1572:
[----:B0-----:R-:W-:Y:S02]  /*dc80*/  IMAD.MOV.U32 R3, RZ, RZ, RZ ;  /* 0x000000ffff037224 */ /* 0x001fe400078e00ff */
[----:B------:R-:W-:-:S07]  /*dc90*/  IMAD.MOV.U32 R0, RZ, RZ, 0x1 ;  /* 0x00000001ff007424 */ /* 0x000fce00078e00ff */
.L_x_1590:
[----:B------:R-:W-:-:S04]  /*dca0*/  ULOP3.LUT UR4, UR40, 0x1, URZ, 0xfc, !UPT ;  /* 0x0000000128047892 */ /* 0x000fc8000f8efc3f */
[----:B------:R-:W-:-:S06]  /*dcb0*/  UISETP.NE.AND UP0, UPT, UR4, 0x3, UPT ;  /* 0x000000030400788c */ /* 0x000fcc000bf05270 */
[----:B------:R-:W-:-:S13]  /*dcc0*/  PLOP3.LUT P0, PT, PT, PT, UP0, 0x80, 0x0 ;  /* 0x000000000000781c */ /* 0x000fda0003f0f008 */
[----:B------:R-:W-:Y:S05]  /*dcd0*/  @!P0 BRA `(.L_x_1591) ;  /* 0x0000000000048947 */ /* 0x000fea0003800000 */
[----:B------:R-:W-:Y:S01]  /*dce0*/  BPT.TRAP 0x1 ;  /* 0x000000040000795c */ /* 0x000fe20000300000 */
.L_x_1591:
[----:B------:R-:W-:Y:S01]  /*dcf0*/  LOP3.LUT R5, R0, 0x1, RZ, 0x3c, !PT ;  /* 0x0000000100057812 */ /* 0x000fe200078e3cff */
[----:B------:R-:W-:Y:S01]  /*dd00*/  BSSY B0, `(.L_x_1592) ;  /* 0x0000005000007945 */ /* 0x000fe20003800000 */
[----:B------:R-:W-:Y:S02]  /*dd10*/  LEA R12, R3, UR38, 0x3 ;  /* 0x00000026030c7c11 */ /* 0x000fe4000f8e18ff */
[----:B------:R-:W-:-:S04]  /*dd20*/  SHF.L.U32 R5, R5, 0x1f, RZ ;  /* 0x0000001f05057819 */ /* 0x000fc800000006ff */
[----:B------:R-:W0:Y:S02]  /*dd30*/  SYNCS.PHASECHK.TRANS64.TRYWAIT P0, [R12+URZ+0x12470], R5 ;  /* 0x012470050c0075a7 */ /* 0x000e24000800017f */
[----:B0-----:R-:W-:Y:S05]  /*dd40*/  @!P0 BRA `(.L_x_1593) ;  /* 0x0000001400108947 */ /* 0x001fea0003800000 */
.L_x_1634:
[----:B------:R-:W-:Y:S05]  /*dd50*/  BSYNC B0 ;  /* 0x0000000000007941 */ /* 0x000fea0003800000 */
.L_x_1592:
[----:B------:R-:W-:-:S06]  /*dd60*/  ULOP3.LUT UR4, UR40, 0x2, URZ, 0xfc, !UPT ;  /* 0x0000000228047892 */ /* 0x000fcc000f8efc3f */
[----:B------:R-:W-:-:S05]  /*dd70*/  IMAD.U32 R4, RZ, RZ, UR4 ;  /* 0x00000004ff047e24 */ /* 0x000fca000f8e00ff */
[----:B------:R-:W-:-:S13]  /*dd80*/  ISETP.NE.AND P1, PT, R4, 0x3, PT ;  /* 0x000000030400780c */ /* 0x000fda0003f25270 */
[----:B------:R-:W-:Y:S05]  /*dd90*/  @!P1 BRA `(.L_x_1594) ;  /* 0x0000000000049947 */ /* 0x000fea0003800000 */
[----:B------:R-:W-:Y:S01]  /*dda0*/  BPT.TRAP 0x1 ;  /* 0x000000040000795c */ /* 0x000fe20000300000 */
.L_x_1594:
[----:B0-----:R-:W-:Y:S01]  /*ddb0*/  SHF.L.U32 R5, R0, 0x1f, RZ ;  /* 0x0000001f00057819 */ /* 0x001fe200000006ff */
[----:B------:R-:W-:-:S03]  /*ddc0*/  IMAD R8, R3, 0x2800, RZ ;  /* 0x0000280003087824 */ /* 0x000fc600078e02ff */
[----:B------:R-:W0:Y:S02]  /*ddd0*/  SYNCS.PHASECHK.TRANS64.TRYWAIT P0, [R12+URZ+0x12460], R5 ;  /* 0x012460050c0075a7 */ /* 0x000e24000800017f */
[----:B------:R-:W-:Y:S01]  /*dde0*/  LOP3.LUT R22, R8, R22, RZ, 0xfc, !PT ;  /* 0x0000001608167212 */ /* 0x000fe200078efcff */
[----:B0-----:R-:W-:Y:S06]  /*ddf0*/  @!P0 BRA `(.L_x_1595) ;  /* 0x0000001000f88947 */ /* 0x001fec0003800000 */
.L_x_1635:
        /* <DEDUP_REMOVED lines=41> */
.L_x_1596:
        /* <DEDUP_REMOVED lines=12> */
.L_x_1555:
[----:B------:R-:W0:Y:S01]  /*e150*/  S2R R6, SR_CgaCtaId ;  /* 0x0000000000067919 */ /* 0x000e220000008800 */
[----:B------:R-:W-:Y:S02]  /*e160*/  MOV R5, 0x400 ;  /* 0x0000040000057802 */ /* 0x000fe40000000f00 */
[----:B------:R-:W-:Y:S02]  /*e170*/  SHF.L.U32 R4, R4, 0x1f, RZ ;  /* 0x0000001f04047819 */ /* 0x000fe400000006ff */
[----:B0-----:R-:W-:-:S04]  /*e180*/  LEA R9, R6, R5, 0x18 ;  /* 0x0000000506097211 */ /* 0x001fc800078ec0ff */
[----:B------:R-:W0:Y:S02]  /*e190*/  SYNCS.PHASECHK.TRANS64.TRYWAIT P0, [R9+URZ+0x12420], R4 ;  /* 0x01242004090075a7 */ /* 0x000e24000800017f */
[----:B0-----:R-:W-:Y:S05]  /*e1a0*/  @!P0 BRA `(.L_x_1597) ;  /* 0x0000001000208947 */ /* 0x001fea0003800000 */
.L_x_1636:
        /* <DEDUP_REMOVED lines=10> */
.L_x_1598:
        /* <DEDUP_REMOVED lines=12> */
.L_x_1637:
[----:B------:R-:W1:Y:S02]  /*e310*/  SYNCS.PHASECHK.TRANS64.TRYWAIT P1, [R5+URZ], R0 ;  /* 0x00000000050075a7 */ /* 0x000e64000802017f */
[----:B-1----:R-:W-:Y:S05]  /*e320*/  @!P1 BRA `(.L_x_1600) ;  /* 0x0000000c00e89947 */ /* 0x002fea0003800000 */
.L_x_1638:
[----:B------:R-:W-:Y:S05]  /*e330*/  @!P0 BRA `(.L_x_1601) ;  /* 0x0000000000048947 */ /* 0x000fea0003800000 */
[----:B------:R-:W-:Y:S01]  /*e340*/  BPT.TRAP 0x1 ;  /* 0x000000040000795c */ /* 0x000fe20000300000 */
.L_x_1601:
[----:B------:R-:W-:-:S04]  /*e350*/  IMAD R3, R3, 0x8, R9 ;  /* 0x0000000803037824 */ /* 0x000fc800078e0209 */
[----:B------:R-:W2:Y:S02]  /*e360*/  SYNCS.PHASECHK.TRANS64.TRYWAIT P1, [R3+URZ+0x12460], R4 ;  /* 0x01246004030075a7 */ /* 0x000ea4000802017f */
[----:B--2---:R-:W-:Y:S05]  /*e370*/  @!P1 BRA `(.L_x_1602) ;  /* 0x0000000c00e89947 */ /* 0x004fea0003800000 */
.L_x_1639:
[----:B------:R-:W-:Y:S05]  /*e380*/  @!P0 BRA `(.L_x_1603) ;  /* 0x0000000000048947 */ /* 0x000fea0003800000 */
[----:B------:R-:W-:Y:S01]  /*e390*/  BPT.TRAP 0x1 ;  /* 0x000000040000795c */ /* 0x000fe20000300000 */
.L_x_1603:
[----:B-1----:R-:W-:-:S04]  /*e3a0*/  IMAD R5, R2, 0x8, R9 ;  /* 0x0000000802057824 */ /* 0x002fc800078e0209 */
[----:B------:R-:W1:Y:S02]  /*e3b0*/  SYNCS.PHASECHK.TRANS64.TRYWAIT P1, [R5+URZ+0x12460], R0 ;  /* 0x01246000050075a7 */ /* 0x000e64000802017f */
[----:B-1----:R-:W-:Y:S05]  /*e3c0*/  @!P1 BRA `(.L_x_1604) ;  /* 0x0000000c00e89947 */ /* 0x002fea0003800000 */
.L_x_1640:
[----:B------:R-:W-:Y:S05]  /*e3d0*/  @!P0 BRA `(.L_x_1605) ;  /* 0x0000000000048947 */ /* 0x000fea0003800000 */
[----:B------:R-:W-:Y:S01]  /*e3e0*/  BPT.TRAP 0x1 ;  /* 0x000000040000795c */ /* 0x000fe20000300000 */
.L_x_1605:
[----:B------:R-:W3:Y:S02]  /*e3f0*/  SYNCS.PHASECHK.TRANS64.TRYWAIT P0, [R3+URZ+0x12480], R4 ;  /* 0x01248004030075a7 */ /* 0x000ee4000800017f */
[----:B---3--:R-:W-:Y:S05]  /*e400*/  @!P0 BRA `(.L_x_1606) ;  /* 0x0000000c00ec8947 */ /* 0x008fea0003800000 */
.L_x_1607:
[----:B----4-:R4:W0:Y:S02]  /*e410*/  SYNCS.PHASECHK.TRANS64.TRYWAIT P0, [R5+URZ+0x12480], R0 ;  /* 0x01248000050075a7 */ /* 0x010824000800017f */
[----:B0-----:R-:W-:Y:S05]  /*e420*/  @!P0 NANOSLEEP.SYNCS 0x989680 ;  /* 0x009896800000895d */ /* 0x001fea0003900000 */
[----:B------:R-:W0:Y:S02]  /*e430*/  @!P0 SYNCS.PHASECHK.TRANS64 P0, [R5+URZ+0x12480], R0 ;  /* 0x01248000050085a7 */ /* 0x000e24000800007f */
[----:B0-----:R-:W-:Y:S05]  /*e440*/  @!P0 BRA `(.L_x_1607) ;  /* 0xfffffffc00f08947 */ /* 0x001fea000383ffff */
.L_x_1514:
[----:B------:R-:W-:Y:S05]  /*e450*/  BSYNC B6 ;  /* 0x0000000000067941 */ /* 0x000fea0003800000 */
.L_x_1511:
[----:B------:R-:W-:Y:S05]  /*e460*/  EXIT ;  /* 0x000000000000794d */ /* 0x000fea0003800000 */
.L_x_1518:
[----:B0-----:R-:W-:-:S04]  /*e470*/  IMAD.U32 R3, RZ, RZ, UR49 ;  /* 0x00000031ff037e24 */ /* 0x001fc8000f8e00ff */
[----:B------:R0:W1:Y:S03]  /*e480*/  SYNCS.PHASECHK.TRANS64.TRYWAIT P0, [R3+URZ+0x12400], R0 ;  /* 0x01240000030075a7 */ /* 0x000066000800017f */
[----:B-1----:R-:W-:Y:S05]  /*e490*/  @!P0 NANOSLEEP.SYNCS 0x989680 ;  /* 0x009896800000895d */ /* 0x002fea0003900000 */
[----:B------:R-:W1:Y:S02]  /*e4a0*/  @!P0 SYNCS.PHASECHK.TRANS64 P0, [R3+URZ+0x12400], R0 ;  /* 0x01240000030085a7 */ /* 0x000e64000800007f */
[----:B-1----:R-:W-:Y:S05]  /*e4b0*/  @!P0 BRA `(.L_x_1518) ;  /* 0xfffffffc00ec8947 */ /* 0x002fea000383ffff */
[----:B------:R-:W-:Y:S05]  /*e4c0*/  BRA `(.L_x_1608) ;  /* 0xffffff30005c7947 */ /* 0x000fea000383ffff */
.L_x_1522:
[----:B0-----:R-:W-:-:S04]  /*e4d0*/  IMAD.U32 R3, RZ, RZ, UR49 ;  /* 0x00000031ff037e24 */ /* 0x001fc8000f8e00ff */
[----:B------:R0:W2:Y:S03]  /*e4e0*/  SYNCS.PHASECHK.TRANS64.TRYWAIT P2, [R3+URZ+0x12430], R0 ;  /* 0x01243000030075a7 */ /* 0x0000a6000804017f */
[----:B--2---:R-:W-:Y:S05]  /*e4f0*/  @!P2 NANOSLEEP.SYNCS 0x989680 ;  /* 0x009896800000a95d */ /* 0x004fea0003900000 */
[----:B------:R-:W2:Y:S02]  /*e500*/  @!P2 SYNCS.PHASECHK.TRANS64 P2, [R3+URZ+0x12430], R0 ;  /* 0x012430000300a5a7 */ /* 0x000ea4000804007f */
[----:B--2---:R-:W-:Y:S05]  /*e510*/  @!P2 BRA `(.L_x_1522) ;  /* 0xfffffffc00eca947 */ /* 0x004fea000383ffff */
[----:B------:R-:W-:Y:S05]  /*e520*/  BRA `(.L_x_1521) ;  /* 0xffffff3000747947 */ /* 0x000fea000383ffff */
.L_x_1527:
[----:B-1----:R-:W-:-:S04]  /*e530*/  IMAD.U32 R8, RZ, RZ, UR19 ;  /* 0x00000013ff087e24 */ /* 0x002fc8000f8e00ff */
[----:B------:R1:W2:Y:S03]  /*e540*/  SYNCS.PHASECHK.TRANS64.TRYWAIT P3, [R8+URZ+0x12430], R7 ;  /* 0x01243007080075a7 */ /* 0x0002a6000806017f */
[----:B--2---:R-:W-:Y:S05]  /*e550*/  @!P3 NANOSLEEP.SYNCS 0x989680 ;  /* 0x009896800000b95d */ /* 0x004fea0003900000 */
[----:B------:R-:W2:Y:S02]  /*e560*/  @!P3 SYNCS.PHASECHK.TRANS64 P3, [R8+URZ+0x12430], R7 ;  /* 0x012430070800b5a7 */ /* 0x000ea4000806007f */
[----:B--2---:R-:W-:Y:S05]  /*e570*/  @!P3 BRA `(.L_x_1527) ;  /* 0xfffffffc00ecb947 */ /* 0x004fea000383ffff */
[----:B------:R-:W-:Y:S05]  /*e580*/  BRA `(.L_x_1526) ;  /* 0xffffff5c00847947 */ /* 0x000fea000383ffff */
.L_x_1531:
[----:B-1----:R-:W-:-:S04]  /*e590*/  IMAD.U32 R8, RZ, RZ, UR13 ;  /* 0x0000000dff087e24 */ /* 0x002fc8000f8e00ff */
[----:B------:R1:W2:Y:S03]  /*e5a0*/  SYNCS.PHASECHK.TRANS64.TRYWAIT P3, [R8+URZ+0x12450], R7 ;  /* 0x01245007080075a7 */ /* 0x0002a6000806017f */
[----:B--2---:R-:W-:Y:S05]  /*e5b0*/  @!P3 NANOSLEEP.SYNCS 0x989680 ;  /* 0x009896800000b95d */ /* 0x004fea0003900000 */
[----:B------:R-:W2:Y:S02]  /*e5c0*/  @!P3 SYNCS.PHASECHK.TRANS64 P3, [R8+URZ+0x12450], R7 ;  /* 0x012450070800b5a7 */ /* 0x000ea4000806007f */
[----:B--2---:R-:W-:Y:S05]  /*e5d0*/  @!P3 BRA `(.L_x_1531) ;  /* 0xfffffffc00ecb947 */ /* 0x004fea000383ffff */
[----:B------:R-:W-:Y:S05]  /*e5e0*/  BRA `(.L_x_1530) ;  /* 0xffffff6000907947 */ /* 0x000fea000383ffff */
.L_x_1538:
[----:B-1----:R-:W-:-:S04]  /*e5f0*/  IMAD.U32 R9, RZ, RZ, UR17 ;  /* 0x00000011ff097e24 */ /* 0x002fc8000f8e00ff */
[----:B------:R1:W2:Y:S03]  /*e600*/  SYNCS.PHASECHK.TRANS64.TRYWAIT P2, [R9+URZ+0x12430], R0 ;  /* 0x01243000090075a7 */ /* 0x0002a6000804017f */
[----:B--2---:R-:W-:Y:S05]  /*e610*/  @!P2 NANOSLEEP.SYNCS 0x989680 ;  /* 0x009896800000a95d */ /* 0x004fea0003900000 */
[----:B------:R-:W2:Y:S02]  /*e620*/  @!P2 SYNCS.PHASECHK.TRANS64 P2, [R9+URZ+0x12430], R0 ;  /* 0x012430000900a5a7 */ /* 0x000ea4000804007f */
[----:B--2---:R-:W-:Y:S05]  /*e630*/  @!P2 BRA `(.L_x_1538) ;  /* 0xfffffffc00eca947 */ /* 0x004fea000383ffff */
[----:B------:R-:W-:Y:S05]  /*e640*/  BRA `(.L_x_1537) ;  /* 0xffffff8800d47947 */ /* 0x000fea000383ffff */
.L_x_1542:
[----:B-1----:R-:W-:-:S04]  /*e650*/  IMAD.U32 R9, RZ, RZ, UR13 ;  /* 0x0000000dff097e24 */ /* 0x002fc8000f8e00ff */
[----:B------:R1:W2:Y:S03]  /*e660*/  SYNCS.PHASECHK.TRANS64.TRYWAIT P2, [R9+URZ+0x12450], R0 ;  /* 0x01245000090075a7 */ /* 0x0002a6000804017f */
[----:B--2---:R-:W-:Y:S05]  /*e670*/  @!P2 NANOSLEEP.SYNCS 0x989680 ;  /* 0x009896800000a95d */ /* 0x004fea0003900000 */
[----:B------:R-:W2:Y:S02]  /*e680*/  @!P2 SYNCS.PHASECHK.TRANS64 P2, [R9+URZ+0x12450], R0 ;  /* 0x012450000900a5a7 */ /* 0x000ea4000804007f */
[----:B--2---:R-:W-:Y:S05]  /*e690*/  @!P2 BRA `(.L_x_1542) ;  /* 0xfffffffc00eca947 */ /* 0x004fea000383ffff */
[----:B------:R-:W-:Y:S05]  /*e6a0*/  BRA `(.L_x_1541) ;  /* 0xffffff9400187947 */ /* 0x000fea000383ffff */
.L_x_1548:
[----:B-1----:R-:W-:-:S04]  /*e6b0*/  IMAD.U32 R6, RZ, RZ, UR16 ;  /* 0x00000010ff067e24 */ /* 0x002fc8000f8e00ff */
[----:B------:R1:W2:Y:S03]  /*e6c0*/  SYNCS.PHASECHK.TRANS64.TRYWAIT P1, [R6+URZ+0x12450], R5 ;  /* 0x01245005060075a7 */ /* 0x0002a6000802017f */
[----:B--2---:R-:W-:Y:S05]  /*e6d0*/  @!P1 NANOSLEEP.SYNCS 0x989680 ;  /* 0x009896800000995d */ /* 0x004fea0003900000 */
[----:B------:R-:W2:Y:S02]  /*e6e0*/  @!P1 SYNCS.PHASECHK.TRANS64 P1, [R6+URZ+0x12450], R5 ;  /* 0x01245005060095a7 */ /* 0x000ea4000802007f */
[----:B--2---:R-:W-:Y:S05]  /*e6f0*/  @!P1 BRA `(.L_x_1548) ;  /* 0xfffffffc00ec9947 */ /* 0x004fea000383ffff */
[----:B------:R-:W-:Y:S05]  /*e700*/  BRA `(.L_x_1547) ;  /* 0xffffffac00187947 */ /* 0x000fea000383ffff */
.L_x_1561:
[----:B------:R-:W-:Y:S02]  /*e710*/  IMAD.MOV.U32 R13, RZ, RZ, R2 ;  /* 0x000000ffff0d7224 */ /* 0x000fe400078e0002 */
[----:B------:R-:W-:Y:S02]  /*e720*/  IMAD.MOV.U32 R12, RZ, RZ, RZ ;  /* 0x000000ffff0c7224 */ /* 0x000fe400078e00ff */
[----:B------:R-:W-:Y:S02]  /*e730*/  IMAD.MOV.U32 R11, RZ, RZ, 0x1f ;  /* 0x0000001fff0b7424 */ /* 0x000fe400078e00ff */
[----:B------:R-:W-:-:S07]  /*e740*/  IMAD.MOV.U32 R15, RZ, RZ, -0x1 ;  /* 0xffffffffff0f7424 */ /* 0x000fce00078e00ff */
[----:B------:R-:W-:Y:S05]  /*e750*/  WARPSYNC.COLLECTIVE R15, `(.L_x_1609) ;  /* 0x000000000f087348 */ /* 0x000fea0003c00000 */
[----:B------:R0:W1:Y:S02]  /*e760*/  SHFL.IDX P6, R14, R13, R12, R11 ;  /* 0x0000000c0d0e7389 */ /* 0x00006400000c000b */
[----:B01----:R-:W-:Y:S01]  /*e770*/  ENDCOLLECTIVE ;  /* 0x000000000000791b */ /* 0x003fe20003800000 */
.L_x_1609:
[----:B------:R-:W-:Y:S05]  /*e780*/  BRA `(.L_x_1610) ;  /* 0xffffffd800c47947 */ /* 0x000fea000383ffff */
.L_x_1563:
[----:B------:R-:W-:Y:S01]  /*e790*/  BSSY B0, `(.L_x_1611) ;  /* 0x0000006000007945 */ /* 0x000fe20003800000 */
[----:B------:R-:W-:-:S07]  /*e7a0*/  IMAD.MOV.U32 R15, RZ, RZ, -0x1 ;  /* 0xffffffffff0f7424 */ /* 0x000fce00078e00ff */
[----:B0-----:R-:W-:Y:S05]  /*e7b0*/  WARPSYNC.COLLECTIVE R15, `(.L_x_1612) ;  /* 0x000000000f0c7348 */ /* 0x001fea0003c00000 */
[----:B------:R-:W-:Y:S02]  /*e7c0*/  ELECT P6, UR62, PT ;  /* 0x00000000003e782f */ /* 0x000fe400038c0000 */
[----:B------:R-:W-:Y:S01]  /*e7d0*/  MOV R14, UR62 ;  /* 0x0000003e000e7c02 */ /* 0x000fe20008000f00 */
[----:B0-----:R-:W-:Y:S10]  /*e7e0*/  ENDCOLLECTIVE ;  /* 0x000000000000791b */ /* 0x001ff40003800000 */
.L_x_1612:
[----:B------:R-:W-:Y:S05]  /*e7f0*/  BSYNC B0 ;  /* 0x0000000000007941 */ /* 0x000fea0003800000 */
.L_x_1611:
[----:B------:R-:W-:Y:S05]  /*e800*/  BRA `(.L_x_1613) ;  /* 0xffffffd800c87947 */ /* 0x000fea000383ffff */
.L_x_1565:
[----:B-1----:R-:W-:-:S04]  /*e810*/  IMAD.U32 R5, RZ, RZ, UR38 ;  /* 0x00000026ff057e24 */ /* 0x002fc8000f8e00ff */
[----:B------:R1:W2:Y:S03]  /*e820*/  SYNCS.PHASECHK.TRANS64.TRYWAIT P0, [R5+URZ+0x12480], R0 ;  /* 0x01248000050075a7 */ /* 0x0002a6000800017f */
[----:B--2---:R-:W-:Y:S05]  /*e830*/  @!P0 NANOSLEEP.SYNCS 0x989680 ;  /* 0x009896800000895d */ /* 0x004fea0003900000 */
[----:B------:R-:W2:Y:S02]  /*e840*/  @!P0 SYNCS.PHASECHK.TRANS64 P0, [R5+URZ+0x12480], R0 ;  /* 0x01248000050085a7 */ /* 0x000ea4000800007f */
[----:B--2---:R-:W-:Y:S05]  /*e850*/  @!P0 BRA `(.L_x_1565) ;  /* 0xfffffffc00ec8947 */ /* 0x004fea000383ffff */
[----:B------:R-:W-:Y:S05]  /*e860*/  BRA `(.L_x_1614) ;  /* 0xffffffdc00187947 */ /* 0x000fea000383ffff */
.L_x_1567:
[----:B-1----:R-:W-:-:S04]  /*e870*/  IMAD.U32 R5, RZ, RZ, UR38 ;  /* 0x00000026ff057e24 */ /* 0x002fc8000f8e00ff */
[----:B------:R1:W2:Y:S03]  /*e880*/  SYNCS.PHASECHK.TRANS64.TRYWAIT P0, [R5+URZ+0x12440], R0 ;  /* 0x01244000050075a7 */ /* 0x0002a6000800017f */
[----:B--2---:R-:W-:Y:S05]  /*e890*/  @!P0 NANOSLEEP.SYNCS 0x989680 ;  /* 0x009896800000895d */ /* 0x004fea0003900000 */
[----:B------:R-:W2:Y:S02]  /*e8a0*/  @!P0 SYNCS.PHASECHK.TRANS64 P0, [R5+URZ+0x12440], R0 ;  /* 0x01244000050085a7 */ /* 0x000ea4000800007f */
[----:B--2---:R-:W-:Y:S05]  /*e8b0*/  @!P0 BRA `(.L_x_1567) ;  /* 0xfffffffc00ec8947 */ /* 0x004fea000383ffff */
[----:B------:R-:W-:Y:S05]  /*e8c0*/  BRA `(.L_x_1615) ;  /* 0xffffffdc00547947 */ /* 0x000fea000383ffff */
.L_x_1570:
        /* <DEDUP_REMOVED lines=8> */
.L_x_1616:
[----:B------:R-:W-:Y:S02]  /*e950*/  IMAD.MOV.U32 R13, RZ, RZ, R9 ;  /* 0x000000ffff0d7224 */ /* 0x000fe400078e0009 */
[----:B------:R-:W-:-:S07]  /*e960*/  IMAD.MOV.U32 R4, RZ, RZ, R14 ;  /* 0x000000ffff047224 */ /* 0x000fce00078e000e */
[----:B------:R-:W-:Y:S05]  /*e970*/  WARPSYNC.COLLECTIVE R15, `(.L_x_1617) ;  /* 0x000000000f087348 */ /* 0x000fea0003c00000 */
[----:B------:R0:W1:Y:S02]  /*e980*/  SHFL.IDX P6, R14, R13, R12, R11 ;  /* 0x0000000c0d0e7389 */ /* 0x00006400000c000b */
[----:B01----:R-:W-:Y:S01]  /*e990*/  ENDCOLLECTIVE ;  /* 0x000000000000791b */ /* 0x003fe20003800000 */
.L_x_1617:
        /* <DEDUP_REMOVED lines=19> */
.L_x_1618:
[----:B------:R-:W-:Y:S02]  /*ead0*/  @!P1 VIADD R29, R28, UR38 ;  /* 0x000000261c1d9c36 */ /* 0x000fe40008000000 */
[----:B------:R-:W-:Y:S02]  /*eae0*/  IMAD.MOV.U32 R13, RZ, RZ, R9 ;  /* 0x000000ffff0d7224 */ /* 0x000fe400078e0009 */
[----:B------:R-:W-:-:S07]  /*eaf0*/  IMAD.MOV.U32 R21, RZ, RZ, R14 ;  /* 0x000000ffff157224 */ /* 0x000fce00078e000e */
[----:B------:R-:W-:Y:S05]  /*eb00*/  WARPSYNC.COLLECTIVE R15, `(.L_x_1619) ;  /* 0x000000000f087348 */ /* 0x000fea0003c00000 */
[----:B------:R0:W1:Y:S02]  /*eb10*/  SHFL.IDX P6, R14, R13, R12, R11 ;  /* 0x0000000c0d0e7389 */ /* 0x00006400000c000b */
[----:B01----:R-:W-:Y:S01]  /*eb20*/  ENDCOLLECTIVE ;  /* 0x000000000000791b */ /* 0x003fe20003800000 */
.L_x_1619:
[----:B------:R-:W-:Y:S02]  /*eb30*/  IMAD.MOV.U32 R13, RZ, RZ, R10 ;  /* 0x000000ffff0d7224 */ /* 0x000fe400078e000a */
[----:B------:R-:W-:Y:S01]  /*eb40*/  IMAD.MOV.U32 R12, RZ, RZ, 0x2 ;  /* 0x00000002ff0c7424 */ /* 0x000fe200078e00ff */
[----:B------:R-:W-:-:S13]  /*eb50*/  @!P1 IADD3 R4, P3, R0, R14, RZ ;  /* 0x0000000e00049210 */ /* 0x000fda0007f7e0ff */
[----:B------:R-:W-:Y:S05]  /*eb60*/  WARPSYNC.COLLECTIVE R15, `(.L_x_1620) ;  /* 0x000000000f087348 */ /* 0x000fea0003c00000 */
[----:B------:R0:W1:Y:S02]  /*eb70*/  SHFL.IDX P6, R14, R13, R12, R11 ;  /* 0x0000000c0d0e7389 */ /* 0x00006400000c000b */
[----:B01----:R-:W-:Y:S01]  /*eb80*/  ENDCOLLECTIVE ;  /* 0x000000000000791b */ /* 0x003fe20003800000 */
.L_x_1620:
        /* <DEDUP_REMOVED lines=12> */
.L_x_1621:
[----:B------:R-:W-:Y:S02]  /*ec50*/  IMAD.MOV.U32 R13, RZ, RZ, R10 ;  /* 0x000000ffff0d7224 */ /* 0x000fe400078e000a */
[----:B------:R-:W-:Y:S02]  /*ec60*/  IMAD.MOV.U32 R12, RZ, RZ, 0x3 ;  /* 0x00000003ff0c7424 */ /* 0x000fe400078e00ff */
[----:B------:R-:W-:-:S07]  /*ec70*/  IMAD.MOV.U32 R26, RZ, RZ, R14 ;  /* 0x000000ffff1a7224 */ /* 0x000fce00078e000e */
[----:B------:R-:W-:Y:S05]  /*ec80*/  WARPSYNC.COLLECTIVE R15, `(.L_x_1622) ;  /* 0x000000000f087348 */ /* 0x000fea0003c00000 */
[----:B------:R0:W1:Y:S02]  /*ec90*/  SHFL.IDX P6, R14, R13, R12, R11 ;  /* 0x0000000c0d0e7389 */ /* 0x00006400000c000b */
[----:B01----:R-:W-:Y:S01]  /*eca0*/  ENDCOLLECTIVE ;  /* 0x000000000000791b */ /* 0x003fe20003800000 */
.L_x_1622:
        /* <DEDUP_REMOVED lines=12> */
.L_x_1623:
        /* <DEDUP_REMOVED lines=9> */
.L_x_1624:
        /* <DEDUP_REMOVED lines=12> */
.L_x_1625:
[----:B------:R-:W-:Y:S02]  /*eec0*/  @!P2 VIADD R9, R28, UR38 ;  /* 0x000000261c09ac36 */ /* 0x000fe40008000000 */
[----:B------:R-:W-:Y:S02]  /*eed0*/  IMAD.MOV.U32 R13, RZ, RZ, R7 ;  /* 0x000000ffff0d7224 */ /* 0x000fe400078e0007 */
[----:B------:R-:W-:Y:S02]  /*eee0*/  IMAD.MOV.U32 R12, RZ, RZ, 0x1 ;  /* 0x00000001ff0c7424 */ /* 0x000fe400078e00ff */
[----:B------:R-:W-:-:S07]  /*eef0*/  IMAD.MOV.U32 R21, RZ, RZ, R14 ;  /* 0x000000ffff157224 */ /* 0x000fce00078e000e */
[----:B------:R-:W-:Y:S05]  /*ef00*/  WARPSYNC.COLLECTIVE R15, `(.L_x_1626) ;  /* 0x000000000f087348 */ /* 0x000fea0003c00000 */
[----:B------:R0:W1:Y:S02]  /*ef10*/  SHFL.IDX P6, R14, R13, R12, R11 ;  /* 0x0000000c0d0e7389 */ /* 0x00006400000c000b */
[----:B01----:R-:W-:Y:S01]  /*ef20*/  ENDCOLLECTIVE ;  /* 0x000000000000791b */ /* 0x003fe20003800000 */
.L_x_1626:
        /* <DEDUP_REMOVED lines=11> */
.L_x_1627:
[----:B------:R-:W-:Y:S05]  /*efe0*/  BRA `(.L_x_1628) ;  /* 0xffffffe000147947 */ /* 0x000fea000383ffff */
.L_x_1571:
[----:B0-----:R-:W-:-:S04]  /*eff0*/  IMAD.U32 R3, RZ, RZ, UR38 ;  /* 0x00000026ff037e24 */ /* 0x001fc8000f8e00ff */
[----:B------:R0:W1:Y:S03]  /*f000*/  SYNCS.PHASECHK.TRANS64.TRYWAIT P0, [R3+URZ+0x12420], R0 ;  /* 0x01242000030075a7 */ /* 0x000066000800017f */
[----:B-1----:R-:W-:Y:S05]  /*f010*/  @!P0 NANOSLEEP.SYNCS 0x989680 ;  /* 0x009896800000895d */ /* 0x002fea0003900000 */
[----:B------:R-:W1:Y:S02]  /*f020*/  @!P0 SYNCS.PHASECHK.TRANS64 P0, [R3+URZ+0x12420], R0 ;  /* 0x01242000030085a7 */ /* 0x000e64000800007f */
[----:B-1----:R-:W-:Y:S05]  /*f030*/  @!P0 BRA `(.L_x_1571) ;  /* 0xfffffffc00ec8947 */ /* 0x002fea000383ffff */
[----:B------:R-:W-:Y:S05]  /*f040*/  BRA `(.L_x_1629) ;  /* 0xffffffe000447947 */ /* 0x000fea000383ffff */
.L_x_1576:
[----:B0-----:R0:W1:Y:S02]  /*f050*/  SYNCS.PHASECHK.TRANS64.TRYWAIT P0, [R7+URZ+0x12480], R4 ;  /* 0x01248004070075a7 */ /* 0x001064000800017f */
[----:B-1----:R-:W-:Y:S05]  /*f060*/  @!P0 NANOSLEEP.SYNCS 0x989680 ;  /* 0x009896800000895d */ /* 0x002fea0003900000 */
[----:B------:R-:W1:Y:S02]  /*f070*/  @!P0 SYNCS.PHASECHK.TRANS64 P0, [R7+URZ+0x12480], R4 ;  /* 0x01248004070085a7 */ /* 0x000e64000800007f */
[----:B-1----:R-:W-:Y:S05]  /*f080*/  @!P0 BRA `(.L_x_1576) ;  /* 0xfffffffc00f08947 */ /* 0x002fea000383ffff */
[----:B------:R-:W-:Y:S05]  /*f090*/  BRA `(.L_x_1630) ;  /* 0xffffffe000ec7947 */ /* 0x000fea000383ffff */
.L_x_1580:
[----:B-1----:R1:W2:Y:S02]  /*f0a0*/  SYNCS.PHASECHK.TRANS64.TRYWAIT P0, [R7+URZ+0x12440], R4 ;  /* 0x01244004070075a7 */ /* 0x0022a4000800017f */
[----:B--2---:R-:W-:Y:S05]  /*f0b0*/  @!P0 NANOSLEEP.SYNCS 0x989680 ;  /* 0x009896800000895d */ /* 0x004fea0003900000 */
[----:B------:R-:W2:Y:S02]  /*f0c0*/  @!P0 SYNCS.PHASECHK.TRANS64 P0, [R7+URZ+0x12440], R4 ;  /* 0x01244004070085a7 */ /* 0x000ea4000800007f */
[----:B--2---:R-:W-:Y:S05]  /*f0d0*/  @!P0 BRA `(.L_x_1580) ;  /* 0xfffffffc00f08947 */ /* 0x004fea000383ffff */
[----:B------:R-:W-:Y:S05]  /*f0e0*/  BRA `(.L_x_1631) ;  /* 0xffffffe400587947 */ /* 0x000fea000383ffff */
.L_x_1585:
[----:B-1----:R1:W2:Y:S02]  /*f0f0*/  SYNCS.PHASECHK.TRANS64.TRYWAIT P0, [R20+URZ+0x12470], R5 ;  /* 0x01247005140075a7 */ /* 0x0022a4000800017f */
[----:B--2---:R-:W-:Y:S05]  /*f100*/  @!P0 NANOSLEEP.SYNCS 0x989680 ;  /* 0x009896800000895d */ /* 0x004fea0003900000 */
[----:B------:R-:W2:Y:S02]  /*f110*/  @!P0 SYNCS.PHASECHK.TRANS64 P0, [R20+URZ+0x12470], R5 ;  /* 0x01247005140085a7 */ /* 0x000ea4000800007f */
[----:B--2---:R-:W-:Y:S05]  /*f120*/  @!P0 BRA `(.L_x_1585) ;  /* 0xfffffffc00f08947 */ /* 0x004fea000383ffff */
[----:B------:R-:W-:Y:S05]  /*f130*/  BRA `(.L_x_1632) ;  /* 0xffffffe400e07947 */ /* 0x000fea000383ffff */
.L_x_1587:
[----:B0-----:R0:W1:Y:S02]  /*f140*/  SYNCS.PHASECHK.TRANS64.TRYWAIT P0, [R20+URZ+0x12460], R5 ;  /* 0x01246005140075a7 */ /* 0x001064000800017f */
[----:B-1----:R-:W-:Y:S05]  /*f150*/  @!P0 NANOSLEEP.SYNCS 0x989680 ;  /* 0x009896800000895d */ /* 0x002fea0003900000 */
[----:B------:R-:W1:Y:S02]  /*f160*/  @!P0 SYNCS.PHASECHK.TRANS64 P0, [R20+URZ+0x12460], R5 ;  /* 0x01246005140085a7 */ /* 0x000e64000800007f */
[----:B-1----:R-:W-:Y:S05]  /*f170*/  @!P0 BRA `(.L_x_1587) ;  /* 0xfffffffc00f08947 */ /* 0x002fea000383ffff */
[----:B------:R-:W-:Y:S05]  /*f180*/  BRA `(.L_x_1633) ;  /* 0xffffffe400e47947 */ /* 0x000fea000383ffff */
.L_x_1593:
[----:B0-----:R0:W1:Y:S02]  /*f190*/  SYNCS.PHASECHK.TRANS64.TRYWAIT P0, [R12+URZ+0x12470], R5 ;  /* 0x012470050c0075a7 */ /* 0x001064000800017f */
[----:B-1----:R-:W-:Y:S05]  /*f1a0*/  @!P0 NANOSLEEP.SYNCS 0x989680 ;  /* 0x009896800000895d */ /* 0x002fea0003900000 */
[----:B------:R-:W1:Y:S02]  /*f1b0*/  @!P0 SYNCS.PHASECHK.TRANS64 P0, [R12+URZ+0x12470], R5 ;  /* 0x012470050c0085a7 */ /* 0x000e64000800007f */
[----:B-1----:R-:W-:Y:S05]  /*f1c0*/  @!P0 BRA `(.L_x_1593) ;  /* 0xfffffffc00f08947 */ /* 0x002fea000383ffff */
[----:B------:R-:W-:Y:S05]  /*f1d0*/  BRA `(.L_x_1634) ;  /* 0xffffffe800dc7947 */ /* 0x000fea000383ffff */
.L_x_1595:
[----:B0-----:R0:W1:Y:S02]  /*f1e0*/  SYNCS.PHASECHK.TRANS64.TRYWAIT P0, [R12+URZ+0x12460], R5 ;  /* 0x012460050c0075a7 */ /* 0x001064000800017f */
[----:B-1----:R-:W-:Y:S05]  /*f1f0*/  @!P0 NANOSLEEP.SYNCS 0x989680 ;  /* 0x009896800000895d */ /* 0x002fea0003900000 */
[----:B------:R-:W1:Y:S02]  /*f200*/  @!P0 SYNCS.PHASECHK.TRANS64 P0, [R12+URZ+0x12460], R5 ;  /* 0x012460050c0085a7 */ /* 0x000e64000800007f */
[----:B-1----:R-:W-:Y:S05]  /*f210*/  @!P0 BRA `(.L_x_1595) ;  /* 0xfffffffc00f08947 */ /* 0x002fea000383ffff */
[----:B------:R-:W-:Y:S05]  /*f220*/  BRA `(.L_x_1635) ;  /* 0xffffffe800f47947 */ /* 0x000fea000383ffff */
.L_x_1597:
[----:B0-----:R0:W1:Y:S02]  /*f230*/  SYNCS.PHASECHK.TRANS64.TRYWAIT P0, [R9+URZ+0x12420], R4 ;  /* 0x01242004090075a7 */ /* 0x001064000800017f */
[----:B-1----:R-:W-:Y:S05]  /*f240*/  @!P0 NANOSLEEP.SYNCS 0x989680 ;  /* 0x009896800000895d */ /* 0x002fea0003900000 */
[----:B------:R-:W1:Y:S02]  /*f250*/  @!P0 SYNCS.PHASECHK.TRANS64 P0, [R9+URZ+0x12420], R4 ;  /* 0x01242004090085a7 */ /* 0x000e64000800007f */
[----:B-1----:R-:W-:Y:S05]  /*f260*/  @!P0 BRA `(.L_x_1597) ;  /* 0xfffffffc00f08947 */ /* 0x002fea000383ffff */
[----:B------:R-:W-:Y:S05]  /*f270*/  BRA `(.L_x_1636) ;  /* 0xffffffec00cc7947 */ /* 0x000fea000383ffff */
.L_x_1599:
[----:B0-----:R0:W1:Y:S02]  /*f280*/  SYNCS.PHASECHK.TRANS64.TRYWAIT P1, [R7+URZ], R4 ;  /* 0x00000004070075a7 */ /* 0x001064000802017f */
[----:B-1----:R-:W-:Y:S05]  /*f290*/  @!P1 NANOSLEEP.SYNCS 0x989680 ;  /* 0x009896800000995d */ /* 0x002fea0003900000 */
[----:B------:R-:W1:Y:S02]  /*f2a0*/  @!P1 SYNCS.PHASECHK.TRANS64 P1, [R7+URZ], R4 ;  /* 0x00000004070095a7 */ /* 0x000e64000802007f */
[----:B-1----:R-:W-:Y:S05]  /*f2b0*/  @!P1 BRA `(.L_x_1599) ;  /* 0xfffffffc00f09947 */ /* 0x002fea000383ffff */
[----:B------:R-:W-:Y:S05]  /*f2c0*/  BRA `(.L_x_1637) ;  /* 0xfffffff000107947 */ /* 0x000fea000383ffff */
.L_x_1600:
[----:B-1----:R1:W2:Y:S02]  /*f2d0*/  SYNCS.PHASECHK.TRANS64.TRYWAIT P1, [R5+URZ], R0 ;  /* 0x00000000050075a7 */ /* 0x0022a4000802017f */
[----:B--2---:R-:W-:Y:S05]  /*f2e0*/  @!P1 NANOSLEEP.SYNCS 0x989680 ;  /* 0x009896800000995d */ /* 0x004fea0003900000 */
[----:B------:R-:W2:Y:S02]  /*f2f0*/  @!P1 SYNCS.PHASECHK.TRANS64 P1, [R5+URZ], R0 ;  /* 0x00000000050095a7 */ /* 0x000ea4000802007f */
[----:B--2---:R-:W-:Y:S05]  /*f300*/  @!P1 BRA `(.L_x_1600) ;  /* 0xfffffffc00f09947 */ /* 0x004fea000383ffff */
[----:B------:R-:W-:Y:S05]  /*f310*/  BRA `(.L_x_1638) ;  /* 0xfffffff000047947 */ /* 0x000fea000383ffff */
.L_x_1602:
[----:B--2---:R2:W3:Y:S02]  /*f320*/  SYNCS.PHASECHK.TRANS64.TRYWAIT P1, [R3+URZ+0x12460], R4 ;  /* 0x01246004030075a7 */ /* 0x0044e4000802017f */
[----:B---3--:R-:W-:Y:S05]  /*f330*/  @!P1 NANOSLEEP.SYNCS 0x989680 ;  /* 0x009896800000995d */ /* 0x008fea0003900000 */
[----:B------:R-:W3:Y:S02]  /*f340*/  @!P1 SYNCS.PHASECHK.TRANS64 P1, [R3+URZ+0x12460], R4 ;  /* 0x01246004030095a7 */ /* 0x000ee4000802007f */
[----:B---3--:R-:W-:Y:S05]  /*f350*/  @!P1 BRA `(.L_x_1602) ;  /* 0xfffffffc00f09947 */ /* 0x008fea000383ffff */
[----:B------:R-:W-:Y:S05]  /*f360*/  BRA `(.L_x_1639) ;  /* 0xfffffff000047947 */ /* 0x000fea000383ffff */
.L_x_1604:
[----:B-1----:R1:W3:Y:S02]  /*f370*/  SYNCS.PHASECHK.TRANS64.TRYWAIT P1, [R5+URZ+0x12460], R0 ;  /* 0x01246000050075a7 */ /* 0x0022e4000802017f */
[----:B---3--:R-:W-:Y:S05]  /*f380*/  @!P1 NANOSLEEP.SYNCS 0x989680 ;  /* 0x009896800000995d */ /* 0x008fea0003900000 */
[----:B------:R-:W3:Y:S02]  /*f390*/  @!P1 SYNCS.PHASECHK.TRANS64 P1, [R5+URZ+0x12460], R0 ;  /* 0x01246000050095a7 */ /* 0x000ee4000802007f */
[----:B---3--:R-:W-:Y:S05]  /*f3a0*/  @!P1 BRA `(.L_x_1604) ;  /* 0xfffffffc00f09947 */ /* 0x008fea000383ffff */
[----:B------:R-:W-:Y:S05]  /*f3b0*/  BRA `(.L_x_1640) ;  /* 0xfffffff000047947 */ /* 0x000fea000383ffff */
.L_x_1606:
[----:B---3--:R3:W4:Y:S02]  /*f3c0*/  SYNCS.PHASECHK.TRANS64.TRYWAIT P0, [R3+URZ+0x12480], R4 ;  /* 0x01248004030075a7 */ /* 0x008724000800017f */
[----:B----4-:R-:W-:Y:S05]  /*f3d0*/  @!P0 NANOSLEEP.SYNCS 0x989680 ;  /* 0x009896800000895d */ /* 0x010fea0003900000 */
[----:B------:R-:W4:Y:S02]  /*f3e0*/  @!P0 SYNCS.PHASECHK.TRANS64 P0, [R3+URZ+0x12480], R4 ;  /* 0x01248004030085a7 */ /* 0x000f24000800007f */
[----:B----4-:R-:W-:Y:S05]  /*f3f0*/  @!P0 BRA `(.L_x_1606) ;  /* 0xfffffffc00f08947 */ /* 0x010fea000383ffff */
[----:B------:R-:W-:Y:S05]  /*f400*/  BRA `(.L_x_1607) ;  /* 0xfffffff000007947 */ /* 0x000fea000383ffff */
.L_x_1641:
        /* <DEDUP_REMOVED lines=15> */
.L_x_2193:


//--------------------- .text._ZN7cutlass13device_kernelIN5flash11enable_sm90INS1_16FlashAttnFwdSm90INS1_25CollectiveMainloopFwdSm90ILi2EN4cute5tupleIJNS5_1CILi1EEES8_S8_EEENS6_IJNS7_ILi192EEENS7_ILi160EEENS7_ILi64EEEEEELi64ENS_12float_e4m3_tEfNS_4arch4Sm90ELb1ELb0ELb0ELb1ELb0ELb0ELb0ELb1ELb1ELb1ELb1ELb0EEENS1_21CollectiveEpilogueFwdINS6_IJSA_SC_SB_EEES9_NS_10bfloat16_tESG_Li384ELb1ELb1ELb1ELb1EEENS1_36VarlenDynamicPersistentTileSchedulerILi192ELi160ELi384ELi128ELb1ELb1ELb1ELb1ELb1ELb1EEEEEEEEEvNT_6ParamsE --------------------------
	.section	.text._ZN7cutlass13device_kernelIN5flash11enable_sm90INS1_16FlashAttnFwdSm90INS1_25CollectiveMainloopFwdSm90ILi2EN4cute5tupleIJNS5_1CILi1EEES8_S8_EEENS6_IJNS7_ILi192EEENS7_ILi160EEENS7_ILi64EEEEEELi64ENS_12float_e4m3_tEfNS_4arch4Sm90ELb1ELb0ELb0ELb1ELb0ELb0ELb0ELb1ELb1ELb1ELb1ELb0EEENS1_21CollectiveEpilogueFwdINS6_IJSA_SC_SB_EEES9_NS_10bfloat16_tESG_Li384ELb1ELb1ELb1ELb1EEENS1_36VarlenDynamicPersistentTileSchedulerILi192ELi160ELi384ELi128ELb1ELb1ELb1ELb1ELb1ELb1EEEEEEEEEvNT_6ParamsE,"ax",@progbits
	.align	128
.text._ZN7cutlass13device_kernelIN5flash11enable_sm90INS1_16FlashAttnFwdSm90INS1_25CollectiveMainloopFwdSm90ILi2EN4cute5tupleIJNS5_1CILi1EEES8_S8_EEENS6_IJNS7_ILi192EEENS7_ILi160EEENS7_ILi64EEEEEELi64ENS_12float_e4m3_tEfNS_4arch4Sm90ELb1ELb0ELb0ELb1ELb0ELb0ELb0ELb1ELb1ELb1ELb1ELb0EEENS1_21CollectiveEpilogueFwdINS6_IJSA_SC_SB_EEES9_NS_10bfloat16_tESG_Li384ELb1ELb1ELb1ELb1EEENS1_36VarlenDynamicPersistentTileSchedulerILi192ELi160ELi384ELi128ELb1ELb1ELb1ELb1ELb1ELb1EEEEEEEEEvNT_6ParamsE:
        .type           _ZN7cutlass13device_kernelIN5flash11enable_sm90INS1_16FlashAttnFwdSm90INS1_25CollectiveMainloopFwdSm90ILi2EN4cute5tupleIJNS5_1CILi1EEES8_S8_EEENS6_IJNS7_ILi192EEENS7_ILi160EEENS7_ILi64EEEEEELi64ENS_12float_e4m3_tEfNS_4arch4Sm90ELb1ELb0ELb0ELb1ELb0ELb0ELb0ELb1ELb1ELb1ELb1ELb0EEENS1_21CollectiveEpilogueFwdINS6_IJSA_SC_SB_EEES9_NS_10bfloat16_tESG_Li384ELb1ELb1ELb1ELb1EEENS1_36VarlenDynamicPersistentTileSchedulerILi192ELi160ELi384ELi128ELb1ELb1ELb1ELb1ELb1ELb1EEEEEEEEEvNT_6ParamsE,@function
        .size           _ZN7cutlass13device_kernelIN5flash11enable_sm90INS1_16FlashAttnFwdSm90INS1_25CollectiveMainloopFwdSm90ILi2EN4cute5tupleIJNS5_1CILi1EEES8_S8_EEENS6_IJNS7_ILi192EEENS7_ILi160EEENS7_ILi64EEEEEELi64ENS_12float_e4m3_tEfNS_4arch4Sm90ELb1ELb0ELb0ELb1ELb0ELb0ELb0ELb1ELb1ELb1ELb1ELb0EEENS1_21CollectiveEpilogueFwdINS6_IJSA_SC_SB_EEES9_NS_10bfloat16_tESG_Li384ELb1ELb1ELb1ELb1EEENS1_36VarlenDynamicPersistentTileSchedulerILi192ELi160ELi384ELi128ELb1ELb1ELb1ELb1ELb1ELb1EEEEEEEEEvNT_6ParamsE,(.L_x_2194 - _ZN7cutlass13device_kernelIN5flash11enable_sm90INS1_16FlashAttnFwdSm90INS1_25CollectiveMainloopFwdSm90ILi2EN4cute5tupleIJNS5_1CILi1EEES8_S8_EEENS6_IJNS7_ILi192EEENS7_ILi160EEENS7_ILi64EEEEEELi64ENS_12float_e4m3_tEfNS_4arch4Sm90ELb1ELb0ELb0ELb1ELb0ELb0ELb0ELb1ELb1ELb1ELb1ELb0EEENS1_21CollectiveEpilogueFwdINS6_IJSA_SC_SB_EEES9_NS_10bfloat16_tESG_Li384ELb1ELb1ELb1ELb1EEENS1_36VarlenDynamicPersistentTileSchedulerILi192ELi160ELi384ELi128ELb1ELb1ELb1ELb1ELb1ELb1EEEEEEEEEvNT_6ParamsE)
        .other          _ZN7cutlass13device_kernelIN5flash11enable_sm90INS1_16FlashAttnFwdSm90INS1_25CollectiveMainloopFwdSm90ILi2EN4cute5tupleIJNS5_1CILi1EEES8_S8_EEENS6_IJNS7_ILi192EEENS7_ILi160EEENS7_ILi64EEEEEELi64ENS_12float_e4m3_tEfNS_4arch4Sm90ELb1ELb0ELb0ELb1ELb0ELb0ELb0ELb1ELb1ELb1ELb1ELb0EEENS1_21CollectiveEpilogueFwdINS6_IJSA_SC_SB_EEES9_NS_10bfloat16_tESG_Li384ELb1ELb1ELb1ELb1EEENS1_36VarlenDynamicPersistentTileSchedulerILi192ELi160ELi384ELi128ELb1ELb1ELb1ELb1ELb1ELb1EEEEEEEEEvNT_6ParamsE,@"STO_CUDA_ENTRY STV_DEFAULT"
_ZN7cutlass13device_kernelIN5flash11enable_sm90INS1_16FlashAttnFwdSm90INS1_25CollectiveMainloopFwdSm90ILi2EN4cute5tupleIJNS5_1CILi1EEES8_S8_EEENS6_IJNS7_ILi192EEENS7_ILi160EEENS7_ILi64EEEEEELi64ENS_12float_e4m3_tEfNS_4arch4Sm90ELb1ELb0ELb0ELb1ELb0ELb0ELb0ELb1ELb1ELb1ELb1ELb0EEENS1_21CollectiveEpilogueFwdINS6_IJSA_SC_SB_EEES9_NS_10bfloat16_tESG_Li384ELb1ELb1ELb1ELb1EEENS1_36VarlenDynamicPersistentTileSchedulerILi192ELi160ELi384ELi128ELb1ELb1ELb1ELb1ELb1ELb1EEEEEEEEEvNT_6ParamsE:
        /* <DEDUP_REMOVED lines=18> */
.L_x_1643:
[----:B------:R-:W-:Y:S05]  /*0120*/  BSYNC B0 ;  /* 0x0000000000007941 */ /* 0x000fea0003800000 */
.L_x_1642:
        /* <DEDUP_REMOVED lines=41> */
.L_x_1644:
        /* <DEDUP_REMOVED lines=22> */
.L_x_1645:
        /* <DEDUP_REMOVED lines=18> */
.L_x_1646:
        /* <DEDUP_REMOVED lines=22> */
.L_x_1647:
        /* <DEDUP_REMOVED lines=22> */
.L_x_1648:
[----:B------:R-:W-:Y:S01]  /*0900*/  PLOP3.LUT P0, PT, PT, PT, UP0, 0x80, 0x0 ;  /* 0x000000000000781c */ /* 0x000fe20003f0f008 */
[----:B------:R-:W-:Y:S01]  /*0910*/  UMOV UR38, 0x1 ;  /* 0x0000000100267882 */ /* 0x000fe20000000000 */
[----:B------:R-:W-:Y:S01]  /*0920*/  NOP ;  /* 0x0000000000007918 */ /* 0x000fe20000000000 */
[----:B------:R-:W-:Y:S01]  /*0930*/  USEL UR38, UR38, 0x2, !UP0 ;  /* 0x0000000226267887 */ /* 0x000fe2000c000000 */
[----:B------:R-:W-:Y:S01]  /*0940*/  ULDC.64 UR54, c[0x0][0x208] ;  /* 0x0000820000367ab9 */ /* 0x000fe20000000a00 */
[----:B012-4-:R-:W-:Y:S08]  /*0950*/  BAR.SYNC.DEFER_BLOCKING 0x0 ;  /* 0x0000000000007b1d */ /* 0x017ff00000010000 */
[----:B------:R-:W-:Y:S05]  /*0960*/  @!P0 BRA `(.L_x_1649) ;  /* 0x000000c000ac8947 */ /* 0x000fea0003800000 */
.L_x_1650:
        /* <DEDUP_REMOVED lines=29> */
[-C--:B------:R-:W-:Y:S01]  /*0b40*/  LEA.HI R4, R0, R13.reuse, RZ, 0x5 ;  /* 0x0000000d00047211 */ /* 0x080fe200078f28ff */
[----:B------:R-:W-:Y:S01]  /*0b50*/  IMAD.HI R2, R14, 0x55555556, RZ ;  /* 0x555555560e027827 */ /* 0x000fe200078e02ff */
[----:B------:R-:W-:-:S02]  /*0b60*/  LEA.HI R11, R0, R13, RZ, 0x2 ;  /* 0x0000000d000b7211 */ /* 0x000fc400078f10ff */
[----:B------:R-:W-:Y:S01]  /*0b70*/  SHF.R.S32.HI R7, RZ, 0x1f, R12 ;  /* 0x0000001fff077819 */ /* 0x000fe2000001140c */
[----:B------:R-:W-:Y:S01]  /*0b80*/  IMAD.SHL.U32 R5, R4, 0x20, RZ ;  /* 0x0000002004057824 */ /* 0x000fe200078e00ff */
[----:B------:R-:W-:Y:S02]  /*0b90*/  LOP3.LUT R4, R3, 0x3fffff0, RZ, 0xc0, !PT ;  /* 0x03fffff003047812 */ /* 0x000fe400078ec0ff */
[----:B------:R-:W-:Y:S02]  /*0ba0*/  LEA.HI R8, R7, R12, RZ, 0x2 ;  /* 0x0000000c07087211 */ /* 0x000fe400078f10ff */
[----:B------:R-:W-:Y:S01]  /*0bb0*/  LEA.HI R3, R3, R6, RZ, 0x1 ;  /* 0x0000000603037211 */ /* 0x000fe200078f08ff */
[----:B------:R-:W-:Y:S01]  /*0bc0*/  IMAD.IADD R4, R13, 0x1, -R4 ;  /* 0x000000010d047824 */ /* 0x000fe200078e0a04 */
[--C-:B------:R-:W-:Y:S02]  /*0bd0*/  SHF.R.S32.HI R9, RZ, 0x2, R8.reuse ;  /* 0x00000002ff097819 */ /* 0x100fe40000011408 */
[----:B------:R-:W-:-:S02]  /*0be0*/  SHF.R.S32.HI R10, RZ, 0x1f, R8 ;  /* 0x0000001fff0a7819 */ /* 0x000fc40000011408 */
        /* <DEDUP_REMOVED lines=8> */
[----:B------:R-:W-:Y:S01]  /*0c70*/  SHF.R.S32.HI R7, RZ, 0x5, R7 ;  /* 0x00000005ff077819 */ /* 0x000fe20000011407 */
[----:B------:R-:W-:Y:S01]  /*0c80*/  IMAD.IADD R3, R6, 0x1, -R3 ;  /* 0x0000000106037824 */ /* 0x000fe200078e0a03 */
[----:B------:R-:W-:Y:S01]  /*0c90*/  LEA.HI R0, R0, R13, RZ, 0x3 ;  /* 0x0000000d00007211 */ /* 0x000fe200078f18ff */
[----:B------:R-:W-:Y:S01]  /*0ca0*/  IMAD R2, R2, -0x3, R14 ;  /* 0xfffffffd02027824 */ /* 0x000fe200078e020e */
[----:B------:R-:W-:Y:S01]  /*0cb0*/  LOP3.LUT R11, R11, 0xfffffffc, RZ, 0xc0, !PT ;  /* 0xfffffffc0b0b7812 */ /* 0x000fe200078ec0ff */
[----:B------:R-:W-:Y:S01]  /*0cc0*/  IMAD R7, R7, 0x10, R10 ;  /* 0x0000001007077824 */ /* 0x000fe200078e020a */
[----:B------:R-:W-:Y:S01]  /*0cd0*/  LOP3.LUT R18, R0, 0xfffffff8, RZ, 0xc0, !PT ;  /* 0xfffffff800127812 */ /* 0x000fe200078ec0ff */
[----:B------:R-:W-:Y:S01]  /*0ce0*/  IMAD R3, R3, 0x8, R4 ;  /* 0x0000000803037824 */ /* 0x000fe200078e0204 */
[----:B------:R-:W-:Y:S01]  /*0cf0*/  LOP3.LUT R8, R8, 0x7ffffffc, RZ, 0xc0, !PT ;  /* 0x7ffffffc08087812 */ /* 0x000fe200078ec0ff */
[----:B------:R-:W-:Y:S01]  /*0d00*/  IMAD R5, R2, 0x40, R7 ;  /* 0x0000004002057824 */ /* 0x000fe200078e0207 */
[----:B------:R-:W-:Y:S01]  /*0d10*/  SHF.R.S32.HI R2, RZ, 0x3, R0 ;  /* 0x00000003ff027819 */ /* 0x000fe20000011400 */
[C---:B------:R-:W-:Y:S01]  /*0d20*/  IMAD.IADD R11, R13.reuse, 0x1, -R11 ;  /* 0x000000010d0b7824 */ /* 0x040fe200078e0a0b */
[----:B------:R0:W-:Y:S01]  /*0d30*/  STL [R1+0x18], R3 ;  /* 0x0000180301007387 */ /* 0x0001e20000100800 */
[----:B------:R-:W-:-:S02]  /*0d40*/  IMAD.IADD R18, R13, 0x1, -R18 ;  /* 0x000000010d127824 */ /* 0x000fc400078e0a12 */
[----:B------:R-:W-:Y:S01]  /*0d50*/  IMAD.IADD R8, R12, 0x1, -R8 ;  /* 0x000000010c087824 */ /* 0x000fe200078e0a08 */
[----:B------:R1:W-:Y:S01]  /*0d60*/  STL [R1+0x14], R5 ;  /* 0x0000140501007387 */ /* 0x0003e20000100800 */
[----:B------:R-:W-:Y:S02]  /*0d70*/  IMAD.SHL.U32 R19, R18, 0x8, RZ ;  /* 0x0000000812137824 */ /* 0x000fe400078e00ff */
[----:B------:R-:W-:Y:S01]  /*0d80*/  IMAD.SHL.U32 R16, R8, 0x2, RZ ;  /* 0x0000000208107824 */ /* 0x000fe200078e00ff */
[----:B0-----:R-:W-:-:S03]  /*0d90*/  LEA.HI R3, R11, R11, RZ, 0x1 ;  /* 0x0000000b0b037211 */ /* 0x001fc600078f08ff */
[C---:B------:R-:W-:Y:S01]  /*0da0*/  VIADD R2, R16.reuse, 0x10 ;  /* 0x0000001010027836 */ /* 0x040fe20000000000 */
[----:B------:R-:W-:Y:S01]  /*0db0*/  SHF.R.S32.HI R0, RZ, 0x1f, R19 ;  /* 0x0000001fff007819 */ /* 0x000fe20000011413 */
[C---:B------:R-:W-:Y:S01]  /*0dc0*/  VIADD R0, R16.reuse, 0x18 ;  /* 0x0000001810007836 */ /* 0x040fe20000000000 */
[----:B------:R-:W-:Y:S01]  /*0dd0*/  LOP3.LUT R4, R3, 0x1ffffffe, RZ, 0xc0, !PT ;  /* 0x1ffffffe03047812 */ /* 0x000fe200078ec0ff */
[C---:B------:R-:W-:Y:S02]  /*0de0*/  VIADD R3, R16.reuse, 0x8 ;  /* 0x0000000810037836 */ /* 0x040fe40000000000 */
[C---:B------:R-:W-:Y:S02]  /*0df0*/  VIADD R157, R16.reuse, 0x20 ;  /* 0x00000020109d7836 */ /* 0x040fe40000000000 */
[C---:B------:R-:W-:Y:S01]  /*0e00*/  VIADD R156, R16.reuse, 0x28 ;  /* 0x00000028109c7836 */ /* 0x040fe20000000000 */
[----:B------:R-:W-:Y:S01]  /*0e10*/  SHF.R.S32.HI R6, RZ, 0x1f, R3 ;  /* 0x0000001fff067819 */ /* 0x000fe20000011403 */
[C---:B------:R-:W-:Y:S01]  /*0e20*/  VIADD R23, R16.reuse, 0x30 ;  /* 0x0000003010177836 */ /* 0x040fe20000000000 */
[----:B------:R-:W-:Y:S01]  /*0e30*/  SHF.R.S32.HI R3, RZ, 0x1f, R2 ;  /* 0x0000001fff037819 */ /* 0x000fe20000011402 */
[----:B------:R-:W-:Y:S01]  /*0e40*/  VIADD R22, R16, 0x38 ;  /* 0x0000003810167836 */ /* 0x000fe20000000000 */
[----:B------:R-:W-:Y:S01]  /*0e50*/  SHF.R.S32.HI R2, RZ, 0x1f, R0 ;  /* 0x0000001fff027819 */ /* 0x000fe20000011400 */
[----:B------:R-:W-:Y:S01]  /*0e60*/  IMAD.IADD R4, R11, 0x1, -R4 ;  /* 0x000000010b047824 */ /* 0x000fe200078e0a04 */
[----:B------:R-:W-:-:S02]  /*0e70*/  SHF.R.S32.HI R0, RZ, 0x1f, R157 ;  /* 0x0000001fff007819 */ /* 0x000fc4000001149d */
[----:B------:R-:W-:Y:S01]  /*0e80*/  SHF.R.S32.HI R3, RZ, 0x1f, R156 ;  /* 0x0000001fff037819 */ /* 0x000fe2000001149c */
[----:B------:R-:W-:Y:S01]  /*0e90*/  IMAD R17, R4, 0x8, R5 ;  /* 0x0000000804117824 */ /* 0x000fe200078e0205 */
[----:B------:R-:W-:Y:S02]  /*0ea0*/  SHF.R.S32.HI R2, RZ, 0x1f, R23 ;  /* 0x0000001fff027819 */ /* 0x000fe40000011417 */
[----:B-1----:R-:W-:-:S07]  /*0eb0*/  SHF.R.S32.HI R0, RZ, 0x1f, R22 ;  /* 0x0000001fff007819 */ /* 0x002fce0000011416 */
.L_x_1699:
[----:B012-4-:R-:W0:Y:S01]  /*0ec0*/  LDC.64 R2, c[0x0][0xc88] ;  /* 0x00032200ff027b82 */ /* 0x017e220000000a00 */
[----:B------:R-:W-:Y:S01]  /*0ed0*/  ULDC.64 UR8, c[0x0][0xa28] ;  /* 0x00028a0000087ab9 */ /* 0x000fe20000000a00 */
[----:B------:R-:W-:Y:S01]  /*0ee0*/  ULDC.64 UR10, c[0x0][0xa18] ;  /* 0x00028600000a7ab9 */ /* 0x000fe20000000a00 */
[----:B------:R-:W-:Y:S01]  /*0ef0*/  ULOP3.LUT UR4, UR6, 0xff000000, URZ, 0xc0, !UPT ;  /* 0xff00000006047892 */ /* 0x000fe2000f8ec03f */
[----:B------:R-:W-:Y:S01]  /*0f00*/  ULDC UR7, c[0x0][0x424] ;  /* 0x0001090000077ab9 */ /* 0x000fe20000000800 */
[----:B0-----:R-:W-:-:S06]  /*0f10*/  IMAD.WIDE R2, R31, 0x4, R2 ;  /* 0x000000041f027825 */ /* 0x001fcc00078e0202 */
[----:B------:R-:W2:Y:S01]  /*0f20*/  LDG.E R2, desc[UR54][R2.64] ;  /* 0x0000003602027981 */ /* 0x000ea2000c1e1900 */
[----:B------:R-:W-:Y:S02]  /*0f30*/  UISETP.NE.U32.AND UP0, UPT, UR8, URZ, UPT ;  /* 0x0000003f0800728c */ /* 0x000fe4000bf05070 */
[----:B------:R-:W-:Y:S02]  /*0f40*/  UISETP.NE.U32.AND UP1, UPT, UR10, URZ, UPT ;  /* 0x0000003f0a00728c */ /* 0x000fe4000bf25070 */
[----:B------:R-:W-:Y:S02]  /*0f50*/  UISETP.NE.AND.EX UP0, UPT, UR9, URZ, UPT, UP0 ;  /* 0x0000003f0900728c */ /* 0x000fe4000bf05300 */
[----:B------:R-:W-:-:S04]  /*0f60*/  UISETP.NE.AND.EX UP1, UPT, UR11, URZ, UPT, UP1 ;  /* 0x0000003f0b00728c */ /* 0x000fc8000bf25310 */
[----:B------:R-:W-:Y:S02]  /*0f70*/  PLOP3.LUT P0, PT, PT, PT, UP0, 0x80, 0x0 ;  /* 0x000000000000781c */ /* 0x000fe40003f0f008 */
[----:B------:R-:W-:Y:S02]  /*0f80*/  PLOP3.LUT P2, PT, PT, PT, UP1, 0x80, 0x0 ;  /* 0x000000000000781c */ /* 0x000fe40003f4f018 */
[----:B--2---:R-:W-:-:S13]  /*0f90*/  R2UR UR36, R2 ;  /* 0x00000000022472ca */ /* 0x004fda00000e0000 */
[----:B------:R-:W-:Y:S02]  /*0fa0*/  USHF.R.S32.HI UR37, URZ, 0x1f, UR36 ;  /* 0x0000001f3f257899 */ /* 0x000fe40008011424 */
[----:B------:R-:W-:-:S04]  /*0fb0*/  @UP0 ULEA UR8, UP2, UR36, UR8, 0x2 ;  /* 0x0000000824080291 */ /* 0x000fc8000f84103f */
[----:B------:R-:W-:Y:S02]  /*0fc0*/  @UP0 ULEA.HI.X UR9, UR36, UR9, UR37, 0x2, UP2 ;  /* 0x0000000924090291 */ /* 0x000fe400090f1425 */
[----:B------:R-:W-:Y:S01]  /*0fd0*/  @UP1 ULEA UR10, UP0, UR36, UR10, 0x2 ;  /* 0x0000000a240a1291 */ /* 0x000fe2000f80103f */
[----:B------:R-:W-:-:S03]  /*0fe0*/  IMAD.U32 R2, RZ, RZ, UR8 ;  /* 0x00000008ff027e24 */ /* 0x000fc6000f8e00ff */
[----:B------:R-:W-:Y:S01]  /*0ff0*/  @UP1 ULEA.HI.X UR11, UR36, UR11, UR37, 0x2, UP0 ;  /* 0x0000000b240b1291 */ /* 0x000fe200080f1425 */
[----:B------:R-:W-:Y:S01]  /*1000*/  IMAD.U32 R3, RZ, RZ, UR9 ;  /* 0x00000009ff037e24 */ /* 0x000fe2000f8e00ff */
[----:B------:R-:W-:Y:S01]  /*1010*/  ULDC.64 UR8, c[0x0][0x418] ;  /* 0x0001060000087ab9 */ /* 0x000fe20000000a00 */
[----:B------:R-:W-:-:S03]  /*1020*/  IMAD.U32 R4, RZ, RZ, UR10 ;  /* 0x0000000aff047e24 */ /* 0x000fc6000f8e00ff */
[----:B------:R-:W-:Y:S01]  /*1030*/  IMAD.U32 R5, RZ, RZ, UR11 ;  /* 0x0000000bff057e24 */ /* 0x000fe2000f8e00ff */
[----:B------:R-:W2:Y:S01]  /*1040*/  @P0 LDG.E R2, desc[UR54][R2.64] ;  /* 0x0000003602020981 */ /* 0x000ea2000c1e1900 */
[----:B------:R-:W-:Y:S01]  /*1050*/  UISETP.NE.U32.AND UP0, UPT, UR8, URZ, UPT ;  /* 0x0000003f0800728c */ /* 0x000fe2000bf05070 */
[----:B------:R-:W-:Y:S02]  /*1060*/  ULDC.64 UR10, c[0x0][0xa20] ;  /* 0x00028800000a7ab9 */ /* 0x000fe40000000a00 */
[----:B---3--:R-:W3:Y:S01]  /*1070*/  @P2 LDG.E R4, desc[UR54][R4.64] ;  /* 0x0000003604042981 */ /* 0x008ee2000c1e1900 */
[----:B------:R-:W-:Y:S01]  /*1080*/  UISETP.NE.AND.EX UP0, UPT, UR9, URZ, UPT, UP0 ;  /* 0x0000003f0900728c */ /* 0x000fe2000bf05300 */
[----:B------:R-:W-:Y:S01]  /*1090*/  ISETP.NE.U32.AND P1, PT, RZ, UR10, PT ;  /* 0x0000000aff007c0c */ /* 0x000fe2000bf25070 */
[----:B------:R-:W-:Y:S02]  /*10a0*/  ULOP3.LUT UR46, UR6, 0xff0000, URZ, 0xc0, !UPT ;  /* 0x00ff0000062e7892 */ /* 0x000fe4000f8ec03f */
[----:B------:R-:W-:Y:S01]  /*10b0*/  USHF.R.U32.HI UR4, URZ, 0x8, UR4 ;  /* 0x000000083f047899 */ /* 0x000fe20008011604 */
[----:B------:R-:W-:Y:S01]  /*10c0*/  ISETP.NE.AND.EX P1, PT, RZ, UR11, PT, P1 ;  /* 0x0000000bff007c0c */ /* 0x000fe2000bf25310 */
[----:B------:R-:W-:Y:S01]  /*10d0*/  USEL UR7, UR7, 0x1, UP0 ;  /* 0x0000000107077887 */ /* 0x000fe20008000000 */
[----:B------:R-:W-:Y:S01]  /*10e0*/  ULDC UR8, c[0x0][0x2f0] ;  /* 0x0000bc0000087ab9 */ /* 0x000fe20000000800 */
[----:B------:R-:W-:Y:S01]  /*10f0*/  UMOV UR51, URZ ;  /* 0x0000003f00337c82 */ /* 0x000fe20008000000 */
[----:B------:R-:W-:Y:S01]  /*1100*/  ULEA.HI UR46, UR46, UR4, URZ, 0x10 ;  /* 0x000000042e2e7291 */ /* 0x000fe2000f8f803f */
[----:B------:R-:W-:Y:S01]  /*1110*/  ULDC UR52, c[0x0][0x288] ;  /* 0x0000a20000347ab9 */ /* 0x000fe20000000800 */
[----:B------:R-:W-:-:S02]  /*1120*/  UIMAD UR4, UR7, UR8, URZ ;  /* 0x00000008070472a4 */ /* 0x000fc4000f8e023f */
[----:B------:R-:W-:Y:S01]  /*1130*/  ULOP3.LUT UR39, UR6, 0xffff, URZ, 0xc0, !UPT ;  /* 0x0000ffff06277892 */ /* 0x000fe2000f8ec03f */
[----:B--2---:R-:W-:Y:S02]  /*1140*/  @P0 R2UR UR51, R2 ;  /* 0x00000000023302ca */ /* 0x004fe400000e0000 */
[----:B---3--:R-:W-:Y:S01]  /*1150*/  @P2 R2UR UR52, R4 ;  /* 0x00000000043422ca */ /* 0x008fe200000e0000 */
[----:B-----5:R-:W-:-:S14]  /*1160*/  @P2 BRA `(.L_x_1651) ;  /* 0x0000000000342947 */ /* 0x020fdc0003800000 */
        /* <DEDUP_REMOVED lines=13> */
.L_x_1651:
[----:B------:R-:W-:Y:S05]  /*1240*/  @!P1 BRA `(.L_x_1652) ;  /* 0x00000000001c9947 */ /* 0x000fea0003800000 */
[----:B------:R-:W-:-:S04]  /*1250*/  ULEA UR4, UP0, UR36, UR10, 0x2 ;  /* 0x0000000a24047291 */ /* 0x000fc8000f80103f */
[----:B------:R-:W-:Y:S02]  /*1260*/  ULEA.HI.X UR6, UR36, UR11, UR37, 0x2, UP0 ;  /* 0x0000000b24067291 */ /* 0x000fe400080f1425 */
[----:B------:R-:W-:-:S04]  /*1270*/  IMAD.U32 R2, RZ, RZ, UR4 ;  /* 0x00000004ff027e24 */ /* 0x000fc8000f8e00ff */
[----:B------:R-:W-:-:S05]  /*1280*/  IMAD.U32 R3, RZ, RZ, UR6 ;  /* 0x00000006ff037e24 */ /* 0x000fca000f8e00ff */
[----:B------:R-:W2:Y:S02]  /*1290*/  LDG.E R2, desc[UR54][R2.64] ;  /* 0x0000003602027981 */ /* 0x000ea4000c1e1900 */
[----:B--2---:R-:W-:Y:S01]  /*12a0*/  R2UR UR4, R2 ;  /* 0x00000000020472ca */ /* 0x004fe200000e0000 */
[----:B------:R-:W-:-:S14]  /*12b0*/  BRA `(.L_x_1653) ;  /* 0x0000000000347947 */ /* 0x000fdc0003800000 */
.L_x_1652:
        /* <DEDUP_REMOVED lines=13> */
.L_x_1653:
[----:B------:R-:W-:Y:S01]  /*1390*/  ULDC.64 UR8, c[0x0][0x998] ;  /* 0x0002660000087ab9 */ /* 0x000fe20000000a00 */
[----:B------:R-:W-:Y:S01]  /*13a0*/  ULDC.64 UR6, c[0x0][0x990] ;  /* 0x0002640000067ab9 */ /* 0x000fe20000000a00 */
[----:B------:R-:W-:Y:S01]  /*13b0*/  ISETP.NE.U32.AND P1, PT, RZ, UR8, PT ;  /* 0x00000008ff007c0c */ /* 0x000fe2000bf25070 */
[----:B------:R-:W-:Y:S01]  /*13c0*/  UIMAD UR40, UR5, 0xc0, URZ ;  /* 0x000000c0052878a4 */ /* 0x000fe2000f8e023f */
[----:B------:R-:W-:Y:S01]  /*13d0*/  ISETP.NE.U32.AND P0, PT, RZ, UR6, PT ;  /* 0x00000006ff007c0c */ /* 0x000fe2000bf05070 */
[----:B------:R-:W-:Y:S01]  /*13e0*/  UIADD3 UR51, -UR51, UR4, URZ ;  /* 0x0000000433337290 */ /* 0x000fe2000fffe13f */
[----:B------:R-:W-:Y:S01]  /*13f0*/  ISETP.NE.AND.EX P1, PT, RZ, UR9, PT, P1 ;  /* 0x00000009ff007c0c */ /* 0x000fe2000bf25310 */
[----:B------:R-:W-:Y:S01]  /*1400*/  ULOP3.LUT UR41, UR46, 0xff, URZ, 0xc0, !UPT ;  /* 0x000000ff2e297892 */ /* 0x000fe2000f8ec03f */
[----:B------:R-:W-:Y:S01]  /*1410*/  ISETP.NE.AND.EX P0, PT, RZ, UR7, PT, P0 ;  /* 0x00000007ff007c0c */ /* 0x000fe2000bf05300 */
[----:B------:R-:W-:-:S10]  /*1420*/  ULDC UR11, c[0x0][0x988] ;  /* 0x00026200000b7ab9 */ /* 0x000fd40000000800 */
[----:B------:R-:W0:Y:S08]  /*1430*/  @P1 LDC.64 R8, c[0x0][0x9b8] ;  /* 0x00026e00ff081b82 */ /* 0x000e300000000a00 */
[----:B------:R-:W1:Y:S08]  /*1440*/  @P0 LDC.64 R6, c[0x0][0x9a8] ;  /* 0x00026a00ff060b82 */ /* 0x000e700000000a00 */
[----:B------:R-:W2:Y:S08]  /*1450*/  @P0 LDC.64 R10, c[0x0][0x9b0] ;  /* 0x00026c00ff0a0b82 */ /* 0x000eb00000000a00 */
[----:B------:R-:W3:Y:S01]  /*1460*/  @P1 LDC.64 R12, c[0x0][0x9c0] ;  /* 0x00027000ff0c1b82 */ /* 0x000ee20000000a00 */
[----:B0-----:R-:W-:-:S02]  /*1470*/  @P1 IMAD R2, R8, UR37, RZ ;  /* 0x0000002508021c24 */ /* 0x001fc4000f8e02ff */
[----:B------:R-:W-:-:S04]  /*1480*/  @P1 IMAD.WIDE.U32 R4, R8, UR36, RZ ;  /* 0x0000002408041c25 */ /* 0x000fc8000f8e00ff */
[----:B------:R-:W-:Y:S02]  /*1490*/  @P1 IMAD R9, R9, UR36, R2 ;  /* 0x0000002409091c24 */ /* 0x000fe4000f8e0202 */
[C---:B-1----:R-:W-:Y:S02]  /*14a0*/  @P0 IMAD R0, R6.reuse, UR37, RZ ;  /* 0x0000002506000c24 */ /* 0x042fe4000f8e02ff */
[----:B------:R-:W-:-:S04]  /*14b0*/  @P0 IMAD.WIDE.U32 R2, R6, UR36, RZ ;  /* 0x0000002406020c25 */ /* 0x000fc8000f8e00ff */
[----:B------:R-:W-:Y:S02]  /*14c0*/  @P0 IMAD R7, R7, UR36, R0 ;  /* 0x0000002407070c24 */ /* 0x000fe4000f8e0200 */
[----:B------:R-:W-:Y:S02]  /*14d0*/  @P1 IMAD.IADD R5, R5, 0x1, R9 ;  /* 0x0000000105051824 */ /* 0x000fe400078e0209 */
[----:B------:R-:W-:Y:S02]  /*14e0*/  @P0 IMAD.IADD R3, R3, 0x1, R7 ;  /* 0x0000000103030824 */ /* 0x000fe400078e0207 */
[----:B------:R-:W-:Y:S02]  /*14f0*/  IMAD.MOV.U32 R0, RZ, RZ, 0x3f800000 ;  /* 0x3f800000ff007424 */ /* 0x000fe400078e00ff */
[----:B--2---:R-:W-:-:S04]  /*1500*/  @P0 IMAD.WIDE.U32 R2, R10, UR39, R2 ;  /* 0x000000270a020c25 */ /* 0x004fc8000f8e0002 */
[----:B---3--:R-:W-:Y:S01]  /*1510*/  @P1 IMAD.WIDE.U32 R6, R12, UR39, R4 ;  /* 0x000000270c061c25 */ /* 0x008fe2000f8e0004 */
[----:B------:R-:W-:Y:S01]  /*1520*/  @P0 LEA R4, P2, R2, UR6, 0x2 ;  /* 0x0000000602040c11 */ /* 0x000fe2000f8410ff */
[----:B------:R-:W-:Y:S02]  /*1530*/  ULDC UR6, c[0x0][0x448] ;  /* 0x0001120000067ab9 */ /* 0x000fe40000000800 */
[----:B------:R-:W-:Y:S01]  /*1540*/  @P0 IMAD R5, R11, UR39, R3 ;  /* 0x000000270b050c24 */ /* 0x000fe2000f8e0203 */
[----:B------:R-:W-:Y:S01]  /*1550*/  @P1 LEA R8, P3, R6, UR8, 0x2 ;  /* 0x0000000806081c11 */ /* 0x000fe2000f8610ff */
[----:B------:R-:W-:-:S03]  /*1560*/  @P1 IMAD R3, R13, UR39, R7 ;  /* 0x000000270d031c24 */ /* 0x000fc6000f8e0207 */
[----:B------:R-:W-:Y:S02]  /*1570*/  @P0 LEA.HI.X R5, R2, UR7, R5, 0x2, P2 ;  /* 0x0000000702050c11 */ /* 0x000fe400090f1405 */
[----:B------:R-:W-:Y:S01]  /*1580*/  @P1 LEA.HI.X R9, R6, UR9, R3, 0x2, P3 ;  /* 0x0000000906091c11 */ /* 0x000fe200098f1403 */
[----:B------:R-:W-:-:S04]  /*1590*/  IMAD.MOV.U32 R3, RZ, RZ, 0x3f800000 ;  /* 0x3f800000ff037424 */ /* 0x000fc800078e00ff */
[----:B------:R-:W2:Y:S04]  /*15a0*/  @P1 LDG.E R0, desc[UR54][R8.64] ;  /* 0x0000003608001981 */ /* 0x000ea8000c1e1900 */
[----:B------:R-:W2:Y:S01]  /*15b0*/  @P0 LDG.E R3, desc[UR54][R4.64] ;  /* 0x0000003604030981 */ /* 0x000ea2000c1e1900 */
[----:B------:R-:W-:Y:S02]  /*15c0*/  UISETP.NE.AND UP0, UPT, UR6, 0x1, UPT ;  /* 0x000000010600788c */ /* 0x000fe4000bf05270 */
[----:B------:R-:W-:Y:S02]  /*15d0*/  UIADD3 UR6, UR40, 0xbf, URZ ;  /* 0x000000bf28067890 */ /* 0x000fe4000fffe03f */
[----:B------:R-:W-:-:S07]  /*15e0*/  UIADD3 UR7, UR51, 0xa0, -UR52 ;  /* 0x000000a033077890 */ /* 0x000fce000fffe834 */
[----:B------:R-:W-:Y:S01]  /*15f0*/  @UP0 ULDC UR4, c[0x0][0x44c] ;  /* 0x0001130000040ab9 */ /* 0x000fe20000000800 */
[----:B------:R-:W-:Y:S01]  /*1600*/  @UP0 ULDC UR8, c[0x0][0x450] ;  /* 0x0001140000080ab9 */ /* 0x000fe20000000800 */
[----:B------:R-:W-:-:S04]  /*1610*/  UIMAD.WIDE.U32 UR4, UR6, UR4, URZ ;  /* 0x00000004060472a5 */ /* 0x000fc8000f8e003f */
[----:B------:R-:W-:Y:S02]  /*1620*/  @UP0 USHF.R.U32.HI UR6, URZ, UR8, UR5 ;  /* 0x000000083f060299 */ /* 0x000fe40008011605 */
[----:B------:R-:W-:Y:S02]  /*1630*/  UIADD3 UR4, UR51, 0x9f, URZ ;  /* 0x0000009f33047890 */ /* 0x000fe4000fffe03f */
[----:B------:R-:W-:Y:S02]  /*1640*/  UIADD3 UR6, UR7, UR6, URZ ;  /* 0x0000000607067290 */ /* 0x000fe4000fffe03f */
[----:B------:R-:W-:Y:S02]  /*1650*/  UIMAD.WIDE UR4, UR4, 0x66666667, URZ ;  /* 0x66666667040478a5 */ /* 0x000fe4000f8e023f */
[----:B------:R-:W-:Y:S02]  /*1660*/  UIMAD.WIDE UR6, UR6, 0x66666667, URZ ;  /* 0x66666667060678a5 */ /* 0x000fe4000f8e023f */
[----:B------:R-:W-:-:S02]  /*1670*/  USHF.R.U32.HI UR4, URZ, 0x1f, UR5 ;  /* 0x0000001f3f047899 */ /* 0x000fc40008011605 */
[----:B------:R-:W-:Y:S02]  /*1680*/  USHF.R.U32.HI UR6, URZ, 0x1f, UR7 ;  /* 0x0000001f3f067899 */ /* 0x000fe40008011607 */
[----:B------:R-:W-:Y:S02]  /*1690*/  ULEA.HI.SX32 UR4, UR5, UR4, 0x1a ;  /* 0x0000000405047291 */ /* 0x000fe4000f8fd23f */
[----:B------:R-:W-:-:S04]  /*16a0*/  ULEA.HI.SX32 UR6, UR7, UR6, 0x1a ;  /* 0x0000000607067291 */ /* 0x000fc8000f8fd23f */
[----:B------:R-:W-:-:S04]  /*16b0*/  UISETP.LT.AND UP0, UPT, UR4, UR6, UPT ;  /* 0x000000060400728c */ /* 0x000fc8000bf01270 */
[----:B------:R-:W-:-:S04]  /*16c0*/  USEL UR9, UR4, UR6, UP0 ;  /* 0x0000000604097287 */ /* 0x000fc80008000000 */
[----:B------:R-:W-:-:S06]  /*16d0*/  UISETP.GE.AND UP0, UPT, UR9, 0x1, UPT ;  /* 0x000000010900788c */ /* 0x000fcc000bf06270 */
[----:B------:R-:W-:Y:S01]  /*16e0*/  PLOP3.LUT P0, PT, PT, PT, UP0, 0x80, 0x0 ;  /* 0x000000000000781c */ /* 0x000fe20003f0f008 */
[----:B------:R-:W-:Y:S01]  /*16f0*/  USHF.R.U32.HI UR46, URZ, 0x10, UR46 ;  /* 0x000000103f2e7899 */ /* 0x000fe2000801162e */
[----:B------:R-:W-:Y:S01]  /*1700*/  UMOV UR4, URZ ;  /* 0x0000003f00047c82 */ /* 0x000fe20008000000 */
[----:B--2---:R-:W-:-:S10]  /*1710*/  FMUL.FTZ R0, R3, R0 ;  /* 0x0000000003007220 */ /* 0x004fd40000410000 */
[----:B------:R-:W-:Y:S05]  /*1720*/  @!P0 BRA `(.L_x_1654) ;  /* 0x0000000000908947 */ /* 0x000fea0003800000 */
        /* <DEDUP_REMOVED lines=36> */
.L_x_1654:
        /* <DEDUP_REMOVED lines=11> */
[----:B------:R-:W-:Y:S02]  /*1a20*/  CS2R R6, SRZ ;  /* 0x0000000000067805 */ /* 0x000fe4000001ff00 */
[----:B------:R-:W-:Y:S02]  /*1a30*/  CS2R R36, SRZ ;  /* 0x0000000000247805 */ /* 0x000fe4000001ff00 */
[----:B------:R-:W-:-:S02]  /*1a40*/  R2UR UR53, R2 ;  /* 0x00000000023572ca */ /* 0x000fc400000e0000 */
        /* <DEDUP_REMOVED lines=10> */
[----:B------:R-:W-:Y:S01]  /*1af0*/  CS2R R50, SRZ ;  /* 0x0000000000327805 */ /* 0x000fe2000001ff00 */
[----:B------:R-:W-:-:S06]  /*1b00*/  UISETP.GT.AND UP0, UPT, UR53, UR42, UPT ;  /* 0x0000002a3500728c */ /* 0x000fcc000bf04270 */
        /* <DEDUP_REMOVED lines=38> */
.L_x_1656:
        /* <DEDUP_REMOVED lines=9> */
.L_x_1794:
[----:B------:R-:W-:Y:S05]  /*1e00*/  @!P1 BRA `(.L_x_1658) ;  /* 0x0000000000049947 */ /* 0x000fea0003800000 */
[----:B------:R-:W-:Y:S01]  /*1e10*/  BPT.TRAP 0x1 ;  /* 0x000000040000795c */ /* 0x000fe20000300000 */
.L_x_1658:
[----:B0-----:R-:W-:Y:S02]  /*1e20*/  IMAD.U32 R3, RZ, RZ, UR47 ;  /* 0x0000002fff037e24 */ /* 0x001fe4000f8e00ff */
[----:B------:R-:W-:-:S03]  /*1e30*/  IMAD.U32 R0, RZ, RZ, UR48 ;  /* 0x00000030ff007e24 */ /* 0x000fc6000f8e00ff */
[----:B------:R-:W-:Y:S02]  /*1e40*/  LEA R3, R3, UR45, 0x3 ;  /* 0x0000002d03037c11 */ /* 0x000fe4000f8e18ff */
[----:B------:R-:W-:-:S04]  /*1e50*/  SHF.L.U32 R0, R0, 0x1f, RZ ;  /* 0x0000001f00007819 */ /* 0x000fc800000006ff */
[----:B------:R0:W1:Y:S01]  /*1e60*/  SYNCS.PHASECHK.TRANS64.TRYWAIT P0, [R3+URZ+0x13230], R0 ;  /* 0x01323000030075a7 */ /* 0x000062000800017f */
[----:B------:R-:W-:Y:S05]  /*1e70*/  @!P1 BRA `(.L_x_1659) ;  /* 0x0000000000049947 */ /* 0x000fea0003800000 */
[----:B------:R-:W-:Y:S01]  /*1e80*/  BPT.TRAP 0x1 ;  /* 0x000000040000795c */ /* 0x000fe20000300000 */
.L_x_1659:
[----:B-1----:R-:W-:Y:S05]  /*1e90*/  @P0 BRA `(.L_x_1660) ;  /* 0x0000000000080947 */ /* 0x002fea0003800000 */
[----:B------:R-:W1:Y:S02]  /*1ea0*/  SYNCS.PHASECHK.TRANS64.TRYWAIT P0, [R3+URZ+0x13230], R0 ;  /* 0x01323000030075a7 */ /* 0x000e64000800017f */
[----:B-1----:R-:W-:Y:S05]  /*1eb0*/  @!P0 BRA `(.L_x_1661) ;  /* 0x0000010400b48947 */ /* 0x002fea0003800000 */
.L_x_1660:
[----:B------:R-:W2:Y:S01]  /*1ec0*/  S2R R2, SR_TID.X ;  /* 0x0000000000027919 */ /* 0x000ea20000002100 */
[----:B------:R-:W-:-:S04]  /*1ed0*/  UIADD3 UR4, UR45, 0xe000, URZ ;  /* 0x0000e0002d047890 */ /* 0x000fc8000fffe03f */
[----:B------:R-:W-:-:S04]  /*1ee0*/  USHF.R.U32.HI UR4, URZ, 0x4, UR4 ;  /* 0x000000043f047899 */ /* 0x000fc80008011604 */
[----:B------:R-:W-:-:S06]  /*1ef0*/  ULOP3.LUT UR4, UR4, 0x3fff, URZ, 0xc0, !UPT ;  /* 0x00003fff04047892 */ /* 0x000fcc000f8ec03f */
[----:B------:R-:W-:Y:S01]  /*1f00*/  IMAD.U32 R7, RZ, RZ, UR4 ;  /* 0x00000004ff077e24 */ /* 0x000fe2000f8e00ff */
[----:B------:R-:W-:Y:S05]  /*1f10*/  WARPSYNC.ALL ;  /* 0x0000000000007948 */ /* 0x000fea0003800000 */
[----:B------:R-:W-:Y:S02]  /*1f20*/  LOP3.LUT R7, R7, 0x10000, RZ, 0xfc, !PT ;  /* 0x0001000007077812 */ /* 0x000fe400078efcff */
[----:B--2---:R-:W-:Y:S02]  /*1f30*/  LOP3.LUT P0, RZ, R2, 0x7f, RZ, 0xc0, !PT ;  /* 0x0000007f02ff7812 */ /* 0x004fe4000780c0ff */
[----:B------:R-:W-:Y:S01]  /*1f40*/  R2UR UR12, R7 ;  /* 0x00000000070c72ca */ /* 0x000fe200000e0000 */
[----:B------:R-:W-:Y:S01]  /*1f50*/  ULOP3.LUT UR56, UR56, 0x10000, URZ, 0xfc, !UPT ;  /* 0x0001000038387892 */ /* 0x000fe2000f8efc3f */
[----:B------:R-:W-:Y:S01]  /*1f60*/  WARPGROUP.ARRIVE ;  /* 0x00000000000079c5 */ /* 0x000fe20000000000 */
[----:B------:R-:W-:Y:S01]  /*1f70*/  UMOV UR9, 0x80000020 ;  /* 0x8000002000097882 */ /* 0x000fe20000000000 */
[----:B------:R-:W-:Y:S01]  /*1f80*/  UMOV UR11, 0x80000020 ;  /* 0x80000020000b7882 */ /* 0x000fe20000000000 */
[----:B------:R-:W-:Y:S01]  /*1f90*/  UIADD3 UR6, UR56, 0x2, URZ ;  /* 0x0000000238067890 */ /* 0x000fe2000fffe03f */
[----:B------:R-:W-:Y:S01]  /*1fa0*/  VIADD R10, R17, UR40 ;  /* 0x00000028110a7c36 */ /* 0x000fe20008000000 */
[----:B------:R-:W-:Y:S01]  /*1fb0*/  ULDC UR7, c[0x0][0x448] ;  /* 0x0001120000077ab9 */ /* 0x000fe20000000800 */
[----:B------:R-:W-:Y:S01]  /*1fc0*/  UMOV UR8, UR56 ;  /* 0x0000003800087c82 */ /* 0x000fe20008000000 */
[----:B------:R-:W-:Y:S01]  /*1fd0*/  UISETP.NE.AND UP0, UPT, UR7, 0x1, UPT ;  /* 0x000000010700788c */ /* 0x000fe2000bf05270 */
[----:B------:R-:W-:Y:S01]  /*1fe0*/  IMAD.U32 R9, RZ, RZ, UR52 ;  /* 0x00000034ff097e24 */ /* 0x000fe2000f8e00ff */
[----:B------:R-:W-:-:S02]  /*1ff0*/  UIADD3 UR20, UR53, -0x2, URZ ;  /* 0xfffffffe35147890 */ /* 0x000fc4000fffe03f */
[----:B------:R-:W-:Y:S01]  /*2000*/  UIMAD UR12, UR47, 0x280, UR12 ;  /* 0x000002802f0c78a4 */ /* 0x000fe2000f8e020c */
[----:B------:R-:W-:Y:S01]  /*2010*/  UMOV UR7, 0x80000020 ;  /* 0x8000002000077882 */ /* 0x000fe20000000000 */
[----:B------:R-:W-:Y:S02]  /*2020*/  PLOP3.LUT P2, PT, PT, PT, UP0, 0x80, 0x0 ;  /* 0x000000000000781c */ /* 0x000fe40003f4f008 */
        /* <DEDUP_REMOVED lines=28> */
[----:B------:R-:W-:Y:S01]  /*21f0*/  @UP0 ULDC UR11, c[0x0][0x450] ;  /* 0x00011400000b0ab9 */ /* 0x000fe20000000800 */
[----:B------:R-:W-:Y:S01]  /*2200*/  UMOV UR10, UR40 ;  /* 0x00000028000a7c82 */ /* 0x000fe20008000000 */
[----:B------:R-:W-:Y:S02]  /*2210*/  WARPGROUP.DEPBAR.LE gsb0, 0x0 ;  /* 0x00008000000079c5 */ /* 0x000fe40000010000 */
[----:B------:R-:W-:-:S06]  /*2220*/  WARPGROUP.ARRIVE ;  /* 0x00000000000079c5 */ /* 0x000fcc0000000000 */
[----:B------:R-:W-:Y:S01]  /*2230*/  QGMMA.64x32x32.F32.E4M3.E4M3 R88, gdesc[UR4], R88, gsb0 ;  /* 0x00600000045879f3 */ /* 0x000fe20008000858 */
[----:B------:R-:W-:Y:S01]  /*2240*/  @UP0 ULDC UR6, c[0x0][0x44c] ;  /* 0x0001130000060ab9 */ /* 0x000fe20000000800 */
[----:B------:R-:W-:Y:S01]  /*2250*/  @UP0 ULDC UR7, c[0x0][0x450] ;  /* 0x0001140000070ab9 */ /* 0x000fe20000000800 */
[----:B01----:R-:W-:Y:S01]  /*2260*/  @P2 IMAD.HI.U32 R0, R10, UR6, RZ ;  /* 0x000000060a002c27 */ /* 0x003fe2000f8e00ff */
[----:B------:R-:W-:-:S04]  /*2270*/  UIADD3 UR6, UR12, 0x82, URZ ;  /* 0x000000820c067890 */ /* 0x000fc8000fffe03f */
[----:B------:R-:W-:Y:S01]  /*2280*/  @P2 SHF.R.U32.HI R10, RZ, UR7, R0 ;  /* 0x00000007ff0a2c19 */ /* 0x000fe20008011600 */
[----:B------:R-:W-:-:S04]  /*2290*/  UMOV UR7, 0x80000020 ;  /* 0x8000002000077882 */ /* 0x000fc80000000000 */
[----:B------:R-:W0:Y:S04]  /*22a0*/  SHFL.IDX PT, R2, R10, 0x1, 0x1c1f ;  /* 0x003c1f000a027f89 */ /* 0x000e2800000e0000 */
[----:B------:R-:W1:Y:S01]  /*22b0*/  SHFL.IDX PT, R10, R10, RZ, 0x1c1f ;  /* 0x001c1fff0a0a7589 */ /* 0x000e6200000e0000 */
[----:B------:R-:W-:Y:S02]  /*22c0*/  WARPGROUP.DEPBAR.LE gsb0, 0x0 ;  /* 0x00008000000079c5 */ /* 0x000fe40000010000 */
[----:B------:R-:W-:-:S06]  /*22d0*/  WARPGROUP.ARRIVE ;  /* 0x00000000000079c5 */ /* 0x000fcc0000000000 */
[----:B------:R-:W-:Y:S01]  /*22e0*/  QGMMA.64x32x32.F32.E4M3.E4M3 R72, gdesc[UR4], R72, gsb0 ;  /* 0x00600000044879f3 */ /* 0x000fe20008000848 */
[----:B------:R-:W-:Y:S02]  /*22f0*/  UIMAD UR6, UR53, -0xa0, URZ ;  /* 0xffffff60350678a4 */ /* 0x000fe4000f8e023f */
[----:B------:R-:W-:-:S04]  /*2300*/  UIMAD UR7, UR53, -0xa0, UR51 ;  /* 0xffffff60350778a4 */ /* 0x000fc8000f8e0233 */
[----:B------:R-:W-:Y:S01]  /*2310*/  IMAD.U32 R5, RZ, RZ, UR6 ;  /* 0x00000006ff057e24 */ /* 0x000fe2000f8e00ff */
[----:B------:R-:W-:Y:S01]  /*2320*/  UIADD3 UR6, UR12, 0x102, URZ ;  /* 0x000001020c067890 */ /* 0x000fe2000fffe03f */
[----:B------:R-:W-:Y:S01]  /*2330*/  IMAD.U32 R13, RZ, RZ, UR7 ;  /* 0x00000007ff0d7e24 */ /* 0x000fe2000f8e00ff */
[----:B------:R-:W-:Y:S02]  /*2340*/  UMOV UR7, 0x80000020 ;  /* 0x8000002000077882 */ /* 0x000fe40000000000 */
[C---:B------:R-:W-:Y:S02]  /*2350*/  IADD3 R0, -R16.reuse, 0xa1, R5 ;  /* 0x000000a110007810 */ /* 0x040fe40007ffe105 */
[----:B------:R-:W-:Y:S02]  /*2360*/  IADD3 R13, -R16, 0xa0, R13 ;  /* 0x000000a0100d7810 */ /* 0x000fe40007ffe10d */
[----:B------:R-:W-:-:S04]  /*2370*/  IADD3 R0, -R9, UR51, R0 ;  /* 0x0000003309007c10 */ /* 0x000fc8000fffe100 */
[-CC-:B0-----:R-:W-:Y:S02]  /*2380*/  VIADDMNMX R2, R2, R0.reuse, R13.reuse, PT ;  /* 0x0000000002027246 */ /* 0x181fe4000380010d */
[----:B-1----:R-:W-:Y:S02]  /*2390*/  VIADDMNMX R0, R10, R0, R13, PT ;  /* 0x000000000a007246 */ /* 0x002fe4000380010d */
[C---:B------:R-:W-:Y:S02]  /*23a0*/  ISETP.GT.AND P3, PT, R2.reuse, RZ, PT ;  /* 0x000000ff0200720c */ /* 0x040fe40003f64270 */
[C---:B------:R-:W-:Y:S02]  /*23b0*/  ISETP.GT.AND P4, PT, R2.reuse, 0x1, PT ;  /* 0x000000010200780c */ /* 0x040fe40003f84270 */
[----:B------:R-:W-:Y:S02]  /*23c0*/  ISETP.GT.AND P5, PT, R2, 0x8, PT ;  /* 0x000000080200780c */ /* 0x000fe40003fa4270 */
[----:B------:R-:W-:-:S02]  /*23d0*/  FSEL R90, R90, -INF , P3 ;  /* 0xff8000005a5a7808 */ /* 0x000fc40001800000 */
[----:B------:R-:W-:Y:S02]  /*23e0*/  FSEL R4, R91, -INF , P4 ;  /* 0xff8000005b047808 */ /* 0x000fe40002000000 */
        /* <DEDUP_REMOVED lines=12> */
[----:B------:R-:W-:Y:S01]  /*24b0*/  ISETP.GT.AND P3, PT, R2, 0x19, PT ;  /* 0x000000190200780c */ /* 0x000fe20003f64270 */
[----:B------:R-:W-:Y:S02]  /*24c0*/  WARPGROUP.DEPBAR.LE gsb0, 0x0 ;  /* 0x00008000000079c5 */ /* 0x000fe40000010000 */
[----:B------:R-:W-:Y:S01]  /*24d0*/  WARPGROUP.ARRIVE ;  /* 0x00000000000079c5 */ /* 0x000fe20000000000 */
[----:B------:R-:W-:Y:S02]  /*24e0*/  FSEL R102, R102, -INF , P4 ;  /* 0xff80000066667808 */ /* 0x000fe40002000000 */
[----:B------:R-:W-:Y:S02]  /*24f0*/  FMNMX.FTZ R5, R104, R5, !PT ;  /* 0x0000000568057209 */ /* 0x000fe40007810000 */
[----:B------:R-:W-:Y:S01]  /*2500*/  ISETP.GT.AND P4, PT, R2, 0x20, PT ;  /* 0x000000200200780c */ /* 0x000fe20003f84270 */
[----:B------:R-:W-:Y:S01]  /*2510*/  QGMMA.64x32x32.F32.E4M3.E4M3 R56, gdesc[UR4], R56, gsb0 ;  /* 0x00600000043879f3 */ /* 0x000fe20008000838 */
[----:B------:R-:W-:Y:S01]  /*2520*/  UIADD3 UR6, UR12, 0x182, URZ ;  /* 0x000001820c067890 */ /* 0x000fe2000fffe03f */
[----:B------:R-:W-:Y:S01]  /*2530*/  FSEL R12, R103, -INF , P3 ;  /* 0xff800000670c7808 */ /* 0x000fe20001800000 */
[----:B------:R-:W-:Y:S01]  /*2540*/  UMOV UR7, 0x80000020 ;  /* 0x8000002000077882 */ /* 0x000fe20000000000 */
        /* <DEDUP_REMOVED lines=26> */
[----:B------:R-:W-:Y:S02]  /*26f0*/  FMNMX.FTZ R5, R87, R8, !PT ;  /* 0x0000000857057209 */ /* 0x000fe40007810000 */
[----:B------:R-:W-:Y:S01]  /*2700*/  ISETP.GT.AND P5, PT, R0, 0x8, PT ;  /* 0x000000080000780c */ /* 0x000fe20003fa4270 */
[----:B------:R-:W-:Y:S02]  /*2710*/  WARPGROUP.DEPBAR.LE gsb0, 0x0 ;  /* 0x00008000000079c5 */ /* 0x000fe40000010000 */
[----:B------:R-:W-:Y:S01]  /*2720*/  WARPGROUP.ARRIVE ;  /* 0x00000000000079c5 */ /* 0x000fe20000000000 */
[----:B------:R-:W-:Y:S02]  /*2730*/  FSEL R58, R58, -INF , P4 ;  /* 0xff8000003a3a7808 */ /* 0x000fe40002000000 */
[----:B------:R-:W-:-:S02]  /*2740*/  ISETP.GT.AND P4, PT, R2, 0x48, PT ;  /* 0x000000480200780c */ /* 0x000fc40003f84270 */
[----:B------:R-:W-:Y:S01]  /*2750*/  FSEL R59, R59, -INF , P3 ;  /* 0xff8000003b3b7808 */ /* 0x000fe20001800000 */
[----:B------:R-:W-:Y:S01]  /*2760*/  QGMMA.64x32x32.F32.E4M3.E4M3 R40, gdesc[UR4], R40, gsb0 ;  /* 0x00600000042879f3 */ /* 0x000fe20008000828 */
[----:B------:R-:W-:Y:S01]  /*2770*/  UIADD3 UR6, UR12, 0x202, URZ ;  /* 0x000002020c067890 */ /* 0x000fe2000fffe03f */
[----:B------:R-:W-:Y:S01]  /*2780*/  FMNMX.FTZ R8, R58, R5, !PT ;  /* 0x000000053a087209 */ /* 0x000fe20007810000 */
[----:B------:R-:W-:Y:S01]  /*2790*/  UMOV UR7, 0x80000020 ;  /* 0x8000002000077882 */ /* 0x000fe20000000000 */
        /* <DEDUP_REMOVED lines=19> */
[----:B------:R-:W-:Y:S02]  /*28d0*/  FMNMX.FTZ R5, R71, R8, !PT ;  /* 0x0000000847057209 */ /* 0x000fe40007810000 */
[----:B------:R-:W-:Y:S01]  /*28e0*/  FSEL R92, R92, -INF , P5 ;  /* 0xff8000005c5c7808 */ /* 0x000fe20002800000 */
[----:B------:R-:W-:Y:S02]  /*28f0*/  WARPGROUP.DEPBAR.LE gsb0, 0x0 ;  /* 0x00008000000079c5 */ /* 0x000fe40000010000 */
[----:B------:R-:W-:Y:S01]  /*2900*/  WARPGROUP.ARRIVE ;  /* 0x00000000000079c5 */ /* 0x000fe20000000000 */
[----:B------:R-:W-:-:S02]  /*2910*/  FSEL R42, R42, -INF , P4 ;  /* 0xff8000002a2a7808 */ /* 0x000fc40002000000 */
[----:B------:R-:W-:Y:S02]  /*2920*/  ISETP.GT.AND P4, PT, R2, 0x68, PT ;  /* 0x000000680200780c */ /* 0x000fe40003f84270 */
        /* <DEDUP_REMOVED lines=11> */
[----:B------:R-:W-:Y:S01]  /*29e0*/  UIADD3 UR6, UR10, UR51, -UR52 ;  /* 0x000000330a067290 */ /* 0x000fe2000fffe834 */
[----:B------:R-:W-:Y:S02]  /*29f0*/  FMNMX.FTZ R8, R46, R5, !PT ;  /* 0x000000052e087209 */ /* 0x000fe40007810000 */
[----:B------:R-:W-:Y:S01]  /*2a00*/  ISETP.GT.AND P3, PT, R2, 0x71, PT ;  /* 0x000000710200780c */ /* 0x000fe20003f64270 */
[----:B------:R-:W-:Y:S01]  /*2a10*/  UIMAD.WIDE UR6, UR6, 0x66666667, URZ ;  /* 0x66666667060678a5 */ /* 0x000fe2000f8e023f */
[----:B------:R-:W-:Y:S02]  /*2a20*/  FSEL R50, R50, -INF , P4 ;  /* 0xff80000032327808 */ /* 0x000fe40002000000 */
        /* <DEDUP_REMOVED lines=38> */
[----:B------:R-:W-:Y:S02]  /*2c90*/  FMNMX.FTZ R2, R38, R5, !PT ;  /* 0x0000000526027209 */ /* 0x000fe40007810000 */
[C---:B------:R-:W-:Y:S02]  /*2ca0*/  ISETP.GT.AND P4, PT, R0.reuse, 0x1, PT ;  /* 0x000000010000780c */ /* 0x040fe40003f84270 */
[----:B------:R-:W-:Y:S02]  /*2cb0*/  FMNMX.FTZ R8, R39, R2, !PT ;  /* 0x0000000227087209 */ /* 0x000fe40007810000 */
[----:B------:R-:W-:Y:S02]  /*2cc0*/  FSEL R89, R89, -INF , P4 ;  /* 0xff80000059597808 */ /* 0x000fe40002000000 */
[----:B------:R-:W-:Y:S01]  /*2cd0*/  ISETP.GT.AND P4, PT, R0, 0x10, PT ;  /* 0x000000100000780c */ /* 0x000fe20003f84270 */
[----:B------:R-:W0:Y:S03]  /*2ce0*/  SHFL.BFLY PT, R5, R8, 0x2, 0x1f ;  /* 0x0c401f0008057f89 */ /* 0x000e2600000e0000 */
[----:B------:R-:W-:-:S02]  /*2cf0*/  FSEL R96, R96, -INF , P4 ;  /* 0xff80000060607808 */ /* 0x000fc40002000000 */
[----:B------:R-:W-:-:S04]  /*2d00*/  ISETP.GT.AND P4, PT, R0, 0x18, PT ;  /* 0x000000180000780c */ /* 0x000fc80003f84270 */
[----:B------:R-:W-:Y:S02]  /*2d10*/  FSEL R100, R100, -INF , P4 ;  /* 0xff80000064647808 */ /* 0x000fe40002000000 */
[----:B------:R-:W-:-:S04]  /*2d20*/  ISETP.GT.AND P4, PT, R0, 0x21, PT ;  /* 0x000000210000780c */ /* 0x000fc80003f84270 */
[----:B------:R-:W-:Y:S02]  /*2d30*/  FSEL R73, R73, -INF , P4 ;  /* 0xff80000049497808 */ /* 0x000fe40002000000 */
[----:B------:R-:W-:-:S04]  /*2d40*/  ISETP.GT.AND P4, PT, R0, 0x29, PT ;  /* 0x000000290000780c */ /* 0x000fc80003f84270 */
[----:B------:R-:W-:Y:S02]  /*2d50*/  FSEL R77, R77, -INF , P4 ;  /* 0xff8000004d4d7808 */ /* 0x000fe40002000000 */
[----:B------:R-:W-:Y:S02]  /*2d60*/  ISETP.GT.AND P4, PT, R0, 0x31, PT ;  /* 0x000000310000780c */ /* 0x000fe40003f84270 */
[----:B0-----:R-:W-:Y:S01]  /*2d70*/  FMNMX.FTZ R11, R8, R5, !PT ;  /* 0x00000005080b7209 */ /* 0x001fe20007810000 */
[----:B------:R-:W-:Y:S01]  /*2d80*/  IMAD.U32 R5, RZ, RZ, UR43 ;  /* 0x0000002bff057e24 */ /* 0x000fe2000f8e00ff */
        /* <DEDUP_REMOVED lines=11> */
[----:B0-----:R-:W-:Y:S02]  /*2e40*/  FMNMX.FTZ R2, R11, R2, !PT ;  /* 0x000000020b027209 */ /* 0x001fe40007810000 */
[----:B------:R-:W-:Y:S02]  /*2e50*/  FSEL R69, R69, -INF , P4 ;  /* 0xff80000045457808 */ /* 0x000fe40002000000 */
[C---:B------:R-:W-:Y:S01]  /*2e60*/  FSETP.NEU.FTZ.AND P3, PT, R2.reuse, -INF , PT ;  /* 0xff8000000200780b */ /* 0x040fe20003f7d000 */
[----:B------:R-:W-:-:S01]  /*2e70*/  FFMA.FTZ R5, R2, R5, -8 ;  /* 0xc100000002057423 */ /* 0x000fc20000010005 */
[----:B------:R-:W-:-:S04]  /*2e80*/  ISETP.GT.AND P4, PT, R0, 0x61, PT ;  /* 0x000000610000780c */ /* 0x000fc80003f84270 */
[----:B------:R-:W-:Y:S02]  /*2e90*/  FSEL R5, R5, RZ, P3 ;  /* 0x000000ff05057208 */ /* 0x000fe40001800000 */
[----:B------:R-:W-:Y:S02]  /*2ea0*/  ISETP.GT.AND P3, PT, R0, RZ, PT ;  /* 0x000000ff0000720c */ /* 0x000fe40003f64270 */
[----:B------:R-:W-:Y:S01]  /*2eb0*/  FSEL R41, R41, -INF , P4 ;  /* 0xff80000029297808 */ /* 0x000fe20002000000 */
[----:B------:R-:W-:-:S01]  /*2ec0*/  FFMA.FTZ R75, R12, UR43, -R5 ;  /* 0x0000002b0c4b7c23 */ /* 0x000fc20008010805 */
[----:B------:R-:W-:Y:S01]  /*2ed0*/  FSEL R88, R88, -INF , P3 ;  /* 0xff80000058587808 */ /* 0x000fe20001800000 */
[----:B------:R-:W-:-:S01]  /*2ee0*/  FFMA.FTZ R79, R14, UR43, -R5 ;  /* 0x0000002b0e4f7c23 */ /* 0x000fc20008010805 */
[----:B------:R-:W-:Y:S01]  /*2ef0*/  ISETP.GT.AND P3, PT, R0, 0x9, PT ;  /* 0x000000090000780c */ /* 0x000fe20003f64270 */
[----:B------:R-:W-:-:S01]  /*2f00*/  FFMA.FTZ R86, R86, UR43, -R5 ;  /* 0x0000002b56567c23 */ /* 0x000fc20008010805 */
[----:B------:R-:W-:Y:S01]  /*2f10*/  FMNMX.FTZ R15, R88, R89, !PT ;  /* 0x00000059580f7209 */ /* 0x000fe20007810000 */
[----:B------:R-:W-:-:S01]  /*2f20*/  FFMA.FTZ R9, R90, UR43, -R5 ;  /* 0x0000002b5a097c23 */ /* 0x000fc20008010805 */
[----:B------:R-:W-:Y:S01]  /*2f30*/  FSEL R93, R93, -INF , P3 ;  /* 0xff8000005d5d7808 */ /* 0x000fe20001800000 */
[----:B------:R-:W-:-:S01]  /*2f40*/  FFMA.FTZ R8, R4, UR43, -R5 ;  /* 0x0000002b04087c23 */ /* 0x000fc20008010805 */
[----:B------:R-:W-:Y:S01]  /*2f50*/  FMNMX.FTZ R12, R92, R15, !PT ;  /* 0x0000000f5c0c7209 */ /* 0x000fe20007810000 */
[----:B------:R-:W-:-:S01]  /*2f60*/  FFMA.FTZ R11, R6, UR43, -R5 ;  /* 0x0000002b060b7c23 */ /* 0x000fc20008010805 */
[----:B------:R-:W-:Y:S01]  /*2f70*/  ISETP.GT.AND P3, PT, R0, 0x11, PT ;  /* 0x000000110000780c */ /* 0x000fe20003f64270 */
        /* <DEDUP_REMOVED lines=53> */
[----:B------:R-:W-:Y:S01]  /*32d0*/  ISETP.GT.AND P3, PT, R0, 0x48, PT ;  /* 0x000000480000780c */ /* 0x000fe20003f64270 */
[--C-:B------:R-:W-:Y:S01]  /*32e0*/  FFMA.FTZ R55, R55, UR43, -R5.reuse ;  /* 0x0000002b37377c23 */ /* 0x100fe20008010805 */
[----:B0-----:R-:W-:Y:S01]  /*32f0*/  FMNMX.FTZ R78, R56, R83, !PT ;  /* 0x00000053384e7209 */ /* 0x001fe20007810000 */
[--C-:B------:R-:W-:Y:S01]  /*3300*/  FFMA.FTZ R26, R26, UR43, -R5.reuse ;  /* 0x0000002b1a1a7c23 */ /* 0x100fe20008010805 */
[----:B------:R-:W-:Y:S01]  /*3310*/  FSEL R74, R60, -INF , P3 ;  /* 0xff8000003c4a7808 */ /* 0x000fe20001800000 */
[--C-:B------:R-:W-:Y:S01]  /*3320*/  FFMA.FTZ R27, R27, UR43, -R5.reuse ;  /* 0x0000002b1b1b7c23 */ /* 0x100fe20008010805 */
[----:B------:R-:W-:Y:S01]  /*3330*/  FMNMX.FTZ R83, R57, R78, !PT ;  /* 0x0000004e39537209 */ /* 0x000fe20007810000 */
[--C-:B-1----:R-:W-:Y:S01]  /*3340*/  FFMA.FTZ R82, R87, UR43, -R5.reuse ;  /* 0x0000002b57527c23 */ /* 0x102fe20008010805 */
[----:B------:R-:W-:Y:S01]  /*3350*/  ISETP.GT.AND P3, PT, R0, 0x50, PT ;  /* 0x000000500000780c */ /* 0x000fe20003f64270 */
[----:B------:R-:W-:Y:S01]  /*3360*/  MUFU.EX2 R60, R86 ;  /* 0x00000056003c7308 */ /* 0x000fe20000000800 */
        /* <DEDUP_REMOVED lines=11> */
[----:B------:R-:W-:Y:S01]  /*3420*/  FFMA.FTZ R38, R38, UR43, -R5 ;  /* 0x0000002b26267c23 */ /* 0x000fe20008010805 */
[----:B------:R-:W-:-:S02]  /*3430*/  FMNMX.FTZ R87, R65, R78, !PT ;  /* 0x0000004e41577209 */ /* 0x000fc40007810000 */
[----:B------:R-:W-:Y:S01]  /*3440*/  ISETP.GT.AND P3, PT, R0, 0x60, PT ;  /* 0x000000600000780c */ /* 0x000fe20003f64270 */
[----:B------:R-:W-:Y:S01]  /*3450*/  MUFU.EX2 R9, R9 ;  /* 0x0000000900097308 */ /* 0x000fe20000000800 */
[----:B------:R-:W-:Y:S01]  /*3460*/  FMNMX.FTZ R78, R68, R87, !PT ;  /* 0x00000057444e7209 */ /* 0x000fe20007810000 */
[--C-:B0-----:R-:W-:Y:S01]  /*3470*/  FFMA.FTZ R82, R62, UR43, -R5.reuse ;  /* 0x0000002b3e527c23 */ /* 0x101fe20008010805 */
[----:B------:R-:W-:Y:S01]  /*3480*/  FSEL R40, R40, -INF , P3 ;  /* 0xff80000028287808 */ /* 0x000fe20001800000 */
[----:B------:R-:W-:Y:S01]  /*3490*/  FFMA.FTZ R5, R39, UR43, -R5 ;  /* 0x0000002b27057c23 */ /* 0x000fe20008010805 */
[----:B------:R-:W-:Y:S02]  /*34a0*/  FMNMX.FTZ R87, R69, R78, !PT ;  /* 0x0000004e45577209 */ /* 0x000fe40007810000 */
[----:B------:R-:W-:Y:S01]  /*34b0*/  ISETP.GT.AND P3, PT, R0, 0x68, PT ;  /* 0x000000680000780c */ /* 0x000fe20003f64270 */
[----:B------:R-:W-:Y:S01]  /*34c0*/  MUFU.EX2 R8, R8 ;  /* 0x0000000800087308 */ /* 0x000fe20000000800 */
[----:B------:R-:W-:-:S02]  /*34d0*/  FMNMX.FTZ R78, R40, R87, !PT ;  /* 0x00000057284e7209 */ /* 0x000fc40007810000 */
[----:B------:R-:W-:Y:S02]  /*34e0*/  ISETP.GT.AND P4, PT, R0, 0x69, PT ;  /* 0x000000690000780c */ /* 0x000fe40003f84270 */
[----:B------:R-:W-:Y:S02]  /*34f0*/  FSEL R62, R44, -INF , P3 ;  /* 0xff8000002c3e7808 */ /* 0x000fe40001800000 */
[----:B------:R-:W-:Y:S01]  /*3500*/  FMNMX.FTZ R87, R41, R78, !PT ;  /* 0x0000004e29577209 */ /* 0x000fe20007810000 */
[----:B------:R-:W-:Y:S01]  /*3510*/  MUFU.EX2 R4, R4 ;  /* 0x0000000400047308 */ /* 0x000fe20000000800 */
[----:B------:R-:W-:Y:S02]  /*3520*/  ISETP.GT.AND P3, PT, R0, 0x70, PT ;  /* 0x000000700000780c */ /* 0x000fe40003f64270 */
[----:B------:R-:W-:Y:S02]  /*3530*/  FSEL R45, R45, -INF , P4 ;  /* 0xff8000002d2d7808 */ /* 0x000fe40002000000 */
[----:B------:R-:W-:-:S02]  /*3540*/  FMNMX.FTZ R78, R62, R87, !PT ;  /* 0x000000573e4e7209 */ /* 0x000fc40007810000 */
[----:B------:R-:W-:Y:S01]  /*3550*/  ISETP.GT.AND P4, PT, R0, 0x71, PT ;  /* 0x000000710000780c */ /* 0x000fe20003f84270 */
[----:B------:R-:W0:Y:S01]  /*3560*/  MUFU.EX2 R11, R11 ;  /* 0x0000000b000b7308 */ /* 0x000e220000000800 */
[----:B------:R-:W-:Y:S02]  /*3570*/  FSEL R48, R48, -INF , P3 ;  /* 0xff80000030307808 */ /* 0x000fe40001800000 */
[----:B------:R-:W-:Y:S02]  /*3580*/  FMNMX.FTZ R87, R45, R78, !PT ;  /* 0x0000004e2d577209 */ /* 0x000fe40007810000 */
[----:B------:R-:W-:Y:S02]  /*3590*/  ISETP.GT.AND P3, PT, R0, 0x78, PT ;  /* 0x000000780000780c */ /* 0x000fe40003f64270 */
[----:B------:R-:W-:Y:S01]  /*35a0*/  FSEL R49, R49, -INF , P4 ;  /* 0xff80000031317808 */ /* 0x000fe20002000000 */
[----:B------:R-:W-:Y:S01]  /*35b0*/  MUFU.EX2 R44, R82 ;  /* 0x00000052002c7308 */ /* 0x000fe20000000800 */
[----:B------:R-:W-:-:S02]  /*35c0*/  FMNMX.FTZ R78, R48, R87, !PT ;  /* 0x00000057304e7209 */ /* 0x000fc40007810000 */
[----:B------:R-:W-:Y:S02]  /*35d0*/  ISETP.GT.AND P4, PT, R0, 0x79, PT ;  /* 0x000000790000780c */ /* 0x000fe40003f84270 */
[----:B------:R-:W-:Y:S02]  /*35e0*/  FSEL R52, R52, -INF , P3 ;  /* 0xff80000034347808 */ /* 0x000fe40001800000 */
[----:B------:R-:W-:Y:S01]  /*35f0*/  FMNMX.FTZ R87, R49, R78, !PT ;  /* 0x0000004e31577209 */ /* 0x000fe20007810000 */
[----:B------:R-:W-:Y:S01]  /*3600*/  MUFU.EX2 R6, R6 ;  /* 0x0000000600067308 */ /* 0x000fe20000000800 */
[----:B------:R-:W-:Y:S02]  /*3610*/  FSEL R53, R53, -INF , P4 ;  /* 0xff80000035357808 */ /* 0x000fe40002000000 */
[----:B------:R-:W-:Y:S02]  /*3620*/  ISETP.GT.AND P3, PT, R0, 0x80, PT ;  /* 0x000000800000780c */ /* 0x000fe40003f64270 */
[----:B------:R-:W-:-:S02]  /*3630*/  FMNMX.FTZ R78, R52, R87, !PT ;  /* 0x00000057344e7209 */ /* 0x000fc40007810000 */
[----:B------:R-:W-:Y:S01]  /*3640*/  ISETP.GT.AND P4, PT, R0, 0x81, PT ;  /* 0x000000810000780c */ /* 0x000fe20003f84270 */
[----:B------:R-:W-:Y:S01]  /*3650*/  MUFU.EX2 R13, R13 ;  /* 0x0000000d000d7308 */ /* 0x000fe20000000800 */
[----:B------:R-:W-:Y:S02]  /*3660*/  FSEL R24, R24, -INF , P3 ;  /* 0xff80000018187808 */ /* 0x000fe40001800000 */
[----:B------:R-:W-:Y:S02]  /*3670*/  FMNMX.FTZ R87, R53, R78, !PT ;  /* 0x0000004e35577209 */ /* 0x000fe40007810000 */
[----:B------:R-:W-:Y:S02]  /*3680*/  ISETP.GT.AND P3, PT, R0, 0x88, PT ;  /* 0x000000880000780c */ /* 0x000fe40003f64270 */
[----:B------:R-:W-:Y:S01]  /*3690*/  FSEL R25, R25, -INF , P4 ;  /* 0xff80000019197808 */ /* 0x000fe20002000000 */
[----:B------:R-:W1:Y:S01]  /*36a0*/  MUFU.EX2 R10, R10 ;  /* 0x0000000a000a7308 */ /* 0x000e620000000800 */
        /* <DEDUP_REMOVED lines=9> */
[----:B------:R-:W2:Y:S01]  /*3740*/  MUFU.EX2 R14, R14 ;  /* 0x0000000e000e7308 */ /* 0x000ea20000000800 */
[----:B------:R-:W-:Y:S02]  /*3750*/  FSEL R32, R32, -INF , P3 ;  /* 0xff80000020207808 */ /* 0x000fe40001800000 */
[----:B------:R-:W-:Y:S02]  /*3760*/  FMNMX.FTZ R87, R29, R78, !PT ;  /* 0x0000004e1d577209 */ /* 0x000fe40007810000 */
[----:B------:R-:W-:Y:S02]  /*3770*/  ISETP.GT.AND P3, PT, R0, 0x98, PT ;  /* 0x000000980000780c */ /* 0x000fe40003f64270 */
[----:B------:R-:W-:Y:S01]  /*3780*/  FSEL R33, R33, -INF , P4 ;  /* 0xff80000021217808 */ /* 0x000fe20002000000 */
[----:B------:R-:W3:Y:S01]  /*3790*/  MUFU.EX2 R20, R20 ;  /* 0x0000001400147308 */ /* 0x000ee20000000800 */
[----:B------:R-:W-:-:S02]  /*37a0*/  FMNMX.FTZ R78, R32, R87, !PT ;  /* 0x00000057204e7209 */ /* 0x000fc40007810000 */
[----:B------:R-:W-:Y:S02]  /*37b0*/  ISETP.GT.AND P4, PT, R0, 0x99, PT ;  /* 0x000000990000780c */ /* 0x000fe40003f84270 */
[----:B------:R-:W-:Y:S02]  /*37c0*/  FSEL R36, R36, -INF , P3 ;  /* 0xff80000024247808 */ /* 0x000fe40001800000 */
[----:B------:R-:W-:Y:S01]  /*37d0*/  FMNMX.FTZ R87, R33, R78, !PT ;  /* 0x0000004e21577209 */ /* 0x000fe20007810000 */
[----:B------:R-:W-:Y:S01]  /*37e0*/  MUFU.EX2 R58, R58 ;  /* 0x0000003a003a7308 */ /* 0x000fe20000000800 */
[----:B------:R-:W-:Y:S02]  /*37f0*/  FSEL R37, R37, -INF , P4 ;  /* 0xff80000025257808 */ /* 0x000fe40002000000 */
[----:B------:R-:W-:Y:S02]  /*3800*/  FMNMX.FTZ R0, R36, R87, !PT ;  /* 0x0000005724007209 */ /* 0x000fe40007810000 */
[----:B0-----:R-:W-:-:S02]  /*3810*/  F2FP.SATFINITE.E4M3.F32.PACK_AB_MERGE_C R153, R11, R4, RZ ;  /* 0x000000040b99723e */ /* 0x001fc400048070ff */
[----:B------:R-:W-:Y:S01]  /*3820*/  FMNMX.FTZ R0, R37, R0, !PT ;  /* 0x0000000025007209 */ /* 0x000fe20007810000 */
[----:B------:R-:W-:Y:S01]  /*3830*/  MUFU.EX2 R59, R59 ;  /* 0x0000003b003b7308 */ /* 0x000fe20000000800 */
[----:B-1----:R-:W-:Y:S02]  /*3840*/  F2FP.SATFINITE.E4M3.F32.PACK_AB_MERGE_C R155, R15, R10, RZ ;  /* 0x0000000a0f9b723e */ /* 0x002fe400048070ff */
[----:B--2---:R-:W-:Y:S01]  /*3850*/  F2FP.SATFINITE.E4M3.F32.PACK_AB_MERGE_C R149, R75, R14, RZ ;  /* 0x0000000e4b95723e */ /* 0x004fe200048070ff */
[----:B------:R-:W0:Y:S01]  /*3860*/  SHFL.BFLY PT, R87, R0, 0x2, 0x1f ;  /* 0x0c401f0000577f89 */ /* 0x000e2200000e0000 */
[----:B------:R-:W-:Y:S02]  /*3870*/  F2FP.SATFINITE.E4M3.F32.PACK_AB_MERGE_C R153, R8, R9, R153 ;  /* 0x000000090899723e */ /* 0x000fe40004807099 */
[----:B------:R-:W-:Y:S01]  /*3880*/  F2FP.SATFINITE.E4M3.F32.PACK_AB_MERGE_C R155, R13, R6, R155 ;  /* 0x000000060d9b723e */ /* 0x000fe2000480709b */
[----:B------:R-:W1:Y:S01]  /*3890*/  MUFU.EX2 R63, R63 ;  /* 0x0000003f003f7308 */ /* 0x000e620000000800 */
[----:B------:R-:W-:-:S02]  /*38a0*/  F2FP.SATFINITE.E4M3.F32.PACK_AB_MERGE_C R151, R83, R60, RZ ;  /* 0x0000003c5397723e */ /* 0x000fc400048070ff */
[----:B------:R-:W-:Y:S02]  /*38b0*/  F2FP.SATFINITE.E4M3.F32.PACK_AB_MERGE_C R149, R21, R12, R149 ;  /* 0x0000000c1595723e */ /* 0x000fe40004807095 */
[----:B---3--:R-:W-:-:S03]  /*38c0*/  F2FP.SATFINITE.E4M3.F32.PACK_AB_MERGE_C R151, R79, R20, R151 ;  /* 0x000000144f97723e */ /* 0x008fc60004807097 */
        /* <DEDUP_REMOVED lines=10> */
[----:B0-----:R-:W-:Y:S01]  /*3970*/  FMNMX.FTZ R0, R87, R0, !PT ;  /* 0x0000000057007209 */ /* 0x001fe20007810000 */
[----:B------:R-:W-:Y:S01]  /*3980*/  IMAD.U32 R87, RZ, RZ, UR43 ;  /* 0x0000002bff577e24 */ /* 0x000fe2000f8e00ff */
[----:B-1----:R-:W-:-:S02]  /*3990*/  F2FP.SATFINITE.E4M3.F32.PACK_AB_MERGE_C R147, R71, R70, RZ ;  /* 0x000000464793723e */ /* 0x002fc400048070ff */
[C---:B------:R-:W-:Y:S01]  /*39a0*/  FSETP.NEU.FTZ.AND P3, PT, R0.reuse, -INF , PT ;  /* 0xff8000000000780b */ /* 0x040fe20003f7d000 */
[----:B------:R-:W-:-:S01]  /*39b0*/  FFMA.FTZ R86, R0, R87, -8 ;  /* 0xc100000000567423 */ /* 0x000fc20000010057 */
[----:B------:R-:W-:Y:S01]  /*39c0*/  F2FP.SATFINITE.E4M3.F32.PACK_AB_MERGE_C R147, R67, R66, R147 ;  /* 0x000000424393723e */ /* 0x000fe20004807093 */
[----:B------:R-:W-:Y:S03]  /*39d0*/  MUFU.EX2 R46, R46 ;  /* 0x0000002e002e7308 */ /* 0x000fe60000000800 */
[----:B------:R-:W-:Y:S02]  /*39e0*/  FSEL R86, R86, RZ, P3 ;  /* 0x000000ff56567208 */ /* 0x000fe40001800000 */
[----:B------:R-:W-:-:S03]  /*39f0*/  PLOP3.LUT P3, PT, PT, PT, UP1, 0x80, 0x0 ;  /* 0x000000000000781c */ /* 0x000fc60003f6f018 */
        /* <DEDUP_REMOVED lines=16> */
[----:B------:R-:W-:Y:S01]  /*3b00*/  FADD.FTZ R69, R9, R8 ;  /* 0x0000000809457221 */ /* 0x000fe20000010000 */
        /* <DEDUP_REMOVED lines=24> */
[----:B------:R-:W-:-:S01]  /*3c90*/  FFMA.FTZ R74, R74, UR43, -R86 ;  /* 0x0000002b4a4a7c23 */ /* 0x000fc20008010856 */
        /* <DEDUP_REMOVED lines=15> */
[----:B------:R-:W-:-:S01]  /*3d90*/  FFMA.FTZ R36, R36, UR43, -R86 ;  /* 0x0000002b24247c23 */ /* 0x000fc20008010856 */
[----:B------:R-:W-:Y:S01]  /*3da0*/  FFMA.FTZ R37, R37, UR43, -R86 ;  /* 0x0000002b25257c23 */ /* 0x000fe20008010856 */
[----:B------:R-:W-:-:S03]  /*3db0*/  F2FP.SATFINITE.E4M3.F32.PACK_AB_MERGE_C R152, R89, R88, RZ ;  /* 0x000000585998723e */ /* 0x000fc600048070ff */
[----:B------:R-:W0:Y:S01]  /*3dc0*/  MUFU.EX2 R91, R91 ;  /* 0x0000005b005b7308 */ /* 0x000e220000000800 */
[----:B------:R-:W-:-:S07]  /*3dd0*/  F2FP.SATFINITE.E4M3.F32.PACK_AB_MERGE_C R152, R78, R39, R152 ;  /* 0x000000274e98723e */ /* 0x000fce0004807098 */
[----:B------:R-:W4:Y:S08]  /*3de0*/  MUFU.EX2 R72, R72 ;  /* 0x0000004800487308 */ /* 0x000f300000000800 */
[----:B------:R-:W5:Y:S08]  /*3df0*/  MUFU.EX2 R73, R73 ;  /* 0x0000004900497308 */ /* 0x000f700000000800 */
[----:B------:R3:W-:Y:S08]  /*3e00*/  MUFU.EX2 R3, R69 ;  /* 0x0000004500037308 */ /* 0x0007f00000000800 */
[----:B------:R-:W5:Y:S01]  /*3e10*/  MUFU.EX2 R92, R92 ;  /* 0x0000005c005c7308 */ /* 0x000f620000000800 */
[----:B---3--:R-:W-:-:S01]  /*3e20*/  FADD.FTZ R69, R87, R94 ;  /* 0x0000005e57457221 */ /* 0x008fc20000010000 */
[----:B------:R-:W-:-:S03]  /*3e30*/  FADD.FTZ R94, R12, R95 ;  /* 0x0000005f0c5e7221 */ /* 0x000fc60000010000 */
[----:B--2---:R-:W-:Y:S01]  /*3e40*/  FADD.FTZ R48, R90, R69 ;  /* 0x000000455a307221 */ /* 0x004fe20000010000 */
[----:B------:R-:W-:-:S01]  /*3e50*/  FADD.FTZ R95, R21, R94 ;  /* 0x0000005e155f7221 */ /* 0x000fc20000010000 */
[C---:B0-----:R-:W-:Y:S01]  /*3e60*/  F2FP.SATFINITE.E4M3.F32.PACK_AB_MERGE_C R90, R91.reuse, R90, RZ ;  /* 0x0000005a5b5a723e */ /* 0x041fe200048070ff */
[----:B------:R-:W0:Y:S01]  /*3e70*/  MUFU.EX2 R93, R93 ;  /* 0x0000005d005d7308 */ /* 0x000e220000000800 */
[----:B------:R-:W-:-:S02]  /*3e80*/  FADD.FTZ R69, R91, R48 ;  /* 0x000000305b457221 */ /* 0x000fc40000010000 */
[----:B------:R-:W-:-:S05]  /*3e90*/  F2FP.SATFINITE.E4M3.F32.PACK_AB_MERGE_C R154, R87, R82, R90 ;  /* 0x00000052579a723e */ /* 0x000fca000480705a */
[----:B------:R-:W2:Y:S08]  /*3ea0*/  MUFU.EX2 R76, R76 ;  /* 0x0000004c004c7308 */ /* 0x000eb00000000800 */
[----:B-1----:R4:W-:Y:S08]  /*3eb0*/  MUFU.EX2 R40, R84 ;  /* 0x0000005400287308 */ /* 0x0029f00000000800 */
[----:B------:R-:W1:Y:S01]  /*3ec0*/  MUFU.EX2 R77, R77 ;  /* 0x0000004d004d7308 */ /* 0x000e620000000800 */
[----:B----4-:R-:W-:-:S01]  /*3ed0*/  FADD.FTZ R84, R72, R69 ;  /* 0x0000004548547221 */ /* 0x010fc20000010000 */
[----:B------:R-:W-:Y:S01]  /*3ee0*/  FFMA.FTZ R69, R24, UR43, -R86 ;  /* 0x0000002b18457c23 */ /* 0x000fe20008010856 */
[----:B------:R-:W-:-:S02]  /*3ef0*/  FADD.FTZ R24, R14, R95 ;  /* 0x0000005f0e187221 */ /* 0x000fc40000010000 */
[----:B-----5:R-:W-:Y:S01]  /*3f00*/  FADD.FTZ R95, R73, R84 ;  /* 0x00000054495f7221 */ /* 0x020fe20000010000 */
[----:B------:R-:W-:-:S01]  /*3f10*/  FFMA.FTZ R84, R25, UR43, -R86 ;  /* 0x0000002b19547c23 */ /* 0x000fc20008010856 */
[----:B------:R-:W-:Y:S01]  /*3f20*/  FADD.FTZ R25, R75, R24 ;  /* 0x000000184b197221 */ /* 0x000fe20000010000 */
[----:B------:R-:W3:Y:S01]  /*3f30*/  MUFU.EX2 R80, R80 ;  /* 0x0000005000507308 */ /* 0x000ee20000000800 */
[----:B------:R-:W-:-:S01]  /*3f40*/  FADD.FTZ R94, R92, R95 ;  /* 0x0000005f5c5e7221 */ /* 0x000fc20000010000 */
[----:B0-----:R-:W-:Y:S01]  /*3f50*/  F2FP.SATFINITE.E4M3.F32.PACK_AB_MERGE_C R92, R93, R92, RZ ;  /* 0x0000005c5d5c723e */ /* 0x001fe200048070ff */
[----:B------:R-:W-:-:S02]  /*3f60*/  FADD.FTZ R96, R20, R25 ;  /* 0x0000001914607221 */ /* 0x000fc40000010000 */
[----:B------:R-:W-:Y:S01]  /*3f70*/  FADD.FTZ R25, R93, R94 ;  /* 0x0000005e5d197221 */ /* 0x000fe20000010000 */
[----:B------:R-:W-:Y:S02]  /*3f80*/  F2FP.SATFINITE.E4M3.F32.PACK_AB_MERGE_C R148, R73, R72, R92 ;  /* 0x000000484994723e */ /* 0x000fe4000480705c */
[----:B------:R-:W0:Y:S01]  /*3f90*/  MUFU.EX2 R81, R81 ;  /* 0x0000005100517308 */ /* 0x000e220000000800 */
[----:B--2---:R-:W-:-:S07]  /*3fa0*/  FADD.FTZ R94, R76, R25 ;  /* 0x000000194c5e7221 */ /* 0x004fce0000010000 */
[----:B------:R2:W-:Y:S08]  /*3fb0*/  MUFU.EX2 R48, R45 ;  /* 0x0000002d00307308 */ /* 0x0005f00000000800 */
[----:B------:R-:W4:Y:S01]  /*3fc0*/  MUFU.EX2 R56, R56 ;  /* 0x0000003800387308 */ /* 0x000f220000000800 */
[----:B--2---:R-:W-:-:S04]  /*3fd0*/  FADD.FTZ R45, R79, R96 ;  /* 0x000000604f2d7221 */ /* 0x004fc80000010000 */
[----:B------:R-:W-:Y:S01]  /*3fe0*/  FADD.FTZ R96, R60, R45 ;  /* 0x0000002d3c607221 */ /* 0x000fe20000010000 */
[----:B-1----:R-:W-:-:S02]  /*3ff0*/  FADD.FTZ R45, R77, R94 ;  /* 0x0000005e4d2d7221 */ /* 0x002fc40000010000 */
[----:B------:R-:W1:Y:S01]  /*4000*/  MUFU.EX2 R57, R57 ;  /* 0x0000003900397308 */ /* 0x000e620000000800 */
[----:B------:R-:W-:-:S04]  /*4010*/  FADD.FTZ R11, R83, R96 ;  /* 0x00000060530b7221 */ /* 0x000fc80000010000 */
[----:B------:R-:W-:-:S03]  /*4020*/  FADD.FTZ R10, R58, R11 ;  /* 0x0000000b3a0a7221 */ /* 0x000fc60000010000 */
[----:B------:R-:W2:Y:S01]  /*4030*/  MUFU.EX2 R74, R74 ;  /* 0x0000004a004a7308 */ /* 0x000ea20000000800 */
[----:B------:R-:W-:-:S04]  /*4040*/  FADD.FTZ R15, R59, R10 ;  /* 0x0000000a3b0f7221 */ /* 0x000fc80000010000 */
[----:B------:R-:W-:-:S03]  /*4050*/  FADD.FTZ R14, R44, R15 ;  /* 0x0000000f2c0e7221 */ /* 0x000fc60000010000 */
[----:B------:R3:W-:Y:S01]  /*4060*/  MUFU.EX2 R24, R62 ;  /* 0x0000003e00187308 */ /* 0x0007e20000000800 */
[----:B------:R-:W-:-:S04]  /*4070*/  FADD.FTZ R63, R63, R14 ;  /* 0x0000000e3f3f7221 */ /* 0x000fc80000010000 */
[----:B------:R-:W-:-:S03]  /*4080*/  FADD.FTZ R44, R66, R63 ;  /* 0x0000003f422c7221 */ /* 0x000fc60000010000 */
[----:B------:R-:W5:Y:S01]  /*4090*/  MUFU.EX2 R85, R85 ;  /* 0x0000005500557308 */ /* 0x000f620000000800 */
[----:B---3--:R-:W-:-:S01]  /*40a0*/  FADD.FTZ R62, R80, R45 ;  /* 0x0000002d503e7221 */ /* 0x008fc20000010000 */
[----:B0-----:R-:W-:-:S03]  /*40b0*/  F2FP.SATFINITE.E4M3.F32.PACK_AB_MERGE_C R80, R81, R80, RZ ;  /* 0x000000505150723e */ /* 0x001fc600048070ff */
[----:B------:R-:W-:Y:S01]  /*40c0*/  FADD.FTZ R11, R81, R62 ;  /* 0x0000003e510b7221 */ /* 0x000fe20000010000 */
[----:B------:R-:W-:Y:S02]  /*40d0*/  F2FP.SATFINITE.E4M3.F32.PACK_AB_MERGE_C R150, R77, R76, R80 ;  /* 0x0000004c4d96723e */ /* 0x000fe40004807050 */
[----:B------:R-:W0:Y:S01]  /*40e0*/  MUFU.EX2 R61, R61 ;  /* 0x0000003d003d7308 */ /* 0x000e220000000800 */
[----:B----4-:R-:W-:-:S04]  /*40f0*/  FADD.FTZ R10, R56, R11 ;  /* 0x0000000b380a7221 */ /* 0x010fc80000010000 */
[----:B-1----:R-:W-:-:S03]  /*4100*/  FADD.FTZ R15, R57, R10 ;  /* 0x0000000a390f7221 */ /* 0x002fc60000010000 */
[----:B------:R-:W1:Y:S01]  /*4110*/  MUFU.EX2 R64, R64 ;  /* 0x0000004000407308 */ /* 0x000e620000000800 */
[----:B--2---:R-:W-:-:S01]  /*4120*/  FADD.FTZ R14, R74, R15 ;  /* 0x0000000f4a0e7221 */ /* 0x004fc20000010000 */
[----:B-----5:R-:W-:-:S03]  /*4130*/  F2FP.SATFINITE.E4M3.F32.PACK_AB_MERGE_C R74, R85, R74, RZ ;  /* 0x0000004a554a723e */ /* 0x020fc600048070ff */
[----:B------:R-:W-:Y:S01]  /*4140*/  FADD.FTZ R14, R85, R14 ;  /* 0x0000000e550e7221 */ /* 0x000fe20000010000 */
[----:B------:R-:W-:Y:S02]  /*4150*/  F2FP.SATFINITE.E4M3.F32.PACK_AB_MERGE_C R144, R57, R56, R74 ;  /* 0x000000383990723e */ /* 0x000fe4000480704a */
[----:B------:R-:W2:Y:S01]  /*4160*/  MUFU.EX2 R65, R65 ;  /* 0x0000004100417308 */ /* 0x000ea20000000800 */
[----:B0-----:R-:W-:-:S07]  /*4170*/  FADD.FTZ R45, R61, R14 ;  /* 0x0000000e3d2d7221 */ /* 0x001fce0000010000 */
[----:B------:R-:W0:Y:S01]  /*4180*/  MUFU.EX2 R68, R68 ;  /* 0x0000004400447308 */ /* 0x000e220000000800 */
[----:B-1----:R-:W-:-:S07]  /*4190*/  FADD.FTZ R8, R64, R45 ;  /* 0x0000002d40087221 */ /* 0x002fce0000010000 */
[----:B------:R1:W-:Y:S01]  /*41a0*/  MUFU.EX2 R25, R49 ;  /* 0x0000003100197308 */ /* 0x0003e20000000800 */
[----:B--2---:R-:W-:-:S07]  /*41b0*/  FADD.FTZ R9, R65, R8 ;  /* 0x0000000841097221 */ /* 0x004fce0000010000 */
[----:B------:R-:W2:Y:S01]  /*41c0*/  MUFU.EX2 R47, R47 ;  /* 0x0000002f002f7308 */ /* 0x000ea20000000800 */
[----:B-1----:R-:W-:-:S01]  /*41d0*/  FADD.FTZ R49, R67, R44 ;  /* 0x0000002c43317221 */ /* 0x002fc20000010000 */
[C---:B0-----:R-:W-:Y:S01]  /*41e0*/  F2FP.SATFINITE.E4M3.F32.PACK_AB_MERGE_C R65, R68.reuse, R65, RZ ;  /* 0x000000414441723e */ /* 0x041fe200048070ff */
[----:B------:R-:W-:-:S01]  /*41f0*/  FADD.FTZ R68, R68, R9 ;  /* 0x0000000944447221 */ /* 0x000fc20000010000 */
[----:B------:R-:W-:Y:S01]  /*4200*/  CS2R R44, SRZ ;  /* 0x00000000002c7805 */ /* 0x000fe2000001ff00 */
[----:B------:R-:W-:-:S01]  /*4210*/  FADD.FTZ R14, R70, R49 ;  /* 0x00000031460e7221 */ /* 0x000fc20000010000 */
[----:B------:R-:W-:Y:S01]  /*4220*/  F2FP.SATFINITE.E4M3.F32.PACK_AB_MERGE_C R146, R64, R61, R65 ;  /* 0x0000003d4092723e */ /* 0x000fe20004807041 */
[----:B------:R-:W-:-:S01]  /*4230*/  FADD.FTZ R9, R3, R68 ;  /* 0x0000004403097221 */ /* 0x000fc20000010000 */
[----:B------:R-:W0:Y:S01]  /*4240*/  MUFU.EX2 R41, R41 ;  /* 0x0000002900297308 */ /* 0x000e220000000800 */
[----:B------:R-:W-:-:S04]  /*4250*/  FADD.FTZ R71, R71, R14 ;  /* 0x0000000e47477221 */ /* 0x000fc80000010000 */
[----:B------:R-:W-:-:S03]  /*4260*/  FADD.FTZ R6, R42, R71 ;  /* 0x000000472a067221 */ /* 0x000fc60000010000 */
[----:B------:R-:W1:Y:S01]  /*4270*/  MUFU.EX2 R50, R50 ;  /* 0x0000003200327308 */ /* 0x000e620000000800 */
[----:B------:R-:W-:-:S01]  /*4280*/  FADD.FTZ R13, R43, R6 ;  /* 0x000000062b0d7221 */ /* 0x000fc20000010000 */
[----:B------:R-:W-:Y:S01]  /*4290*/  FADD.FTZ R6, R40, R9 ;  /* 0x0000000928067221 */ /* 0x000fe20000010000 */
[----:B--2---:R-:W-:Y:S02]  /*42a0*/  F2FP.SATFINITE.E4M3.F32.PACK_AB_MERGE_C R141, R47, R46, RZ ;  /* 0x0000002e2f8d723e */ /* 0x004fe400048070ff */
[----:B------:R-:W-:Y:S02]  /*42b0*/  FADD.FTZ R8, R46, R13 ;  /* 0x0000000d2e087221 */ /* 0x000fe40000010000 */
[----:B------:R-:W-:Y:S01]  /*42c0*/  F2FP.SATFINITE.E4M3.F32.PACK_AB_MERGE_C R141, R43, R42, R141 ;  /* 0x0000002a2b8d723e */ /* 0x000fe2000480708d */
[----:B------:R-:W2:Y:S01]  /*42d0*/  MUFU.EX2 R51, R51 ;  /* 0x0000003300337308 */ /* 0x000ea20000000800 */
[----:B------:R-:W-:-:S01]  /*42e0*/  FADD.FTZ R47, R47, R8 ;  /* 0x000000082f2f7221 */ /* 0x000fc20000010000 */
[----:B0-----:R-:W-:Y:S01]  /*42f0*/  FADD.FTZ R9, R41, R6 ;  /* 0x0000000629097221 */ /* 0x001fe20000010000 */
[----:B------:R-:W-:-:S02]  /*4300*/  F2FP.SATFINITE.E4M3.F32.PACK_AB_MERGE_C R41, R48, R41, RZ ;  /* 0x000000293029723e */ /* 0x000fc400048070ff */
[----:B------:R-:W-:Y:S01]  /*4310*/  CS2R R42, SRZ ;  /* 0x00000000002a7805 */ /* 0x000fe2000001ff00 */
[----:B------:R-:W-:-:S01]  /*4320*/  FADD.FTZ R9, R48, R9 ;  /* 0x0000000930097221 */ /* 0x000fc20000010000 */
[----:B------:R-:W-:Y:S01]  /*4330*/  F2FP.SATFINITE.E4M3.F32.PACK_AB_MERGE_C R140, R40, R3, R41 ;  /* 0x00000003288c723e */ /* 0x000fe20004807029 */
[----:B------:R-:W-:Y:S01]  /*4340*/  MUFU.EX2 R54, R54 ;  /* 0x0000003600367308 */ /* 0x000fe20000000800 */
[----:B-1----:R-:W-:-:S01]  /*4350*/  FADD.FTZ R6, R50, R47 ;  /* 0x0000002f32067221 */ /* 0x002fc20000010000 */
[----:B------:R-:W-:Y:S02]  /*4360*/  CS2R R40, SRZ ;  /* 0x0000000000287805 */ /* 0x000fe4000001ff00 */
[----:B------:R-:W-:Y:S02]  /*4370*/  CS2R R46, SRZ ;  /* 0x00000000002e7805 */ /* 0x000fe4000001ff00 */
[----:B------:R-:W-:Y:S02]  /*4380*/  CS2R R48, SRZ ;  /* 0x0000000000307805 */ /* 0x000fe4000001ff00 */
[----:B------:R-:W0:Y:S01]  /*4390*/  MUFU.EX2 R55, R55 ;  /* 0x0000003700377308 */ /* 0x000e220000000800 */
[----:B--2---:R-:W-:-:S01]  /*43a0*/  FADD.FTZ R13, R51, R6 ;  /* 0x00000006330d7221 */ /* 0x004fc20000010000 */
[----:B------:R-:W-:-:S04]  /*43b0*/  FADD.FTZ R6, R24, R9 ;  /* 0x0000000918067221 */ /* 0x000fc80000010000 */
[----:B------:R-:W-:Y:S02]  /*43c0*/  FADD.FTZ R9, R25, R6 ;  /* 0x0000000619097221 */ /* 0x000fe40000010000 */
[----:B------:R-:W1:Y:S08]  /*43d0*/  MUFU.EX2 R4, R52 ;  /* 0x0000003400047308 */ /* 0x000e700000000800 */
[----:B------:R2:W3:Y:S01]  /*43e0*/  MUFU.EX2 R11, R53 ;  /* 0x00000035000b7308 */ /* 0x0004e20000000800 */
[----:B0-----:R-:W-:Y:S01]  /*43f0*/  F2FP.SATFINITE.E4M3.F32.PACK_AB_MERGE_C R143, R55, R54, RZ ;  /* 0x00000036378f723e */ /* 0x001fe200048070ff */
[----:B------:R-:W-:-:S03]  /*4400*/  FADD.FTZ R54, R54, R13 ;  /* 0x0000000d36367221 */ /* 0x000fc60000010000 */
[----:B------:R-:W-:Y:S01]  /*4410*/  F2FP.SATFINITE.E4M3.F32.PACK_AB_MERGE_C R143, R51, R50, R143 ;  /* 0x00000032338f723e */ /* 0x000fe2000480708f */
[----:B------:R-:W-:-:S01]  /*4420*/  FADD.FTZ R55, R55, R54 ;  /* 0x0000003637377221 */ /* 0x000fc20000010000 */
[----:B------:R-:W-:Y:S01]  /*4430*/  CS2R R50, SRZ ;  /* 0x0000000000327805 */ /* 0x000fe2000001ff00 */
[----:B------:R-:W-:Y:S01]  /*4440*/  MUFU.EX2 R30, R30 ;  /* 0x0000001e001e7308 */ /* 0x000fe20000000800 */
[----:B-1----:R-:W-:-:S01]  /*4450*/  FADD.FTZ R6, R4, R9 ;  /* 0x0000000904067221 */ /* 0x002fc20000010000 */
[----:B--2---:R-:W-:-:S06]  /*4460*/  CS2R R52, SRZ ;  /* 0x0000000000347805 */ /* 0x004fcc000001ff00 */
[----:B------:R-:W0:Y:S01]  /*4470*/  MUFU.EX2 R31, R31 ;  /* 0x0000001f001f7308 */ /* 0x000e220000000800 */
[C---:B---3--:R-:W-:Y:S01]  /*4480*/  F2FP.SATFINITE.E4M3.F32.PACK_AB_MERGE_C R8, R11.reuse, R4, RZ ;  /* 0x000000040b08723e */ /* 0x048fe200048070ff */
[----:B------:R-:W-:-:S03]  /*4490*/  FADD.FTZ R11, R11, R6 ;  /* 0x000000060b0b7221 */ /* 0x000fc60000010000 */
[----:B------:R-:W-:Y:S02]  /*44a0*/  F2FP.SATFINITE.E4M3.F32.PACK_AB_MERGE_C R142, R25, R24, R8 ;  /* 0x00000018198e723e */ /* 0x000fe40004807008 */
[----:B------:R-:W-:Y:S01]  /*44b0*/  CS2R R24, SRZ ;  /* 0x0000000000187805 */ /* 0x000fe2000001ff00 */
[----:B------:R-:W1:Y:S08]  /*44c0*/  MUFU.EX2 R26, R26 ;  /* 0x0000001a001a7308 */ /* 0x000e700000000800 */
[----:B------:R-:W2:Y:S01]  /*44d0*/  MUFU.EX2 R27, R27 ;  /* 0x0000001b001b7308 */ /* 0x000ea20000000800 */
[----:B0-----:R-:W-:-:S07]  /*44e0*/  F2FP.SATFINITE.E4M3.F32.PACK_AB_MERGE_C R4, R31, R30, RZ ;  /* 0x0000001e1f04723e */ /* 0x001fce00048070ff */
[----:B------:R-:W0:Y:S01]  /*44f0*/  MUFU.EX2 R10, R69 ;  /* 0x00000045000a7308 */ /* 0x000e220000000800 */
[----:B-1----:R-:W-:-:S01]  /*4500*/  FADD.FTZ R6, R26, R55 ;  /* 0x000000371a067221 */ /* 0x002fc20000010000 */
[----:B------:R-:W-:-:S06]  /*4510*/  CS2R R54, SRZ ;  /* 0x0000000000367805 */ /* 0x000fcc000001ff00 */
[----:B------:R-:W1:Y:S01]  /*4520*/  MUFU.EX2 R15, R84 ;  /* 0x00000054000f7308 */ /* 0x000e620000000800 */
[C---:B--2---:R-:W-:Y:S01]  /*4530*/  F2FP.SATFINITE.E4M3.F32.PACK_AB_MERGE_C R137, R27.reuse, R26, R4 ;  /* 0x0000001a1b89723e */ /* 0x044fe20004807004 */
[----:B------:R-:W-:-:S04]  /*4540*/  FADD.FTZ R27, R27, R6 ;  /* 0x000000061b1b7221 */ /* 0x000fc80000010000 */
[----:B------:R-:W-:Y:S01]  /*4550*/  FADD.FTZ R30, R30, R27 ;  /* 0x0000001b1e1e7221 */ /* 0x000fe20000010000 */
[----:B------:R-:W-:Y:S01]  /*4560*/  CS2R R26, SRZ ;  /* 0x00000000001a7805 */ /* 0x000fe2000001ff00 */
[----:B------:R-:W2:Y:S01]  /*4570*/  MUFU.EX2 R28, R28 ;  /* 0x0000001c001c7308 */ /* 0x000ea20000000800 */
[----:B0-----:R-:W-:-:S01]  /*4580*/  FADD.FTZ R4, R10, R11 ;  /* 0x0000000b0a047221 */ /* 0x001fc20000010000 */
[----:B------:R-:W-:-:S06]  /*4590*/  FADD.FTZ R31, R31, R30 ;  /* 0x0000001e1f1f7221 */ /* 0x000fcc0000010000 */
[----:B------:R-:W0:Y:S01]  /*45a0*/  MUFU.EX2 R29, R29 ;  /* 0x0000001d001d7308 */ /* 0x000e220000000800 */
[----:B-1----:R-:W-:-:S07]  /*45b0*/  FADD.FTZ R9, R15, R4 ;  /* 0x000000040f097221 */ /* 0x002fce0000010000 */
        /* <DEDUP_REMOVED lines=10> */
[----:B0-----:R-:W-:-:S01]  /*4660*/  FADD.FTZ R6, R34, R31 ;  /* 0x0000001f22067221 */ /* 0x001fc20000010000 */
[----:B------:R-:W-:-:S06]  /*4670*/  CS2R R30, SRZ ;  /* 0x00000000001e7805 */ /* 0x000fcc000001ff00 */
[----:B------:R-:W0:Y:S01]  /*4680*/  MUFU.EX2 R33, R33 ;  /* 0x0000002100217308 */ /* 0x000e220000000800 */
[----:B--2---:R-:W-:-:S01]  /*4690*/  FADD.FTZ R4, R32, R29 ;  /* 0x0000001d20047221 */ /* 0x004fc20000010000 */
[----:B------:R-:W-:-:S06]  /*46a0*/  CS2R R28, SRZ ;  /* 0x00000000001c7805 */ /* 0x000fcc000001ff00 */
[----:B------:R-:W2:Y:S01]  /*46b0*/  MUFU.EX2 R36, R36 ;  /* 0x0000002400247308 */ /* 0x000ea20000000800 */
[C---:B-1----:R-:W-:Y:S01]  /*46c0*/  F2FP.SATFINITE.E4M3.F32.PACK_AB_MERGE_C R139, R35.reuse, R34, R9 ;  /* 0x00000022238b723e */ /* 0x042fe20004807009 */
[----:B------:R-:W-:-:S04]  /*46d0*/  FADD.FTZ R35, R35, R6 ;  /* 0x0000000623237221 */ /* 0x000fc80000010000 */
[----:B------:R-:W-:Y:S01]  /*46e0*/  FADD.FTZ R38, R38, R35 ;  /* 0x0000002326267221 */ /* 0x000fe20000010000 */
[----:B------:R-:W-:Y:S01]  /*46f0*/  CS2R R34, SRZ ;  /* 0x0000000000227805 */ /* 0x000fe2000001ff00 */
[----:B------:R-:W1:Y:S01]  /*4700*/  MUFU.EX2 R37, R37 ;  /* 0x0000002500257308 */ /* 0x000e620000000800 */
[----:B0-----:R-:W-:-:S04]  /*4710*/  FADD.FTZ R3, R33, R4 ;  /* 0x0000000421037221 */ /* 0x001fc80000010000 */
[----:B--2---:R-:W-:Y:S01]  /*4720*/  FADD.FTZ R4, R36, R3 ;  /* 0x0000000324047221 */ /* 0x004fe20000010000 */
[----:B------:R-:W-:-:S01]  /*4730*/  FADD.FTZ R3, R5, R38 ;  /* 0x0000002605037221 */ /* 0x000fc20000010000 */
[----:B------:R-:W-:Y:S02]  /*4740*/  CS2R R38, SRZ ;  /* 0x0000000000267805 */ /* 0x000fe4000001ff00 */
[C---:B-1----:R-:W-:Y:S01]  /*4750*/  F2FP.SATFINITE.E4M3.F32.PACK_AB_MERGE_C R6, R37.reuse, R36, RZ ;  /* 0x000000242506723e */ /* 0x042fe200048070ff */
[----:B------:R-:W-:Y:S01]  /*4760*/  FADD.FTZ R4, R37, R4 ;  /* 0x0000000425047221 */ /* 0x000fe20000010000 */
[----:B------:R-:W-:Y:S02]  /*4770*/  CS2R R36, SRZ ;  /* 0x0000000000247805 */ /* 0x000fe4000001ff00 */
[----:B------:R-:W-:Y:S02]  /*4780*/  F2FP.SATFINITE.E4M3.F32.PACK_AB_MERGE_C R138, R33, R32, R6 ;  /* 0x00000020218a723e */ /* 0x000fe40004807006 */
        /* <DEDUP_REMOVED lines=18> */
.L_x_1672:
[----:B------:R-:W-:-:S04]  /*48b0*/  UIADD3 UR23, UR47, 0x1, URZ ;  /* 0x000000012f177890 */ /* 0x000fc8000fffe03f */
[----:B------:R-:W-:-:S04]  /*48c0*/  UISETP.NE.AND UP1, UPT, UR23, 0x2, UPT ;  /* 0x000000021700788c */ /* 0x000fc8000bf25270 */
[----:B------:R-:W-:Y:S02]  /*48d0*/  USEL UR22, URZ, 0x1, UP1 ;  /* 0x000000013f167887 */ /* 0x000fe40008800000 */
[----:B------:R-:W-:Y:S02]  /*48e0*/  USEL UR23, UR23, URZ, UP1 ;  /* 0x0000003f17177287 */ /* 0x000fe40008800000 */
[----:B------:R-:W-:Y:S01]  /*48f0*/  ULOP3.LUT UR22, UR48, UR22, URZ, 0x3c, !UPT ;  /* 0x0000001630167292 */ /* 0x000fe2000f8e3c3f */
[----:B------:R-:W-:Y:S11]  /*4900*/  @!P1 BRA `(.L_x_1663) ;  /* 0x0000000000049947 */ /* 0x000ff60003800000 */
[----:B------:R-:W-:Y:S01]  /*4910*/  BPT.TRAP 0x1 ;  /* 0x000000040000795c */ /* 0x000fe20000300000 */
.L_x_1663:
[----:B------:R-:W-:Y:S01]  /*4920*/  ULEA UR21, UR23, UR45, 0x3 ;  /* 0x0000002d17157291 */ /* 0x000fe2000f8e183f */
[----:B------:R-:W-:-:S05]  /*4930*/  IMAD.U32 R5, RZ, RZ, UR22 ;  /* 0x00000016ff057e24 */ /* 0x000fca000f8e00ff */
[----:B------:R-:W-:-:S04]  /*4940*/  SHF.L.U32 R5, R5, 0x1f, RZ ;  /* 0x0000001f05057819 */ /* 0x000fc800000006ff */
[----:B------:R0:W1:Y:S01]  /*4950*/  SYNCS.PHASECHK.TRANS64.TRYWAIT P3, [UR21+0x13230], R5 ;  /* 0x01323005ff0075a7 */ /* 0x0000620008060155 */
[----:B------:R-:W-:Y:S05]  /*4960*/  @!P1 BRA `(.L_x_1664) ;  /* 0x0000000000049947 */ /* 0x000fea0003800000 */
[----:B------:R-:W-:Y:S01]  /*4970*/  BPT.TRAP 0x1 ;  /* 0x000000040000795c */ /* 0x000fe20000300000 */
.L_x_1664:
[----:B-1----:R-:W-:Y:S05]  /*4980*/  @P3 BRA `(.L_x_1665) ;  /* 0x0000000000083947 */ /* 0x002fea0003800000 */
[----:B------:R-:W1:Y:S02]  /*4990*/  SYNCS.PHASECHK.TRANS64.TRYWAIT P3, [UR21+0x13230], R5 ;  /* 0x01323005ff0075a7 */ /* 0x000e640008060155 */
[----:B-1----:R-:W-:Y:S05]  /*49a0*/  @!P3 BRA `(.L_x_1666) ;  /* 0x000000dc000cb947 */ /* 0x002fea0003800000 */
.L_x_1665:
        /* <DEDUP_REMOVED lines=64> */
.L_x_1667:
[----:B------:R-:W-:Y:S01]  /*4db0*/  ULEA UR11, UR47, UR45, 0x3 ;  /* 0x0000002d2f0b7291 */ /* 0x000fe2000f8e183f */
[----:B01----:R-:W-:-:S05]  /*4dc0*/  IMAD.U32 R5, RZ, RZ, UR48 ;  /* 0x00000030ff057e24 */ /* 0x003fca000f8e00ff */
[----:B------:R-:W-:-:S04]  /*4dd0*/  SHF.L.U32 R5, R5, 0x1f, RZ ;  /* 0x0000001f05057819 */ /* 0x000fc800000006ff */
[----:B------:R0:W1:Y:S01]  /*4de0*/  SYNCS.PHASECHK.TRANS64.TRYWAIT P3, [UR11+0x13250], R5 ;  /* 0x01325005ff0075a7 */ /* 0x000062000806014b */
[----:B------:R-:W-:Y:S05]  /*4df0*/  @!P1 BRA `(.L_x_1668) ;  /* 0x0000000000049947 */ /* 0x000fea0003800000 */
[----:B------:R-:W-:Y:S01]  /*4e00*/  BPT.TRAP 0x1 ;  /* 0x000000040000795c */ /* 0x000fe20000300000 */
.L_x_1668:
[----:B-1----:R-:W-:Y:S05]  /*4e10*/  @P3 BRA `(.L_x_1669) ;  /* 0x0000000000083947 */ /* 0x002fea0003800000 */
[----:B------:R-:W1:Y:S02]  /*4e20*/  SYNCS.PHASECHK.TRANS64.TRYWAIT P3, [UR11+0x13250], R5 ;  /* 0x01325005ff0075a7 */ /* 0x000e64000806014b */
[----:B-1----:R-:W-:Y:S05]  /*4e30*/  @!P3 BRA `(.L_x_1670) ;  /* 0x000000d80000b947 */ /* 0x002fea0003800000 */
.L_x_1669:
[----:B------:R-:W-:Y:S01]  /*4e40*/  UIADD3 UR6, UR45, 0x1000, URZ ;  /* 0x000010002d067890 */ /* 0x000fe2000fffe03f */
[----:B------:R-:W-:Y:S01]  /*4e50*/  WARPGROUP.ARRIVE ;  /* 0x00000000000079c5 */ /* 0x000fe20000000000 */
[----:B------:R-:W-:Y:S01]  /*4e60*/  UMOV UR7, 0xc0000010 ;  /* 0xc000001000077882 */ /* 0x000fe20000000000 */
[----:B------:R-:W-:Y:S01]  /*4e70*/  VIADD R8, R17, UR40 ;  /* 0x0000002811087c36 */ /* 0x000fe20008000000 */
[----:B------:R-:W-:-:S04]  /*4e80*/  USHF.R.U32.HI UR6, URZ, 0x4, UR6 ;  /* 0x000000043f067899 */ /* 0x000fc80008011606 */
[----:B------:R-:W-:-:S04]  /*4e90*/  ULOP3.LUT UR6, UR6, 0x3fff, URZ, 0xc0, !UPT ;  /* 0x00003fff06067892 */ /* 0x000fc8000f8ec03f */
[----:B------:R-:W-:-:S04]  /*4ea0*/  ULOP3.LUT UR6, UR6, 0x10000, URZ, 0xfc, !UPT ;  /* 0x0001000006067892 */ /* 0x000fc8000f8efc3f */
[----:B------:R-:W-:-:S07]  /*4eb0*/  UIMAD UR10, UR47, 0x280, UR6 ;  /* 0x000002802f0a78a4 */ /* 0x000fce000f8e0206 */
[----:B------:R-:W-:Y:S02]  /*4ec0*/  UMOV UR6, UR10 ;  /* 0x0000000a00067c82 */ /* 0x000fe40008000000 */
        /* <DEDUP_REMOVED lines=11> */
[----:B------:R-:W-:Y:S01]  /*4f80*/  @UP0 ULDC UR6, c[0x0][0x44c] ;  /* 0x0001130000060ab9 */ /* 0x000fe20000000800 */
[----:B------:R-:W-:Y:S01]  /*4f90*/  UMOV UR7, 0xc0000010 ;  /* 0xc000001000077882 */ /* 0x000fe20000000000 */
[----:B01----:R-:W-:Y:S01]  /*4fa0*/  @P2 IMAD.HI.U32 R5, R8, UR6, RZ ;  /* 0x0000000608052c27 */ /* 0x003fe2000f8e00ff */
[----:B------:R-:W-:-:S04]  /*4fb0*/  @UP0 ULDC UR6, c[0x0][0x450] ;  /* 0x0001140000060ab9 */ /* 0x000fc80000000800 */
[----:B------:R-:W-:Y:S01]  /*4fc0*/  @P2 SHF.R.U32.HI R8, RZ, UR6, R5 ;  /* 0x00000006ff082c19 */ /* 0x000fe20008011605 */
[----:B------:R-:W-:-:S04]  /*4fd0*/  UIMAD UR6, UR20, -0xa0, URZ ;  /* 0xffffff60140678a4 */ /* 0x000fc8000f8e023f */
[----:B------:R-:W0:Y:S02]  /*4fe0*/  SHFL.IDX PT, R5, R8, RZ, 0x1c1f ;  /* 0x001c1fff08057589 */ /* 0x000e2400000e0000 */
[----:B------:R-:W-:Y:S01]  /*4ff0*/  IMAD.U32 R9, RZ, RZ, UR6 ;  /* 0x00000006ff097e24 */ /* 0x000fe2000f8e00ff */
[----:B------:R-:W-:Y:S01]  /*5000*/  UIADD3 UR6, UR10, 0x180, URZ ;  /* 0x000001800a067890 */ /* 0x000fe2000fffe03f */
[----:B------:R-:W1:Y:S03]  /*5010*/  SHFL.IDX PT, R15, R8, 0x1, 0x1c1f ;  /* 0x003c1f00080f7f89 */ /* 0x000e6600000e0000 */
[----:B------:R-:W-:Y:S01]  /*5020*/  IADD3 R6, -R16, 0x1, R9 ;  /* 0x0000000110067810 */ /* 0x000fe20007ffe109 */
[----:B------:R-:W-:-:S05]  /*5030*/  IMAD.U32 R9, RZ, RZ, UR52 ;  /* 0x00000034ff097e24 */ /* 0x000fca000f8e00ff */
[----:B------:R-:W-:-:S05]  /*5040*/  IADD3 R6, -R9, UR51, R6 ;  /* 0x0000003309067c10 */ /* 0x000fca000fffe106 */
[C---:B0-----:R-:W-:Y:S02]  /*5050*/  IMAD.IADD R5, R6.reuse, 0x1, R5 ;  /* 0x0000000106057824 */ /* 0x041fe400078e0205 */
[----:B-1----:R-:W-:-:S03]  /*5060*/  IMAD.IADD R6, R6, 0x1, R15 ;  /* 0x0000000106067824 */ /* 0x002fc600078e020f */
[C---:B------:R-:W-:Y:S02]  /*5070*/  ISETP.GT.AND P3, PT, R5.reuse, RZ, PT ;  /* 0x000000ff0500720c */ /* 0x040fe40003f64270 */
[C---:B------:R-:W-:Y:S02]  /*5080*/  ISETP.GT.AND P4, PT, R5.reuse, 0x1, PT ;  /* 0x000000010500780c */ /* 0x040fe40003f84270 */
[----:B------:R-:W-:Y:S02]  /*5090*/  FSEL R9, R120, -INF , P3 ;  /* 0xff80000078097808 */ /* 0x000fe40001800000 */
        /* <DEDUP_REMOVED lines=15> */
[----:B------:R-:W-:Y:S01]  /*5190*/  ISETP.GT.AND P4, PT, R5, 0x19, PT ;  /* 0x000000190500780c */ /* 0x000fe20003f84270 */
[----:B------:R-:W-:Y:S02]  /*51a0*/  WARPGROUP.DEPBAR.LE gsb0, 0x0 ;  /* 0x00008000000079c5 */ /* 0x000fe40000010000 */
[----:B------:R-:W-:Y:S01]  /*51b0*/  FSEL R132, R132, -INF , P3 ;  /* 0xff80000084847808 */ /* 0x000fe20001800000 */
[----:B------:R-:W-:Y:S01]  /*51c0*/  WARPGROUP.ARRIVE ;  /* 0x00000000000079c5 */ /* 0x000fe20000000000 */
[----:B------:R-:W-:Y:S02]  /*51d0*/  FMNMX.FTZ R11, R129, R10, !PT ;  /* 0x0000000a810b7209 */ /* 0x000fe40007810000 */
[----:B------:R-:W-:Y:S02]  /*51e0*/  ISETP.GT.AND P3, PT, R5, 0x20, PT ;  /* 0x000000200500780c */ /* 0x000fe40003f64270 */
[----:B------:R-:W-:Y:S01]  /*51f0*/  FSEL R133, R133, -INF , P4 ;  /* 0xff80000085857808 */ /* 0x000fe20002000000 */
[----:B------:R-:W-:Y:S01]  /*5200*/  QGMMA.64x64x32.F32.E4M3.E4M3 R24, R140, gdesc[UR4], R24, gsb0 ;  /* 0x00e000048c187df3 */ /* 0x000fe20008000818 */
[----:B------:R-:W-:Y:S01]  /*5210*/  FMNMX.FTZ R10, R132, R11, !PT ;  /* 0x0000000b840a7209 */ /* 0x000fe20007810000 */
        /* <DEDUP_REMOVED lines=39> */
[----:B------:R-:W-:Y:S01]  /*5490*/  FSEL R96, R96, -INF , P3 ;  /* 0xff80000060607808 */ /* 0x000fe20001800000 */
[----:B------:R-:W-:-:S02]  /*54a0*/  WARPGROUP.DEPBAR.LE gsb0, 0x0 ;  /* 0x00008000000079c5 */ /* 0x000fc40000010000 */
[----:B------:R-:W-:Y:S01]  /*54b0*/  FMNMX.FTZ R11, R93, R10, !PT ;  /* 0x0000000a5d0b7209 */ /* 0x000fe20007810000 */
[----:B------:R-:W-:Y:S01]  /*54c0*/  WARPGROUP.ARRIVE ;  /* 0x00000000000079c5 */ /* 0x000fe20000000000 */
[----:B------:R-:W-:Y:S02]  /*54d0*/  ISETP.GT.AND P3, PT, R5, 0x58, PT ;  /* 0x000000580500780c */ /* 0x000fe40003f64270 */
[----:B------:R-:W-:Y:S02]  /*54e0*/  FSEL R97, R97, -INF , P4 ;  /* 0xff80000061617808 */ /* 0x000fe40002000000 */
[----:B------:R-:W-:Y:S01]  /*54f0*/  FMNMX.FTZ R10, R96, R11, !PT ;  /* 0x0000000b600a7209 */ /* 0x000fe20007810000 */
[----:B------:R-:W-:Y:S01]  /*5500*/  QGMMA.64x64x32.F32.E4M3.E4M3 R24, R136, gdesc[UR4], R24, gsb0 ;  /* 0x00e0000488187df3 */ /* 0x000fe20008000818 */
        /* <DEDUP_REMOVED lines=38> */
[----:B------:R-:W-:Y:S01]  /*5770*/  FMNMX.FTZ R11, R57, R10, !PT ;  /* 0x0000000a390b7209 */ /* 0x000fe20007810000 */
[----:B------:R-:W-:Y:S02]  /*5780*/  WARPGROUP.DEPBAR.LE gsb0, 0x0 ;  /* 0x00008000000079c5 */ /* 0x000fe40000010000 */
[----:B------:R-:W-:Y:S02]  /*5790*/  ISETP.GT.AND P3, PT, R5, 0x90, PT ;  /* 0x000000900500780c */ /* 0x000fe40003f64270 */
[----:B------:R-:W-:Y:S02]  /*57a0*/  FSEL R61, R61, -INF , P5 ;  /* 0xff8000003d3d7808 */ /* 0x000fe40002800000 */
[----:B------:R-:W-:Y:S02]  /*57b0*/  FMNMX.FTZ R10, R60, R11, !PT ;  /* 0x0000000b3c0a7209 */ /* 0x000fe40007810000 */
[C---:B------:R-:W-:Y:S02]  /*57c0*/  ISETP.GT.AND P4, PT, R5.reuse, 0x91, PT ;  /* 0x000000910500780c */ /* 0x040fe40003f84270 */
[----:B------:R-:W-:-:S02]  /*57d0*/  ISETP.GT.AND P6, PT, R5, 0x98, PT ;  /* 0x000000980500780c */ /* 0x000fc40003fc4270 */
        /* <DEDUP_REMOVED lines=9> */
[C---:B------:R-:W-:Y:S02]  /*5870*/  ISETP.GT.AND P5, PT, R6.reuse, RZ, PT ;  /* 0x000000ff0600720c */ /* 0x040fe40003fa4270 */
[----:B------:R-:W-:Y:S02]  /*5880*/  FMNMX.FTZ R11, R69, R10, !PT ;  /* 0x0000000a450b7209 */ /* 0x000fe40007810000 */
[----:B------:R-:W-:-:S02]  /*5890*/  ISETP.GT.AND P4, PT, R6, 0x1, PT ;  /* 0x000000010600780c */ /* 0x000fc40003f84270 */
[----:B------:R-:W-:Y:S01]  /*58a0*/  FSEL R21, R122, -INF , P5 ;  /* 0xff8000007a157808 */ /* 0x000fe20002800000 */
[----:B------:R-:W0:Y:S01]  /*58b0*/  SHFL.BFLY PT, R10, R11, 0x2, 0x1f ;  /* 0x0c401f000b0a7f89 */ /* 0x000e2200000e0000 */
[C---:B------:R-:W-:Y:S02]  /*58c0*/  ISETP.GT.AND P6, PT, R6.reuse, 0x8, PT ;  /* 0x000000080600780c */ /* 0x040fe40003fc4270 */
[----:B------:R-:W-:Y:S02]  /*58d0*/  FSEL R123, R123, -INF , P4 ;  /* 0xff8000007b7b7808 */ /* 0x000fe40002000000 */
[----:B------:R-:W-:Y:S02]  /*58e0*/  FMNMX.FTZ R120, R21, R2, !PT ;  /* 0x0000000215787209 */ /* 0x000fe40007810000 */
[----:B------:R-:W-:Y:S02]  /*58f0*/  ISETP.GT.AND P5, PT, R6, 0x9, PT ;  /* 0x000000090600780c */ /* 0x000fe40003fa4270 */
        /* <DEDUP_REMOVED lines=8> */
[----:B0-----:R-:W-:Y:S01]  /*5980*/  FMNMX.FTZ R12, R11, R10, !PT ;  /* 0x0000000a0b0c7209 */ /* 0x001fe20007810000 */
[----:B------:R-:W-:Y:S01]  /*5990*/  IMAD.U32 R10, RZ, RZ, UR43 ;  /* 0x0000002bff0a7e24 */ /* 0x000fe2000f8e00ff */
[----:B------:R-:W-:Y:S02]  /*59a0*/  FSEL R134, R134, -INF , P5 ;  /* 0xff80000086867808 */ /* 0x000fe40002800000 */
[----:B------:R-:W-:Y:S01]  /*59b0*/  FSEL R135, R135, -INF , P4 ;  /* 0xff80000087877808 */ /* 0x000fe20002000000 */
[----:B------:R-:W0:Y:S01]  /*59c0*/  SHFL.BFLY PT, R5, R12, 0x1, 0x1f ;  /* 0x0c201f000c057f89 */ /* 0x000e2200000e0000 */
[C---:B------:R-:W-:Y:S02]  /*59d0*/  ISETP.GT.AND P5, PT, R6.reuse, 0x20, PT ;  /* 0x000000200600780c */ /* 0x040fe40003fa4270 */
[----:B------:R-:W-:-:S02]  /*59e0*/  ISETP.GT.AND P4, PT, R6, 0x21, PT ;  /* 0x000000210600780c */ /* 0x000fc40003f84270 */
[----:B------:R-:W-:Y:S02]  /*59f0*/  ISETP.GT.AND P6, PT, R6, 0x28, PT ;  /* 0x000000280600780c */ /* 0x000fe40003fc4270 */
[----:B------:R-:W-:Y:S02]  /*5a00*/  FSEL R107, R107, -INF , P4 ;  /* 0xff8000006b6b7808 */ /* 0x000fe40002000000 */
[----:B------:R-:W-:Y:S02]  /*5a10*/  FSEL R110, R110, -INF , P6 ;  /* 0xff8000006e6e7808 */ /* 0x000fe40003000000 */
[C---:B------:R-:W-:Y:S02]  /*5a20*/  ISETP.GT.AND P4, PT, R6.reuse, 0x30, PT ;  /* 0x000000300600780c */ /* 0x040fe40003f84270 */
[----:B------:R-:W-:Y:S02]  /*5a30*/  ISETP.GT.AND P6, PT, R6, 0x31, PT ;  /* 0x000000310600780c */ /* 0x000fe40003fc4270 */
[----:B------:R-:W-:-:S02]  /*5a40*/  FSEL R114, R114, -INF , P4 ;  /* 0xff80000072727808 */ /* 0x000fc40002000000 */
[----:B------:R-:W-:Y:S02]  /*5a50*/  FSEL R115, R115, -INF , P6 ;  /* 0xff80000073737808 */ /* 0x000fe40003000000 */
[C---:B------:R-:W-:Y:S02]  /*5a60*/  ISETP.GT.AND P4, PT, R6.reuse, 0x39, PT ;  /* 0x000000390600780c */ /* 0x040fe40003f84270 */
[----:B------:R-:W-:Y:S02]  /*5a70*/  ISETP.GT.AND P6, PT, R6, 0x48, PT ;  /* 0x000000480600780c */ /* 0x000fe40003fc4270 */
[----:B------:R-:W-:Y:S02]  /*5a80*/  FSEL R119, R119, -INF , P4 ;  /* 0xff80000077777808 */ /* 0x000fe40002000000 */
[----:B0-----:R-:W-:Y:S02]  /*5a90*/  FMNMX.FTZ R5, R12, R5, !PT ;  /* 0x000000050c057209 */ /* 0x001fe40007810000 */
[----:B------:R-:W-:-:S02]  /*5aa0*/  ISETP.GT.AND P4, PT, R6, 0x41, PT ;  /* 0x000000410600780c */ /* 0x000fc40003f84270 */
[C---:B------:R-:W-:Y:S01]  /*5ab0*/  FSETP.NEU.FTZ.AND P3, PT, R5.reuse, -INF , PT ;  /* 0xff8000000500780b */ /* 0x040fe20003f7d000 */
[----:B------:R-:W-:-:S01]  /*5ac0*/  FFMA.FTZ R10, R5, R10, -8 ;  /* 0xc1000000050a7423 */ /* 0x000fc2000001000a */
[----:B------:R-:W-:Y:S02]  /*5ad0*/  FSEL R91, R91, -INF , P4 ;  /* 0xff8000005b5b7808 */ /* 0x000fe40002000000 */
[----:B------:R-:W-:Y:S02]  /*5ae0*/  FSEL R94, R94, -INF , P6 ;  /* 0xff8000005e5e7808 */ /* 0x000fe40003000000 */
[----:B------:R-:W-:Y:S02]  /*5af0*/  FSEL R10, R10, RZ, P3 ;  /* 0x000000ff0a0a7208 */ /* 0x000fe40001800000 */
[C---:B------:R-:W-:Y:S02]  /*5b00*/  ISETP.GT.AND P4, PT, R6.reuse, 0x50, PT ;  /* 0x000000500600780c */ /* 0x040fe40003f84270 */
        /* <DEDUP_REMOVED lines=81> */
[----:B------:R0:W-:Y:S01]  /*6020*/  MUFU.EX2 R106, R122 ;  /* 0x0000007a006a7308 */ /* 0x0001e20000000800 */
[----:B------:R-:W-:-:S02]  /*6030*/  FMNMX.FTZ R121, R99, R120, !PT ;  /* 0x0000007863797209 */ /* 0x000fc40007810000 */
[----:B------:R-:W-:Y:S02]  /*6040*/  ISETP.GT.AND P5, PT, R6, 0x69, PT ;  /* 0x000000690600780c */ /* 0x000fe40003fa4270 */
[----:B------:R-:W-:Y:S02]  /*6050*/  FMNMX.FTZ R120, R102, R121, !PT ;  /* 0x0000007966787209 */ /* 0x000fe40007810000 */
[----:B------:R-:W-:Y:S01]  /*6060*/  FSEL R78, R78, -INF , P6 ;  /* 0xff8000004e4e7808 */ /* 0x000fe20003000000 */
[----:B------:R-:W-:Y:S01]  /*6070*/  MUFU.EX2 R9, R9 ;  /* 0x0000000900097308 */ /* 0x000fe20000000800 */
[----:B------:R-:W-:Y:S02]  /*6080*/  FMNMX.FTZ R121, R103, R120, !PT ;  /* 0x0000007867797209 */ /* 0x000fe40007810000 */
[----:B------:R-:W-:Y:S02]  /*6090*/  ISETP.GT.AND P4, PT, R6, 0x70, PT ;  /* 0x000000700600780c */ /* 0x000fe40003f84270 */
[----:B------:R-:W-:-:S02]  /*60a0*/  FMNMX.FTZ R120, R74, R121, !PT ;  /* 0x000000794a787209 */ /* 0x000fc40007810000 */
[----:B------:R-:W-:Y:S01]  /*60b0*/  FSEL R79, R79, -INF , P5 ;  /* 0xff8000004f4f7808 */ /* 0x000fe20002800000 */
[----:B------:R-:W-:Y:S01]  /*60c0*/  MUFU.EX2 R12, R12 ;  /* 0x0000000c000c7308 */ /* 0x000fe20000000800 */
[----:B------:R-:W-:Y:S02]  /*60d0*/  FMNMX.FTZ R121, R75, R120, !PT ;  /* 0x000000784b797209 */ /* 0x000fe40007810000 */
[----:B------:R-:W-:Y:S02]  /*60e0*/  ISETP.GT.AND P6, PT, R6, 0x71, PT ;  /* 0x000000710600780c */ /* 0x000fe40003fc4270 */
[----:B------:R-:W-:Y:S02]  /*60f0*/  FMNMX.FTZ R120, R78, R121, !PT ;  /* 0x000000794e787209 */ /* 0x000fe40007810000 */
[----:B------:R-:W-:Y:S01]  /*6100*/  FSEL R82, R82, -INF , P4 ;  /* 0xff80000052527808 */ /* 0x000fe20002000000 */
        /* <DEDUP_REMOVED lines=9> */
[----:B------:R-:W-:Y:S01]  /*61a0*/  FSEL R87, R87, -INF , P4 ;  /* 0xff80000057577808 */ /* 0x000fe20002000000 */
[----:B------:R-:W-:Y:S01]  /*61b0*/  MUFU.EX2 R13, R13 ;  /* 0x0000000d000d7308 */ /* 0x000fe20000000800 */
[----:B------:R-:W-:Y:S02]  /*61c0*/  ISETP.GT.AND P5, PT, R6, 0x80, PT ;  /* 0x000000800600780c */ /* 0x000fe40003fa4270 */
        /* <DEDUP_REMOVED lines=13> */
[----:B------:R-:W-:Y:S01]  /*62a0*/  MUFU.EX2 R20, R20 ;  /* 0x0000001400147308 */ /* 0x000fe20000000800 */
[----:B------:R-:W-:Y:S02]  /*62b0*/  FSEL R63, R63, -INF , P5 ;  /* 0xff8000003f3f7808 */ /* 0x000fe40002800000 */
[----:B------:R-:W-:Y:S02]  /*62c0*/  FMNMX.FTZ R120, R62, R121, !PT ;  /* 0x000000793e787209 */ /* 0x000fe40007810000 */
[----:B------:R-:W-:Y:S02]  /*62d0*/  ISETP.GT.AND P6, PT, R6, 0x91, PT ;  /* 0x000000910600780c */ /* 0x000fe40003fc4270 */
[----:B------:R-:W-:Y:S01]  /*62e0*/  FSEL R66, R66, -INF , P4 ;  /* 0xff80000042427808 */ /* 0x000fe20002000000 */
[----:B------:R-:W-:Y:S01]  /*62f0*/  MUFU.EX2 R104, R104 ;  /* 0x0000006800687308 */ /* 0x000fe20000000800 */
[----:B------:R-:W-:-:S02]  /*6300*/  FMNMX.FTZ R121, R63, R120, !PT ;  /* 0x000000783f797209 */ /* 0x000fc40007810000 */
[C---:B------:R-:W-:Y:S02]  /*6310*/  ISETP.GT.AND P5, PT, R6.reuse, 0x98, PT ;  /* 0x000000980600780c */ /* 0x040fe40003fa4270 */
[----:B------:R-:W-:Y:S02]  /*6320*/  ISETP.GT.AND P4, PT, R6, 0x99, PT ;  /* 0x000000990600780c */ /* 0x000fe40003f84270 */
[----:B------:R-:W-:Y:S01]  /*6330*/  FSEL R67, R67, -INF , P6 ;  /* 0xff80000043437808 */ /* 0x000fe20003000000 */
[----:B------:R-:W-:Y:S01]  /*6340*/  MUFU.EX2 R105, R105 ;  /* 0x0000006900697308 */ /* 0x000fe20000000800 */
[----:B------:R-:W-:Y:S02]  /*6350*/  FMNMX.FTZ R6, R66, R121, !PT ;  /* 0x0000007942067209 */ /* 0x000fe40007810000 */
[----:B------:R-:W-:Y:S02]  /*6360*/  FSEL R70, R70, -INF , P5 ;  /* 0xff80000046467808 */ /* 0x000fe40002800000 */
[----:B------:R-:W-:-:S02]  /*6370*/  FMNMX.FTZ R121, R67, R6, !PT ;  /* 0x0000000643797209 */ /* 0x000fc40007810000 */
[----:B------:R-:W-:Y:S01]  /*6380*/  FSEL R71, R71, -INF , P4 ;  /* 0xff80000047477808 */ /* 0x000fe20002000000 */
[----:B------:R-:W-:Y:S01]  /*6390*/  MUFU.EX2 R109, R109 ;  /* 0x0000006d006d7308 */ /* 0x000fe20000000800 */
[----:B------:R-:W-:-:S04]  /*63a0*/  FMNMX.FTZ R6, R70, R121, !PT ;  /* 0x0000007946067209 */ /* 0x000fc80007810000 */
[----:B------:R-:W-:-:S03]  /*63b0*/  FMNMX.FTZ R6, R71, R6, !PT ;  /* 0x0000000647067209 */ /* 0x000fc60007810000 */
[----:B------:R-:W-:Y:S02]  /*63c0*/  MUFU.EX2 R112, R112 ;  /* 0x0000007000707308 */ /* 0x000fe40000000800 */
[----:B------:R-:W1:Y:S06]  /*63d0*/  SHFL.BFLY PT, R121, R6, 0x2, 0x1f ;  /* 0x0c401f0006797f89 */ /* 0x000e6c00000e0000 */
[----:B------:R-:W-:Y:S08]  /*63e0*/  MUFU.EX2 R113, R113 ;  /* 0x0000007100717308 */ /* 0x000ff00000000800 */
[----:B------:R-:W-:Y:S08]  /*63f0*/  MUFU.EX2 R116, R116 ;  /* 0x0000007400747308 */ /* 0x000ff00000000800 */
[----:B------:R-:W-:Y:S01]  /*6400*/  MUFU.EX2 R117, R117 ;  /* 0x0000007500757308 */ /* 0x000fe20000000800 */
[----:B-1----:R-:W-:-:S05]  /*6410*/  FMNMX.FTZ R121, R6, R121, !PT ;  /* 0x0000007906797209 */ /* 0x002fca0007810000 */
[----:B------:R-:W1:Y:S02]  /*6420*/  SHFL.BFLY PT, R6, R121, 0x1, 0x1f ;  /* 0x0c201f0079067f89 */ /* 0x000e6400000e0000 */
[----:B------:R-:W-:Y:S08]  /*6430*/  MUFU.EX2 R88, R88 ;  /* 0x0000005800587308 */ /* 0x000ff00000000800 */
[----:B------:R-:W-:Y:S08]  /*6440*/  MUFU.EX2 R89, R89 ;  /* 0x0000005900597308 */ /* 0x000ff00000000800 */
[----:B------:R-:W-:Y:S01]  /*6450*/  MUFU.EX2 R92, R92 ;  /* 0x0000005c005c7308 */ /* 0x000fe20000000800 */
[----:B-1----:R-:W-:Y:S01]  /*6460*/  FMNMX.FTZ R6, R121, R6, !PT ;  /* 0x0000000679067209 */ /* 0x002fe20007810000 */
[----:B------:R-:W-:-:S06]  /*6470*/  IMAD.U32 R121, RZ, RZ, UR43 ;  /* 0x0000002bff797e24 */ /* 0x000fcc000f8e00ff */
[----:B------:R-:W-:Y:S01]  /*6480*/  MUFU.EX2 R93, R93 ;  /* 0x0000005d005d7308 */ /* 0x000fe20000000800 */
[C---:B------:R-:W-:Y:S01]  /*6490*/  FSETP.NEU.FTZ.AND P4, PT, R6.reuse, -INF , PT ;  /* 0xff8000000600780b */ /* 0x040fe20003f9d000 */
[----:B------:R-:W-:-:S03]  /*64a0*/  FFMA.FTZ R120, R6, R121, -8 ;  /* 0xc100000006787423 */ /* 0x000fc60000010079 */
[----:B------:R-:W-:Y:S02]  /*64b0*/  FSEL R129, R6, RZ, P4 ;  /* 0x000000ff06817208 */ /* 0x000fe40002000000 */
[----:B------:R-:W-:Y:S01]  /*64c0*/  FSEL R10, R120, RZ, P4 ;  /* 0x000000ff780a7208 */ /* 0x000fe20002000000 */
[----:B------:R-:W-:Y:S02]  /*64d0*/  MUFU.EX2 R96, R96 ;  /* 0x0000006000607308 */ /* 0x000fe40000000800 */
[----:B------:R-:W-:-:S02]  /*64e0*/  FADD.FTZ R129, -R129, R2 ;  /* 0x0000000281817221 */ /* 0x000fc40000010100 */
[--C-:B0-----:R-:W-:Y:S01]  /*64f0*/  FFMA.FTZ R122, R127, UR43, -R10.reuse ;  /* 0x0000002b7f7a7c23 */ /* 0x101fe2000801080a */
[----:B------:R-:W-:Y:S01]  /*6500*/  FSEL R127, R5, RZ, P3 ;  /* 0x000000ff057f7208 */ /* 0x000fe20001800000 */
[--C-:B------:R-:W-:Y:S01]  /*6510*/  FFMA.FTZ R120, R21, UR43, -R10.reuse ;  /* 0x0000002b15787c23 */ /* 0x100fe2000801080a */
[----:B------:R-:W-:-:S01]  /*6520*/  FFMA.FTZ R21, R123, UR43, -R10 ;  /* 0x0000002b7b157c23 */ /* 0x000fc2000801080a */
[--C-:B------:R-:W-:Y:S01]  /*6530*/  FFMA.FTZ R121, R126, UR43, -R10.reuse ;  /* 0x0000002b7e797c23 */ /* 0x100fe2000801080a */
[----:B------:R-:W-:-:S01]  /*6540*/  FFMA.FTZ R123, R130, UR43, -R10 ;  /* 0x0000002b827b7c23 */ /* 0x000fc2000801080a */
[----:B------:R-:W-:Y:S01]  /*6550*/  FADD.FTZ R127, -R127, R0 ;  /* 0x000000007f7f7221 */ /* 0x000fe20000010100 */
[----:B------:R-:W-:Y:S01]  /*6560*/  MUFU.EX2 R122, R122 ;  /* 0x0000007a007a7308 */ /* 0x000fe20000000800 */
[----:B------:R-:W-:-:S01]  /*6570*/  FFMA.FTZ R124, R131, UR43, -R10 ;  /* 0x0000002b837c7c23 */ /* 0x000fc2000801080a */
[--C-:B------:R-:W-:Y:S01]  /*6580*/  FFMA.FTZ R125, R134, UR43, -R10.reuse ;  /* 0x0000002b867d7c23 */ /* 0x100fe2000801080a */
[----:B------:R-:W-:Y:S01]  /*6590*/  FMUL.FTZ R128, R127, UR43 ;  /* 0x0000002b7f807c20 */ /* 0x000fe20008410000 */
[----:B------:R-:W-:Y:S01]  /*65a0*/  FMUL.FTZ R127, R129, UR43 ;  /* 0x0000002b817f7c20 */ /* 0x000fe20008410000 */
        /* <DEDUP_REMOVED lines=37> */
[----:B------:R-:W-:Y:S01]  /*6800*/  FADD.FTZ R3, R11, R102 ;  /* 0x000000660b037221 */ /* 0x000fe20000010000 */
[----:B------:R-:W-:-:S01]  /*6810*/  FFMA.FTZ R66, R66, UR43, -R10 ;  /* 0x0000002b42427c23 */ /* 0x000fc2000801080a */
[----:B------:R-:W-:Y:S01]  /*6820*/  FFMA.FTZ R67, R67, UR43, -R10 ;  /* 0x0000002b43437c23 */ /* 0x000fe2000801080a */
[----:B------:R-:W-:-:S02]  /*6830*/  IMAD.U32 R128, RZ, RZ, UR21 ;  /* 0x00000015ff807e24 */ /* 0x000fc4000f8e00ff */
[--C-:B------:R-:W-:Y:S01]  /*6840*/  FFMA.FTZ R70, R70, UR43, -R10.reuse ;  /* 0x0000002b46467c23 */ /* 0x100fe2000801080a */
[----:B------:R-:W-:-:S01]  /*6850*/  FFMA.FTZ R71, R71, UR43, -R10 ;  /* 0x0000002b47477c23 */ /* 0x000fc2000801080a */
[----:B------:R-:W1:Y:S01]  /*6860*/  MUFU.EX2 R123, R123 ;  /* 0x0000007b007b7308 */ /* 0x000e620000000800 */
[----:B0-----:R-:W-:-:S07]  /*6870*/  FADD.FTZ R4, R21, R4 ;  /* 0x0000000415047221 */ /* 0x001fce0000010000 */
[----:B------:R-:W0:Y:S01]  /*6880*/  MUFU.EX2 R124, R124 ;  /* 0x0000007c007c7308 */ /* 0x000e220000000800 */
[----:B--2---:R-:W-:-:S01]  /*6890*/  FADD.FTZ R129, R121, R4 ;  /* 0x0000000479817221 */ /* 0x004fc20000010000 */
[----:B------:R-:W-:-:S03]  /*68a0*/  FADD.FTZ R4, R14, R3 ;  /* 0x000000030e047221 */ /* 0x000fc60000010000 */
[----:B------:R-:W-:Y:S01]  /*68b0*/  FADD.FTZ R102, R122, R129 ;  /* 0x000000817a667221 */ /* 0x000fe20000010000 */
[----:B------:R-:W-:-:S02]  /*68c0*/  FADD.FTZ R3, R13, R4 ;  /* 0x000000040d037221 */ /* 0x000fc40000010000 */
[----:B------:R-:W2:Y:S01]  /*68d0*/  MUFU.EX2 R125, R125 ;  /* 0x0000007d007d7308 */ /* 0x000ea20000000800 */
[----:B-1----:R-:W-:-:S01]  /*68e0*/  FADD.FTZ R129, R123, R102 ;  /* 0x000000667b817221 */ /* 0x002fc20000010000 */
[----:B------:R-:W-:-:S04]  /*68f0*/  FADD.FTZ R4, R8, R3 ;  /* 0x0000000308047221 */ /* 0x000fc80000010000 */
[----:B------:R-:W-:Y:S02]  /*6900*/  FADD.FTZ R3, R15, R4 ;  /* 0x000000040f037221 */ /* 0x000fe40000010000 */
[----:B------:R-:W1:Y:S01]  /*6910*/  MUFU.EX2 R126, R126 ;  /* 0x0000007e007e7308 */ /* 0x000e620000000800 */
[----:B0-----:R-:W-:-:S01]  /*6920*/  FADD.FTZ R102, R124, R129 ;  /* 0x000000817c667221 */ /* 0x001fc20000010000 */
[----:B------:R-:W-:-:S04]  /*6930*/  FADD.FTZ R3, R20, R3 ;  /* 0x0000000314037221 */ /* 0x000fc80000010000 */
[----:B------:R-:W-:Y:S02]  /*6940*/  FADD.FTZ R4, R104, R3 ;  /* 0x0000000368047221 */ /* 0x000fe40000010000 */
[----:B------:R-:W0:Y:S01]  /*6950*/  MUFU.EX2 R108, R108 ;  /* 0x0000006c006c7308 */ /* 0x000e220000000800 */
[----:B--2---:R-:W-:-:S01]  /*6960*/  FADD.FTZ R129, R125, R102 ;  /* 0x000000667d817221 */ /* 0x004fc20000010000 */
[----:B------:R-:W-:-:S04]  /*6970*/  FADD.FTZ R3, R105, R4 ;  /* 0x0000000469037221 */ /* 0x000fc80000010000 */
[----:B------:R-:W-:Y:S02]  /*6980*/  FADD.FTZ R4, R106, R3 ;  /* 0x000000036a047221 */ /* 0x000fe40000010000 */
        /* <DEDUP_REMOVED lines=117> */
.L_x_1671:
        /* <DEDUP_REMOVED lines=83> */
[----:B------:R-:W-:Y:S01]  /*7610*/  IMAD.MOV.U32 R2, RZ, RZ, R6 ;  /* 0x000000ffff027224 */ /* 0x000fe200078e0006 */
[----:B------:R-:W-:Y:S01]  /*7620*/  UMOV UR47, UR23 ;  /* 0x00000017002f7c82 */ /* 0x000fe20008000000 */
[----:B------:R-:W-:Y:S01]  /*7630*/  IMAD.MOV.U32 R0, RZ, RZ, R5 ;  /* 0x000000ffff007224 */ /* 0x000fe200078e0005 */
[----:B------:R-:W-:-:S06]  /*7640*/  UMOV UR48, UR22 ;  /* 0x0000001600307c82 */ /* 0x000fcc0008000000 */
.L_x_1662:
[----:B------:R-:W-:-:S06]  /*7650*/  UISETP.GE.AND UP0, UPT, UR20, UR42, UPT ;  /* 0x0000002a1400728c */ /* 0x000fcc000bf06270 */
[----:B------:R-:W-:-:S13]  /*7660*/  PLOP3.LUT P2, PT, PT, PT, UP0, 0x80, 0x0 ;  /* 0x000000000000781c */ /* 0x000fda0003f4f008 */
[----:B------:R-:W-:Y:S05]  /*7670*/  @!P2 BRA `(.L_x_1673) ;  /* 0x00000020009ca947 */ /* 0x000fea0003800000 */
[----:B------:R-:W-:Y:S01]  /*7680*/  IMAD.MOV.U32 R5, RZ, RZ, R2 ;  /* 0x000000ffff057224 */ /* 0x000fe200078e0002 */
[----:B------:R-:W-:Y:S01]  /*7690*/  UMOV UR22, UR48 ;  /* 0x0000003000167c82 */ /* 0x000fe20008000000 */
[----:B------:R-:W-:Y:S01]  /*76a0*/  IMAD.MOV.U32 R6, RZ, RZ, R0 ;  /* 0x000000ffff067224 */ /* 0x000fe200078e0000 */
[----:B------:R-:W-:-:S06]  /*76b0*/  UMOV UR21, UR47 ;  /* 0x0000002f00157c82 */ /* 0x000fcc0008000000 */
.L_x_1683:
[----:B------:R-:W-:-:S04]  /*76c0*/  UIADD3 UR47, UR21, 0x1, URZ ;  /* 0x00000001152f7890 */ /* 0x000fc8000fffe03f */
[----:B------:R-:W-:-:S04]  /*76d0*/  UISETP.NE.AND UP0, UPT, UR47, 0x2, UPT ;  /* 0x000000022f00788c */ /* 0x000fc8000bf05270 */
[----:B------:R-:W-:Y:S02]  /*76e0*/  USEL UR48, URZ, 0x1, UP0 ;  /* 0x000000013f307887 */ /* 0x000fe40008000000 */
[----:B------:R-:W-:Y:S02]  /*76f0*/  USEL UR47, UR47, URZ, UP0 ;  /* 0x0000003f2f2f7287 */ /* 0x000fe40008000000 */
[----:B------:R-:W-:Y:S01]  /*7700*/  ULOP3.LUT UR48, UR22, UR48, URZ, 0x3c, !UPT ;  /* 0x0000003016307292 */ /* 0x000fe2000f8e3c3f */
[----:B------:R-:W-:Y:S11]  /*7710*/  @!P1 BRA `(.L_x_1674) ;  /* 0x0000000000049947 */ /* 0x000ff60003800000 */
[----:B------:R-:W-:Y:S01]  /*7720*/  BPT.TRAP 0x1 ;  /* 0x000000040000795c */ /* 0x000fe20000300000 */
.L_x_1674:
[----:B------:R-:W-:Y:S01]  /*7730*/  ULEA UR6, UR47, UR45, 0x3 ;  /* 0x0000002d2f067291 */ /* 0x000fe2000f8e183f */
[----:B------:R-:W-:-:S05]  /*7740*/  IMAD.U32 R0, RZ, RZ, UR48 ;  /* 0x00000030ff007e24 */ /* 0x000fca000f8e00ff */
[----:B------:R-:W-:-:S04]  /*7750*/  SHF.L.U32 R0, R0, 0x1f, RZ ;  /* 0x0000001f00007819 */ /* 0x000fc800000006ff */
[----:B------:R0:W1:Y:S01]  /*7760*/  SYNCS.PHASECHK.TRANS64.TRYWAIT P2, [UR6+0x13230], R0 ;  /* 0x01323000ff0075a7 */ /* 0x0000620008040146 */
[----:B------:R-:W-:Y:S05]  /*7770*/  @!P1 BRA `(.L_x_1675) ;  /* 0x0000000000049947 */ /* 0x000fea0003800000 */
[----:B------:R-:W-:Y:S01]  /*7780*/  BPT.TRAP 0x1 ;  /* 0x000000040000795c */ /* 0x000fe20000300000 */
.L_x_1675:
[----:B-1----:R-:W-:Y:S05]  /*7790*/  @P2 BRA `(.L_x_1676) ;  /* 0x0000000000082947 */ /* 0x002fea0003800000 */
[----:B------:R-:W1:Y:S02]  /*77a0*/  SYNCS.PHASECHK.TRANS64.TRYWAIT P2, [UR6+0x13230], R0 ;  /* 0x01323000ff0075a7 */ /* 0x000e640008040146 */
[----:B-1----:R-:W-:Y:S05]  /*77b0*/  @!P2 BRA `(.L_x_1677) ;  /* 0x000000ac00b8a947 */ /* 0x002fea0003800000 */
.L_x_1676:
        /* <DEDUP_REMOVED lines=64> */
.L_x_1678:
[----:B------:R-:W-:Y:S01]  /*7bc0*/  ULEA UR11, UR21, UR45, 0x3 ;  /* 0x0000002d150b7291 */ /* 0x000fe2000f8e183f */
[----:B01----:R-:W-:-:S05]  /*7bd0*/  IMAD.U32 R0, RZ, RZ, UR22 ;  /* 0x00000016ff007e24 */ /* 0x003fca000f8e00ff */
[----:B------:R-:W-:-:S04]  /*7be0*/  SHF.L.U32 R0, R0, 0x1f, RZ ;  /* 0x0000001f00007819 */ /* 0x000fc800000006ff */
[----:B------:R0:W1:Y:S01]  /*7bf0*/  SYNCS.PHASECHK.TRANS64.TRYWAIT P2, [UR11+0x13250], R0 ;  /* 0x01325000ff0075a7 */ /* 0x000062000804014b */
[----:B------:R-:W-:Y:S05]  /*7c00*/  @!P1 BRA `(.L_x_1679) ;  /* 0x0000000000049947 */ /* 0x000fea0003800000 */
[----:B------:R-:W-:Y:S01]  /*7c10*/  BPT.TRAP 0x1 ;  /* 0x000000040000795c */ /* 0x000fe20000300000 */
.L_x_1679:
[----:B-1----:R-:W-:Y:S05]  /*7c20*/  @P2 BRA `(.L_x_1680) ;  /* 0x0000000000082947 */ /* 0x002fea0003800000 */
[----:B------:R-:W1:Y:S02]  /*7c30*/  SYNCS.PHASECHK.TRANS64.TRYWAIT P2, [UR11+0x13250], R0 ;  /* 0x01325000ff0075a7 */ /* 0x000e64000804014b */
[----:B-1----:R-:W-:Y:S05]  /*7c40*/  @!P2 BRA `(.L_x_1681) ;  /* 0x000000a800aca947 */ /* 0x002fea0003800000 */
.L_x_1680:
[----:B------:R-:W-:Y:S01]  /*7c50*/  UIADD3 UR6, UR45, 0x1000, URZ ;  /* 0x000010002d067890 */ /* 0x000fe2000fffe03f */
[----:B------:R-:W-:Y:S01]  /*7c60*/  WARPGROUP.ARRIVE ;  /* 0x00000000000079c5 */ /* 0x000fe20000000000 */
[----:B------:R-:W-:Y:S01]  /*7c70*/  UMOV UR7, 0xc0000010 ;  /* 0xc000001000077882 */ /* 0x000fe20000000000 */
[----:B01----:R-:W-:Y:S01]  /*7c80*/  FMNMX.FTZ R0, R120, R6, !PT ;  /* 0x0000000678007209 */ /* 0x003fe20007810000 */
[----:B------:R-:W-:-:S03]  /*7c90*/  USHF.R.U32.HI UR6, URZ, 0x4, UR6 ;  /* 0x000000043f067899 */ /* 0x000fc60008011606 */
[----:B------:R-:W-:Y:S01]  /*7ca0*/  FMNMX.FTZ R9, R121, R0, !PT ;  /* 0x0000000079097209 */ /* 0x000fe20007810000 */
[----:B------:R-:W-:Y:S01]  /*7cb0*/  ULOP3.LUT UR6, UR6, 0x3fff, URZ, 0xc0, !UPT ;  /* 0x00003fff06067892 */ /* 0x000fe2000f8ec03f */
[----:B------:R-:W-:-:S03]  /*7cc0*/  FMNMX.FTZ R0, R122, R5, !PT ;  /* 0x000000057a007209 */ /* 0x000fc60007810000 */
[----:B------:R-:W-:Y:S01]  /*7cd0*/  ULOP3.LUT UR6, UR6, 0x10000, URZ, 0xfc, !UPT ;  /* 0x0001000006067892 */ /* 0x000fe2000f8efc3f */
[----:B------:R-:W-:Y:S02]  /*7ce0*/  FMNMX.FTZ R11, R123, R0, !PT ;  /* 0x000000007b0b7209 */ /* 0x000fe40007810000 */
[----:B------:R-:W-:Y:S01]  /*7cf0*/  FMNMX.FTZ R0, R124, R9, !PT ;  /* 0x000000097c007209 */ /* 0x000fe20007810000 */
[----:B------:R-:W-:Y:S01]  /*7d00*/  UIMAD UR10, UR21, 0x280, UR6 ;  /* 0x00000280150a78a4 */ /* 0x000fe2000f8e0206 */
[----:B------:R-:W-:Y:S02]  /*7d10*/  FMNMX.FTZ R2, R126, R11, !PT ;  /* 0x0000000b7e027209 */ /* 0x000fe40007810000 */
[----:B------:R-:W-:Y:S02]  /*7d20*/  FMNMX.FTZ R9, R125, R0, !PT ;  /* 0x000000007d097209 */ /* 0x000fe40007810000 */
[----:B------:R-:W-:Y:S02]  /*7d30*/  FMNMX.FTZ R11, R127, R2, !PT ;  /* 0x000000027f0b7209 */ /* 0x000fe40007810000 */
[----:B------:R-:W-:Y:S01]  /*7d40*/  UMOV UR6, UR10 ;  /* 0x0000000a00067c82 */ /* 0x000fe20008000000 */
[----:B------:R-:W-:Y:S01]  /*7d50*/  FMNMX.FTZ R0, R128, R9, !PT ;  /* 0x0000000980007209 */ /* 0x000fe20007810000 */
[----:B------:R-:W-:Y:S01]  /*7d60*/  QGMMA.64x64x32.F32.E4M3.E4M3 R24, R152, gdesc[UR4], R24, gsb0 ;  /* 0x00e0000498187df3 */ /* 0x000fe20008000818 */
[----:B------:R-:W-:Y:S01]  /*7d70*/  UIADD3 UR6, UR10, 0x80, URZ ;  /* 0x000000800a067890 */ /* 0x000fe2000fffe03f */
[----:B------:R-:W-:Y:S01]  /*7d80*/  FMNMX.FTZ R2, R130, R11, !PT ;  /* 0x0000000b82027209 */ /* 0x000fe20007810000 */
[----:B------:R-:W-:Y:S01]  /*7d90*/  UMOV UR7, 0xc0000010 ;  /* 0xc000001000077882 */ /* 0x000fe20000000000 */
        /* <DEDUP_REMOVED lines=38> */
[----:B------:R-:W-:Y:S01]  /*8000*/  WARPGROUP.ARRIVE ;  /* 0x00000000000079c5 */ /* 0x000fe20000000000 */
[----:B------:R-:W-:Y:S02]  /*8010*/  FMNMX.FTZ R11, R103, R2, !PT ;  /* 0x00000002670b7209 */ /* 0x000fe40007810000 */
[----:B------:R-:W-:Y:S02]  /*8020*/  FMNMX.FTZ R0, R72, R9, !PT ;  /* 0x0000000948007209 */ /* 0x000fe40007810000 */
        /* <DEDUP_REMOVED lines=33> */
[----:B------:R-:W-:-:S03]  /*8240*/  FMNMX.FTZ R9, R71, R2, !PT ;  /* 0x0000000247097209 */ /* 0x000fc60007810000 */
[----:B------:R-:W0:Y:S04]  /*8250*/  SHFL.BFLY PT, R11, R8, 0x2, 0x1f ;  /* 0x0c401f00080b7f89 */ /* 0x000e2800000e0000 */
[----:B------:R-:W1:Y:S01]  /*8260*/  SHFL.BFLY PT, R0, R9, 0x2, 0x1f ;  /* 0x0c401f0009007f89 */ /* 0x000e6200000e0000 */
[----:B------:R-:W-:Y:S02]  /*8270*/  WARPGROUP.DEPBAR.LE gsb0, 0x0 ;  /* 0x00008000000079c5 */ /* 0x000fe40000010000 */
[----:B------:R-:W-:-:S06]  /*8280*/  WARPGROUP.ARRIVE ;  /* 0x00000000000079c5 */ /* 0x000fcc0000000000 */
[----:B------:R-:W-:Y:S01]  /*8290*/  QGMMA.64x64x32.F32.E4M3.E4M3 R24, R144, gdesc[UR4], R24, gsb0 ;  /* 0x00e0000490187df3 */ /* 0x000fe20008000818 */
[----:B------:R-:W-:Y:S01]  /*82a0*/  UIADD3 UR6, UR10, 0x180, URZ ;  /* 0x000001800a067890 */ /* 0x000fe2000fffe03f */
[----:B0-----:R-:W-:Y:S01]  /*82b0*/  FMNMX.FTZ R11, R8, R11, !PT ;  /* 0x0000000b080b7209 */ /* 0x001fe20007810000 */
[----:B------:R-:W-:Y:S01]  /*82c0*/  UMOV UR7, 0xc0000010 ;  /* 0xc000001000077882 */ /* 0x000fe20000000000 */
[----:B-1----:R-:W-:Y:S01]  /*82d0*/  FMNMX.FTZ R10, R9, R0, !PT ;  /* 0x00000000090a7209 */ /* 0x002fe20007810000 */
[----:B------:R-:W-:Y:S02]  /*82e0*/  IMAD.U32 R9, RZ, RZ, UR43 ;  /* 0x0000002bff097e24 */ /* 0x000fe4000f8e00ff */
[----:B------:R-:W0:Y:S04]  /*82f0*/  SHFL.BFLY PT, R0, R11, 0x1, 0x1f ;  /* 0x0c201f000b007f89 */ /* 0x000e2800000e0000 */
[----:B------:R-:W1:Y:S01]  /*8300*/  SHFL.BFLY PT, R13, R10, 0x1, 0x1f ;  /* 0x0c201f000a0d7f89 */ /* 0x000e6200000e0000 */
[----:B0-----:R-:W-:-:S02]  /*8310*/  FMNMX.FTZ R0, R11, R0, !PT ;  /* 0x000000000b007209 */ /* 0x001fc40007810000 */
[----:B-1----:R-:W-:-:S03]  /*8320*/  FMNMX.FTZ R2, R10, R13, !PT ;  /* 0x0000000d0a027209 */ /* 0x002fc60007810000 */
[----:B------:R-:W-:Y:S02]  /*8330*/  FADD.FTZ R6, -R0, R6 ;  /* 0x0000000600067221 */ /* 0x000fe40000010100 */
[----:B------:R-:W-:-:S02]  /*8340*/  FADD.FTZ R5, -R2, R5 ;  /* 0x0000000502057221 */ /* 0x000fc40000010100 */
[----:B------:R-:W-:Y:S02]  /*8350*/  FMUL.FTZ R20, R6, UR43 ;  /* 0x0000002b06147c20 */ /* 0x000fe40008410000 */
[----:B------:R-:W-:-:S04]  /*8360*/  FMUL.FTZ R6, R5, UR43 ;  /* 0x0000002b05067c20 */ /* 0x000fc80008410000 */
[----:B------:R-:W-:Y:S08]  /*8370*/  MUFU.EX2 R20, R20 ;  /* 0x0000001400147308 */ /* 0x000ff00000000800 */
[----:B------:R-:W-:Y:S01]  /*8380*/  MUFU.EX2 R6, R6 ;  /* 0x0000000600067308 */ /* 0x000fe20000000800 */
[----:B------:R-:W-:Y:S02]  /*8390*/  WARPGROUP.DEPBAR.LE gsb0, 0x0 ;  /* 0x00008000000079c5 */ /* 0x000fe40000010000 */
[----:B------:R-:W-:-:S06]  /*83a0*/  WARPGROUP.ARRIVE ;  /* 0x00000000000079c5 */ /* 0x000fcc0000000000 */
[----:B------:R-:W-:Y:S01]  /*83b0*/  QGMMA.64x64x32.F32.E4M3.E4M3 R24, R140, gdesc[UR4], R24, gsb0 ;  /* 0x00e000048c187df3 */ /* 0x000fe20008000818 */
[----:B------:R-:W-:Y:S01]  /*83c0*/  UIADD3 UR6, UR10, 0x200, URZ ;  /* 0x000002000a067890 */ /* 0x000fe2000fffe03f */
[----:B------:R-:W-:Y:S01]  /*83d0*/  UMOV UR7, 0xc0000010 ;  /* 0xc000001000077882 */ /* 0x000fe20000000000 */
[----:B------:R-:W-:Y:S02]  /*83e0*/  WARPGROUP.DEPBAR.LE gsb0, 0x0 ;  /* 0x00008000000079c5 */ /* 0x000fe40000010000 */
[----:B------:R-:W-:Y:S01]  /*83f0*/  FFMA.FTZ R140, R0, R9, -8 ;  /* 0xc1000000008c7423 */ /* 0x000fe20000010009 */
[----:B------:R-:W-:-:S03]  /*8400*/  WARPGROUP.ARRIVE ;  /* 0x00000000000079c5 */ /* 0x000fc60000000000 */
[--C-:B------:R-:W-:Y:S01]  /*8410*/  FFMA.FTZ R12, R105, UR43, -R140.reuse ;  /* 0x0000002b690c7c23 */ /* 0x100fe2000801088c */
[----:B------:R-:W-:-:S01]  /*8420*/  FFMA.FTZ R105, R109, UR43, -R140 ;  /* 0x0000002b6d697c23 */ /* 0x000fc2000801088c */
[--C-:B------:R-:W-:Y:S01]  /*8430*/  FFMA.FTZ R109, R117, UR43, -R140.reuse ;  /* 0x0000002b756d7c23 */ /* 0x100fe2000801088c */
[----:B------:R-:W-:-:S01]  /*8440*/  FFMA.FTZ R117, R61, UR43, -R140 ;  /* 0x0000002b3d757c23 */ /* 0x000fc2000801088c */
[--C-:B------:R-:W-:Y:S01]  /*8450*/  FFMA.FTZ R61, R65, UR43, -R140.reuse ;  /* 0x0000002b413d7c23 */ /* 0x100fe2000801088c */
[----:B------:R-:W-:Y:S02]  /*8460*/  IMAD.U32 R65, RZ, RZ, UR43 ;  /* 0x0000002bff417e24 */ /* 0x000fe4000f8e00ff */
[--C-:B------:R-:W-:Y:S01]  /*8470*/  FFMA.FTZ R5, R120, UR43, -R140.reuse ;  /* 0x0000002b78057c23 */ /* 0x100fe2000801088c */
[----:B------:R-:W-:-:S01]  /*8480*/  FFMA.FTZ R120, R124, UR43, -R140 ;  /* 0x0000002b7c787c23 */ /* 0x000fc2000801088c */
[--C-:B------:R-:W-:Y:S01]  /*8490*/  FFMA.FTZ R124, R132, UR43, -R140.reuse ;  /* 0x0000002b847c7c23 */ /* 0x100fe2000801088c */
[----:B------:R-:W-:-:S01]  /*84a0*/  FFMA.FTZ R11, R104, UR43, -R140 ;  /* 0x0000002b680b7c23 */ /* 0x000fc2000801088c */
[----:B------:R-:W-:Y:S01]  /*84b0*/  FFMA.FTZ R104, R108, UR43, -R140 ;  /* 0x0000002b6c687c23 */ /* 0x000fe2000801088c */
[----:B------:R-:W-:-:S01]  /*84c0*/  FFMA.FTZ R132, R2, R65, -8 ;  /* 0xc100000002847423 */ /* 0x000fc20000010041 */
[--C-:B------:R-:W-:Y:S01]  /*84d0*/  FFMA.FTZ R108, R116, UR43, -R140.reuse ;  /* 0x0000002b746c7c23 */ /* 0x100fe2000801088c */
[----:B------:R-:W-:-:S01]  /*84e0*/  FFMA.FTZ R116, R60, UR43, -R140 ;  /* 0x0000002b3c747c23 */ /* 0x000fc2000801088c */
[----:B------:R-:W-:Y:S01]  /*84f0*/  FFMA.FTZ R60, R64, UR43, -R140 ;  /* 0x0000002b403c7c23 */ /* 0x000fe2000801088c */
[----:B------:R-:W-:-:S01]  /*8500*/  FFMA.FTZ R64, R122, UR43, -R132 ;  /* 0x0000002b7a407c23 */ /* 0x000fc20008010884 */
[----:B------:R-:W-:Y:S01]  /*8510*/  FFMA.FTZ R8, R121, UR43, -R140 ;  /* 0x0000002b79087c23 */ /* 0x000fe2000801088c */
[----:B------:R-:W-:-:S01]  /*8520*/  FFMA.FTZ R65, R123, UR43, -R132 ;  /* 0x0000002b7b417c23 */ /* 0x000fc20008010884 */
[----:B------:R-:W0:Y:S01]  /*8530*/  MUFU.EX2 R5, R5 ;  /* 0x0000000500057308 */ /* 0x000e220000000800 */
[----:B------:R-:W-:-:S01]  /*8540*/  FFMA.FTZ R122, R126, UR43, -R132 ;  /* 0x0000002b7e7a7c23 */ /* 0x000fc20008010884 */
[----:B------:R-:W-:Y:S01]  /*8550*/  FFMA.FTZ R121, R125, UR43, -R140 ;  /* 0x0000002b7d797c23 */ /* 0x000fe2000801088c */
[----:B------:R-:W-:-:S01]  /*8560*/  FFMA.FTZ R123, R127, UR43, -R132 ;  /* 0x0000002b7f7b7c23 */ /* 0x000fc20008010884 */
[--C-:B------:R-:W-:Y:S01]  /*8570*/  FFMA.FTZ R9, R128, UR43, -R140.reuse ;  /* 0x0000002b80097c23 */ /* 0x100fe2000801088c */
[----:B------:R-:W-:-:S01]  /*8580*/  FFMA.FTZ R128, R68, UR43, -R140 ;  /* 0x0000002b44807c23 */ /* 0x000fc2000801088c */
[----:B------:R-:W-:Y:S01]  /*8590*/  FFMA.FTZ R68, R130, UR43, -R132 ;  /* 0x0000002b82447c23 */ /* 0x000fe20008010884 */
[----:B------:R-:W-:-:S01]  /*85a0*/  FFMA.FTZ R14, R113, UR43, -R140 ;  /* 0x0000002b710e7c23 */ /* 0x000fc2000801088c */
[----:B------:R-:W1:Y:S01]  /*85b0*/  MUFU.EX2 R64, R64 ;  /* 0x0000004000407308 */ /* 0x000e620000000800 */
[----:B------:R-:W-:-:S01]  /*85c0*/  FFMA.FTZ R10, R129, UR43, -R140 ;  /* 0x0000002b810a7c23 */ /* 0x000fc2000801088c */
[--C-:B------:R-:W-:Y:S01]  /*85d0*/  FFMA.FTZ R113, R85, UR43, -R140.reuse ;  /* 0x0000002b55717c23 */ /* 0x100fe2000801088c */
[----:B------:R-:W-:-:S01]  /*85e0*/  FFMA.FTZ R21, R89, UR43, -R140 ;  /* 0x0000002b59157c23 */ /* 0x000fc2000801088c */
[----:B------:R-:W-:Y:S01]  /*85f0*/  FFMA.FTZ R129, R69, UR43, -R140 ;  /* 0x0000002b45817c23 */ /* 0x000fe2000801088c */
[----:B------:R-:W-:-:S01]  /*8600*/  FFMA.FTZ R85, R115, UR43, -R132 ;  /* 0x0000002b73557c23 */ /* 0x000fc20008010884 */
[----:B------:R-:W-:Y:S01]  /*8610*/  FFMA.FTZ R89, R97, UR43, -R140 ;  /* 0x0000002b61597c23 */ /* 0x000fe2000801088c */
[----:B------:R-:W-:-:S01]  /*8620*/  FFMA.FTZ R69, R131, UR43, -R132 ;  /* 0x0000002b83457c23 */ /* 0x000fc20008010884 */
[----:B------:R-:W2:Y:S01]  /*8630*/  MUFU.EX2 R8, R8 ;  /* 0x0000000800087308 */ /* 0x000ea20000000800 */
[----:B------:R-:W-:-:S01]  /*8640*/  FFMA.FTZ R115, R95, UR43, -R132 ;  /* 0x0000002b5f737c23 */ /* 0x000fc20008010884 */
[----:B------:R-:W-:Y:S01]  /*8650*/  FFMA.FTZ R97, R101, UR43, -R140 ;  /* 0x0000002b65617c23 */ /* 0x000fe2000801088c */
[----:B------:R-:W-:-:S01]  /*8660*/  FFMA.FTZ R95, R99, UR43, -R132 ;  /* 0x0000002b635f7c23 */ /* 0x000fc20008010884 */
[----:B------:R-:W-:Y:S01]  /*8670*/  FFMA.FTZ R101, R77, UR43, -R140 ;  /* 0x0000002b4d657c23 */ /* 0x000fe2000801088c */
[----:B0-----:R-:W-:-:S01]  /*8680*/  FFMA.FTZ R99, R20, R4, R5 ;  /* 0x0000000414637223 */ /* 0x001fc20000010005 */
[----:B------:R-:W-:Y:S01]  /*8690*/  FFMA.FTZ R77, R81, UR43, -R140 ;  /* 0x0000002b514d7c23 */ /* 0x000fe2000801088c */
[----:B------:R-:W-:-:S01]  /*86a0*/  FFMA.FTZ R126, R134, UR43, -R132 ;  /* 0x0000002b867e7c23 */ /* 0x000fc20008010884 */
[----:B------:R-:W0:Y:S01]  /*86b0*/  MUFU.EX2 R65, R65 ;  /* 0x0000004100417308 */ /* 0x000e220000000800 */
[----:B-1----:R-:W-:-:S01]  /*86c0*/  FFMA.FTZ R4, R6, R3, R64 ;  /* 0x0000000306047223 */ /* 0x002fc20000010040 */
[----:B------:R-:W-:Y:S01]  /*86d0*/  FFMA.FTZ R81, R107, UR43, -R132 ;  /* 0x0000002b6b517c23 */ /* 0x000fe20008010884 */
[----:B------:R-:W-:-:S01]  /*86e0*/  FFMA.FTZ R13, R112, UR43, -R140 ;  /* 0x0000002b700d7c23 */ /* 0x000fc2000801088c */
[----:B------:R-:W-:Y:S01]  /*86f0*/  FFMA.FTZ R107, R111, UR43, -R132 ;  /* 0x0000002b6f6b7c23 */ /* 0x000fe20008010884 */
[----:B------:R-:W-:-:S01]  /*8700*/  FFMA.FTZ R112, R84, UR43, -R140 ;  /* 0x0000002b54707c23 */ /* 0x000fc2000801088c */
[----:B------:R-:W-:Y:S01]  /*8710*/  FFMA.FTZ R111, R119, UR43, -R132 ;  /* 0x0000002b776f7c23 */ /* 0x000fe20008010884 */
[----:B------:R-:W-:-:S01]  /*8720*/  FFMA.FTZ R125, R133, UR43, -R140 ;  /* 0x0000002b857d7c23 */ /* 0x000fc2000801088c */
[----:B------:R-:W1:Y:S01]  /*8730*/  MUFU.EX2 R120, R120 ;  /* 0x0000007800787308 */ /* 0x000e620000000800 */
[----:B--2---:R-:W-:-:S01]  /*8740*/  FADD.FTZ R3, R8, R99 ;  /* 0x0000006308037221 */ /* 0x004fc20000010000 */
[----:B------:R-:W-:Y:S01]  /*8750*/  FFMA.FTZ R15, R88, UR43, -R140 ;  /* 0x0000002b580f7c23 */ /* 0x000fe2000801088c */
[----:B------:R-:W-:-:S01]  /*8760*/  FFMA.FTZ R84, R114, UR43, -R132 ;  /* 0x0000002b72547c23 */ /* 0x000fc20008010884 */
[----:B------:R-:W-:Y:S01]  /*8770*/  FFMA.FTZ R88, R96, UR43, -R140 ;  /* 0x0000002b60587c23 */ /* 0x000fe2000801088c */
[----:B------:R-:W-:-:S01]  /*8780*/  FFMA.FTZ R127, R135, UR43, -R132 ;  /* 0x0000002b877f7c23 */ /* 0x000fc20008010884 */
[----:B------:R-:W-:Y:S01]  /*8790*/  FFMA.FTZ R114, R94, UR43, -R132 ;  /* 0x0000002b5e727c23 */ /* 0x000fe20008010884 */
[----:B------:R-:W-:-:S01]  /*87a0*/  FFMA.FTZ R96, R100, UR43, -R140 ;  /* 0x0000002b64607c23 */ /* 0x000fc2000801088c */
[----:B------:R-:W2:Y:S01]  /*87b0*/  MUFU.EX2 R122, R122 ;  /* 0x0000007a007a7308 */ /* 0x000ea20000000800 */
[----:B0-----:R-:W-:-:S01]  /*87c0*/  FADD.FTZ R119, R65, R4 ;  /* 0x0000000441777221 */ /* 0x001fc20000010000 */
[----:B------:R-:W-:Y:S01]  /*87d0*/  FFMA.FTZ R94, R98, UR43, -R132 ;  /* 0x0000002b625e7c23 */ /* 0x000fe20008010884 */
[----:B------:R-:W-:-:S01]  /*87e0*/  FFMA.FTZ R100, R76, UR43, -R140 ;  /* 0x0000002b4c647c23 */ /* 0x000fc2000801088c */
[----:B------:R-:W-:Y:S01]  /*87f0*/  FFMA.FTZ R98, R102, UR43, -R132 ;  /* 0x0000002b66627c23 */ /* 0x000fe20008010884 */
        /* <DEDUP_REMOVED lines=13> */
[----:B------:R-:W-:Y:S01]  /*88d0*/  FFMA.FTZ R72, R72, UR43, -R140 ;  /* 0x0000002b48487c23 */ /* 0x000fe2000801088c */
[----:B------:R-:W-:Y:S01]  /*88e0*/  QGMMA.64x64x32.F32.E4M3.E4M3 R24, R136, gdesc[UR4], R24, gsb0 ;  /* 0x00e0000488187df3 */ /* 0x000fe20008000818 */
[----:B------:R-:W-:-:S01]  /*88f0*/  FFMA.FTZ R74, R74, UR43, -R132 ;  /* 0x0000002b4a4a7c23 */ /* 0x000fc20008010884 */
[----:B------:R-:W-:Y:S01]  /*8900*/  FFMA.FTZ R73, R73, UR43, -R140 ;  /* 0x0000002b49497c23 */ /* 0x000fe2000801088c */
[----:B------:R-:W-:-:S01]  /*8910*/  FFMA.FTZ R75, R75, UR43, -R132 ;  /* 0x0000002b4b4b7c23 */ /* 0x000fc20008010884 */
[----:B------:R-:W-:Y:S01]  /*8920*/  FFMA.FTZ R56, R56, UR43, -R140 ;  /* 0x0000002b38387c23 */ /* 0x000fe2000801088c */
[----:B------:R-:W2:Y:S01]  /*8930*/  MUFU.EX2 R9, R9 ;  /* 0x0000000900097308 */ /* 0x000ea20000000800 */
[----:B0-----:R-:W-:-:S01]  /*8940*/  FADD.FTZ R4, R121, R4 ;  /* 0x0000000479047221 */ /* 0x001fc20000010000 */
[----:B------:R-:W-:Y:S01]  /*8950*/  FFMA.FTZ R58, R58, UR43, -R132 ;  /* 0x0000002b3a3a7c23 */ /* 0x000fe20008010884 */
[----:B------:R-:W-:-:S01]  /*8960*/  FFMA.FTZ R57, R57, UR43, -R140 ;  /* 0x0000002b39397c23 */ /* 0x000fc2000801088c */
[----:B------:R-:W-:-:S04]  /*8970*/  FFMA.FTZ R59, R59, UR43, -R132 ;  /* 0x0000002b3b3b7c23 */ /* 0x000fc80008010884 */
        /* <DEDUP_REMOVED lines=18> */
[----:B------:R-:W-:Y:S01]  /*8aa0*/  FFMA.FTZ R102, R78, UR43, -R132 ;  /* 0x0000002b4e667c23 */ /* 0x000fe20008010884 */
[----:B------:R-:W-:-:S05]  /*8ab0*/  WARPGROUP.DEPBAR.LE gsb0, 0x0 ;  /* 0x00008000000079c5 */ /* 0x000fca0000010000 */
        /* <DEDUP_REMOVED lines=17> */
[----:B------:R-:W-:-:S06]  /*8bd0*/  FFMA.FTZ R78, R82, UR43, -R132 ;  /* 0x0000002b524e7c23 */ /* 0x000fcc0008010884 */
[----:B------:R-:W2:Y:S01]  /*8be0*/  MUFU.EX2 R14, R14 ;  /* 0x0000000e000e7308 */ /* 0x000ea20000000800 */
[----:B0-----:R-:W-:-:S07]  /*8bf0*/  FADD.FTZ R79, R13, R4 ;  /* 0x000000040d4f7221 */ /* 0x001fce0000010000 */
[----:B------:R-:W0:Y:S01]  /*8c00*/  MUFU.EX2 R85, R85 ;  /* 0x0000005500557308 */ /* 0x000e220000000800 */
[----:B-1----:R-:W-:-:S07]  /*8c10*/  FADD.FTZ R4, R84, R3 ;  /* 0x0000000354047221 */ /* 0x002fce0000010000 */
[----:B------:R-:W1:Y:S01]  /*8c20*/  MUFU.EX2 R108, R108 ;  /* 0x0000006c006c7308 */ /* 0x000e620000000800 */
[----:B--2---:R-:W-:-:S01]  /*8c30*/  FADD.FTZ R3, R14, R79 ;  /* 0x0000004f0e037221 */ /* 0x004fc20000010000 */
[--C-:B------:R-:W-:Y:S01]  /*8c40*/  FFMA.FTZ R79, R83, UR43, -R132.reuse ;  /* 0x0000002b534f7c23 */ /* 0x100fe20008010884 */
[----:B------:R-:W-:-:S05]  /*8c50*/  FFMA.FTZ R83, R87, UR43, -R132 ;  /* 0x0000002b57537c23 */ /* 0x000fca0008010884 */
        /* <DEDUP_REMOVED lines=10> */
[----:B------:R-:W-:-:S06]  /*8d00*/  FFMA.FTZ R82, R86, UR43, -R132 ;  /* 0x0000002b56527c23 */ /* 0x000fcc0008010884 */
        /* <DEDUP_REMOVED lines=61> */
[----:B0-----:R-:W-:-:S01]  /*90e0*/  FADD.FTZ R4, R112, R3 ;  /* 0x0000000370047221 */ /* 0x001fc20000010000 */
[----:B------:R-:W-:-:S05]  /*90f0*/  IMAD.U32 R3, RZ, RZ, UR47 ;  /* 0x0000002fff037e24 */ /* 0x000fca000f8e00ff */
[----:B------:R-:W-:Y:S01]  /*9100*/  @!P0 LEA R3, R3, UR45, 0x3 ;  /* 0x0000002d03038c11 */ /* 0x000fe2000f8e18ff */
[----:B------:R-:W0:Y:S01]  /*9110*/  MUFU.EX2 R83, R83 ;  /* 0x0000005300537308 */ /* 0x000e220000000800 */
[----:B-1----:R-:W-:-:S03]  /*9120*/  FADD.FTZ R66, R82, R119 ;  /* 0x0000007752427221 */ /* 0x002fc60000010000 */
[----:B------:R-:W-:-:S04]  /*9130*/  @!P0 VIADD R3, R3, 0x13240 ;  /* 0x0001324003038836 */ /* 0x000fc80000000000 */
[----:B------:R-:W1:Y:S01]  /*9140*/  MUFU.EX2 R56, R56 ;  /* 0x0000003800387308 */ /* 0x000e620000000800 */
[----:B--2---:R-:W-:-:S01]  /*9150*/  FADD.FTZ R67, R113, R4 ;  /* 0x0000000471437221 */ /* 0x004fc20000010000 */
[----:B------:R-:W-:-:S04]  /*9160*/  @!P0 PRMT R3, RZ, 0x654, R3 ;  /* 0x00000654ff038816 */ /* 0x000fc80000000003 */
[----:B------:R2:W-:Y:S02]  /*9170*/  @!P0 SYNCS.ARRIVE.TRANS64.RED.A1T0 RZ, [R3+URZ], RZ ;  /* 0x000000ff03ff89a7 */ /* 0x0005e4000810043f */
[----:B------:R-:W3:Y:S01]  /*9180*/  MUFU.EX2 R58, R58 ;  /* 0x0000003a003a7308 */ /* 0x000ee20000000800 */
[----:B0-----:R-:W-:-:S01]  /*9190*/  FADD.FTZ R119, R83, R66 ;  /* 0x0000004253777221 */ /* 0x001fc20000010000 */
[----:B------:R-:W-:-:S06]  /*91a0*/  FFMA.FTZ R66, R70, UR43, -R132 ;  /* 0x0000002b46427c23 */ /* 0x000fcc0008010884 */
[----:B------:R-:W0:Y:S01]  /*91b0*/  MUFU.EX2 R57, R57 ;  /* 0x0000003900397308 */ /* 0x000e220000000800 */
[----:B-1----:R-:W-:-:S01]  /*91c0*/  FADD.FTZ R4, R56, R67 ;  /* 0x0000004338047221 */ /* 0x002fc20000010000 */
[----:B------:R-:W-:-:S06]  /*91d0*/  FFMA.FTZ R67, R71, UR43, -R132 ;  /* 0x0000002b47437c23 */ /* 0x000fcc0008010884 */
[----:B------:R-:W1:Y:S01]  /*91e0*/  MUFU.EX2 R59, R59 ;  /* 0x0000003b003b7308 */ /* 0x000e620000000800 */
[----:B---3--:R-:W-:-:S07]  /*91f0*/  FADD.FTZ R70, R58, R119 ;  /* 0x000000773a467221 */ /* 0x008fce0000010000 */
[----:B------:R-:W3:Y:S01]  /*9200*/  MUFU.EX2 R116, R116 ;  /* 0x0000007400747308 */ /* 0x000ee20000000800 */
[----:B0-----:R-:W-:-:S07]  /*9210*/  FADD.FTZ R119, R57, R4 ;  /* 0x0000000439777221 */ /* 0x001fce0000010000 */
[----:B------:R-:W0:Y:S01]  /*9220*/  MUFU.EX2 R86, R86 ;  /* 0x0000005600567308 */ /* 0x000e220000000800 */
[----:B-1----:R-:W-:-:S07]  /*9230*/  FADD.FTZ R131, R59, R70 ;  /* 0x000000463b837221 */ /* 0x002fce0000010000 */
[----:B------:R-:W2:Y:S01]  /*9240*/  MUFU.EX2 R117, R117 ;  /* 0x0000007500757308 */ /* 0x000ea20000000800 */
[----:B---3--:R-:W-:-:S07]  /*9250*/  FADD.FTZ R4, R116, R119 ;  /* 0x0000007774047221 */ /* 0x008fce0000010000 */
        /* <DEDUP_REMOVED lines=18> */
[----:B0-----:R-:W-:-:S03]  /*9380*/  FADD.FTZ R4, R129, R4 ;  /* 0x0000000481047221 */ /* 0x001fc60000010000 */
[----:B--2---:R-:W-:Y:S01]  /*9390*/  FADD.FTZ R3, R67, R70 ;  /* 0x0000004643037221 */ /* 0x004fe20000010000 */
[----:B------:R-:W-:Y:S06]  /*93a0*/  @!P1 BRA `(.L_x_1682) ;  /* 0x0000000000049947 */ /* 0x000fec0003800000 */
[----:B------:R-:W-:Y:S01]  /*93b0*/  BPT.TRAP 0x1 ;  /* 0x000000040000795c */ /* 0x000fe20000300000 */
.L_x_1682:
        /* <DEDUP_REMOVED lines=83> */
.L_x_1673:
[----:B------:R-:W-:Y:S06]  /*98f0*/  BAR.ARV 0x8, 0x200 ;  /* 0x0208000000007b1d */ /* 0x000fec0000002000 */
[----:B------:R-:W-:Y:S05]  /*9900*/  @!P1 BRA `(.L_x_1684) ;  /* 0x0000000000049947 */ /* 0x000fea0003800000 */
[----:B------:R-:W-:Y:S01]  /*9910*/  BPT.TRAP 0x1 ;  /* 0x000000040000795c */ /* 0x000fe20000300000 */
.L_x_1684:
[----:B------:R-:W-:Y:S01]  /*9920*/  ULEA UR5, UR47, UR45, 0x3 ;  /* 0x0000002d2f057291 */ /* 0x000fe2000f8e183f */
[----:B------:R-:W-:-:S05]  /*9930*/  IMAD.U32 R5, RZ, RZ, UR48 ;  /* 0x00000030ff057e24 */ /* 0x000fca000f8e00ff */
[----:B------:R-:W-:-:S04]  /*9940*/  SHF.L.U32 R5, R5, 0x1f, RZ ;  /* 0x0000001f05057819 */ /* 0x000fc800000006ff */
[----:B------:R0:W1:Y:S01]  /*9950*/  SYNCS.PHASECHK.TRANS64.TRYWAIT P0, [UR5+0x13250], R5 ;  /* 0x01325005ff0075a7 */ /* 0x0000620008000145 */
[----:B------:R-:W-:Y:S05]  /*9960*/  @!P1 BRA `(.L_x_1685) ;  /* 0x0000000000049947 */ /* 0x000fea0003800000 */
[----:B------:R-:W-:Y:S01]  /*9970*/  BPT.TRAP 0x1 ;  /* 0x000000040000795c */ /* 0x000fe20000300000 */
.L_x_1685:
[----:B-1----:R-:W-:Y:S05]  /*9980*/  @P0 BRA `(.L_x_1686) ;  /* 0x0000000000080947 */ /* 0x002fea0003800000 */
[----:B------:R-:W1:Y:S02]  /*9990*/  SYNCS.PHASECHK.TRANS64.TRYWAIT P0, [UR5+0x13250], R5 ;  /* 0x01325005ff0075a7 */ /* 0x000e640008000145 */
[----:B-1----:R-:W-:Y:S05]  /*99a0*/  @!P0 BRA `(.L_x_1687) ;  /* 0x0000008c006c8947 */ /* 0x002fea0003800000 */
.L_x_1686:
[----:B------:R-:W-:Y:S01]  /*99b0*/  ULDC.64 UR8, c[0x0][0x9a0] ;  /* 0x0002680000087ab9 */ /* 0x000fe20000000a00 */
[----:B------:R-:W-:Y:S01]  /*99c0*/  UIADD3 UR45, UR45, 0x1000, URZ ;  /* 0x000010002d2d7890 */ /* 0x000fe2000fffe03f */
[----:B------:R-:W-:Y:S01]  /*99d0*/  ISETP.NE.U32.AND P0, PT, RZ, UR8, PT ;  /* 0x00000008ff007c0c */ /* 0x000fe2000bf05070 */
[----:B------:R-:W-:Y:S01]  /*99e0*/  WARPGROUP.ARRIVE ;  /* 0x00000000000079c5 */ /* 0x000fe20000000000 */
[----:B------:R-:W-:Y:S01]  /*99f0*/  UMOV UR7, 0xc0000010 ;  /* 0xc000001000077882 */ /* 0x000fe20000000000 */
[----:B------:R-:W-:Y:S01]  /*9a00*/  USHF.R.U32.HI UR45, URZ, 0x4, UR45 ;  /* 0x000000043f2d7899 */ /* 0x000fe2000801162d */
[----:B------:R-:W-:-:S03]  /*9a10*/  ISETP.NE.AND.EX P0, PT, RZ, UR9, PT, P0 ;  /* 0x00000009ff007c0c */ /* 0x000fc6000bf05300 */
[----:B------:R-:W-:-:S04]  /*9a20*/  ULOP3.LUT UR45, UR45, 0x3fff, URZ, 0xc0, !UPT ;  /* 0x00003fff2d2d7892 */ /* 0x000fc8000f8ec03f */
[----:B------:R-:W-:-:S04]  /*9a30*/  ULOP3.LUT UR4, UR45, 0x10000, URZ, 0xfc, !UPT ;  /* 0x000100002d047892 */ /* 0x000fc8000f8efc3f */
[----:B------:R-:W-:Y:S02]  /*9a40*/  UIMAD UR4, UR47, 0x280, UR4 ;  /* 0x000002802f0478a4 */ /* 0x000fe4000f8e0204 */
[----:B------:R-:W2:Y:S05]  /*9a50*/  @P0 LDC.64 R10, c[0x0][0x9c8] ;  /* 0x00027200ff0a0b82 */ /* 0x000eaa0000000a00 */
[----:B------:R-:W-:Y:S02]  /*9a60*/  UMOV UR6, UR4 ;  /* 0x0000000400067c82 */ /* 0x000fe40008000000 */
[----:B------:R-:W-:Y:S01]  /*9a70*/  QGMMA.64x64x32.F32.E4M3.E4M3 R24, R152, gdesc[UR4], R24, gsb0 ;  /* 0x00e0000498187df3 */ /* 0x000fe20008000818 */
[----:B--2---:R-:W-:-:S02]  /*9a80*/  @P0 IMAD R8, R10, UR37, RZ ;  /* 0x000000250a080c24 */ /* 0x004fc4000f8e02ff */
[----:B-1----:R-:W-:-:S04]  /*9a90*/  @P0 IMAD.WIDE.U32 R6, R10, UR36, RZ ;  /* 0x000000240a060c25 */ /* 0x002fc8000f8e00ff */
[----:B0-----:R-:W-:Y:S02]  /*9aa0*/  @P0 IMAD R5, R11, UR36, R8 ;  /* 0x000000240b050c24 */ /* 0x001fe4000f8e0208 */
[----:B------:R-:W0:Y:S02]  /*9ab0*/  @P0 LDC.64 R8, c[0x0][0x9d0] ;  /* 0x00027400ff080b82 */ /* 0x000e240000000a00 */
[----:B------:R-:W-:Y:S01]  /*9ac0*/  @P0 IMAD.IADD R7, R7, 0x1, R5 ;  /* 0x0000000107070824 */ /* 0x000fe200078e0205 */
[----:B------:R-:W-:Y:S01]  /*9ad0*/  UIADD3 UR6, UR4, 0x80, URZ ;  /* 0x0000008004067890 */ /* 0x000fe2000fffe03f */
[----:B0-----:R-:W-:-:S04]  /*9ae0*/  @P0 IMAD.WIDE.U32 R6, R8, UR39, R6 ;  /* 0x0000002708060c25 */ /* 0x001fc8000f8e0006 */
[----:B------:R-:W-:Y:S01]  /*9af0*/  @P0 IMAD R5, R9, UR39, R7 ;  /* 0x0000002709050c24 */ /* 0x000fe2000f8e0207 */
[----:B------:R-:W-:-:S04]  /*9b00*/  @P0 LEA R8, P2, R6, UR8, 0x2 ;  /* 0x0000000806080c11 */ /* 0x000fc8000f8410ff */
[----:B------:R-:W-:Y:S01]  /*9b10*/  @P0 LEA.HI.X R9, R6, UR9, R5, 0x2, P2 ;  /* 0x0000000906090c11 */ /* 0x000fe200090f1405 */
[----:B------:R-:W-:-:S06]  /*9b20*/  IMAD.MOV.U32 R5, RZ, RZ, 0x3f800000 ;  /* 0x3f800000ff057424 */ /* 0x000fcc00078e00ff */
        /* <DEDUP_REMOVED lines=13> */
[----:B0-----:R-:W0:Y:S01]  /*9c00*/  SHFL.BFLY PT, R8, R3, 0x2, 0x1f ;  /* 0x0c401f0003087f89 */ /* 0x001e2200000e0000 */
[----:B------:R-:W-:Y:S02]  /*9c10*/  WARPGROUP.DEPBAR.LE gsb0, 0x0 ;  /* 0x00008000000079c5 */ /* 0x000fe40000010000 */
[----:B------:R-:W-:-:S06]  /*9c20*/  WARPGROUP.ARRIVE ;  /* 0x00000000000079c5 */ /* 0x000fcc0000000000 */
[----:B------:R-:W-:Y:S01]  /*9c30*/  QGMMA.64x64x32.F32.E4M3.E4M3 R24, R140, gdesc[UR4], R24, gsb0 ;  /* 0x00e000048c187df3 */ /* 0x000fe20008000818 */
[----:B-1----:R-:W-:-:S01]  /*9c40*/  FADD.FTZ R7, R7, R4 ;  /* 0x0000000407077221 */ /* 0x002fc20000010000 */
[----:B------:R-:W-:Y:S01]  /*9c50*/  UIADD3 UR6, UR4, 0x200, URZ ;  /* 0x0000020004067890 */ /* 0x000fe2000fffe03f */
[----:B0-----:R-:W-:-:S01]  /*9c60*/  FADD.FTZ R8, R8, R3 ;  /* 0x0000000308087221 */ /* 0x001fc20000010000 */
[----:B------:R-:W-:Y:S02]  /*9c70*/  UMOV UR7, 0xc0000010 ;  /* 0xc000001000077882 */ /* 0x000fe40000000000 */
[----:B------:R-:W0:Y:S04]  /*9c80*/  SHFL.BFLY PT, R6, R7, 0x1, 0x1f ;  /* 0x0c201f0007067f89 */ /* 0x000e2800000e0000 */
        /* <DEDUP_REMOVED lines=33> */
.L_x_1688:
        /* <DEDUP_REMOVED lines=42> */
.L_x_1655:
        /* <DEDUP_REMOVED lines=14> */
[----:B------:R-:W-:Y:S01]  /*a220*/  ULDC.64 UR10, c[0x0][0xc00] ;  /* 0x00030000000a7ab9 */ /* 0x000fe20000000a00 */
[----:B------:R-:W2:Y:S01]  /*a230*/  LDL R12, [R1+0x18] ;  /* 0x00001800010c7983 */ /* 0x000ea20000100800 */
[----:B0-----:R-:W-:-:S05]  /*a240*/  IMAD.SHL.U32 R2, R10, 0x4, RZ ;  /* 0x000000040a027824 */ /* 0x001fca00078e00ff */
[----:B------:R-:W-:Y:S01]  /*a250*/  LOP3.LUT R2, R2, 0xc, RZ, 0xc0, !PT ;  /* 0x0000000c02027812 */ /* 0x000fe200078ec0ff */
[----:B------:R-:W-:Y:S03]  /*a260*/  BAR.SYNC.DEFER_BLOCKING 0x1, 0x180 ;  /* 0x0046000000007b1d */ /* 0x000fe60000010000 */
[----:B------:R-:W-:-:S05]  /*a270*/  IADD3 R2, P0, R2, UR8, RZ ;  /* 0x0000000802027c10 */ /* 0x000fca000ff1e0ff */
[----:B------:R-:W-:Y:S01]  /*a280*/  IMAD.X R3, RZ, RZ, UR9, P0 ;  /* 0x00000009ff037e24 */ /* 0x000fe200080e06ff */
[----:B------:R-:W0:Y:S01]  /*a290*/  S2R R13, SR_SWINHI ;  /* 0x00000000000d7919 */ /* 0x000e220000002f00 */
[----:B------:R-:W-:-:S03]  /*a2a0*/  ULDC.64 UR8, c[0x0][0xc00] ;  /* 0x0003000000087ab9 */ /* 0x000fc60000000a00 */
[----:B------:R2:W3:Y:S01]  /*a2b0*/  LDG.E.CONSTANT R11, desc[UR54][R2.64] ;  /* 0x00000036020b7981 */ /* 0x0004e2000c1e9900 */
[----:B------:R-:W-:Y:S01]  /*a2c0*/  LOP3.LUT P0, R10, R10, 0x3, RZ, 0xc0, !PT ;  /* 0x000000030a0a7812 */ /* 0x000fe2000780c0ff */
[----:B------:R-:W-:-:S03]  /*a2d0*/  UIMAD.WIDE UR8, UR36, 0x4, UR8 ;  /* 0x00000004240878a5 */ /* 0x000fc6000f8e0208 */
        /* <DEDUP_REMOVED lines=11> */
[----:B------:R-:W-:Y:S02]  /*a390*/  MOV R42, R0 ;  /* 0x00000000002a7202 */ /* 0x000fe40000000f00 */
[----:B0-----:R-:W-:-:S02]  /*a3a0*/  MOV R43, R13 ;  /* 0x0000000d002b7202 */ /* 0x001fc40000000f00 */
        /* <DEDUP_REMOVED lines=20> */
[----:B------:R-:W-:Y:S01]  /*a4f0*/  SEL R32, R55, R54, P0 ;  /* 0x0000003637207207 */ /* 0x000fe20000000000 */
[----:B--2---:R-:W-:Y:S01]  /*a500*/  IMAD.WIDE R2, R12, 0x2, R42 ;  /* 0x000000020c027825 */ /* 0x004fe200078e022a */
[----:B------:R-:W-:Y:S02]  /*a510*/  SEL R12, R38, R39, P0 ;  /* 0x00000027260c7207 */ /* 0x000fe40000000000 */
[C---:B------:R-:W-:Y:S02]  /*a520*/  IADD3 R9, P3, R2.reuse, 0x20, RZ ;  /* 0x0000002002097810 */ /* 0x040fe40007f7e0ff */
[----:B------:R-:W-:-:S02]  /*a530*/  LOP3.LUT R7, R2, 0x380, RZ, 0xc0, !PT ;  /* 0x0000038002077812 */ /* 0x000fc400078ec0ff */
[C---:B------:R-:W-:Y:S02]  /*a540*/  IADD3 R13, P2, R2.reuse, 0x40, RZ ;  /* 0x00000040020d7810 */ /* 0x040fe40007f5e0ff */
[----:B------:R-:W-:Y:S02]  /*a550*/  LOP3.LUT R8, R9, 0x380, RZ, 0xc0, !PT ;  /* 0x0000038009087812 */ /* 0x000fe400078ec0ff */
[----:B------:R-:W-:Y:S02]  /*a560*/  IADD3 R30, P1, R2, 0x60, RZ ;  /* 0x00000060021e7810 */ /* 0x000fe40007f3e0ff */
[----:B------:R-:W-:Y:S02]  /*a570*/  SHF.R.U64 R7, R7, 0x3, RZ ;  /* 0x0000000307077819 */ /* 0x000fe400000012ff */
[----:B------:R-:W-:Y:S01]  /*a580*/  LOP3.LUT R4, R13, 0x380, RZ, 0xc0, !PT ;  /* 0x000003800d047812 */ /* 0x000fe200078ec0ff */
[----:B------:R-:W-:Y:S01]  /*a590*/  IMAD.X R5, RZ, RZ, R3, P1 ;  /* 0x000000ffff057224 */ /* 0x000fe200008e0603 */
[----:B------:R-:W-:-:S02]  /*a5a0*/  SHF.R.U64 R8, R8, 0x3, RZ ;  /* 0x0000000308087819 */ /* 0x000fc400000012ff */
[----:B------:R-:W-:Y:S02]  /*a5b0*/  LOP3.LUT R15, R30, 0x380, RZ, 0xc0, !PT ;  /* 0x000003801e0f7812 */ /* 0x000fe400078ec0ff */
[----:B------:R-:W-:Y:S01]  /*a5c0*/  LOP3.LUT R2, R7, R2, RZ, 0x3c, !PT ;  /* 0x0000000207027212 */ /* 0x000fe200078e3cff */
[--C-:B------:R-:W-:Y:S01]  /*a5d0*/  IMAD.X R7, RZ, RZ, R3.reuse, P2 ;  /* 0x000000ffff077224 */ /* 0x100fe200010e0603 */
[----:B------:R-:W-:Y:S02]  /*a5e0*/  SHF.R.U64 R4, R4, 0x3, RZ ;  /* 0x0000000304047819 */ /* 0x000fe400000012ff */
[----:B------:R-:W-:Y:S01]  /*a5f0*/  LOP3.LUT R8, R8, R9, RZ, 0x3c, !PT ;  /* 0x0000000908087212 */ /* 0x000fe200078e3cff */
[----:B------:R-:W-:Y:S01]  /*a600*/  IMAD.X R9, RZ, RZ, R3, P3 ;  /* 0x000000ffff097224 */ /* 0x000fe200018e0603 */
[----:B------:R-:W-:Y:S02]  /*a610*/  SHF.R.U64 R15, R15, 0x3, RZ ;  /* 0x000000030f0f7819 */ /* 0x000fe400000012ff */
[----:B------:R-:W-:-:S02]  /*a620*/  MOV R67, R2 ;  /* 0x0000000200437202 */ /* 0x000fc40000000f00 */
[----:B------:R-:W-:Y:S02]  /*a630*/  LOP3.LUT R6, R4, R13, RZ, 0x3c, !PT ;  /* 0x0000000d04067212 */ /* 0x000fe400078e3cff */
[----:B------:R-:W-:Y:S02]  /*a640*/  LOP3.LUT R4, R15, R30, RZ, 0x3c, !PT ;  /* 0x0000001e0f047212 */ /* 0x000fe400078e3cff */
[----:B------:R-:W-:Y:S02]  /*a650*/  MOV R30, R6 ;  /* 0x00000006001e7202 */ /* 0x000fe40000000f00 */
[----:B------:R-:W-:Y:S02]  /*a660*/  MOV R65, R4 ;  /* 0x0000000400417202 */ /* 0x000fe40000000f00 */
[----:B------:R-:W-:Y:S02]  /*a670*/  MOV R66, R8 ;  /* 0x0000000800427202 */ /* 0x000fe40000000f00 */
[----:B---3--:R-:W-:Y:S01]  /*a680*/  LOP3.LUT R3, R11, 0x2, RZ, 0x3c, !PT ;  /* 0x000000020b037812 */ /* 0x008fe200078e3cff */
[----:B------:R-:W-:Y:S04]  /*a690*/  SHFL.IDX PT, R46, R96, R11, 0x1c1f ;  /* 0x001c1f0b602e7589 */ /* 0x000fe800000e0000 */
[----:B------:R-:W0:Y:S04]  /*a6a0*/  SHFL.IDX PT, R47, R92, R3, 0x1c1f ;  /* 0x001c1f035c2f7589 */ /* 0x000e2800000e0000 */
[----:B------:R-:W-:Y:S04]  /*a6b0*/  SHFL.IDX PT, R38, R68, R11, 0x1c1f ;  /* 0x001c1f0b44267589 */ /* 0x000fe800000e0000 */
[----:B------:R1:W-:Y:S04]  /*a6c0*/  SHFL.IDX PT, R39, R62, R3, 0x1c1f ;  /* 0x001c1f033e277589 */ /* 0x0003e800000e0000 */
[----:B------:R-:W-:Y:S04]  /*a6d0*/  SHFL.IDX PT, R54, R88, R11, 0x1c1f ;  /* 0x001c1f0b58367589 */ /* 0x000fe800000e0000 */
[----:B------:R-:W2:Y:S01]  /*a6e0*/  SHFL.IDX PT, R55, R84, R3, 0x1c1f ;  /* 0x001c1f0354377589 */ /* 0x000ea200000e0000 */
[----:B-1----:R-:W-:-:S03]  /*a6f0*/  IMAD.U32 R62, RZ, RZ, UR8 ;  /* 0x00000008ff3e7e24 */ /* 0x002fc6000f8e00ff */
[----:B------:R0:W-:Y:S04]  /*a700*/  SHFL.IDX PT, R34, R44, R11, 0x1c1f ;  /* 0x001c1f0b2c227589 */ /* 0x0001e800000e0000 */
[----:B------:R-:W-:Y:S04]  /*a710*/  SHFL.IDX PT, R35, R48, R3, 0x1c1f ;  /* 0x001c1f0330237589 */ /* 0x000fe800000e0000 */
[----:B------:R-:W-:Y:S01]  /*a720*/  SHFL.IDX PT, R2, R98, R11, 0x1c1f ;  /* 0x001c1f0b62027589 */ /* 0x000fe200000e0000 */
[----:B0-----:R-:W-:-:S03]  /*a730*/  SEL R44, R46, R47, P0 ;  /* 0x0000002f2e2c7207 */ /* 0x001fc60000000000 */
[----:B------:R-:W-:Y:S01]  /*a740*/  SHFL.IDX PT, R52, R80, R11, 0x1c1f ;  /* 0x001c1f0b50347589 */ /* 0x000fe200000e0000 */
[----:B------:R-:W-:-:S03]  /*a750*/  SEL R46, R47, R46, P0 ;  /* 0x0000002e2f2e7207 */ /* 0x000fc60000000000 */
[----:B------:R-:W0:Y:S04]  /*a760*/  SHFL.IDX PT, R5, R94, R3, 0x1c1f ;  /* 0x001c1f035e057589 */ /* 0x000e2800000e0000 */
[----:B------:R-:W-:Y:S01]  /*a770*/  SHFL.IDX PT, R10, R10, R11, 0x1c1f ;  /* 0x001c1f0b0a0a7589 */ /* 0x000fe200000e0000 */
[----:B--2---:R-:W-:Y:S02]  /*a780*/  SEL R50, R54, R55, P0 ;  /* 0x0000003736327207 */ /* 0x004fe40000000000 */
[----:B------:R-:W-:Y:S01]  /*a790*/  SEL R54, R55, R54, P0 ;  /* 0x0000003637367207 */ /* 0x000fe20000000000 */
[----:B------:R-:W1:Y:S04]  /*a7a0*/  SHFL.IDX PT, R53, R76, R3, 0x1c1f ;  /* 0x001c1f034c357589 */ /* 0x000e6800000e0000 */
[----:B------:R-:W-:Y:S04]  /*a7b0*/  SHFL.IDX PT, R28, R28, R11, 0x1c1f ;  /* 0x001c1f0b1c1c7589 */ /* 0x000fe800000e0000 */
[----:B------:R-:W2:Y:S04]  /*a7c0*/  SHFL.IDX PT, R15, R64, R3, 0x1c1f ;  /* 0x001c1f03400f7589 */ /* 0x000ea800000e0000 */
[----:B------:R3:W-:Y:S04]  /*a7d0*/  SHFL.IDX PT, R29, R36, R3, 0x1c1f ;  /* 0x001c1f03241d7589 */ /* 0x0007e800000e0000 */
[----:B------:R-:W-:Y:S01]  /*a7e0*/  SHFL.IDX PT, R4, R90, R11, 0x1c1f ;  /* 0x001c1f0b5a047589 */ /* 0x000fe200000e0000 */
[----:B0-----:R-:W-:-:S02]  /*a7f0*/  SEL R45, R2, R5, P0 ;  /* 0x00000005022d7207 */ /* 0x001fc40000000000 */
[----:B------:R-:W-:Y:S01]  /*a800*/  SEL R47, R5, R2, P0 ;  /* 0x00000002052f7207 */ /* 0x000fe20000000000 */
[----:B------:R-:W-:Y:S01]  /*a810*/  SHFL.IDX PT, R60, R60, R11, 0x1c1f ;  /* 0x001c1f0b3c3c7589 */ /* 0x000fe200000e0000 */
[----:B---3--:R-:W-:-:S03]  /*a820*/  SEL R36, R34, R35, P0 ;  /* 0x0000002322247207 */ /* 0x008fc60000000000 */
[----:B------:R-:W0:Y:S01]  /*a830*/  SHFL.IDX PT, R7, R86, R3, 0x1c1f ;  /* 0x001c1f0356077589 */ /* 0x000e2200000e0000 */
[----:B-1----:R-:W-:Y:S02]  /*a840*/  SEL R48, R52, R53, P0 ;  /* 0x0000003534307207 */ /* 0x002fe40000000000 */
[----:B------:R-:W-:Y:S01]  /*a850*/  SEL R34, R35, R34, P0 ;  /* 0x0000002223227207 */ /* 0x000fe20000000000 */
[----:B------:R-:W-:Y:S01]  /*a860*/  SHFL.IDX PT, R12, R12, R11, 0x1c1f ;  /* 0x001c1f0b0c0c7589 */ /* 0x000fe200000e0000 */
[----:B------:R-:W-:-:S03]  /*a870*/  SEL R52, R53, R52, P0 ;  /* 0x0000003435347207 */ /* 0x000fc60000000000 */
[----:B------:R-:W1:Y:S01]  /*a880*/  SHFL.IDX PT, R61, R70, R3, 0x1c1f ;  /* 0x001c1f03463d7589 */ /* 0x000e6200000e0000 */
[----:B--2---:R-:W-:-:S03]  /*a890*/  SEL R41, R10, R15, P0 ;  /* 0x0000000f0a297207 */ /* 0x004fc60000000000 */
[----:B------:R1:W2:Y:S04]  /*a8a0*/  SHFL.IDX PT, R21, R58, R3, 0x1c1f ;  /* 0x001c1f033a157589 */ /* 0x0002a800000e0000 */
[----:B------:R-:W-:Y:S04]  /*a8b0*/  SHFL.IDX PT, R6, R82, R11, 0x1c1f ;  /* 0x001c1f0b52067589 */ /* 0x000fe800000e0000 */
[----:B------:R-:W3:Y:S04]  /*a8c0*/  SHFL.IDX PT, R9, R78, R3, 0x1c1f ;  /* 0x001c1f034e097589 */ /* 0x000ee800000e0000 */
[----:B------:R-:W-:Y:S01]  /*a8d0*/  SHFL.IDX PT, R14, R14, R11, 0x1c1f ;  /* 0x001c1f0b0e0e7589 */ /* 0x000fe200000e0000 */
[----:B0-----:R-:W-:-:S02]  /*a8e0*/  SEL R51, R4, R7, P0 ;  /* 0x0000000704337207 */ /* 0x001fc40000000000 */
[----:B------:R-:W-:Y:S01]  /*a8f0*/  SEL R55, R7, R4, P0 ;  /* 0x0000000407377207 */ /* 0x000fe20000000000 */
[----:B------:R0:W4:Y:S01]  /*a900*/  SHFL.IDX PT, R25, R40, R3, 0x1c1f ;  /* 0x001c1f0328197589 */ /* 0x00012200000e0000 */
[----:B------:R-:W-:-:S03]  /*a910*/  F2FP.BF16.F32.PACK_AB R4, R45, R44 ;  /* 0x0000002c2d04723e */ /* 0x000fc600000010ff */
[----:B------:R-:W-:Y:S01]  /*a920*/  SHFL.IDX PT, R8, R74, R11, 0x1c1f ;  /* 0x001c1f0b4a087589 */ /* 0x000fe200000e0000 */
[----:B-1----:R-:W-:Y:S02]  /*a930*/  SEL R58, R60, R61, P0 ;  /* 0x0000003d3c3a7207 */ /* 0x002fe40000000000 */
[----:B------:R-:W-:Y:S01]  /*a940*/  SEL R60, R61, R60, P0 ;  /* 0x0000003c3d3c7207 */ /* 0x000fe20000000000 */
[----:B------:R-:W-:Y:S01]  /*a950*/  SHFL.IDX PT, R24, R24, R11, 0x1c1f ;  /* 0x001c1f0b18187589 */ /* 0x000fe200000e0000 */
[----:B--2---:R-:W-:Y:S02]  /*a960*/  SEL R37, R12, R21, P0 ;  /* 0x000000150c257207 */ /* 0x004fe40000000000 */
[----:B0-----:R-:W-:Y:S01]  /*a970*/  SEL R40, R38, R39, P0 ;  /* 0x0000002726287207 */ /* 0x001fe20000000000 */
[----:B------:R-:W0:Y:S01]  /*a980*/  SHFL.IDX PT, R13, R72, R3, 0x1c1f ;  /* 0x001c1f03480d7589 */ /* 0x000e2200000e0000 */
[----:B------:R-:W-:Y:S02]  /*a990*/  SEL R38, R39, R38, P0 ;  /* 0x0000002627267207 */ /* 0x000fe40000000000 */
[----:B------:R-:W-:Y:S01]  /*a9a0*/  SEL R39, R15, R10, P0 ;  /* 0x0000000a0f277207 */ /* 0x000fe20000000000 */
[----:B------:R-:W-:Y:S01]  /*a9b0*/  SHFL.IDX PT, R26, R26, R11, 0x1c1f ;  /* 0x001c1f0b1a1a7589 */ /* 0x000fe200000e0000 */
[----:B------:R-:W-:-:S02]  /*a9c0*/  SEL R35, R21, R12, P0 ;  /* 0x0000000c15237207 */ /* 0x000fc40000000000 */
[----:B---3--:R-:W-:Y:S01]  /*a9d0*/  SEL R49, R6, R9, P0 ;  /* 0x0000000906317207 */ /* 0x008fe20000000000 */
[----:B------:R1:W2:Y:S01]  /*a9e0*/  SHFL.IDX PT, R27, R32, R3, 0x1c1f ;  /* 0x001c1f03201b7589 */ /* 0x0002a200000e0000 */
[----:B------:R-:W-:Y:S02]  /*a9f0*/  SEL R53, R9, R6, P0 ;  /* 0x0000000609357207 */ /* 0x000fe40000000000 */
[----:B------:R-:W-:Y:S01]  /*aa00*/  F2FP.BF16.F32.PACK_AB R5, R41, R40 ;  /* 0x000000282905723e */ /* 0x000fe200000010ff */
[----:B------:R3:W3:Y:S01]  /*aa10*/  SHFL.IDX PT, R63, R20, R3, 0x1c1f ;  /* 0x001c1f03143f7589 */ /* 0x0006e200000e0000 */
[----:B----4-:R-:W-:Y:S02]  /*aa20*/  SEL R33, R14, R25, P0 ;  /* 0x000000190e217207 */ /* 0x010fe40000000000 */
[----:B------:R-:W-:Y:S02]  /*aa30*/  F2FP.BF16.F32.PACK_AB R6, R47, R46 ;  /* 0x0000002e2f06723e */ /* 0x000fe400000010ff */
[----:B------:R-:W-:-:S02]  /*aa40*/  F2FP.BF16.F32.PACK_AB R7, R39, R38 ;  /* 0x000000262707723e */ /* 0x000fc400000010ff */
[----:B-1----:R-:W-:Y:S02]  /*aa50*/  SEL R32, R28, R29, P0 ;  /* 0x0000001d1c207207 */ /* 0x002fe40000000000 */
[----:B------:R-:W-:Y:S01]  /*aa60*/  SEL R28, R29, R28, P0 ;  /* 0x0000001c1d1c7207 */ /* 0x000fe20000000000 */
[----:B------:R-:W-:Y:S01]  /*aa70*/  STSM.16.M88.4 [R67], R4 ;  /* 0x0000000443007844 */ /* 0x000fe20000000200 */
[----:B------:R-:W-:Y:S02]  /*aa80*/  SEL R29, R25, R14, P0 ;  /* 0x0000000e191d7207 */ /* 0x000fe40000000000 */
[----:B0-----:R-:W-:Y:S02]  /*aa90*/  SEL R59, R8, R13, P0 ;  /* 0x0000000d083b7207 */ /* 0x001fe40000000000 */
[----:B------:R-:W-:Y:S02]  /*aaa0*/  SEL R61, R13, R8, P0 ;  /* 0x000000080d3d7207 */ /* 0x000fe40000000000 */
[----:B------:R-:W-:-:S02]  /*aab0*/  F2FP.BF16.F32.PACK_AB R8, R51, R50 ;  /* 0x000000323308723e */ /* 0x000fc400000010ff */
[----:B------:R-:W-:Y:S02]  /*aac0*/  F2FP.BF16.F32.PACK_AB R9, R37, R36 ;  /* 0x000000242509723e */ /* 0x000fe400000010ff */
[----:B--2---:R-:W-:Y:S02]  /*aad0*/  SEL R21, R24, R27, P0 ;  /* 0x0000001b18157207 */ /* 0x004fe40000000000 */
[----:B---3--:R-:W-:Y:S02]  /*aae0*/  SEL R3, R27, R24, P0 ;  /* 0x000000181b037207 */ /* 0x008fe40000000000 */
[----:B------:R-:W-:Y:S02]  /*aaf0*/  SEL R20, R26, R63, P0 ;  /* 0x0000003f1a147207 */ /* 0x000fe40000000000 */
[----:B------:R-:W-:Y:S01]  /*ab00*/  SEL R2, R63, R26, P0 ;  /* 0x0000001a3f027207 */ /* 0x000fe20000000000 */
[----:B------:R-:W-:Y:S01]  /*ab10*/  IMAD.U32 R63, RZ, RZ, UR9 ;  /* 0x00000009ff3f7e24 */ /* 0x000fe2000f8e00ff */
[----:B------:R-:W-:Y:S01]  /*ab20*/  F2FP.BF16.F32.PACK_AB R10, R55, R54 ;  /* 0x00000036370a723e */ /* 0x000fe200000010ff */
[----:B------:R-:W-:Y:S01]  /*ab30*/  ULDC.64 UR8, c[0x0][0xc08] ;  /* 0x0003020000087ab9 */ /* 0x000fe20000000a00 */
[----:B------:R-:W-:-:S02]  /*ab40*/  F2FP.BF16.F32.PACK_AB R11, R35, R34 ;  /* 0x00000022230b723e */ /* 0x000fc400000010ff */
[----:B------:R-:W-:Y:S02]  /*ab50*/  F2FP.BF16.F32.PACK_AB R12, R49, R48 ;  /* 0x00000030310c723e */ /* 0x000fe400000010ff */
[----:B------:R-:W-:Y:S01]  /*ab60*/  F2FP.BF16.F32.PACK_AB R13, R33, R32 ;  /* 0x00000020210d723e */ /* 0x000fe200000010ff */
[----:B------:R-:W-:Y:S01]  /*ab70*/  STSM.16.M88.4 [R66], R8 ;  /* 0x0000000842007844 */ /* 0x000fe20000000200 */
[----:B------:R-:W-:Y:S02]  /*ab80*/  F2FP.BF16.F32.PACK_AB R14, R53, R52 ;  /* 0x00000034350e723e */ /* 0x000fe400000010ff */
[----:B------:R-:W-:Y:S02]  /*ab90*/  F2FP.BF16.F32.PACK_AB R15, R29, R28 ;  /* 0x0000001c1d0f723e */ /* 0x000fe400000010ff */
[----:B------:R-:W-:Y:S02]  /*aba0*/  F2FP.BF16.F32.PACK_AB R24, R59, R58 ;  /* 0x0000003a3b18723e */ /* 0x000fe400000010ff */
[----:B------:R-:W-:Y:S01]  /*abb0*/  F2FP.BF16.F32.PACK_AB R25, R21, R20 ;  /* 0x000000141519723e */ /* 0x000fe200000010ff */
[----:B------:R-:W-:Y:S01]  /*abc0*/  STSM.16.M88.4 [R30], R12 ;  /* 0x0000000c1e007844 */ /* 0x000fe20000000200 */
[----:B------:R-:W-:-:S02]  /*abd0*/  F2FP.BF16.F32.PACK_AB R26, R61, R60 ;  /* 0x0000003c3d1a723e */ /* 0x000fc400000010ff */
[----:B------:R-:W-:Y:S02]  /*abe0*/  F2FP.BF16.F32.PACK_AB R27, R3, R2 ;  /* 0x00000002031b723e */ /* 0x000fe400000010ff */
[----:B------:R-:W-:-:S03]  /*abf0*/  ISETP.NE.U32.AND P0, PT, RZ, UR10, PT ;  /* 0x0000000aff007c0c */ /* 0x000fc6000bf05070 */
[----:B------:R0:W-:Y:S01]  /*ac00*/  STSM.16.M88.4 [R65], R24 ;  /* 0x0000001841007844 */ /* 0x0001e20000000200 */
[----:B------:R-:W-:Y:S01]  /*ac10*/  BAR.SYNC.DEFER_BLOCKING 0x1, 0x180 ;  /* 0x0046000000007b1d */ /* 0x000fe20000010000 */
[----:B------:R-:W-:-:S07]  /*ac20*/  ISETP.NE.AND.EX P0, PT, RZ, UR11, PT, P0 ;  /* 0x0000000bff007c0c */ /* 0x000fce000bf05300 */
[----:B0-----:R-:W0:Y:S06]  /*ac30*/  LDC R65, c[0x0][0xbe8] ;  /* 0x0002fa00ff417b82 */ /* 0x001e2c0000000800 */
[----:B------:R-:W2:Y:S01]  /*ac40*/  @P0 LDG.E R64, desc[UR54][R62.64] ;  /* 0x000000363e400981 */ /* 0x000ea2000c1e1900 */
[----:B------:R-:W-:Y:S01]  /*ac50*/  UISETP.NE.U32.AND UP0, UPT, UR8, URZ, UPT ;  /* 0x0000003f0800728c */ /* 0x000fe2000bf05070 */
[----:B------:R-:W-:-:S03]  /*ac60*/  ULDC UR4, c[0x0][0xa88] ;  /* 0x0002a20000047ab9 */ /* 0x000fc60000000800 */
[----:B------:R-:W-:Y:S01]  /*ac70*/  UISETP.NE.AND.EX UP0, UPT, UR9, URZ, UPT, UP0 ;  /* 0x0000003f0900728c */ /* 0x000fe2000bf05300 */
[----:B------:R-:W-:Y:S01]  /*ac80*/  IMAD.U32 R30, RZ, RZ, UR4 ;  /* 0x00000004ff1e7e24 */ /* 0x000fe2000f8e00ff */
[----:B------:R-:W-:-:S04]  /*ac90*/  UMOV UR16, 0x9b8 ;  /* 0x000009b800107882 */ /* 0x000fc80000000000 */
[----:B------:R-:W-:Y:S02]  /*aca0*/  PLOP3.LUT P4, PT, PT, PT, UP0, 0x80, 0x0 ;  /* 0x000000000000781c */ /* 0x000fe40003f8f008 */
[----:B0-----:R-:W-:-:S03]  /*acb0*/  ISETP.NE.AND P1, PT, R65, 0x1, PT ;  /* 0x000000014100780c */ /* 0x001fc60003f25270 */
[----:B------:R-:W-:-:S04]  /*acc0*/  @UP0 ULEA UR8, UP1, UR36, UR8, 0x2 ;  /* 0x0000000824080291 */ /* 0x000fc8000f82103f */
[----:B------:R-:W-:-:S06]  /*acd0*/  @UP0 ULEA.HI.X UR9, UR36, UR9, UR37, 0x2, UP1 ;  /* 0x0000000924090291 */ /* 0x000fcc00088f1425 */
[----:B------:R-:W0:Y:S01]  /*ace0*/  @P1 LDC R6, c[0x0][0xbec] ;  /* 0x0002fb00ff061b82 */ /* 0x000e220000000800 */
[----:B------:R-:W-:Y:S01]  /*acf0*/  UISETP.GT.AND UP1, UPT, UR46, 0x1, UPT ;  /* 0x000000012e00788c */ /* 0x000fe2000bf24270 */
[----:B------:R-:W-:-:S06]  /*ad00*/  IMAD.U32 R4, RZ, RZ, UR8 ;  /* 0x00000008ff047e24 */ /* 0x000fcc000f8e00ff */
[----:B------:R-:W1:Y:S01]  /*ad10*/  @P1 LDC R9, c[0x0][0xbf0] ;  /* 0x0002fc00ff091b82 */ /* 0x000e620000000800 */
[----:B------:R-:W-:Y:S01]  /*ad20*/  USEL UR16, UR16, 0x978, UP1 ;  /* 0x0000097810107887 */ /* 0x000fe20008800000 */
[----:B------:R-:W-:Y:S01]  /*ad30*/  IMAD.U32 R5, RZ, RZ, UR9 ;  /* 0x00000009ff057e24 */ /* 0x000fe2000f8e00ff */
[----:B------:R-:W-:Y:S01]  /*ad40*/  UISETP.NE.U32.AND UP0, UPT, UR10, URZ, UPT ;  /* 0x0000003f0a00728c */ /* 0x000fe2000bf05070 */
[----:B------:R-:W-:Y:S01]  /*ad50*/  VIADD R11, R17, UR40 ;  /* 0x00000028110b7c36 */ /* 0x000fe20008000000 */
[----:B------:R-:W-:Y:S02]  /*ad60*/  UMOV UR4, URZ ;  /* 0x0000003f00047c82 */ /* 0x000fe40008000000 */
[----:B------:R-:W-:Y:S01]  /*ad70*/  UISETP.NE.AND.EX UP0, UPT, UR11, URZ, UPT, UP0 ;  /* 0x0000003f0b00728c */ /* 0x000fe2000bf05300 */
[----:B------:R0:W5:Y:S01]  /*ad80*/  @P4 LDG.E R30, desc[UR54][R4.64] ;  /* 0x00000036041e4981 */ /* 0x000162000c1e1900 */
[----:B------:R-:W-:Y:S01]  /*ad90*/  USEL UR7, UR41, URZ, UP1 ;  /* 0x0000003f29077287 */ /* 0x000fe20008800000 */
[----:B------:R-:W-:Y:S01]  /*ada0*/  IMAD.MOV.U32 R7, RZ, RZ, R11 ;  /* 0x000000ffff077224 */ /* 0x000fe200078e000b */
[----:B------:R-:W-:-:S02]  /*adb0*/  USEL UR36, UR36, URZ, !UP0 ;  /* 0x0000003f24247287 */ /* 0x000fc4000c000000 */
[----:B------:R-:W-:Y:S01]  /*adc0*/  ULDC.64 UR10, c[0x0][UR16+0x218] ;  /* 0x00008600100a7abb */ /* 0x000fe20008000a00 */
[----:B------:R-:W-:Y:S01]  /*add0*/  ULDC.64 UR14, c[0x0][UR16+0x228] ;  /* 0x00008a00100e7abb */ /* 0x000fe20008000a00 */
[----:B------:R-:W-:Y:S01]  /*ade0*/  ULDC.64 UR12, c[0x0][UR16+0x220] ;  /* 0x00008800100c7abb */ /* 0x000fe20008000a00 */
[----:B------:R-:W-:Y:S02]  /*adf0*/  UIMAD.WIDE.U32 UR8, UR10, UR39, URZ ;  /* 0x000000270a0872a5 */ /* 0x000fe4000f8e003f */
[----:B------:R-:W-:Y:S01]  /*ae00*/  UIMAD.WIDE.U32 UR18, UR14, UR7, URZ ;  /* 0x000000070e1272a5 */ /* 0x000fe2000f8e003f */
[----:B0-----:R-:W-:Y:S01]  /*ae10*/  @P1 IMAD.HI.U32 R4, R11, R6, RZ ;  /* 0x000000060b041227 */ /* 0x001fe200078e00ff */
[----:B------:R-:W-:Y:S02]  /*ae20*/  UIMAD UR10, UR11, UR39, URZ ;  /* 0x000000270b0a72a4 */ /* 0x000fe4000f8e023f */
[----:B------:R-:W-:Y:S02]  /*ae30*/  UIMAD UR14, UR15, UR7, URZ ;  /* 0x000000070f0e72a4 */ /* 0x000fe4000f8e023f */
[----:B------:R-:W-:Y:S01]  /*ae40*/  USEL UR37, UR37, URZ, !UP0 ;  /* 0x0000003f25257287 */ /* 0x000fe2000c000000 */
[----:B-1----:R-:W-:Y:S01]  /*ae50*/  @P1 SHF.R.U32.HI R7, RZ, R9, R4 ;  /* 0x00000009ff071219 */ /* 0x002fe20000011604 */
[----:B------:R-:W-:Y:S01]  /*ae60*/  UIMAD UR7, UR13, UR36, URZ ;  /* 0x000000240d0772a4 */ /* 0x000fe2000f8e023f */
[----:B------:R-:W-:Y:S01]  /*ae70*/  IMAD.U32 R4, RZ, RZ, UR18 ;  /* 0x00000012ff047e24 */ /* 0x000fe2000f8e00ff */
[----:B------:R-:W-:Y:S01]  /*ae80*/  UIADD3 UR9, UR9, UR10, URZ ;  /* 0x0000000a09097290 */ /* 0x000fe2000fffe03f */
[----:B------:R-:W-:Y:S01]  /*ae90*/  IMAD.U32 R5, RZ, RZ, UR19 ;  /* 0x00000013ff057e24 */ /* 0x000fe2000f8e00ff */
[----:B------:R-:W-:Y:S01]  /*aea0*/  UIMAD.WIDE.U32 UR10, UR12, UR36, URZ ;  /* 0x000000240c0a72a5 */ /* 0x000fe2000f8e003f */
[--C-:B------:R-:W-:Y:S01]  /*aeb0*/  IMAD.MOV R6, RZ, RZ, -R7.reuse ;  /* 0x000000ffff067224 */ /* 0x100fe200078e0a07 */
[----:B------:R-:W-:Y:S01]  /*aec0*/  UIMAD UR7, UR12, UR37, UR7 ;  /* 0x000000250c0772a4 */ /* 0x000fe2000f8e0207 */
[----:B------:R-:W-:Y:S01]  /*aed0*/  SHF.R.S32.HI R5, RZ, 0x1f, R7 ;  /* 0x0000001fff057819 */ /* 0x000fe20000011407 */
[----:B------:R-:W-:Y:S01]  /*aee0*/  UIADD3 UR14, UR19, UR14, URZ ;  /* 0x0000000e130e7290 */ /* 0x000fe2000fffe03f */
[----:B------:R-:W-:Y:S01]  /*aef0*/  IMAD R9, R65, R6, R11 ;  /* 0x0000000641097224 */ /* 0x000fe200078e020b */
[----:B------:R-:W-:-:S04]  /*af00*/  UIADD3 UR7, UR11, UR7, URZ ;  /* 0x000000070b077290 */ /* 0x000fc8000fffe03f */
[----:B------:R-:W-:Y:S01]  /*af10*/  IMAD.U32 R8, RZ, RZ, UR14 ;  /* 0x0000000eff087e24 */ /* 0x000fe2000f8e00ff */
[----:B------:R-:W-:Y:S02]  /*af20*/  SHF.R.S32.HI R6, RZ, 0x1f, R9 ;  /* 0x0000001fff067819 */ /* 0x000fe40000011409 */
        /* <DEDUP_REMOVED lines=21> */
.L_x_1691:
        /* <DEDUP_REMOVED lines=13> */
[----:B--2---:R-:W-:-:S04]  /*b150*/  VIADD R13, R12, UR40 ;  /* 0x000000280c0d7c36 */ /* 0x004fc80008000000 */
        /* <DEDUP_REMOVED lines=36> */
[----:B------:R-:W-:Y:S02]  /*b3a0*/  IMAD.X R25, RZ, RZ, R43, P0 ;  /* 0x000000ffff197224 */ /* 0x000fe400000e062b */
[----:B------:R-:W-:-:S04]  /*b3b0*/  SHF.R.U64 R2, R2, 0x3, RZ ;  /* 0x0000000302027819 */ /* 0x000fc800000012ff */
[----:B------:R-:W-:Y:S02]  /*b3c0*/  LOP3.LUT R24, R2, R3, RZ, 0x3c, !PT ;  /* 0x0000000302187212 */ /* 0x000fe400078e3cff */
[----:B------:R-:W0:Y:S01]  /*b3d0*/  @P1 LDC R3, c[0x0][0xbf0] ;  /* 0x0002fc00ff031b82 */ /* 0x000e220000000800 */
[----:B------:R-:W-:Y:S02]  /*b3e0*/  UIMAD.WIDE.U32 UR8, UR4, UR10, URZ ;  /* 0x0000000a040872a5 */ /* 0x000fe4000f8e003f */
[----:B------:R-:W-:Y:S01]  /*b3f0*/  UIMAD UR7, UR4, UR11, UR7 ;  /* 0x0000000b040772a4 */ /* 0x000fe2000f8e0207 */
[----:B------:R-:W-:Y:S01]  /*b400*/  IMAD R2, R18, 0x30, R62 ;  /* 0x0000003012027824 */ /* 0x000fe200078e023e */
[----:B------:R-:W5:Y:S01]  /*b410*/  LD.E.128 R24, desc[UR54][R24.64] ;  /* 0x0000003618187980 */ /* 0x000f62000c101d00 */
[----:B------:R-:W-:Y:S01]  /*b420*/  ULDC.64 UR10, c[0x0][0xae8] ;  /* 0x0002ba00000a7ab9 */ /* 0x000fe20000000a00 */
[----:B------:R-:W-:Y:S01]  /*b430*/  UIADD3 UR9, UR9, UR7, URZ ;  /* 0x0000000709097290 */ /* 0x000fe2000fffe03f */
[----:B------:R-:W-:Y:S01]  /*b440*/  VIADD R29, R2, UR40 ;  /* 0x00000028021d7c36 */ /* 0x000fe20008000000 */
[----:B------:R-:W-:Y:S01]  /*b450*/  USHF.R.S32.HI UR4, URZ, 0x1f, UR36 ;  /* 0x0000001f3f047899 */ /* 0x000fe20008011424 */
[----:B------:R-:W-:Y:S01]  /*b460*/  @!PT LDS RZ, [RZ] ;  /* 0x00000000fffff984 */ /* 0x000fe20000000800 */
[----:B------:R-:W-:Y:S01]  /*b470*/  @!PT LDS RZ, [RZ] ;  /* 0x00000000fffff984 */ /* 0x000fe20000000800 */
[----:B------:R-:W-:Y:S01]  /*b480*/  @!PT LDS RZ, [RZ] ;  /* 0x00000000fffff984 */ /* 0x000fe20000000800 */
[----:B------:R-:W-:Y:S01]  /*b490*/  @!PT LDS RZ, [RZ] ;  /* 0x00000000fffff984 */ /* 0x000fe20000000800 */
[----:B------:R1:W-:Y:S06]  /*b4a0*/  MEMBAR.ALL.CTA ;  /* 0x0000000000007992 */ /* 0x0003ec0000008000 */
[----:B-1----:R-:W1:Y:S01]  /*b4b0*/  FENCE.VIEW.ASYNC.S ;  /* 0x00000000000073c6 */ /* 0x002e620000000000 */
[----:B------:R-:W-:Y:S01]  /*b4c0*/  UIMAD.WIDE.U32 UR8, UR39, UR10, UR8 ;  /* 0x0000000a270872a5 */ /* 0x000fe2000f8e0008 */
[----:B------:R-:W-:-:S03]  /*b4d0*/  @P1 IMAD.HI.U32 R2, R29, R20, RZ ;  /* 0x000000141d021227 */ /* 0x000fc600078e00ff */
[----:B------:R-:W-:Y:S01]  /*b4e0*/  UIMAD UR9, UR39, UR11, UR9 ;  /* 0x0000000b270972a4 */ /* 0x000fe2000f8e0209 */
[----:B------:R-:W-:Y:S02]  /*b4f0*/  IMAD.MOV.U32 R21, RZ, RZ, R29 ;  /* 0x000000ffff157224 */ /* 0x000fe400078e001d */
[----:B------:R-:W-:Y:S01]  /*b500*/  ULDC.64 UR10, c[0x0][0xaf0] ;  /* 0x0002bc00000a7ab9 */ /* 0x000fe20000000a00 */
[----:B------:R-:W-:Y:S01]  /*b510*/  VIADD R0, R0, 0x13220 ;  /* 0x0001322000007836 */ /* 0x000fe20000000000 */
[----:B------:R-:W-:-:S04]  /*b520*/  UIMAD UR4, UR4, UR10, URZ ;  /* 0x0000000a040472a4 */ /* 0x000fc8000f8e023f */
[----:B------:R-:W-:Y:S01]  /*b530*/  UIMAD UR4, UR36, UR11, UR4 ;  /* 0x0000000b240472a4 */ /* 0x000fe2000f8e0204 */
[----:B0-----:R-:W-:Y:S01]  /*b540*/  @P1 SHF.R.U32.HI R21, RZ, R3, R2 ;  /* 0x00000003ff151219 */ /* 0x001fe20000011602 */
[----:B------:R-:W-:Y:S01]  /*b550*/  UIMAD.WIDE.U32 UR36, UR36, UR10, UR8 ;  /* 0x0000000a242472a5 */ /* 0x000fe2000f8e0008 */
[----:B------:R-:W-:Y:S02]  /*b560*/  PRMT R0, RZ, 0x654, R0 ;  /* 0x00000654ff007816 */ /* 0x000fe40000000000 */
[--C-:B------:R-:W-:Y:S01]  /*b570*/  SHF.R.S32.HI R20, RZ, 0x1f, R21.reuse ;  /* 0x0000001fff147819 */ /* 0x100fe20000011415 */
[----:B------:R-:W-:Y:S01]  /*b580*/  UIADD3 UR4, UR37, UR4, URZ ;  /* 0x0000000425047290 */ /* 0x000fe2000fffe03f */
[----:B------:R-:W-:Y:S01]  /*b590*/  IMAD.MOV R28, RZ, RZ, -R21 ;  /* 0x000000ffff1c7224 */ /* 0x000fe200078e0a15 */
[----:B------:R-:W-:Y:S01]  /*b5a0*/  ULDC.64 UR8, c[0x0][0xae0] ;  /* 0x0002b80000087ab9 */ /* 0x000fe20000000a00 */
[----:B------:R-:W-:Y:S01]  /*b5b0*/  IMAD.U32 R3, RZ, RZ, UR37 ;  /* 0x00000025ff037e24 */ /* 0x000fe2000f8e00ff */
[----:B-1----:R0:W-:Y:S01]  /*b5c0*/  SYNCS.ARRIVE.TRANS64.RED.A1T0 RZ, [R0+URZ], RZ ;  /* 0x000000ff00ff79a7 */ /* 0x0021e2000810043f */
[----:B------:R-:W-:-:S02]  /*b5d0*/  IMAD R20, R20, UR8, RZ ;  /* 0x0000000814147c24 */ /* 0x000fc4000f8e02ff */
[----:B------:R-:W-:Y:S02]  /*b5e0*/  IMAD R29, R65, R28, R29 ;  /* 0x0000001c411d7224 */ /* 0x000fe400078e021d */
[----:B------:R-:W-:Y:S02]  /*b5f0*/  IMAD.U32 R2, RZ, RZ, UR36 ;  /* 0x00000024ff027e24 */ /* 0x000fe4000f8e00ff */
[----:B------:R-:W-:Y:S01]  /*b600*/  IMAD.U32 R3, RZ, RZ, UR4 ;  /* 0x00000004ff037e24 */ /* 0x000fe2000f8e00ff */
[----:B------:R-:W-:Y:S01]  /*b610*/  ULDC UR4, c[0x0][0xac8] ;  /* 0x0002b20000047ab9 */ /* 0x000fe20000000800 */
[C---:B------:R-:W-:Y:S01]  /*b620*/  IMAD R33, R21.reuse, UR9, R20 ;  /* 0x0000000915217c24 */ /* 0x040fe2000f8e0214 */
[----:B------:R-:W-:Y:S01]  /*b630*/  SHF.R.S32.HI R20, RZ, 0x1f, R29 ;  /* 0x0000001fff147819 */ /* 0x000fe2000001141d */
[----:B------:R-:W-:Y:S01]  /*b640*/  IMAD.WIDE.U32 R2, R21, UR8, R2 ;  /* 0x0000000815027c25 */ /* 0x000fe2000f8e0002 */
[----:B------:R-:W-:-:S03]  /*b650*/  ULDC.64 UR8, c[0x0][0xad8] ;  /* 0x0002b60000087ab9 */ /* 0x000fc60000000a00 */
[----:B------:R-:W-:Y:S02]  /*b660*/  IMAD.IADD R3, R3, 0x1, R33 ;  /* 0x0000000103037824 */ /* 0x000fe400078e0221 */
[----:B------:R-:W-:Y:S02]  /*b670*/  IMAD R20, R20, UR8, RZ ;  /* 0x0000000814147c24 */ /* 0x000fe4000f8e02ff */
[----:B------:R-:W-:-:S04]  /*b680*/  IMAD.WIDE.U32 R2, R29, UR8, R2 ;  /* 0x000000081d027c25 */ /* 0x000fc8000f8e0002 */
[----:B------:R-:W-:Y:S01]  /*b690*/  IMAD R21, R29, UR9, R20 ;  /* 0x000000091d157c24 */ /* 0x000fe2000f8e0214 */
[----:B------:R-:W-:Y:S01]  /*b6a0*/  ULDC.64 UR8, c[0x0][0xa80] ;  /* 0x0002a00000087ab9 */ /* 0x000fe20000000a00 */
[----:B------:R-:W-:Y:S01]  /*b6b0*/  VIADD R33, R62, UR40 ;  /* 0x000000283e217c36 */ /* 0x000fe20008000000 */
        /* <DEDUP_REMOVED lines=34> */
.L_x_1692:
[----:B------:R-:W-:Y:S01]  /*b8e0*/  ULDC.64 UR10, c[0x0][0xb08] ;  /* 0x0002c200000a7ab9 */ /* 0x000fe20000000a00 */
[----:B------:R-:W0:Y:S01]  /*b8f0*/  @P1 LDC R4, c[0x0][0xbec] ;  /* 0x0002fb00ff041b82 */ /* 0x000e220000000800 */
[----:B------:R-:W-:Y:S01]  /*b900*/  UIMAD UR7, UR12, UR10, URZ ;  /* 0x0000000a0c0772a4 */ /* 0x000fe2000f8e023f */
[----:B------:R-:W-:Y:S01]  /*b910*/  IMAD.MOV.U32 R7, RZ, RZ, R11 ;  /* 0x000000ffff077224 */ /* 0x000fe200078e000b */
[----:B------:R-:W-:Y:S01]  /*b920*/  UIMAD.WIDE.U32 UR8, UR4, UR10, URZ ;  /* 0x0000000a040872a5 */ /* 0x000fe2000f8e003f */
[----:B------:R-:W-:Y:S01]  /*b930*/  ISETP.GE.AND P0, PT, R13, R30, PT ;  /* 0x0000001e0d00720c */ /* 0x000fe20003f06270 */
[----:B------:R-:W-:Y:S01]  /*b940*/  UIMAD UR7, UR4, UR11, UR7 ;  /* 0x0000000b040772a4 */ /* 0x000fe2000f8e0207 */
[C---:B------:R-:W-:Y:S01]  /*b950*/  VIADD R57, R16.reuse, 0x18 ;  /* 0x0000001810397836 */ /* 0x040fe20000000000 */
[----:B------:R-:W-:Y:S01]  /*b960*/  USHF.R.S32.HI UR4, URZ, 0x1f, UR36 ;  /* 0x0000001f3f047899 */ /* 0x000fe20008011424 */
[----:B------:R-:W1:Y:S01]  /*b970*/  @P1 LDC R5, c[0x0][0xbf0] ;  /* 0x0002fc00ff051b82 */ /* 0x000e620000000800 */
[----:B------:R-:W-:Y:S01]  /*b980*/  UIADD3 UR9, UR9, UR7, URZ ;  /* 0x0000000709097290 */ /* 0x000fe2000fffe03f */
[C---:B------:R-:W-:Y:S01]  /*b990*/  VIADD R63, R16.reuse, 0x10 ;  /* 0x00000010103f7836 */ /* 0x040fe20000000000 */
[----:B------:R-:W-:Y:S01]  /*b9a0*/  ULDC.64 UR10, c[0x0][0xb38] ;  /* 0x0002ce00000a7ab9 */ /* 0x000fe20000000a00 */
[C---:B------:R-:W-:Y:S01]  /*b9b0*/  VIADD R66, R16.reuse, 0x8 ;  /* 0x0000000810427836 */ /* 0x040fe20000000000 */
[----:B------:R-:W-:Y:S01]  /*b9c0*/  UIMAD.WIDE.U32 UR8, UR39, UR10, UR8 ;  /* 0x0000000a270872a5 */ /* 0x000fe2000f8e0008 */
[----:B------:R-:W-:Y:S01]  /*b9d0*/  BSSY B1, `(.L_x_1694) ;  /* 0x0000051000017945 */ /* 0x000fe20003800000 */
[----:B------:R-:W-:Y:S01]  /*b9e0*/  SHF.R.S32.HI R26, RZ, 0x1f, R22 ;  /* 0x0000001fff1a7819 */ /* 0x000fe20000011416 */
[C---:B------:R-:W-:Y:S01]  /*b9f0*/  VIADD R56, R16.reuse, 0x18 ;  /* 0x0000001810387836 */ /* 0x040fe20000000000 */
[----:B------:R-:W-:Y:S01]  /*ba00*/  UIMAD UR9, UR39, UR11, UR9 ;  /* 0x0000000b270972a4 */ /* 0x000fe2000f8e0209 */
[----:B------:R-:W-:Y:S01]  /*ba10*/  SHF.R.S32.HI R27, RZ, 0x1f, R23 ;  /* 0x0000001fff1b7819 */ /* 0x000fe20000011417 */
[C---:B------:R-:W-:Y:S01]  /*ba20*/  VIADD R62, R16.reuse, 0x10 ;  /* 0x00000010103e7836 */ /* 0x040fe20000000000 */
[----:B------:R-:W-:Y:S01]  /*ba30*/  ULDC.64 UR10, c[0x0][0xb40] ;  /* 0x0002d000000a7ab9 */ /* 0x000fe20000000a00 */
[----:B------:R-:W-:Y:S01]  /*ba40*/  SHF.R.S32.HI R42, RZ, 0x1f, R156 ;  /* 0x0000001fff2a7819 */ /* 0x000fe2000001149c */
[----:B------:R-:W-:Y:S01]  /*ba50*/  UIMAD UR4, UR4, UR10, URZ ;  /* 0x0000000a040472a4 */ /* 0x000fe2000f8e023f */
[----:B------:R-:W-:Y:S01]  /*ba60*/  SHF.R.S32.HI R43, RZ, 0x1f, R157 ;  /* 0x0000001fff2b7819 */ /* 0x000fe2000001149d */
[----:B0-----:R-:W-:Y:S01]  /*ba70*/  @P1 IMAD.HI.U32 R4, R11, R4, RZ ;  /* 0x000000040b041227 */ /* 0x001fe200078e00ff */
[----:B------:R-:W-:Y:S01]  /*ba80*/  SHF.R.S32.HI R57, RZ, 0x1f, R57 ;  /* 0x0000001fff397819 */ /* 0x000fe20000011439 */
[----:B------:R-:W-:Y:S01]  /*ba90*/  UIMAD UR4, UR36, UR11, UR4 ;  /* 0x0000000b240472a4 */ /* 0x000fe2000f8e0204 */
[----:B------:R-:W-:Y:S01]  /*baa0*/  SHF.R.S32.HI R63, RZ, 0x1f, R63 ;  /* 0x0000001fff3f7819 */ /* 0x000fe2000001143f */
[----:B------:R-:W-:Y:S01]  /*bab0*/  UIMAD.WIDE.U32 UR36, UR36, UR10, UR8 ;  /* 0x0000000a242472a5 */ /* 0x000fe2000f8e0008 */
[----:B------:R-:W-:Y:S01]  /*bac0*/  VIADD R64, R16, 0x8 ;  /* 0x0000000810407836 */ /* 0x000fe20000000000 */
[----:B------:R-:W-:Y:S01]  /*bad0*/  SHF.R.S32.HI R66, RZ, 0x1f, R66 ;  /* 0x0000001fff427819 */ /* 0x000fe20000011442 */
[----:B------:R-:W-:Y:S01]  /*bae0*/  ULDC.64 UR10, c[0x0][0xb48] ;  /* 0x0002d200000a7ab9 */ /* 0x000fe20000000a00 */
[----:B------:R-:W-:Y:S01]  /*baf0*/  UIADD3 UR9, UR37, UR4, URZ ;  /* 0x0000000425097290 */ /* 0x000fe2000fffe03f */
[----:B-1----:R-:W-:-:S02]  /*bb00*/  @P1 SHF.R.U32.HI R7, RZ, R5, R4 ;  /* 0x00000005ff071219 */ /* 0x002fc40000011604 */
[----:B------:R-:W-:Y:S02]  /*bb10*/  UMOV UR8, UR36 ;  /* 0x0000002400087c82 */ /* 0x000fe40008000000 */
[----:B------:R-:W-:Y:S01]  /*bb20*/  UIMAD.WIDE.U32 UR8, UR41, UR10, UR8 ;  /* 0x0000000a290872a5 */ /* 0x000fe2000f8e0008 */
[--C-:B------:R-:W-:Y:S01]  /*bb30*/  IMAD.MOV R6, RZ, RZ, -R7.reuse ;  /* 0x000000ffff067224 */ /* 0x100fe200078e0a07 */
[----:B------:R-:W-:Y:S02]  /*bb40*/  SHF.R.S32.HI R4, RZ, 0x1f, R7 ;  /* 0x0000001fff047819 */ /* 0x000fe40000011407 */
[----:B------:R-:W-:Y:S01]  /*bb50*/  UIMAD UR41, UR41, UR11, UR9 ;  /* 0x0000000b292972a4 */ /* 0x000fe2000f8e0209 */
[----:B------:R-:W-:Y:S02]  /*bb60*/  IMAD R9, R65, R6, R11 ;  /* 0x0000000641097224 */ /* 0x000fe400078e020b */
[----:B------:R-:W-:Y:S01]  /*bb70*/  ULDC.64 UR10, c[0x0][0xb30] ;  /* 0x0002cc00000a7ab9 */ /* 0x000fe20000000a00 */
[----:B------:R-:W-:-:S02]  /*bb80*/  IMAD.U32 R5, RZ, RZ, UR9 ;  /* 0x00000009ff057e24 */ /* 0x000fc4000f8e00ff */
        /* <DEDUP_REMOVED lines=19> */
[----:B0-----:R1:W0:Y:S01]  /*bcc0*/  SHFL.IDX PT, R6, R0, RZ, 0x1c1f ;  /* 0x001c1fff00067589 */ /* 0x00122200000e0000 */
[----:B------:R-:W-:Y:S05]  /*bcd0*/  @P0 BRA `(.L_x_1695) ;  /* 0x0000000000800947 */ /* 0x000fea0003800000 */
[----:B------:R-:W-:Y:S02]  /*bce0*/  ULDC UR4, c[0x0][0xac8] ;  /* 0x0002b20000047ab9 */ /* 0x000fe40000000800 */
[----:B------:R-:W-:Y:S02]  /*bcf0*/  ISETP.GE.AND P1, PT, R64, UR4, PT ;  /* 0x0000000440007c0c */ /* 0x000fe4000bf26270 */
[----:B------:R-:W-:Y:S02]  /*bd00*/  ISETP.GE.AND P0, PT, R16, UR4, PT ;  /* 0x0000000410007c0c */ /* 0x000fe4000bf06270 */
[----:B------:R-:W-:Y:S02]  /*bd10*/  ISETP.GE.AND P4, PT, R62, UR4, PT ;  /* 0x000000043e007c0c */ /* 0x000fe4000bf86270 */
[----:B------:R-:W-:Y:S02]  /*bd20*/  ISETP.GE.AND P5, PT, R56, UR4, PT ;  /* 0x0000000438007c0c */ /* 0x000fe4000bfa6270 */
[----:B------:R-:W-:-:S05]  /*bd30*/  ISETP.GE.AND P3, PT, R157, UR4, PT ;  /* 0x000000049d007c0c */ /* 0x000fca000bf66270 */
[-C--:B0-----:R-:W-:Y:S02]  /*bd40*/  @!P1 LEA R8, P2, R64, R6.reuse, 0x2 ;  /* 0x0000000640089211 */ /* 0x081fe400078410ff */
[----:B--2---:R-:W-:Y:S02]  /*bd50*/  @!P0 IMAD.WIDE R4, R16, 0x4, R6 ;  /* 0x0000000410048825 */ /* 0x004fe400078e0206 */
        /* <DEDUP_REMOVED lines=12> */
[----:B0-----:R-:W-:Y:S01]  /*be20*/  @!P3 LEA R4, P6, R157, R6, 0x2 ;  /* 0x000000069d04b211 */ /* 0x001fe200078c10ff */
        /* <DEDUP_REMOVED lines=11> */
.L_x_1695:
[----:B------:R-:W-:Y:S05]  /*bee0*/  BSYNC B1 ;  /* 0x0000000000017941 */ /* 0x000fea0003800000 */
.L_x_1694:
[----:B------:R-:W-:Y:S01]  /*bef0*/  ISETP.GE.AND P0, PT, R25, R30, PT ;  /* 0x0000001e1900720c */ /* 0x000fe20003f06270 */
[----:B--23--:R2:W3:Y:S04]  /*bf00*/  SHFL.IDX PT, R7, R24, 0x1, 0x1c1f ;  /* 0x003c1f0018077f89 */ /* 0x00c4e800000e0000 */
[----:B0-----:R2:W0:Y:S08]  /*bf10*/  SHFL.IDX PT, R6, R0, 0x1, 0x1c1f ;  /* 0x003c1f0000067f89 */ /* 0x00143000000e0000 */
[----:B--2---:R-:W-:Y:S05]  /*bf20*/  @P0 BRA `(.L_x_1693) ;  /* 0x0000000c00280947 */ /* 0x004fea0003800000 */
[----:B------:R-:W-:Y:S02]  /*bf30*/  ULDC UR4, c[0x0][0xac8] ;  /* 0x0002b20000047ab9 */ /* 0x000fe40000000800 */
[----:B------:R-:W-:Y:S02]  /*bf40*/  ISETP.GE.AND P1, PT, R16, UR4, PT ;  /* 0x0000000410007c0c */ /* 0x000fe4000bf26270 */
[----:B------:R-:W-:Y:S02]  /*bf50*/  ISETP.GE.AND P4, PT, R64, UR4, PT ;  /* 0x0000000440007c0c */ /* 0x000fe4000bf86270 */
[----:B------:R-:W-:Y:S02]  /*bf60*/  ISETP.GE.AND P5, PT, R62, UR4, PT ;  /* 0x000000043e007c0c */ /* 0x000fe4000bfa6270 */
[----:B------:R-:W-:Y:S02]  /*bf70*/  ISETP.GE.AND P3, PT, R56, UR4, PT ;  /* 0x0000000438007c0c */ /* 0x000fe4000bf66270 */
[----:B------:R-:W-:-:S05]  /*bf80*/  ISETP.GE.AND P2, PT, R157, UR4, PT ;  /* 0x000000049d007c0c */ /* 0x000fca000bf46270 */
[----:B0--3--:R-:W-:Y:S02]  /*bf90*/  @!P1 IMAD.WIDE R4, R16, 0x4, R6 ;  /* 0x0000000410049825 */ /* 0x009fe400078e0206 */
[-C--:B------:R-:W-:Y:S02]  /*bfa0*/  @!P4 LEA R8, P0, R64, R6.reuse, 0x2 ;  /* 0x000000064008c211 */ /* 0x080fe400078010ff */
        /* <DEDUP_REMOVED lines=12> */
[-C--:B0-----:R-:W-:Y:S01]  /*c070*/  @!P1 LEA R4, P5, R156, R6.reuse, 0x2 ;  /* 0x000000069c049211 */ /* 0x081fe200078a10ff */
[----:B------:R2:W-:Y:S01]  /*c080*/  @!P3 ST.E.64 desc[UR54][R12.64], R34 ;  /* 0x000000220c00b985 */ /* 0x0005e2000c101b36 */
[----:B-1----:R-:W-:-:S02]  /*c090*/  @!P0 LEA R24, P6, R23, R6, 0x2 ;  /* 0x0000000617188211 */ /* 0x002fc400078c10ff */
        /* <DEDUP_REMOVED lines=11> */
.L_x_1690:
        /* <DEDUP_REMOVED lines=31> */
.L_x_1696:
[----:B------:R-:W-:Y:S01]  /*c340*/  USEL UR36, UR36, URZ, !UP0 ;  /* 0x0000003f24247287 */ /* 0x000fe2000c000000 */
[----:B------:R-:W-:Y:S01]  /*c350*/  BSSY B1, `(.L_x_1697) ;  /* 0x0000037000017945 */ /* 0x000fe20003800000 */
[----:B------:R-:W-:-:S03]  /*c360*/  USEL UR37, UR37, URZ, !UP0 ;  /* 0x0000003f25257287 */ /* 0x000fc6000c000000 */
[----:B------:R-:W-:Y:S09]  /*c370*/  @P0 BRA `(.L_x_1698) ;  /* 0x0000000000d00947 */ /* 0x000ff20003800000 */
[----:B------:R-:W0:Y:S01]  /*c380*/  LDC R9, c[0x0][0xbe8] ;  /* 0x0002fa00ff097b82 */ /* 0x000e220000000800 */
[----:B------:R-:W-:-:S05]  /*c390*/  IMAD.U32 R4, RZ, RZ, UR40 ;  /* 0x00000028ff047e24 */ /* 0x000fca000f8e00ff */
[----:B------:R-:W-:Y:S01]  /*c3a0*/  IADD3 R4, R4, -0x80, R7 ;  /* 0xffffff8004047810 */ /* 0x000fe20007ffe007 */
        /* <DEDUP_REMOVED lines=49> */
.L_x_1698:
[----:B------:R-:W-:Y:S05]  /*c6c0*/  BSYNC B1 ;  /* 0x0000000000017941 */ /* 0x000fea0003800000 */
.L_x_1697:
[----:B------:R-:W-:-:S06]  /*c6d0*/  UISETP.GT.AND UP0, UPT, UR46, 0x1, UPT ;  /* 0x000000012e00788c */ /* 0x000fcc000bf04270 */
[----:B------:R-:W-:-:S13]  /*c6e0*/  PLOP3.LUT P0, PT, PT, PT, UP0, 0x80, 0x0 ;  /* 0x000000000000781c */ /* 0x000fda0003f0f008 */
[----:B------:R-:W-:Y:S05]  /*c6f0*/  @P0 BRA `(.L_x_1693) ;  /* 0x0000000400340947 */ /* 0x000fea0003800000 */
[----:B------:R-:W1:Y:S01]  /*c700*/  LDC R11, c[0x0][0xbe8] ;  /* 0x0002fa00ff0b7b82 */ /* 0x000e620000000800 */
[----:B------:R-:W-:Y:S01]  /*c710*/  SHF.R.S32.HI R6, RZ, 0x1f, R8 ;  /* 0x0000001fff067819 */ /* 0x000fe20000011408 */
[----:B------:R-:W-:Y:S01]  /*c720*/  ULDC.64 UR10, c[0x0][0xaa0] ;  /* 0x0002a800000a7ab9 */ /* 0x000fe20000000a00 */
[----:B------:R-:W-:Y:S01]  /*c730*/  SHF.R.S32.HI R13, RZ, 0x1f, R19 ;  /* 0x0000001fff0d7819 */ /* 0x000fe20000011413 */
[----:B------:R-:W-:Y:S01]  /*c740*/  UIMAD UR7, UR16, UR10, URZ ;  /* 0x0000000a100772a4 */ /* 0x000fe2000f8e023f */
[----:B------:R-:W-:Y:S01]  /*c750*/  LEA.HI R6, R6, R8, RZ, 0x3 ;  /* 0x0000000806067211 */ /* 0x000fe200078f18ff */
[----:B------:R-:W-:Y:S02]  /*c760*/  UIMAD.WIDE.U32 UR8, UR4, UR10, URZ ;  /* 0x0000000a040872a5 */ /* 0x000fe4000f8e003f */
[----:B------:R-:W-:Y:S01]  /*c770*/  UIMAD UR7, UR4, UR11, UR7 ;  /* 0x0000000b040772a4 */ /* 0x000fe2000f8e0207 */
[----:B------:R-:W-:Y:S02]  /*c780*/  SHF.R.S32.HI R6, RZ, 0x3, R6 ;  /* 0x00000003ff067819 */ /* 0x000fe40000011406 */
[----:B------:R-:W-:Y:S01]  /*c790*/  ULDC.64 UR10, c[0x0][0xae8] ;  /* 0x0002ba00000a7ab9 */ /* 0x000fe20000000a00 */
[----:B------:R-:W-:-:S02]  /*c7a0*/  UIADD3 UR9, UR9, UR7, URZ ;  /* 0x0000000709097290 */ /* 0x000fc4000fffe03f */
[----:B------:R-:W-:Y:S02]  /*c7b0*/  IMAD R2, R18, 0x30, R6 ;  /* 0x0000003012027824 */ /* 0x000fe400078e0206 */
[----:B------:R-:W-:Y:S01]  /*c7c0*/  UIMAD.WIDE.U32 UR8, UR39, UR10, UR8 ;  /* 0x0000000a270872a5 */ /* 0x000fe2000f8e0008 */
[----:B------:R-:W-:Y:S02]  /*c7d0*/  VIADD R30, R6, UR40 ;  /* 0x00000028061e7c36 */ /* 0x000fe40008000000 */
[----:B0-----:R-:W-:Y:S01]  /*c7e0*/  VIADD R4, R2, UR40 ;  /* 0x0000002802047c36 */ /* 0x001fe20008000000 */
[----:B------:R-:W-:-:S03]  /*c7f0*/  UIMAD UR9, UR39, UR11, UR9 ;  /* 0x0000000b270972a4 */ /* 0x000fc6000f8e0209 */
[----:B------:R-:W-:Y:S01]  /*c800*/  ULDC.64 UR10, c[0x0][0xaf0] ;  /* 0x0002bc00000a7ab9 */ /* 0x000fe20000000a00 */
[----:B-1----:R-:W-:Y:S01]  /*c810*/  ISETP.NE.AND P0, PT, R11, 0x1, PT ;  /* 0x000000010b00780c */ /* 0x002fe20003f05270 */
[----:B------:R-:W-:Y:S01]  /*c820*/  UIMAD UR37, UR37, UR10, URZ ;  /* 0x0000000a252572a4 */ /* 0x000fe2000f8e023f */
[----:B------:R-:W-:-:S03]  /*c830*/  IMAD.MOV.U32 R5, RZ, RZ, R4 ;  /* 0x000000ffff057224 */ /* 0x000fc600078e0004 */
[----:B------:R-:W-:Y:S02]  /*c840*/  UIMAD UR4, UR36, UR11, UR37 ;  /* 0x0000000b240472a4 */ /* 0x000fe4000f8e0225 */
[----:B------:R-:W-:-:S03]  /*c850*/  UIMAD.WIDE.U32 UR36, UR36, UR10, UR8 ;  /* 0x0000000a242472a5 */ /* 0x000fc6000f8e0008 */
[----:B------:R-:W-:Y:S01]  /*c860*/  ULDC.64 UR8, c[0x0][0xae0] ;  /* 0x0002b80000087ab9 */ /* 0x000fe20000000a00 */
[----:B------:R-:W-:Y:S02]  /*c870*/  UIADD3 UR4, UR37, UR4, URZ ;  /* 0x0000000425047290 */ /* 0x000fe4000fffe03f */
        /* <DEDUP_REMOVED lines=11> */
[----:B------:R-:W-:Y:S02]  /*c930*/  IMAD.U32 R2, RZ, RZ, UR36 ;  /* 0x00000024ff027e24 */ /* 0x000fe4000f8e00ff */
        /* <DEDUP_REMOVED lines=41> */
.L_x_1693:
[----:B------:R-:W-:Y:S05]  /*cbd0*/  BSYNC B0 ;  /* 0x0000000000007941 */ /* 0x000fea0003800000 */
.L_x_1689:
[----:B------:R-:W-:Y:S02]  /*cbe0*/  ULDC UR4, c[0x0][0xc3c] ;  /* 0x00030f0000047ab9 */ /* 0x000fe40000000800 */
[----:B------:R-:W-:-:S13]  /*cbf0*/  ISETP.GE.AND P0, PT, R31, UR4, PT ;  /* 0x000000041f007c0c */ /* 0x000fda000bf06270 */
[----:B------:R-:W-:Y:S05]  /*cc00*/  @!P0 BRA `(.L_x_1699) ;  /* 0xffffff4000ac8947 */ /* 0x000fea000383ffff */
[----:B------:R-:W-:Y:S05]  /*cc10*/  EXIT ;  /* 0x000000000000794d */ /* 0x000fea0003800000 */
.L_x_1649:
[----:B------:R-:W-:-:S08]  /*cc20*/  NOP ;  /* 0x0000000000007918 */ /* 0x000fd00000000000 */
[----:B------:R-:W0:-:S00]  /*cc30*/  USETMAXREG.DEALLOC.CTAPOOL 0x20 ;  /* 0x00000020000079c8 */ /* 0x000e0000080e0500 */
[----:B0-----:R-:W-:Y:S01]  /*cc40*/  LOP3.LUT R0, R0, 0x3, RZ, 0xc0, !PT ;  /* 0x0000000300007812 */ /* 0x001fe200078ec0ff */
[----:B------:R-:W-:-:S05]  /*cc50*/  IMAD.MOV.U32 R6, RZ, RZ, RZ ;  /* 0x000000ffff067224 */ /* 0x000fca00078e00ff */
[----:B------:R-:W0:Y:S02]  /*cc60*/  SHFL.IDX PT, R0, R0, RZ, 0x1f ;  /* 0x00001fff00007589 */ /* 0x000e2400000e0000 */
[----:B0-----:R-:W-:-:S04]  /*cc70*/  ISETP.NE.AND P0, PT, R0, RZ, PT ;  /* 0x000000ff0000720c */ /* 0x001fc80003f05270 */
[----:B------:R-:W-:-:S05]  /*cc80*/  P2R R0, PR, RZ, 0x1 ;  /* 0x00000001ff007803 */ /* 0x000fca0000000000 */
[----:B------:R0:W-:Y:S04]  /*cc90*/  STL [R1+0x10], R0 ;  /* 0x0000100001007387 */ /* 0x0001e80000100800 */
[----:B------:R-:W-:Y:S05]  /*cca0*/  @!P0 BRA `(.L_x_1700) ;  /* 0x0000000000208947 */ /* 0x000fea0003800000 */
[----:B------:R-:W1:Y:S08]  /*ccb0*/  S2UR UR5, SR_CgaCtaId ;  /* 0x00000000000579c3 */ /* 0x000e700000008800 */
[----:B------:R-:W-:Y:S06]  /*ccc0*/  BAR.SYNC.DEFER_BLOCKING 0x5, 0x200 ;  /* 0x0148000000007b1d */ /* 0x000fec0000010000 */
[----:B------:R-:W-:-:S02]  /*ccd0*/  UMOV UR4, 0x400 ;  /* 0x0000040000047882 */ /* 0x000fc40000000000 */
[----:B-1----:R-:W-:-:S09]  /*cce0*/  ULEA UR4, UR5, UR4, 0x18 ;  /* 0x0000000405047291 */ /* 0x002fd2000f8ec03f */
[----:B------:R-:W1:Y:S02]  /*ccf0*/  LDS.128 R24, [UR4+0x132d0] ;  /* 0x0132d004ff187984 */ /* 0x000e640008000c00 */
[----:B-1----:R-:W-:Y:S01]  /*cd00*/  R2UR UR43, R27 ;  /* 0x000000001b2b72ca */ /* 0x002fe200000e0000 */
[----:B------:R-:W-:Y:S06]  /*cd10*/  BAR.ARV 0x4, 0x200 ;  /* 0x0108000000007b1d */ /* 0x000fec0000002000 */
[----:B------:R-:W-:Y:S08]  /*cd20*/  BRA `(.L_x_1701) ;  /* 0x0000000c00b87947 */ /* 0x000ff00003800000 */
.L_x_1700:
[----:B0-----:R-:W0:Y:S01]  /*cd30*/  S2R R0, SR_TID.X ;  /* 0x0000000000007919 */ /* 0x001e220000002100 */
        /* <DEDUP_REMOVED lines=43> */
.L_x_1704:
        /* <DEDUP_REMOVED lines=39> */
.L_x_1702:
        /* <DEDUP_REMOVED lines=17> */
.L_x_1705:
        /* <DEDUP_REMOVED lines=61> */
.L_x_1706:
        /* <DEDUP_REMOVED lines=64> */
.L_x_1707:
[----:B------:R-:W-:-:S05]  /*db40*/  LOP3.LUT R25, RZ, R2, RZ, 0x33, !PT ;  /* 0x00000002ff197212 */ /* 0x000fca00078e33ff */
[----:B------:R-:W-:Y:S01]  /*db50*/  IMAD.IADD R25, R6, 0x1, R25 ;  /* 0x0000000106197824 */ /* 0x000fe200078e0219 */
[----:B------:R-:W-:Y:S06]  /*db60*/  BRA `(.L_x_1708) ;  /* 0x00000000000c7947 */ /* 0x000fec0003800000 */
.L_x_1703:
[----:B------:R-:W-:Y:S02]  /*db70*/  IMAD.MOV.U32 R24, RZ, RZ, R9 ;  /* 0x000000ffff187224 */ /* 0x000fe400078e0009 */
[----:B------:R-:W-:Y:S02]  /*db80*/  IMAD.MOV.U32 R25, RZ, RZ, RZ ;  /* 0x000000ffff197224 */ /* 0x000fe400078e00ff */
[----:B------:R-:W-:-:S07]  /*db90*/  IMAD.MOV.U32 R26, RZ, RZ, RZ ;  /* 0x000000ffff1a7224 */ /* 0x000fce00078e00ff */
.L_x_1708:
[----:B------:R-:W-:Y:S01]  /*dba0*/  ISETP.NE.AND P0, PT, R0, RZ, PT ;  /* 0x000000ff0000720c */ /* 0x000fe20003f05270 */
[----:B------:R-:W-:-:S12]  /*dbb0*/  IMAD.U32 R27, RZ, RZ, UR43 ;  /* 0x0000002bff1b7e24 */ /* 0x000fd8000f8e00ff */
[----:B------:R-:W0:Y:S01]  /*dbc0*/  @!P0 S2R R3, SR_CgaCtaId ;  /* 0x0000000000038919 */ /* 0x000e220000008800 */
[----:B------:R-:W-:-:S04]  /*dbd0*/  @!P0 MOV R0, 0x400 ;  /* 0x0000040000008802 */ /* 0x000fc80000000f00 */
[----:B0-----:R-:W-:-:S05]  /*dbe0*/  @!P0 LEA R0, R3, R0, 0x18 ;  /* 0x0000000003008211 */ /* 0x001fca00078ec0ff */
[----:B------:R1:W-:Y:S01]  /*dbf0*/  @!P0 STS.128 [R0+0x132d0], R24 ;  /* 0x0132d01800008388 */ /* 0x0003e20000000c00 */
[----:B------:R-:W-:Y:S06]  /*dc00*/  BAR.ARV 0x5, 0x200 ;  /* 0x0148000000007b1d */ /* 0x000fec0000002000 */
.L_x_1701:
[----:B------:R-:W-:Y:S01]  /*dc10*/  ULDC UR4, c[0x0][0xc3c] ;  /* 0x00030f0000047ab9 */ /* 0x000fe20000000800 */
[----:B------:R2:W-:Y:S01]  /*dc20*/  STL [R1+0xc], RZ ;  /* 0x00000cff01007387 */ /* 0x0005e20000100800 */
[----:B------:R-:W-:Y:S01]  /*dc30*/  UISETP.GE.AND UP0, UPT, UR43, UR4, UPT ;  /* 0x000000042b00728c */ /* 0x000fe2000bf06270 */
[----:B------:R-:W-:Y:S02]  /*dc40*/  IMAD.MOV.U32 R19, RZ, RZ, 0x1 ;  /* 0x00000001ff137424 */ /* 0x000fe400078e00ff */
[----:B------:R-:W-:-:S03]  /*dc50*/  IMAD.MOV.U32 R18, RZ, RZ, RZ ;  /* 0x000000ffff127224 */ /* 0x000fc600078e00ff */
[----:B------:R-:W-:-:S13]  /*dc60*/  PLOP3.LUT P0, PT, PT, PT, UP0, 0x80, 0x0 ;  /* 0x000000000000781c */ /* 0x000fda0003f0f008 */
[----:B--2---:R-:W-:Y:S05]  /*dc70*/  @P0 BRA `(.L_x_1709) ;  /* 0x0000004400280947 */ /* 0x004fea0003800000 */
[----:B------:R-:W2:Y:S01]  /*dc80*/  S2R R11, SR_TID.X ;  /* 0x00000000000b7919 */ /* 0x000ea20000002100 */
[----:B------:R-:W3:Y:S01]  /*dc90*/  S2UR UR5, SR_CgaCtaId ;  /* 0x00000000000579c3 */ /* 0x000ee20000008800 */
        /* <DEDUP_REMOVED lines=8> */
[----:B---3--:R-:W-:-:S06]  /*dd20*/  ULEA UR4, UR5, UR4, 0x18 ;  /* 0x0000000405047291 */ /* 0x008fcc000f8ec03f */
[----:B------:R-:W-:Y:S01]  /*dd30*/  IMAD.U32 R16, RZ, RZ, UR4 ;  /* 0x00000004ff107e24 */ /* 0x000fe2000f8e00ff */
[C---:B--2---:R-:W-:Y:S01]  /*dd40*/  LOP3.LUT R10, R11.reuse, 0x7f, RZ, 0xc0, !PT ;  /* 0x0000007f0b0a7812 */ /* 0x044fe200078ec0ff */
[C---:B------:R-:W-:Y:S01]  /*dd50*/  IMAD.SHL.U32 R29, R11.reuse, 0x40, RZ ;  /* 0x000000400b1d7824 */ /* 0x040fe200078e00ff */
[----:B------:R-:W-:Y:S01]  /*dd60*/  SHF.R.U32.HI R4, RZ, 0x1, R11 ;  /* 0x00000001ff047819 */ /* 0x000fe2000001160b */
[----:B------:R-:W-:Y:S02]  /*dd70*/  IMAD.SHL.U32 R2, R11, 0x10, RZ ;  /* 0x000000100b027824 */ /* 0x000fe400078e00ff */
[----:B------:R-:W-:Y:S01]  /*dd80*/  IMAD.SHL.U32 R6, R10, 0x10, RZ ;  /* 0x000000100a067824 */ /* 0x000fe200078e00ff */
[----:B------:R-:W-:Y:S01]  /*dd90*/  LOP3.LUT R3, R29, 0x180, RZ, 0xc0, !PT ;  /* 0x000001801d037812 */ /* 0x000fe200078ec0ff */
[C---:B------:R-:W-:Y:S01]  /*dda0*/  IMAD.SHL.U32 R8, R11.reuse, 0x2, RZ ;  /* 0x000000020b087824 */ /* 0x040fe200078e00ff */
[----:B------:R-:W-:Y:S01]  /*ddb0*/  LOP3.LUT R5, R2, 0x1b0, RZ, 0xc0, !PT ;  /* 0x000001b002057812 */ /* 0x000fe200078ec0ff */
[----:B01----:R-:W-:Y:S01]  /*ddc0*/  IMAD.SHL.U32 R0, R11, 0x20, RZ ;  /* 0x000000200b007824 */ /* 0x003fe200078e00ff */
        /* <DEDUP_REMOVED lines=19> */
.L_x_1777:
[----:B------:R-:W-:Y:S01]  /*df00*/  ULDC.64 UR4, c[0x0][0xc88] ;  /* 0x0003220000047ab9 */ /* 0x000fe20000000a00 */
[----:B------:R-:W-:Y:S01]  /*df10*/  ULDC.64 UR6, c[0x0][0xa08] ;  /* 0x0002820000067ab9 */ /* 0x000fe20000000a00 */
[----:B------:R-:W-:-:S06]  /*df20*/  UIMAD.WIDE UR4, UR43, 0x4, UR4 ;  /* 0x000000042b0478a5 */ /* 0x000fcc000f8e0204 */
[----:B------:R-:W-:Y:S02]  /*df30*/  IMAD.U32 R2, RZ, RZ, UR4 ;  /* 0x00000004ff027e24 */ /* 0x000fe4000f8e00ff */
[----:B0-----:R-:W-:Y:S01]  /*df40*/  IMAD.U32 R3, RZ, RZ, UR5 ;  /* 0x00000005ff037e24 */ /* 0x001fe2000f8e00ff */
[----:B------:R-:W-:-:S04]  /*df50*/  ULDC.64 UR4, c[0x0][0xa28] ;  /* 0x00028a0000047ab9 */ /* 0x000fc80000000a00 */
[----:B--2---:R-:W2:Y:S01]  /*df60*/  LDG.E R2, desc[UR54][R2.64] ;  /* 0x0000003602027981 */ /* 0x004ea2000c1e1900 */
[----:B------:R-:W-:-:S04]  /*df70*/  UISETP.NE.U32.AND UP0, UPT, UR4, URZ, UPT ;  /* 0x0000003f0400728c */ /* 0x000fc8000bf05070 */
[----:B------:R-:W-:-:S06]  /*df80*/  UISETP.NE.AND.EX UP0, UPT, UR5, URZ, UPT, UP0 ;  /* 0x0000003f0500728c */ /* 0x000fcc000bf05300 */
[----:B------:R-:W-:Y:S01]  /*df90*/  PLOP3.LUT P2, PT, PT, PT, UP0, 0x80, 0x0 ;  /* 0x000000000000781c */ /* 0x000fe20003f4f008 */
[----:B-1----:R-:W0:Y:S01]  /*dfa0*/  LDC R10, c[0x0][0x288] ;  /* 0x0000a200ff0a7b82 */ /* 0x002e220000000800 */
        /* <DEDUP_REMOVED lines=19> */
[----:B-1----:R-:W-:Y:S02]  /*e0e0*/  IMAD.U32 R2, RZ, RZ, UR4 ;  /* 0x00000004ff027e24 */ /* 0x002fe4000f8e00ff */
[----:B------:R-:W-:Y:S01]  /*e0f0*/  IMAD.U32 R3, RZ, RZ, UR5 ;  /* 0x00000005ff037e24 */ /* 0x000fe2000f8e00ff */
[----:B------:R-:W-:Y:S01]  /*e100*/  ULDC.64 UR4, c[0x0][0xa18] ;  /* 0x0002860000047ab9 */ /* 0x000fe20000000a00 */
[----:B------:R-:W-:Y:S01]  /*e110*/  IMAD.U32 R5, RZ, RZ, UR7 ;  /* 0x00000007ff057e24 */ /* 0x000fe2000f8e00ff */
[----:B------:R-:W-:Y:S02]  /*e120*/  UISETP.NE.U32.AND UP0, UPT, UR4, URZ, UPT ;  /* 0x0000003f0400728c */ /* 0x000fe4000bf05070 */
[----:B------:R-:W5:Y:S02]  /*e130*/  @P1 LDG.E R9, desc[UR54][R2.64] ;  /* 0x0000003602091981 */ /* 0x000f64000c1e1900 */
[----:B------:R-:W-:-:S02]  /*e140*/  UISETP.NE.AND.EX UP0, UPT, UR5, URZ, UPT, UP0 ;  /* 0x0000003f0500728c */ /* 0x000fc4000bf05300 */
[----:B----4-:R-:W5:Y:S04]  /*e150*/  @P0 LDG.E R0, desc[UR54][R4.64] ;  /* 0x0000003604000981 */ /* 0x010f68000c1e1900 */
[----:B------:R-:W-:-:S05]  /*e160*/  PLOP3.LUT P3, PT, PT, PT, UP0, 0x80, 0x0 ;  /* 0x000000000000781c */ /* 0x000fca0003f6f008 */
[----:B------:R-:W-:-:S04]  /*e170*/  @UP0 UIADD3 UR4, UP1, UR47, UR4, URZ ;  /* 0x000000042f040290 */ /* 0x000fc8000ff3e03f */
[----:B------:R-:W-:Y:S02]  /*e180*/  @UP0 UIADD3.X UR5, UR48, UR5, URZ, UP1, !UPT ;  /* 0x0000000530050290 */ /* 0x000fe40008ffe43f */
[----:B------:R-:W-:-:S04]  /*e190*/  IMAD.U32 R6, RZ, RZ, UR4 ;  /* 0x00000004ff067e24 */ /* 0x000fc8000f8e00ff */
[----:B------:R-:W-:-:S05]  /*e1a0*/  IMAD.U32 R7, RZ, RZ, UR5 ;  /* 0x00000005ff077e24 */ /* 0x000fca000f8e00ff */
[----:B0-----:R0:W3:Y:S01]  /*e1b0*/  @P3 LDG.E R10, desc[UR54][R6.64] ;  /* 0x00000036060a3981 */ /* 0x0010e2000c1e1900 */
[----:B------:R-:W-:Y:S01]  /*e1c0*/  UMOV UR4, URZ ;  /* 0x0000003f00047c82 */ /* 0x000fe20008000000 */
[----:B0-----:R-:W0:Y:S01]  /*e1d0*/  LDC.64 R6, c[0x0][0x418] ;  /* 0x00010600ff067b82 */ /* 0x001e220000000a00 */
[----:B--2---:R-:W-:Y:S02]  /*e1e0*/  @P2 R2UR UR4, R8 ;  /* 0x00000000080422ca */ /* 0x004fe400000e0000 */
[----:B0-----:R-:W-:Y:S01]  /*e1f0*/  ISETP.NE.U32.AND P2, PT, R6, RZ, PT ;  /* 0x000000ff0600720c */ /* 0x001fe20003f45070 */
[----:B---3--:R0:W-:Y:S01]  /*e200*/  STL [R1], R10 ;  /* 0x0000000a01007387 */ /* 0x0081e20000100800 */
[----:B------:R-:W-:Y:S11]  /*e210*/  @P3 BRA `(.L_x_1710) ;  /* 0x0000000000143947 */ /* 0x000ff60003800000 */
[----:B------:R-:W-:Y:S05]  /*e220*/  @!P1 BRA `(.L_x_1710) ;  /* 0x0000000000109947 */ /* 0x000fea0003800000 */
[----:B------:R-:W0:Y:S04]  /*e230*/  LDG.E R11, desc[UR54][R2.64] ;  /* 0x00000036020b7981 */ /* 0x000e28000c1e1900 */
[----:B------:R-:W0:Y:S02]  /*e240*/  LDG.E R6, desc[UR54][R2.64+0x4] ;  /* 0x0000043602067981 */ /* 0x000e24000c1e1900 */
[----:B0-----:R-:W-:-:S05]  /*e250*/  IMAD.IADD R10, R6, 0x1, -R11 ;  /* 0x00000001060a7824 */ /* 0x001fca00078e0a0b */
[----:B------:R1:W-:Y:S02]  /*e260*/  STL [R1], R10 ;  /* 0x0000000a01007387 */ /* 0x0003e40000100800 */
.L_x_1710:
        /* <DEDUP_REMOVED lines=12> */
[C---:B------:R-:W-:Y:S02]  /*e330*/  LOP3.LUT R2, R26.reuse, 0xff000000, RZ, 0xc0, !PT ;  /* 0xff0000001a027812 */ /* 0x040fe400078ec0ff */
        /* <DEDUP_REMOVED lines=14> */
.L_x_1711:
[----:B------:R-:W-:Y:S05]  /*e420*/  @!P0 BRA `(.L_x_1712) ;  /* 0x00000000000c8947 */ /* 0x000fea0003800000 */
[----:B------:R-:W2:Y:S04]  /*e430*/  LDG.E R3, desc[UR54][R4.64] ;  /* 0x0000003604037981 */ /* 0x000ea8000c1e1900 */
[----:B------:R-:W2:Y:S02]  /*e440*/  LDG.E R2, desc[UR54][R4.64+0x4] ;  /* 0x0000043604027981 */ /* 0x000ea4000c1e1900 */
[----:B--2---:R-:W-:-:S07]  /*e450*/  IMAD.IADD R2, R2, 0x1, -R3 ;  /* 0x0000000102027824 */ /* 0x004fce00078e0a03 */
.L_x_1712:
[----:B--2---:R-:W2:Y:S01]  /*e460*/  LDC R3, c[0x0][0x448] ;  /* 0x00011200ff037b82 */ /* 0x004ea20000000800 */
[----:B------:R-:W-:Y:S02]  /*e470*/  LOP3.LUT R23, R0, 0xff, RZ, 0xc0, !PT ;  /* 0x000000ff00177812 */ /* 0x000fe400078ec0ff */
[----:B--2---:R-:W-:Y:S01]  /*e480*/  ISETP.NE.AND P0, PT, R3, 0x1, PT ;  /* 0x000000010300780c */ /* 0x004fe20003f05270 */
[----:B------:R-:W-:-:S04]  /*e490*/  IMAD R3, R25, 0xc0, RZ ;  /* 0x000000c019037824 */ /* 0x000fc800078e02ff */
[----:B------:R-:W-:-:S08]  /*e4a0*/  VIADD R3, R3, 0xbf ;  /* 0x000000bf03037836 */ /* 0x000fd00000000000 */
[----:B------:R-:W2:Y:S08]  /*e4b0*/  @P0 LDC R4, c[0x0][0x44c] ;  /* 0x00011300ff040b82 */ /* 0x000eb00000000800 */
[----:B------:R-:W3:Y:S01]  /*e4c0*/  @P0 LDC R5, c[0x0][0x450] ;  /* 0x00011400ff050b82 */ /* 0x000ee20000000800 */
[----:B--2---:R-:W-:-:S05]  /*e4d0*/  @P0 IMAD.HI.U32 R4, R3, R4, RZ ;  /* 0x0000000403040227 */ /* 0x004fca00078e00ff */
[----:B---3--:R-:W-:Y:S01]  /*e4e0*/  @P0 SHF.R.U32.HI R3, RZ, R5, R4 ;  /* 0x00000005ff030219 */ /* 0x008fe20000011604 */
[----:B-----5:R-:W-:-:S04]  /*e4f0*/  VIADD R4, R2, -UR4 ;  /* 0x8000000402047c36 */ /* 0x020fc80008000000 */
[C---:B------:R-:W-:Y:S01]  /*e500*/  VIADD R2, R4.reuse, 0x9f ;  /* 0x0000009f04027836 */ /* 0x040fe20000000000 */
[----:B------:R-:W-:-:S03]  /*e510*/  IADD3 R4, R4, 0xa0, -R10 ;  /* 0x000000a004047810 */ /* 0x000fc60007ffe80a */
[----:B------:R-:W-:-:S04]  /*e520*/  IMAD.HI R2, R2, 0x66666667, RZ ;  /* 0x6666666702027827 */ /* 0x000fc800078e02ff */
[----:B------:R-:W-:-:S04]  /*e530*/  IMAD.IADD R3, R4, 0x1, R3 ;  /* 0x0000000104037824 */ /* 0x000fc800078e0203 */
[----:B------:R-:W-:Y:S01]  /*e540*/  IMAD.HI R4, R3, 0x66666667, RZ ;  /* 0x6666666703047827 */ /* 0x000fe200078e02ff */
[----:B------:R-:W-:-:S04]  /*e550*/  SHF.R.U32.HI R3, RZ, 0x1f, R2 ;  /* 0x0000001fff037819 */ /* 0x000fc80000011602 */
[----:B------:R-:W-:Y:S02]  /*e560*/  SHF.R.U32.HI R5, RZ, 0x1f, R4 ;  /* 0x0000001fff057819 */ /* 0x000fe40000011604 */
[----:B------:R-:W-:Y:S02]  /*e570*/  LEA.HI.SX32 R3, R2, R3, 0x1a ;  /* 0x0000000302037211 */ /* 0x000fe400078fd2ff */
[----:B------:R-:W-:Y:S02]  /*e580*/  LEA.HI.SX32 R4, R4, R5, 0x1a ;  /* 0x0000000504047211 */ /* 0x000fe400078fd2ff */
[----:B------:R-:W-:Y:S01]  /*e590*/  SHF.R.U32.HI R5, RZ, 0x10, R0 ;  /* 0x00000010ff057819 */ /* 0x000fe20000011600 */
[----:B------:R-:W-:Y:S01]  /*e5a0*/  IMAD.MOV.U32 R0, RZ, RZ, RZ ;  /* 0x000000ffff007224 */ /* 0x000fe200078e00ff */
[----:B------:R-:W-:Y:S02]  /*e5b0*/  VIMNMX R4, R3, R4, PT ;  /* 0x0000000403047248 */ /* 0x000fe40003fe0100 */
[----:B------:R-:W-:-:S02]  /*e5c0*/  ISETP.NE.AND P0, PT, R5, RZ, PT ;  /* 0x000000ff0500720c */ /* 0x000fc40003f05270 */
[----:B------:R-:W-:-:S11]  /*e5d0*/  ISETP.GE.AND P1, PT, R4, 0x1, PT ;  /* 0x000000010400780c */ /* 0x000fd60003f26270 */
[----:B------:R-:W2:Y:S02]  /*e5e0*/  @!P0 LDC R5, c[0x0][0x9f0] ;  /* 0x00027c00ff058b82 */ /* 0x000ea40000000800 */
[----:B------:R-:W-:Y:S05]  /*e5f0*/  @!P1 BRA `(.L_x_1713) ;  /* 0x0000000000689947 */ /* 0x000fea0003800000 */
[-C--:B--2---:R-:W-:Y:S01]  /*e600*/  IABS R0, R5.reuse ;  /* 0x0000000500007213 */ /* 0x084fe20000000000 */
[----:B------:R-:W-:Y:S01]  /*e610*/  IMAD.MOV.U32 R2, RZ, RZ, RZ ;  /* 0x000000ffff027224 */ /* 0x000fe200078e00ff */
[----:B------:R-:W-:Y:S02]  /*e620*/  IABS R8, R5 ;  /* 0x0000000500087213 */ /* 0x000fe40000000000 */
[----:B------:R-:W2:Y:S08]  /*e630*/  I2F.RP R6, R0 ;  /* 0x0000000000067306 */ /* 0x000eb00000209400 */
[----:B--2---:R-:W2:Y:S02]  /*e640*/  MUFU.RCP R6, R6 ;  /* 0x0000000600067308 */ /* 0x004ea40000001000 */
[----:B--2---:R-:W-:-:S06]  /*e650*/  VIADD R3, R6, 0xffffffe ;  /* 0x0ffffffe06037836 */ /* 0x004fcc0000000000 */
[----:B------:R-:W2:Y:S02]  /*e660*/  F2I.FTZ.U32.TRUNC.NTZ R3, R3 ;  /* 0x0000000300037305 */ /* 0x000ea4000021f000 */
[----:B--2---:R-:W-:-:S04]  /*e670*/  IMAD.MOV R7, RZ, RZ, -R3 ;  /* 0x000000ffff077224 */ /* 0x004fc800078e0a03 */
[----:B------:R-:W-:-:S04]  /*e680*/  IMAD R7, R7, R0, RZ ;  /* 0x0000000007077224 */ /* 0x000fc800078e02ff */
[----:B------:R-:W-:Y:S01]  /*e690*/  IMAD.HI.U32 R7, R3, R7, R2 ;  /* 0x0000000703077227 */ /* 0x000fe200078e0002 */
[----:B------:R-:W-:-:S03]  /*e6a0*/  IADD3 R2, R5, -0x1, R4 ;  /* 0xffffffff05027810 */ /* 0x000fc60007ffe004 */
[----:B------:R-:W-:Y:S01]  /*e6b0*/  IMAD.MOV R3, RZ, RZ, -R8 ;  /* 0x000000ffff037224 */ /* 0x000fe200078e0a08 */
        /* <DEDUP_REMOVED lines=14> */
.L_x_1713:
[-C--:B------:R-:W-:Y:S01]  /*e7a0*/  IMAD R23, R23, R0.reuse, RZ ;  /* 0x0000000017177224 */ /* 0x080fe200078e02ff */
[----:B------:R-:W-:Y:S04]  /*e7b0*/  BSSY B7, `(.L_x_1714) ;  /* 0x000029a000077945 */ /* 0x000fe80003800000 */
[----:B------:R-:W-:-:S04]  /*e7c0*/  VIADDMNMX R2, R23, R0, R4, PT ;  /* 0x0000000017027246 */ /* 0x000fc80003800104 */
[----:B------:R-:W-:Y:S01]  /*e7d0*/  ISETP.GT.AND P0, PT, R2, R23, PT ;  /* 0x000000170200720c */ /* 0x000fe20003f04270 */
[----:B------:R3:W-:-:S12]  /*e7e0*/  STL [R1+0x4], R2 ;  /* 0x0000040201007387 */ /* 0x0007d80000100800 */
[----:B---3--:R-:W-:Y:S05]  /*e7f0*/  @P0 BRA `(.L_x_1715) ;  /* 0x0000000000440947 */ /* 0x008fea0003800000 */
[----:B------:R-:W3:Y:S02]  /*e800*/  S2R R2, SR_TID.X ;  /* 0x0000000000027919 */ /* 0x000ee40000002100 */
[----:B---3--:R-:W-:-:S04]  /*e810*/  LOP3.LUT R2, R2, 0x7f, RZ, 0xc0, !PT ;  /* 0x0000007f02027812 */ /* 0x008fc800078ec0ff */
[----:B------:R-:W-:-:S13]  /*e820*/  ISETP.NE.AND P0, PT, R2, RZ, PT ;  /* 0x000000ff0200720c */ /* 0x000fda0003f05270 */
[----:B------:R-:W-:Y:S05]  /*e830*/  @P0 BRA `(.L_x_1716) ;  /* 0x0000002800440947 */ /* 0x000fea0003800000 */
[----:B--2---:R-:W2:Y:S01]  /*e840*/  S2R R5, SR_LANEID ;  /* 0x0000000000057919 */ /* 0x004ea20000000000 */
        /* <DEDUP_REMOVED lines=10> */
[----:B---3--:R-:W-:Y:S01]  /*e8f0*/  IADD3 R24, R0, UR41, R7 ;  /* 0x0000002900187c10 */ /* 0x008fe2000fffe007 */
[----:B------:R-:W-:Y:S06]  /*e900*/  BRA `(.L_x_1716) ;  /* 0x0000002800107947 */ /* 0x000fec0003800000 */
.L_x_1715:
        /* <DEDUP_REMOVED lines=9> */
[----:B------:R-:W3:Y:S01]  /*e9a0*/  LDC.64 R2, c[0x4][R2] ;  /* 0x0100000002027b82 */ /* 0x000ee20000000a00 */
[----:B--2---:R-:W-:Y:S02]  /*e9b0*/  IMAD.U32 R5, RZ, RZ, UR7 ;  /* 0x00000007ff057e24 */ /* 0x004fe4000f8e00ff */
[----:B------:R-:W-:Y:S02]  /*e9c0*/  IMAD.U32 R6, RZ, RZ, UR8 ;  /* 0x00000008ff067e24 */ /* 0x000fe4000f8e00ff */
[----:B------:R-:W-:-:S02]  /*e9d0*/  IMAD.U32 R7, RZ, RZ, UR9 ;  /* 0x00000009ff077e24 */ /* 0x000fc4000f8e00ff */
[----:B01----:R-:W-:Y:S02]  /*e9e0*/  IMAD.U32 R10, RZ, RZ, UR4 ;  /* 0x00000004ff0a7e24 */ /* 0x003fe4000f8e00ff */
[----:B------:R-:W-:Y:S02]  /*e9f0*/  IMAD.U32 R11, RZ, RZ, UR5 ;  /* 0x00000005ff0b7e24 */ /* 0x000fe4000f8e00ff */
[----:B------:R-:W-:Y:S02]  /*ea00*/  IMAD.MOV.U32 R8, RZ, RZ, 0x70 ;  /* 0x00000070ff087424 */ /* 0x000fe400078e00ff */
[----:B------:R-:W-:Y:S02]  /*ea10*/  IMAD.MOV.U32 R12, RZ, RZ, 0x1 ;  /* 0x00000001ff0c7424 */ /* 0x000fe400078e00ff */
[----:B------:R-:W-:-:S07]  /*ea20*/  IMAD.MOV.U32 R13, RZ, RZ, RZ ;  /* 0x000000ffff0d7224 */ /* 0x000fce00078e00ff */
[----:B------:R-:W-:-:S07]  /*ea30*/  LEPC R20, `(.L_x_1718) ;  /* 0x000000001014794e */ /* 0x000fce0000000000 */
[----:B---3--:R-:W-:Y:S05]  /*ea40*/  CALL.ABS.NOINC R2 ;  /* 0x0000000002007343 */ /* 0x008fea0003c00000 */
.L_x_1718:
[----:B------:R-:W-:Y:S05]  /*ea50*/  BSYNC B6 ;  /* 0x0000000000067941 */ /* 0x000fea0003800000 */
.L_x_1717:
[----:B------:R-:W-:Y:S01]  /*ea60*/  VIADD R0, R16, 0x6000 ;  /* 0x0000600010007836 */ /* 0x000fe20000000000 */
[----:B------:R-:W-:Y:S04]  /*ea70*/  BSSY B6, `(.L_x_1719) ;  /* 0x0000014000067945 */ /* 0x000fe80003800000 */
[----:B------:R-:W-:-:S04]  /*ea80*/  LOP3.LUT P0, RZ, R0, 0x1bf, RZ, 0xc0, !PT ;  /* 0x000001bf00ff7812 */ /* 0x000fc8000780c0ff */
[----:B------:R-:W-:-:S09]  /*ea90*/  P2R R17, PR, RZ, 0x1 ;  /* 0x00000001ff117803 */ /* 0x000fd20000000000 */
        /* <DEDUP_REMOVED lines=17> */
.L_x_1720:
[----:B------:R-:W-:Y:S05]  /*ebb0*/  BSYNC B6 ;  /* 0x0000000000067941 */ /* 0x000fea0003800000 */
.L_x_1719:
        /* <DEDUP_REMOVED lines=20> */
.L_x_1722:
[----:B------:R-:W-:Y:S05]  /*ed00*/  BSYNC B6 ;  /* 0x0000000000067941 */ /* 0x000fea0003800000 */
.L_x_1721:
[----:B------:R-:W-:Y:S01]  /*ed10*/  ISETP.NE.AND P6, PT, R17, RZ, PT ;  /* 0x000000ff1100720c */ /* 0x000fe20003fc5270 */
[----:B------:R-:W-:-:S12]  /*ed20*/  BSSY B6, `(.L_x_1723) ;  /* 0x0000012000067945 */ /* 0x000fd80003800000 */
        /* <DEDUP_REMOVED lines=17> */
.L_x_1724:
[----:B------:R-:W-:Y:S05]  /*ee40*/  BSYNC B6 ;  /* 0x0000000000067941 */ /* 0x000fea0003800000 */
.L_x_1723:
        /* <DEDUP_REMOVED lines=8> */
[----:B------:R-:W3:Y:S01]  /*eed0*/  S2R R17, SR_TID.X ;  /* 0x0000000000117919 */ /* 0x000ee20000002100 */
[----:B------:R-:W-:-:S03]  /*eee0*/  ULDC.64 UR4, c[0x0][0xa08] ;  /* 0x0002820000047ab9 */ /* 0x000fc60000000a00 */
[----:B------:R4:W5:Y:S02]  /*eef0*/  @P0 LDG.E R22, desc[UR54][R2.64] ;  /* 0x0000003602160981 */ /* 0x000964000c1e1900 */
[----:B----4-:R-:W4:Y:S01]  /*ef00*/  LDC.64 R2, c[0x0][0x418] ;  /* 0x00010600ff027b82 */ /* 0x010f220000000a00 */
[----:B---3--:R-:W-:-:S04]  /*ef10*/  SHF.R.U32.HI R20, RZ, 0x5, R17 ;  /* 0x00000005ff147819 */ /* 0x008fc80000011611 */
[----:B------:R-:W-:Y:S02]  /*ef20*/  LOP3.LUT R20, R20, 0x3, RZ, 0xc0, !PT ;  /* 0x0000000314147812 */ /* 0x000fe400078ec0ff */
[----:B----4-:R-:W-:Y:S01]  /*ef30*/  LOP3.LUT P0, RZ, R2, UR4, RZ, 0xfc, !PT ;  /* 0x0000000402ff7c12 */ /* 0x010fe2000f80fcff */
[----:B------:R-:W-:-:S03]  /*ef40*/  UMOV UR4, 0xffffffff ;  /* 0xffffffff00047882 */ /* 0x000fc60000000000 */
[----:B------:R-:W-:Y:S02]  /*ef50*/  LOP3.LUT P0, RZ, R3, UR5, RZ, 0xfc, P0 ;  /* 0x0000000503ff7c12 */ /* 0x000fe4000800fcff */
[----:B-----5:R-:W-:Y:S02]  /*ef60*/  SHF.R.S32.HI R26, RZ, 0x1f, R22 ;  /* 0x0000001fff1a7819 */ /* 0x020fe40000011416 */
[----:B------:R-:W-:Y:S01]  /*ef70*/  SEL R17, R22, RZ, !P0 ;  /* 0x000000ff16117207 */ /* 0x000fe20004000000 */
[----:B------:R-:W-:Y:S08]  /*ef80*/  BRA.DIV UR4, `(.L_x_1725) ;  /* 0x0000003a040c7947 */ /* 0x000ff0000b800000 */
[----:B------:R3:W4:Y:S02]  /*ef90*/  SHFL.IDX PT, R14, R20, RZ, 0x1f ;  /* 0x00001fff140e7589 */ /* 0x00072400000e0000 */
.L_x_1796:
[----:B----4-:R-:W-:Y:S02]  /*efa0*/  ISETP.NE.AND P0, PT, R14, RZ, PT ;  /* 0x000000ff0e00720c */ /* 0x010fe40003f05270 */
[----:B------:R-:W-:-:S04]  /*efb0*/  PLOP3.LUT P1, PT, PT, PT, PT, 0x8, 0x0 ;  /* 0x000000000000781c */ /* 0x000fc80003f2e170 */
[----:B------:R-:W-:-:S07]  /*efc0*/  P2R R27, PR, RZ, 0x2 ;  /* 0x00000002ff1b7803 */ /* 0x000fce0000000000 */
[----:B------:R-:W-:Y:S05]  /*efd0*/  @P0 BRA `(.L_x_1726) ;  /* 0x0000000400480947 */ /* 0x000fea0003800000 */
[----:B------:R-:W4:Y:S01]  /*efe0*/  LDL R0, [R1+0x4] ;  /* 0x0000040001007983 */ /* 0x000f220000100800 */
[----:B------:R-:W-:Y:S01]  /*eff0*/  UMOV UR4, 0xffffffff ;  /* 0xffffffff00047882 */ /* 0x000fe20000000000 */
[----:B----4-:R-:W-:Y:S02]  /*f000*/  VIADD R0, R0, 0xffffffff ;  /* 0xffffffff00007836 */ /* 0x010fe40000000000 */
[----:B------:R-:W-:Y:S05]  /*f010*/  BRA.DIV UR4, `(.L_x_1727) ;  /* 0x0000003a04087947 */ /* 0x000fea000b800000 */
[----:B------:R-:W-:-:S13]  /*f020*/  ELECT P6, URZ, PT ;  /* 0x00000000003f782f */ /* 0x000fda00038c0000 */
.L_x_1799:
[----:B------:R-:W-:Y:S05]  /*f030*/  @!P6 BRA `(.L_x_1726) ;  /* 0x000000040030e947 */ /* 0x000fea0003800000 */
[----:B------:R-:W-:-:S04]  /*f040*/  ISETP.NE.U32.AND P0, PT, R2, RZ, PT ;  /* 0x000000ff0200720c */ /* 0x000fc80003f05070 */
[----:B------:R-:W-:-:S13]  /*f050*/  ISETP.NE.AND.EX P0, PT, R3, RZ, PT, P0 ;  /* 0x000000ff0300720c */ /* 0x000fda0003f05300 */
[----:B------:R-:W-:Y:S05]  /*f060*/  @!P0 BRA `(.L_x_1728) ;  /* 0x0000000000448947 */ /* 0x000fea0003800000 */
[----:B------:R-:W4:Y:S01]  /*f070*/  LDC R7, c[0x0][0x43c] ;  /* 0x00010f00ff077b82 */ /* 0x000f220000000800 */
[----:B------:R-:W-:Y:S01]  /*f080*/  ULDC.64 UR4, c[0x0][0x428] ;  /* 0x00010a0000047ab9 */ /* 0x000fe20000000a00 */
[----:B----4-:R-:W-:-:S13]  /*f090*/  ISETP.NE.AND P0, PT, R7, 0x1, PT ;  /* 0x000000010700780c */ /* 0x010fda0003f05270 */
[----:B--2---:R-:W2:Y:S02]  /*f0a0*/  @P0 LDC.64 R4, c[0x0][0x440] ;  /* 0x00011000ff040b82 */ /* 0x004ea40000000a00 */
        /* <DEDUP_REMOVED lines=13> */
.L_x_1728:
[----:B----4-:R-:W4:Y:S01]  /*f180*/  S2R R2, SR_TID.X ;  /* 0x0000000000027919 */ /* 0x010f220000002100 */
[----:B------:R-:W-:Y:S02]  /*f190*/  SHF.L.U32 R3, R19, 0x1f, RZ ;  /* 0x0000001f13037819 */ /* 0x000fe400000006ff */
[----:B----4-:R-:W-:Y:S01]  /*f1a0*/  LOP3.LUT R4, R2, 0x7f, RZ, 0xc0, !PT ;  /* 0x0000007f02047812 */ /* 0x010fe200078ec0ff */
[----:B------:R-:W-:-:S03]  /*f1b0*/  IMAD R2, R18, 0x8, R16 ;  /* 0x0000000812027824 */ /* 0x000fc600078e0210 */
[----:B------:R-:W-:Y:S01]  /*f1c0*/  ISETP.NE.AND P1, PT, R4, RZ, PT ;  /* 0x000000ff0400720c */ /* 0x000fe20003f25270 */
[----:B------:R-:W4:Y:S02]  /*f1d0*/  SYNCS.PHASECHK.TRANS64.TRYWAIT P0, [R2+URZ+0x13280], R3 ;  /* 0x01328003020075a7 */ /* 0x000f24000800017f */
[----:B----4-:R-:W-:Y:S10]  /*f1e0*/  @!P0 BRA `(.L_x_1729) ;  /* 0x0000003400b48947 */ /* 0x010ff40003800000 */
.L_x_1800:
[----:B------:R-:W-:Y:S05]  /*f1f0*/  @P1 BRA `(.L_x_1730) ;  /* 0x00000000001c1947 */ /* 0x000fea0003800000 */
[----:B------:R-:W0:Y:S01]  /*f200*/  S2R R4, SR_TID.X ;  /* 0x0000000000047919 */ /* 0x000e220000002100 */
[----:B--2---:R-:W-:-:S04]  /*f210*/  IMAD.MOV.U32 R5, RZ, RZ, 0x2800 ;  /* 0x00002800ff057424 */ /* 0x004fc800078e00ff */
[----:B------:R2:W-:Y:S01]  /*f220*/  SYNCS.ARRIVE.TRANS64 RZ, [R2+URZ+0x13270], R5 ;  /* 0x0132700502ff79a7 */ /* 0x0005e2000800003f */
[----:B0-----:R-:W-:-:S04]  /*f230*/  LOP3.LUT R4, R4, 0x1f, RZ, 0xc0, !PT ;  /* 0x0000001f04047812 */ /* 0x001fc800078ec0ff */
[----:B------:R-:W-:-:S13]  /*f240*/  ISETP.NE.AND P0, PT, R4, RZ, PT ;  /* 0x000000ff0400720c */ /* 0x000fda0003f05270 */
[----:B--2---:R-:W-:Y:S05]  /*f250*/  @!P0 BRA `(.L_x_1730) ;  /* 0x0000000000048947 */ /* 0x004fea0003800000 */
[----:B------:R-:W-:Y:S01]  /*f260*/  BPT.TRAP 0x1 ;  /* 0x000000040000795c */ /* 0x000fe20000300000 */
.L_x_1730:
[----:B------:R-:W-:Y:S01]  /*f270*/  IMAD R4, R18, 0x2800, R16 ;  /* 0x0000280012047824 */ /* 0x000fe200078e0210 */
[----:B------:R-:W-:Y:S01]  /*f280*/  R2UR UR33, R2 ;  /* 0x00000000022172ca */ /* 0x000fe200000e0000 */
[----:B--2---:R-:W-:Y:S01]  /*f290*/  IMAD.MOV.U32 R5, RZ, RZ, 0xa0 ;  /* 0x000000a0ff057424 */ /* 0x004fe200078e00ff */
        /* <DEDUP_REMOVED lines=12> */
[----:B------:R-:W0:Y:S02]  /*f360*/  SYNCS.PHASECHK.TRANS64.TRYWAIT P0, [R2+URZ+0x13240], R3 ;  /* 0x01324003020075a7 */ /* 0x000e24000800017f */
[----:B0-2---:R-:W-:Y:S05]  /*f370*/  @!P0 BRA `(.L_x_1731) ;  /* 0x0000003400648947 */ /* 0x005fea0003800000 */
.L_x_1801:
[----:B------:R-:W-:Y:S05]  /*f380*/  @P1 BRA `(.L_x_1732) ;  /* 0x00000000001c1947 */ /* 0x000fea0003800000 */
[----:B------:R-:W2:Y:S01]  /*f390*/  S2R R5, SR_TID.X ;  /* 0x0000000000057919 */ /* 0x000ea20000002100 */
[----:B0---4-:R-:W-:-:S04]  /*f3a0*/  IMAD.MOV.U32 R3, RZ, RZ, 0x2800 ;  /* 0x00002800ff037424 */ /* 0x011fc800078e00ff */
[----:B------:R0:W-:Y:S01]  /*f3b0*/  SYNCS.ARRIVE.TRANS64 RZ, [R2+URZ+0x13230], R3 ;  /* 0x0132300302ff79a7 */ /* 0x0001e2000800003f */
[----:B--2---:R-:W-:-:S04]  /*f3c0*/  LOP3.LUT R5, R5, 0x1f, RZ, 0xc0, !PT ;  /* 0x0000001f05057812 */ /* 0x004fc800078ec0ff */
[----:B------:R-:W-:-:S13]  /*f3d0*/  ISETP.NE.AND P0, PT, R5, RZ, PT ;  /* 0x000000ff0500720c */ /* 0x000fda0003f05270 */
[----:B0-----:R-:W-:Y:S05]  /*f3e0*/  @!P0 BRA `(.L_x_1732) ;  /* 0x0000000000048947 */ /* 0x001fea0003800000 */
[----:B------:R-:W-:Y:S01]  /*f3f0*/  BPT.TRAP 0x1 ;  /* 0x000000040000795c */ /* 0x000fe20000300000 */
.L_x_1732:
        /* <DEDUP_REMOVED lines=10> */
[----:B------:R-:W-:-:S03]  /*f4a0*/  PLOP3.LUT P0, PT, PT, PT, PT, 0x80, 0x0 ;  /* 0x000000000000781c */ /* 0x000fc60003f0f070 */
[----:B------:R-:W-:Y:S01]  /*f4b0*/  UIADD3 UR8, UR8, 0xe000, URZ ;  /* 0x0000e00008087890 */ /* 0x000fe2000fffe03f */
[----:B------:R-:W-:Y:S01]  /*f4c0*/  P2R R27, PR, RZ, 0x1 ;  /* 0x00000001ff1b7803 */ /* 0x000fe20000000000 */
[----:B------:R-:W-:-:S09]  /*f4d0*/  UIADD3 UR9, UR9, 0x13230, URZ ;  /* 0x0001323009097890 */ /* 0x000fd2000fffe03f */
[----:B------:R2:W-:Y:S02]  /*f4e0*/  UTMALDG.4D [UR8], [UR4], desc[UR6] ;  /* 0x00000608040075b4 */ /* 0x0005e40008019000 */
[----:B--2---:R-:W-:Y:S01]  /*f4f0*/  NOP ;  /* 0x0000000000007918 */ /* 0x004fe20000000000 */
.L_x_1726:
        /* <DEDUP_REMOVED lines=17> */
[----:B0---4-:R-:W-:Y:S01]  /*f610*/  MOV R2, 0x0 ;  /* 0x0000000000027802 */ /* 0x011fe20000000f00 */
[----:B------:R-:W-:Y:S01]  /*f620*/  ULDC.64 UR6, c[0x4][0x98] ;  /* 0x0100260000067ab9 */ /* 0x000fe20000000a00 */
[----:B------:R-:W-:Y:S01]  /*f630*/  ULDC.64 UR8, c[0x4][0xa0] ;  /* 0x0100280000087ab9 */ /* 0x000fe20000000a00 */
[----:B------:R-:W-:Y:S01]  /*f640*/  ULDC.64 UR4, c[0x4][0x28] ;  /* 0x01000a0000047ab9 */ /* 0x000fe20000000a00 */
[----:B------:R-:W-:Y:S02]  /*f650*/  IMAD.U32 R4, RZ, RZ, UR6 ;  /* 0x00000006ff047e24 */ /* 0x000fe4000f8e00ff */
[----:B------:R-:W0:Y:S01]  /*f660*/  LDC.64 R2, c[0x4][R2] ;  /* 0x0100000002027b82 */ /* 0x000e220000000a00 */
[----:B--2---:R-:W-:Y:S02]  /*f670*/  IMAD.U32 R5, RZ, RZ, UR7 ;  /* 0x00000007ff057e24 */ /* 0x004fe4000f8e00ff */
[----:B------:R-:W-:Y:S02]  /*f680*/  IMAD.U32 R6, RZ, RZ, UR8 ;  /* 0x00000008ff067e24 */ /* 0x000fe4000f8e00ff */
[----:B------:R-:W-:-:S02]  /*f690*/  IMAD.U32 R7, RZ, RZ, UR9 ;  /* 0x00000009ff077e24 */ /* 0x000fc4000f8e00ff */
[----:B-1----:R-:W-:Y:S02]  /*f6a0*/  IMAD.U32 R10, RZ, RZ, UR4 ;  /* 0x00000004ff0a7e24 */ /* 0x002fe4000f8e00ff */
[----:B------:R-:W-:Y:S02]  /*f6b0*/  IMAD.U32 R11, RZ, RZ, UR5 ;  /* 0x00000005ff0b7e24 */ /* 0x000fe4000f8e00ff */
[----:B------:R-:W-:Y:S02]  /*f6c0*/  IMAD.MOV.U32 R8, RZ, RZ, 0x70 ;  /* 0x00000070ff087424 */ /* 0x000fe400078e00ff */
[----:B------:R-:W-:Y:S02]  /*f6d0*/  IMAD.MOV.U32 R12, RZ, RZ, 0x1 ;  /* 0x00000001ff0c7424 */ /* 0x000fe400078e00ff */
[----:B------:R-:W-:-:S07]  /*f6e0*/  IMAD.MOV.U32 R13, RZ, RZ, RZ ;  /* 0x000000ffff0d7224 */ /* 0x000fce00078e00ff */
[----:B---3--:R-:W-:-:S07]  /*f6f0*/  LEPC R20, `(.L_x_1734) ;  /* 0x000000001014794e */ /* 0x008fce0000000000 */
[----:B0-----:R-:W-:Y:S05]  /*f700*/  CALL.ABS.NOINC R2 ;  /* 0x0000000002007343 */ /* 0x001fea0003c00000 */
.L_x_1734:
[----:B------:R-:W-:Y:S05]  /*f710*/  BSYNC B6 ;  /* 0x0000000000067941 */ /* 0x000fea0003800000 */
.L_x_1733:
[----:B------:R1:W5:Y:S01]  /*f720*/  LDL R21, [R1] ;  /* 0x0000000001157983 */ /* 0x0003620000100800 */
[----:B------:R-:W2:Y:S01]  /*f730*/  LDC R7, c[0x0][0x448] ;  /* 0x00011200ff077b82 */ /* 0x000ea20000000800 */
[----:B------:R-:W-:Y:S02]  /*f740*/  ULDC.64 UR6, c[0x0][0x2d8] ;  /* 0x0000b60000067ab9 */ /* 0x000fe40000000a00 */
[----:B------:R1:W5:Y:S01]  /*f750*/  LDL R9, [R1+0x8] ;  /* 0x0000080001097983 */ /* 0x0003620000100800 */
[----:B0---4-:R-:W3:Y:S01]  /*f760*/  S2R R2, SR_TID.X ;  /* 0x0000000000027919 */ /* 0x011ee20000002100 */
[----:B------:R-:W-:Y:S01]  /*f770*/  UMOV UR4, UR48 ;  /* 0x0000003000047c82 */ /* 0x000fe20008000000 */
[----:B------:R-:W-:Y:S01]  /*f780*/  UMOV UR5, UR37 ;  /* 0x0000002500057c82 */ /* 0x000fe20008000000 */
[----:B------:R-:W-:Y:S01]  /*f790*/  ULDC.64 UR8, c[0x0][0x2e0] ;  /* 0x0000b80000087ab9 */ /* 0x000fe20000000a00 */
[----:B------:R-:W-:Y:S01]  /*f7a0*/  ULDC.64 UR10, c[0x0][0x280] ;  /* 0x0000a000000a7ab9 */ /* 0x000fe20000000a00 */
[----:B--2---:R-:W-:-:S13]  /*f7b0*/  ISETP.NE.AND P1, PT, R7, 0x1, PT ;  /* 0x000000010700780c */ /* 0x004fda0003f25270 */
[----:B------:R-:W0:Y:S01]  /*f7c0*/  @P1 LDC R3, c[0x0][0x44c] ;  /* 0x00011300ff031b82 */ /* 0x000e220000000800 */
[C---:B---3--:R-:W-:Y:S01]  /*f7d0*/  LOP3.LUT R20, R2.reuse, 0x7f, RZ, 0xc0, !PT ;  /* 0x0000007f02147812 */ /* 0x048fe200078ec0ff */
[----:B------:R-:W-:-:S03]  /*f7e0*/  IMAD.SHL.U32 R2, R2, 0x20, RZ ;  /* 0x0000002002027824 */ /* 0x000fc600078e00ff */
[----:B------:R-:W-:-:S03]  /*f7f0*/  SHF.R.U32.HI R20, RZ, 0x2, R20 ;  /* 0x00000002ff147819 */ /* 0x000fc60000011614 */
[----:B------:R-:W2:Y:S01]  /*f800*/  @P1 LDC R5, c[0x0][0x450] ;  /* 0x00011400ff051b82 */ /* 0x000ea20000000800 */
[----:B------:R-:W-:Y:S01]  /*f810*/  LOP3.LUT R2, R20, 0x60, R2, 0xf8, !PT ;  /* 0x0000006014027812 */ /* 0x000fe200078ef802 */
[----:B------:R-:W-:-:S04]  /*f820*/  UIMAD.WIDE.U32 UR4, UR36, UR6, UR4 ;  /* 0x00000006240472a5 */ /* 0x000fc8000f8e0004 */
[----:B------:R-:W-:Y:S01]  /*f830*/  IMAD R6, R25, 0xc0, R2 ;  /* 0x000000c019067824 */ /* 0x000fe200078e0202 */
[----:B------:R-:W-:Y:S02]  /*f840*/  UIMAD UR6, UR46, UR8, URZ ;  /* 0x000000082e0672a4 */ /* 0x000fe4000f8e023f */
[----:B------:R-:W-:Y:S01]  /*f850*/  UIMAD UR5, UR36, UR7, UR5 ;  /* 0x00000007240572a4 */ /* 0x000fe2000f8e0205 */
[----:B0-----:R-:W-:Y:S01]  /*f860*/  @P1 IMAD.HI.U32 R0, R6, R3, RZ ;  /* 0x0000000306001227 */ /* 0x001fe200078e00ff */
[----:B------:R-:W-:-:S03]  /*f870*/  UIMAD UR6, UR45, UR9, UR6 ;  /* 0x000000092d0672a4 */ /* 0x000fc6000f8e0206 */
[----:B------:R-:W-:Y:S01]  /*f880*/  IMAD.MOV.U32 R3, RZ, RZ, R6 ;  /* 0x000000ffff037224 */ /* 0x000fe200078e0006 */
[----:B------:R-:W-:Y:S01]  /*f890*/  UIMAD.WIDE.U32 UR4, UR45, UR8, UR4 ;  /* 0x000000082d0472a5 */ /* 0x000fe2000f8e0004 */
[----:B--2---:R-:W-:-:S03]  /*f8a0*/  @P1 SHF.R.U32.HI R3, RZ, R5, R0 ;  /* 0x00000005ff031219 */ /* 0x004fc60000011600 */
[----:B------:R-:W-:Y:S01]  /*f8b0*/  UIADD3 UR5, UR5, UR6, URZ ;  /* 0x0000000605057290 */ /* 0x000fe2000fffe03f */
[----:B------:R-:W-:Y:S01]  /*f8c0*/  ULDC.64 UR8, c[0x0][0x2c8] ;  /* 0x0000b20000087ab9 */ /* 0x000fe20000000a00 */
        /* <DEDUP_REMOVED lines=14> */
[----:B------:R-:W0:Y:S02]  /*f9b0*/  @P1 LDC R2, c[0x0][0x44c] ;  /* 0x00011300ff021b82 */ /* 0x000e240000000800 */
[----:B------:R-:W-:-:S06]  /*f9c0*/  IADD3.X R5, R3, UR11, R5, P0, !PT ;  /* 0x0000000b03057c10 */ /* 0x000fcc00087fe405 */
[----:B------:R-:W2:Y:S01]  /*f9d0*/  @P1 LDC R3, c[0x0][0x450] ;  /* 0x00011400ff031b82 */ /* 0x000ea20000000800 */
[----:B------:R-:W-:Y:S01]  /*f9e0*/  VIADD R6, R6, 0x80 ;  /* 0x0000008006067836 */ /* 0x000fe20000000000 */
[----:B------:R-:W1:Y:S03]  /*f9f0*/  S2R R20, SR_TID.X ;  /* 0x0000000000147919 */ /* 0x000e660000002100 */
[----:B0-----:R-:W-:-:S04]  /*fa00*/  @P1 IMAD.HI.U32 R8, R6, R2, RZ ;  /* 0x0000000206081227 */ /* 0x001fc800078e00ff */
[----:B------:R-:W-:Y:S01]  /*fa10*/  IMAD.MOV.U32 R2, RZ, RZ, R6 ;  /* 0x000000ffff027224 */ /* 0x000fe200078e0006 */
[----:B--2---:R-:W-:-:S05]  /*fa20*/  @P1 SHF.R.U32.HI R2, RZ, R3, R8 ;  /* 0x00000003ff021219 */ /* 0x004fca0000011608 */
[----:B------:R-:W-:-:S04]  /*fa30*/  IMAD.MOV R3, RZ, RZ, -R2 ;  /* 0x000000ffff037224 */ /* 0x000fc800078e0a02 */
[----:B------:R-:W-:Y:S01]  /*fa40*/  IMAD R6, R7, R3, R6 ;  /* 0x0000000307067224 */ /* 0x000fe200078e0206 */
[----:B------:R-:W-:-:S05]  /*fa50*/  SHF.R.S32.HI R3, RZ, 0x1f, R2 ;  /* 0x0000001fff037819 */ /* 0x000fca0000011402 */
[----:B------:R-:W-:-:S04]  /*fa60*/  IMAD R3, R3, UR6, RZ ;  /* 0x0000000603037c24 */ /* 0x000fc8000f8e02ff */
[C---:B------:R-:W-:Y:S02]  /*fa70*/  IMAD R8, R2.reuse, UR7, R3 ;  /* 0x0000000702087c24 */ /* 0x040fe4000f8e0203 */
[----:B------:R-:W-:Y:S01]  /*fa80*/  IMAD.WIDE.U32 R2, R2, R4, UR4 ;  /* 0x0000000402027e25 */ /* 0x000fe2000f8e0004 */
[----:B------:R-:W-:Y:S01]  /*fa90*/  SHF.R.S32.HI R4, RZ, 0x1f, R6 ;  /* 0x0000001fff047819 */ /* 0x000fe20000011406 */
[----:B------:R-:W-:Y:S02]  /*faa0*/  ULDC UR4, c[0x0][0x2b8] ;  /* 0x0000ae0000047ab9 */ /* 0x000fe40000000800 */
[----:B------:R-:W-:Y:S02]  /*fab0*/  IMAD.IADD R3, R3, 0x1, R8 ;  /* 0x0000000103037824 */ /* 0x000fe400078e0208 */
[----:B------:R-:W-:Y:S02]  /*fac0*/  IMAD R4, R4, UR8, RZ ;  /* 0x0000000804047c24 */ /* 0x000fe4000f8e02ff */
[----:B------:R-:W-:-:S04]  /*fad0*/  IMAD.WIDE.U32 R2, R6, UR8, R2 ;  /* 0x0000000806027c25 */ /* 0x000fc8000f8e0002 */
[----:B-1----:R-:W-:Y:S02]  /*fae0*/  IMAD.SHL.U32 R10, R20, 0x10, RZ ;  /* 0x00000010140a7824 */ /* 0x002fe400078e00ff */
[----:B------:R-:W-:Y:S01]  /*faf0*/  IMAD R6, R6, UR9, R4 ;  /* 0x0000000906067c24 */ /* 0x000fe2000f8e0204 */
[----:B------:R-:W-:Y:S02]  /*fb00*/  IADD3 R4, P0, R2, UR10, RZ ;  /* 0x0000000a02047c10 */ /* 0x000fe4000ff1e0ff */
[----:B------:R-:W-:Y:S02]  /*fb10*/  LOP3.LUT R10, R10, 0x30, RZ, 0xc0, !PT ;  /* 0x000000300a0a7812 */ /* 0x000fe400078ec0ff */
[----:B------:R-:W-:Y:S02]  /*fb20*/  IADD3.X R6, R3, UR11, R6, P0, !PT ;  /* 0x0000000b03067c10 */ /* 0x000fe400087fe406 */
[----:B------:R-:W-:Y:S01]  /*fb30*/  ISETP.GE.AND P0, PT, R10, UR4, PT ;  /* 0x000000040a007c0c */ /* 0x000fe2000bf06270 */
[----:B------:R-:W-:Y:S01]  /*fb40*/  UMOV UR4, 0xffffffff ;  /* 0xffffffff00047882 */ /* 0x000fe20000000000 */
[----:B------:R-:W-:-:S04]  /*fb50*/  LOP3.LUT R20, R20, 0x7f, RZ, 0xc0, !PT ;  /* 0x0000007f14147812 */ /* 0x000fc800078ec0ff */
[----:B------:R-:W-:Y:S01]  /*fb60*/  SHF.R.U32.HI R20, RZ, 0x2, R20 ;  /* 0x00000002ff147819 */ /* 0x000fe20000011614 */
[----:B------:R-:W-:Y:S06]  /*fb70*/  BRA.DIV UR4, `(.L_x_1735) ;  /* 0x0000002e04787947 */ /* 0x000fec000b800000 */
[----:B------:R-:W0:Y:S01]  /*fb80*/  SHFL.IDX PT, R3, R0, RZ, 0x1c1f ;  /* 0x001c1fff00037589 */ /* 0x000e2200000e0000 */
[----:B-----5:R-:W-:Y:S02]  /*fb90*/  IMAD R7, R21, R7, RZ ;  /* 0x0000000715077224 */ /* 0x020fe400078e02ff */
[----:B------:R-:W-:Y:S01]  /*fba0*/  IMAD R25, R25, 0xc0, R20 ;  /* 0x000000c019197824 */ /* 0x000fe200078e0214 */
[----:B------:R-:W1:Y:S04]  /*fbb0*/  SHFL.IDX PT, R2, R5, RZ, 0x1c1f ;  /* 0x001c1fff05027589 */ /* 0x000e6800000e0000 */
[----:B------:R-:W-:Y:S01]  /*fbc0*/  ISETP.GE.AND P1, PT, R25, R7, PT ;  /* 0x000000071900720c */ /* 0x000fe20003f26270 */
[----:B------:R-:W2:-:S12]  /*fbd0*/  SHFL.IDX PT, R14, R0, 0x1, 0x1c1f ;  /* 0x003c1f00000e7f89 */ /* 0x000e9800000e0000 */
[----:B0-----:R-:W-:-:S05]  /*fbe0*/  @!P1 IADD3 R8, P2, R10, R3, RZ ;  /* 0x000000030a089210 */ /* 0x001fca0007f5e0ff */
[----:B-1----:R-:W-:Y:S02]  /*fbf0*/  @!P1 IMAD.X R3, RZ, RZ, R2, P2 ;  /* 0x000000ffff039224 */ /* 0x002fe400010e0602 */
[----:B------:R-:W-:Y:S02]  /*fc00*/  @!P1 IMAD.MOV.U32 R2, RZ, RZ, R8 ;  /* 0x000000ffff029224 */ /* 0x000fe400078e0008 */
[----:B------:R-:W-:-:S03]  /*fc10*/  VIADD R8, R25, 0x20 ;  /* 0x0000002019087836 */ /* 0x000fc60000000000 */
[----:B------:R0:W-:Y:S02]  /*fc20*/  @!P1 LDGSTS.E.BYPASS.LTC128B.128 [R9+0xb000], desc[UR54][R2.64], !P0 ;  /* 0x0b00000002099fae */ /* 0x0001e4000c101d76 */
[----:B------:R-:W-:Y:S02]  /*fc30*/  ISETP.GE.AND P1, PT, R8, R7, PT ;  /* 0x000000070800720c */ /* 0x000fe40003f26270 */
[----:B0-----:R-:W0:Y:S11]  /*fc40*/  SHFL.IDX PT, R2, R5, 0x1, 0x1c1f ;  /* 0x003c1f0005027f89 */ /* 0x001e3600000e0000 */
[----:B--2---:R-:W-:-:S02]  /*fc50*/  @!P1 IADD3 R8, P2, R10, R14, RZ ;  /* 0x0000000e0a089210 */ /* 0x004fc40007f5e0ff */
[----:B------:R-:W1:Y:S03]  /*fc60*/  SHFL.IDX PT, R14, R0, 0x2, 0x1c1f ;  /* 0x005c1f00000e7f89 */ /* 0x000e6600000e0000 */
[----:B0-----:R-:W-:Y:S02]  /*fc70*/  @!P1 IMAD.X R3, RZ, RZ, R2, P2 ;  /* 0x000000ffff039224 */ /* 0x001fe400010e0602 */
[----:B------:R-:W-:Y:S02]  /*fc80*/  @!P1 IMAD.MOV.U32 R2, RZ, RZ, R8 ;  /* 0x000000ffff029224 */ /* 0x000fe400078e0008 */
[----:B------:R-:W-:-:S03]  /*fc90*/  VIADD R8, R25, 0x40 ;  /* 0x0000004019087836 */ /* 0x000fc60000000000 */
[----:B------:R0:W-:Y:S02]  /*fca0*/  @!P1 LDGSTS.E.BYPASS.LTC128B.128 [R9+0xb800], desc[UR54][R2.64], !P0 ;  /* 0x0b80000002099fae */ /* 0x0001e4000c101d76 */
[----:B------:R-:W-:Y:S02]  /*fcb0*/  ISETP.GE.AND P1, PT, R8, R7, PT ;  /* 0x000000070800720c */ /* 0x000fe40003f26270 */
[----:B0-----:R-:W0:Y:S11]  /*fcc0*/  SHFL.IDX PT, R2, R5, 0x2, 0x1c1f ;  /* 0x005c1f0005027f89 */ /* 0x001e3600000e0000 */
[----:B-1----:R-:W-:Y:S01]  /*fcd0*/  @!P1 IADD3 R8, P2, R10, R14, RZ ;  /* 0x0000000e0a089210 */ /* 0x002fe20007f5e0ff */
[----:B------:R-:W-:Y:S04]  /*fce0*/  SHFL.IDX PT, R5, R5, 0x3, 0x1c1f ;  /* 0x007c1f0005057f89 */ /* 0x000fe800000e0000 */
[----:B------:R-:W-:Y:S01]  /*fcf0*/  SHFL.IDX PT, R14, R4, 0x1, 0x1c1f ;  /* 0x003c1f00040e7f89 */ /* 0x000fe200000e0000 */
[----:B0-----:R-:W-:-:S02]  /*fd00*/  @!P1 IMAD.X R3, RZ, RZ, R2, P2 ;  /* 0x000000ffff039224 */ /* 0x001fc400010e0602 */
[----:B------:R-:W-:Y:S02]  /*fd10*/  @!P1 IMAD.MOV.U32 R2, RZ, RZ, R8 ;  /* 0x000000ffff029224 */ /* 0x000fe400078e0008 */
[----:B------:R-:W-:-:S03]  /*fd20*/  VIADD R8, R25, 0x80 ;  /* 0x0000008019087836 */ /* 0x000fc60000000000 */
[----:B------:R0:W-:Y:S02]  /*fd30*/  @!P1 LDGSTS.E.BYPASS.LTC128B.128 [R9+0xc000], desc[UR54][R2.64], !P0 ;  /* 0x0c00000002099fae */ /* 0x0001e4000c101d76 */
[----:B------:R-:W-:Y:S01]  /*fd40*/  ISETP.GE.AND P2, PT, R8, R7, PT ;  /* 0x000000070800720c */ /* 0x000fe20003f46270 */
[----:B------:R-:W-:-:S05]  /*fd50*/  VIADD R8, R25, 0x60 ;  /* 0x0000006019087836 */ /* 0x000fca0000000000 */
[----:B------:R-:W-:Y:S02]  /*fd60*/  ISETP.GE.AND P1, PT, R8, R7, PT ;  /* 0x000000070800720c */ /* 0x000fe40003f26270 */
[----:B------:R-:W-:Y:S04]  /*fd70*/  SHFL.IDX PT, R8, R4, RZ, 0x1c1f ;  /* 0x001c1fff04087589 */ /* 0x000fe800000e0000 */
[----:B0-----:R-:W0:Y:S04]  /*fd80*/  SHFL.IDX PT, R2, R0, 0x3, 0x1c1f ;  /* 0x007c1f0000027f89 */ /* 0x001e2800000e0000 */
[----:B------:R-:W1:Y:S04]  /*fd90*/  SHFL.IDX PT, R0, R6, RZ, 0x1c1f ;  /* 0x001c1fff06007589 */ /* 0x000e6800000e0000 */
[----:B------:R-:W2:Y:S01]  /*fda0*/  SHFL.IDX PT, R6, R6, 0x1, 0x1c1f ;  /* 0x003c1f0006067f89 */ /* 0x000ea200000e0000 */
[----:B0-----:R-:W-:-:S05]  /*fdb0*/  @!P1 IADD3 R2, P3, R10, R2, RZ ;  /* 0x000000020a029210 */ /* 0x001fca0007f7e0ff */
[----:B------:R-:W-:-:S05]  /*fdc0*/  @!P1 IMAD.X R3, RZ, RZ, R5, P3 ;  /* 0x000000ffff039224 */ /* 0x000fca00018e0605 */
[----:B------:R0:W-:Y:S02]  /*fdd0*/  @!P1 LDGSTS.E.BYPASS.LTC128B.128 [R9+0xc800], desc[UR54][R2.64], !P0 ;  /* 0x0c80000002099fae */ /* 0x0001e4000c101d76 */
[----:B0-----:R-:W-:-:S05]  /*fde0*/  @!P2 IADD3 R2, P1, R10, R8, RZ ;  /* 0x000000080a02a210 */ /* 0x001fca0007f3e0ff */
[----:B-1----:R-:W-:-:S05]  /*fdf0*/  @!P2 IMAD.X R3, RZ, RZ, R0, P1 ;  /* 0x000000ffff03a224 */ /* 0x002fca00008e0600 */
[----:B--2---:R0:W-:Y:S03]  /*fe00*/  @!P2 LDGSTS.E.BYPASS.LTC128B.128 [R9+0xd000], desc[UR54][R2.64], !P0 ;  /* 0x0d0000000209afae */ /* 0x0041e6000c101d76 */
.L_x_1814:
        /* <DEDUP_REMOVED lines=10> */
.L_x_1736:
        /* <DEDUP_REMOVED lines=21> */
.L_x_1815:
[----:B------:R-:W-:Y:S05]  /*10000*/  BSYNC B0 ;  /* 0x0000000000007941 */ /* 0x000fea0003800000 */
.L_x_1737:
[----:B------:R-:W-:Y:S05]  /*10010*/  @!P1 BRA `(.L_x_1739) ;  /* 0x0000000800e49947 */ /* 0x000fea0003800000 */
[----:B------:R-:W-:Y:S02]  /*10020*/  IMAD.MOV.U32 R7, RZ, RZ, R18 ;  /* 0x000000ffff077224 */ /* 0x000fe400078e0012 */
[----:B------:R-:W-:-:S07]  /*10030*/  IMAD.MOV.U32 R6, RZ, RZ, R19 ;  /* 0x000000ffff067224 */ /* 0x000fce00078e0013 */
.L_x_1759:
[----:B------:R-:W-:Y:S01]  /*10040*/  ISETP.NE.AND P1, PT, R27, RZ, PT ;  /* 0x000000ff1b00720c */ /* 0x000fe20003f25270 */
        /* <DEDUP_REMOVED lines=31> */
.L_x_1742:
[----:B------:R-:W0:Y:S01]  /*10240*/  S2R R2, SR_TID.X ;  /* 0x0000000000027919 */ /* 0x000e220000002100 */
[----:B------:R-:W-:Y:S01]  /*10250*/  IMAD R9, R18, 0x8, R16 ;  /* 0x0000000812097824 */ /* 0x000fe200078e0210 */
[----:B------:R-:W-:Y:S01]  /*10260*/  BSSY B1, `(.L_x_1743) ;  /* 0x0000006000017945 */ /* 0x000fe20003800000 */
[----:B0-----:R-:W-:Y:S02]  /*10270*/  LOP3.LUT R3, R2, 0x7f, RZ, 0xc0, !PT ;  /* 0x0000007f02037812 */ /* 0x001fe400078ec0ff */
[----:B------:R-:W-:Y:S02]  /*10280*/  SHF.L.U32 R2, R19, 0x1f, RZ ;  /* 0x0000001f13027819 */ /* 0x000fe400000006ff */
[----:B------:R-:W-:Y:S02]  /*10290*/  ISETP.NE.AND P1, PT, R3, RZ, PT ;  /* 0x000000ff0300720c */ /* 0x000fe40003f25270 */
[----:B------:R-:W0:Y:S02]  /*102a0*/  SYNCS.PHASECHK.TRANS64.TRYWAIT P0, [R9+URZ+0x13280], R2 ;  /* 0x01328002090075a7 */ /* 0x000e24000800017f */
[----:B0-----:R-:W-:Y:S09]  /*102b0*/  @!P0 BRA `(.L_x_1744) ;  /* 0x0000002c00748947 */ /* 0x001ff20003800000 */
.L_x_1816:
[----:B------:R-:W-:Y:S05]  /*102c0*/  BSYNC B1 ;  /* 0x0000000000017941 */ /* 0x000fea0003800000 */
.L_x_1743:
[----:B------:R-:W-:Y:S04]  /*102d0*/  BSSY B1, `(.L_x_1745) ;  /* 0x0000009000017945 */ /* 0x000fe80003800000 */
[----:B------:R-:W-:Y:S05]  /*102e0*/  @P1 BRA `(.L_x_1746) ;  /* 0x00000000001c1947 */ /* 0x000fea0003800000 */
[----:B------:R-:W2:Y:S01]  /*102f0*/  S2R R3, SR_TID.X ;  /* 0x0000000000037919 */ /* 0x000ea20000002100 */
[----:B-1----:R-:W-:-:S04]  /*10300*/  IMAD.MOV.U32 R4, RZ, RZ, 0x2800 ;  /* 0x00002800ff047424 */ /* 0x002fc800078e00ff */
[----:B------:R3:W-:Y:S01]  /*10310*/  SYNCS.ARRIVE.TRANS64 RZ, [R9+URZ+0x13270], R4 ;  /* 0x0132700409ff79a7 */ /* 0x0007e2000800003f */
[----:B--2---:R-:W-:-:S04]  /*10320*/  LOP3.LUT R3, R3, 0x1f, RZ, 0xc0, !PT ;  /* 0x0000001f03037812 */ /* 0x004fc800078ec0ff */
[----:B------:R-:W-:-:S13]  /*10330*/  ISETP.NE.AND P0, PT, R3, RZ, PT ;  /* 0x000000ff0300720c */ /* 0x000fda0003f05270 */
[----:B---3--:R-:W-:Y:S05]  /*10340*/  @!P0 BRA `(.L_x_1746) ;  /* 0x0000000000048947 */ /* 0x008fea0003800000 */
[----:B------:R-:W-:Y:S01]  /*10350*/  BPT.TRAP 0x1 ;  /* 0x000000040000795c */ /* 0x000fe20000300000 */
.L_x_1746:
[----:B------:R-:W-:Y:S05]  /*10360*/  BSYNC B1 ;  /* 0x0000000000017941 */ /* 0x000fea0003800000 */
.L_x_1745:
[----:B-1----:R-:W-:Y:S01]  /*10370*/  IMAD.MOV.U32 R5, RZ, RZ, RZ ;  /* 0x000000ffff057224 */ /* 0x002fe200078e00ff */
[----:B------:R-:W-:Y:S01]  /*10380*/  UIADD3 UR4, UP0, UR50, 0x470, URZ ;  /* 0x0000047032047890 */ /* 0x000fe2000ff1e03f */
[----:B------:R-:W-:Y:S01]  /*10390*/  IMAD.MOV.U32 R3, RZ, RZ, 0xa0 ;  /* 0x000000a0ff037424 */ /* 0x000fe200078e00ff */
[----:B------:R-:W-:Y:S01]  /*103a0*/  PLOP3.LUT P0, PT, PT, PT, PT, 0x80, 0x0 ;  /* 0x000000000000781c */ /* 0x000fe20003f0f070 */
[----:B------:R-:W-:Y:S01]  /*103b0*/  IMAD R4, R18, 0x2800, R16 ;  /* 0x0000280012047824 */ /* 0x000fe200078e0210 */
[----:B------:R-:W-:Y:S01]  /*103c0*/  R2UR UR10, R5 ;  /* 0x00000000050a72ca */ /* 0x000fe200000e0000 */
[----:B------:R-:W-:Y:S01]  /*103d0*/  IMAD R8, R8, R3, UR40 ;  /* 0x0000002808087e24 */ /* 0x000fe2000f8e0203 */
[----:B------:R-:W-:Y:S01]  /*103e0*/  UIADD3.X UR5, URZ, UR51, URZ, UP0, !UPT ;  /* 0x000000333f057290 */ /* 0x000fe200087fe43f */
[----:B------:R-:W-:Y:S01]  /*103f0*/  VIADD R3, R9, 0x13270 ;  /* 0x0001327009037836 */ /* 0x000fe20000000000 */
[----:B------:R-:W-:Y:S01]  /*10400*/  UMOV UR6, 0x0 ;  /* 0x0000000000067882 */ /* 0x000fe20000000000 */
[----:B------:R-:W-:Y:S01]  /*10410*/  VIADD R10, R4, 0x6000 ;  /* 0x00006000040a7836 */ /* 0x000fe20000000000 */
[----:B------:R-:W-:-:S09]  /*10420*/  UMOV UR7, 0x14f00000 ;  /* 0x14f0000000077882 */ /* 0x000fd20000000000 */
.L_x_1747:
        /* <DEDUP_REMOVED lines=13> */
.L_x_1817:
[----:B------:R-:W-:Y:S05]  /*10500*/  BSYNC B1 ;  /* 0x0000000000017941 */ /* 0x000fea0003800000 */
.L_x_1748:
        /* <DEDUP_REMOVED lines=11> */
.L_x_1751:
[----:B------:R-:W-:Y:S05]  /*105c0*/  BSYNC B1 ;  /* 0x0000000000017941 */ /* 0x000fea0003800000 */
.L_x_1750:
        /* <DEDUP_REMOVED lines=8> */
.L_x_1752:
        /* <DEDUP_REMOVED lines=10> */
.L_x_1741:
[----:B------:R-:W-:Y:S05]  /*106f0*/  BSYNC B0 ;  /* 0x0000000000007941 */ /* 0x000fea0003800000 */
.L_x_1740:
[----:B------:R-:W-:-:S06]  /*10700*/  UISETP.NE.AND UP0, UPT, UR39, 0x3, UPT ;  /* 0x000000032700788c */ /* 0x000fcc000bf05270 */
[----:B------:R-:W-:-:S13]  /*10710*/  PLOP3.LUT P0, PT, PT, PT, UP0, 0x80, 0x0 ;  /* 0x000000000000781c */ /* 0x000fda0003f0f008 */
[----:B------:R-:W-:Y:S05]  /*10720*/  @!P0 BRA `(.L_x_1753) ;  /* 0x0000000000048947 */ /* 0x000fea0003800000 */
[----:B------:R-:W-:Y:S01]  /*10730*/  BPT.TRAP 0x1 ;  /* 0x000000040000795c */ /* 0x000fe20000300000 */
.L_x_1753:
        /* <DEDUP_REMOVED lines=8> */
.L_x_1818:
[----:B------:R-:W-:Y:S05]  /*107c0*/  BSYNC B0 ;  /* 0x0000000000007941 */ /* 0x000fea0003800000 */
.L_x_1754:
[----:B------:R-:W-:Y:S05]  /*107d0*/  @!P1 BRA `(.L_x_1756) ;  /* 0x0000000000049947 */ /* 0x000fea0003800000 */
[----:B------:R-:W-:Y:S01]  /*107e0*/  BPT.TRAP 0x1 ;  /* 0x000000040000795c */ /* 0x000fe20000300000 */
.L_x_1756:
[----:B0-----:R-:W-:Y:S01]  /*107f0*/  SHF.L.U32 R2, R6, 0x1f, RZ ;  /* 0x0000001f06027819 */ /* 0x001fe200000006ff */
[----:B------:R-:W-:-:S03]  /*10800*/  IMAD R10, R7, 0x2800, RZ ;  /* 0x00002800070a7824 */ /* 0x000fc600078e02ff */
[----:B------:R-:W0:Y:S02]  /*10810*/  SYNCS.PHASECHK.TRANS64.TRYWAIT P0, [R3+URZ+0x13260], R2 ;  /* 0x01326002030075a7 */ /* 0x000e24000800017f */
[----:B0-----:R-:W-:Y:S05]  /*10820*/  @!P0 BRA `(.L_x_1757) ;  /* 0x0000002800548947 */ /* 0x001fea0003800000 */
.L_x_1819:
        /* <DEDUP_REMOVED lines=43> */
.L_x_1758:
        /* <DEDUP_REMOVED lines=13> */
.L_x_1739:
        /* <DEDUP_REMOVED lines=17> */
.L_x_1761:
[----:B------:R-:W-:Y:S05]  /*10cc0*/  BSYNC B0 ;  /* 0x0000000000007941 */ /* 0x000fea0003800000 */
.L_x_1760:
[----:B------:R-:W-:-:S06]  /*10cd0*/  UISETP.NE.AND UP0, UPT, UR39, 0x3, UPT ;  /* 0x000000032700788c */ /* 0x000fcc000bf05270 */
[----:B------:R-:W-:-:S13]  /*10ce0*/  PLOP3.LUT P1, PT, PT, PT, UP0, 0x80, 0x0 ;  /* 0x000000000000781c */ /* 0x000fda0003f2f008 */
[----:B------:R-:W-:Y:S05]  /*10cf0*/  @!P1 BRA `(.L_x_1762) ;  /* 0x0000000000049947 */ /* 0x000fea0003800000 */
[----:B------:R-:W-:Y:S01]  /*10d00*/  BPT.TRAP 0x1 ;  /* 0x000000040000795c */ /* 0x000fe20000300000 */
.L_x_1762:
        /* <DEDUP_REMOVED lines=8> */
.L_x_1820:
[----:B------:R-:W-:Y:S05]  /*10d90*/  BSYNC B0 ;  /* 0x0000000000007941 */ /* 0x000fea0003800000 */
.L_x_1763:
[----:B------:R-:W-:Y:S05]  /*10da0*/  @!P2 BRA `(.L_x_1765) ;  /* 0x000000000004a947 */ /* 0x000fea0003800000 */
[----:B------:R-:W-:Y:S01]  /*10db0*/  BPT.TRAP 0x1 ;  /* 0x000000040000795c */ /* 0x000fe20000300000 */
.L_x_1765:
[----:B------:R-:W-:Y:S01]  /*10dc0*/  SHF.L.U32 R5, R19, 0x1f, RZ ;  /* 0x0000001f13057819 */ /* 0x000fe200000006ff */
[----:B0-----:R-:W-:-:S03]  /*10dd0*/  IMAD R3, R18, 0x2800, RZ ;  /* 0x0000280012037824 */ /* 0x001fc600078e02ff */
[----:B------:R-:W0:Y:S02]  /*10de0*/  SYNCS.PHASECHK.TRANS64.TRYWAIT P1, [R2+URZ+0x13260], R5 ;  /* 0x01326005020075a7 */ /* 0x000e24000802017f */
[----:B0-----:R-:W-:Y:S05]  /*10df0*/  @!P1 BRA `(.L_x_1766) ;  /* 0x0000002400089947 */ /* 0x001fea0003800000 */
.L_x_1821:
        /* <DEDUP_REMOVED lines=43> */
.L_x_1767:
        /* <DEDUP_REMOVED lines=10> */
.L_x_1716:
[----:B------:R-:W-:Y:S05]  /*11150*/  BSYNC B7 ;  /* 0x0000000000077941 */ /* 0x000fea0003800000 */
.L_x_1714:
[----:B------:R-:W3:Y:S02]  /*11160*/  LDL R0, [R1+0x10] ;  /* 0x0000100001007983 */ /* 0x000ee40000100800 */
[----:B---3--:R-:W-:-:S13]  /*11170*/  ISETP.NE.AND P0, PT, R0, RZ, PT ;  /* 0x000000ff0000720c */ /* 0x008fda0003f05270 */
[----:B------:R-:W-:Y:S05]  /*11180*/  @!P0 BRA `(.L_x_1768) ;  /* 0x0000000000248947 */ /* 0x000fea0003800000 */
[----:B------:R-:W3:Y:S08]  /*11190*/  S2UR UR5, SR_CgaCtaId ;  /* 0x00000000000579c3 */ /* 0x000ef00000008800 */
[----:B------:R-:W-:Y:S06]  /*111a0*/  BAR.SYNC.DEFER_BLOCKING 0x5, 0x200 ;  /* 0x0148000000007b1d */ /* 0x000fec0000010000 */
[----:B------:R-:W-:-:S02]  /*111b0*/  UMOV UR4, 0x400 ;  /* 0x0000040000047882 */ /* 0x000fc40000000000 */
[----:B---3--:R-:W-:-:S06]  /*111c0*/  ULEA UR4, UR5, UR4, 0x18 ;  /* 0x0000000405047291 */ /* 0x008fcc000f8ec03f */
[----:B------:R-:W-:-:S05]  /*111d0*/  IMAD.U32 R16, RZ, RZ, UR4 ;  /* 0x00000004ff107e24 */ /* 0x000fca000f8e00ff */
[----:B------:R-:W3:Y:S02]  /*111e0*/  LDS.128 R24, [R16+0x132d0] ;  /* 0x0132d00010187984 */ /* 0x000ee40000000c00 */
[----:B---3--:R-:W-:Y:S01]  /*111f0*/  R2UR UR43, R27 ;  /* 0x000000001b2b72ca */ /* 0x008fe200000e0000 */
[----:B------:R-:W-:Y:S06]  /*11200*/  BAR.ARV 0x4, 0x200 ;  /* 0x0108000000007b1d */ /* 0x000fec0000002000 */
[----:B------:R-:W-:Y:S08]  /*11210*/  BRA `(.L_x_1769) ;  /* 0x0000000c00b07947 */ /* 0x000ff00003800000 */
.L_x_1768:
        /* <DEDUP_REMOVED lines=9> */
[----:B--2---:R-:W2:Y:S01]  /*112b0*/  @!P1 LDC.64 R4, c[0x0][0xc78] ;  /* 0x00031e00ff049b82 */ /* 0x004ea20000000a00 */
[----:B0-----:R-:W-:-:S05]  /*112c0*/  @!P1 IMAD.WIDE R2, R7, 0x4, R2 ;  /* 0x0000000407029825 */ /* 0x001fca00078e0202 */
[----:B------:R2:W3:Y:S02]  /*112d0*/  @!P1 LDG.E R0, desc[UR54][R2.64] ;  /* 0x0000003602009981 */ /* 0x0004e4000c1e1900 */
[----:B--2---:R-:W-:-:S04]  /*112e0*/  @!P1 IMAD.WIDE R2, R7, 0x4, R4 ;  /* 0x0000000407029825 */ /* 0x004fc800078e0204 */
[----:B------:R-:W-:-:S06]  /*112f0*/  IMAD.MOV.U32 R5, RZ, RZ, RZ ;  /* 0x000000ffff057224 */ /* 0x000fcc00078e00ff */
[----:B------:R-:W3:Y:S01]  /*11300*/  @!P1 LDG.E R5, desc[UR54][R2.64] ;  /* 0x0000003602059981 */ /* 0x000ee2000c1e1900 */
[C---:B------:R-:W-:Y:S02]  /*11310*/  ISETP.NE.AND P1, PT, R9.reuse, RZ, PT ;  /* 0x000000ff0900720c */ /* 0x040fe40003f25270 */
[C---:B------:R-:W-:Y:S02]  /*11320*/  ISETP.GE.U32.AND P2, PT, R9.reuse, 0x2, PT ;  /* 0x000000020900780c */ /* 0x040fe40003f46070 */
[C---:B------:R-:W-:Y:S02]  /*11330*/  ISETP.GE.U32.AND P3, PT, R9.reuse, 0x4, PT ;  /* 0x000000040900780c */ /* 0x040fe40003f66070 */
[C---:B------:R-:W-:Y:S02]  /*11340*/  ISETP.GE.U32.AND P4, PT, R9.reuse, 0x8, PT ;  /* 0x000000080900780c */ /* 0x040fe40003f86070 */
[----:B------:R-:W-:Y:S02]  /*11350*/  ISETP.GE.U32.AND P5, PT, R9, 0x10, PT ;  /* 0x000000100900780c */ /* 0x000fe40003fa6070 */
[----:B------:R-:W0:Y:S01]  /*11360*/  LDC R9, c[0x0][0xc38] ;  /* 0x00030e00ff097b82 */ /* 0x000e220000000800 */
[----:B---3--:R-:W-:-:S05]  /*11370*/  IMAD R4, R5, R0, RZ ;  /* 0x0000000005047224 */ /* 0x008fca00078e02ff */
        /* <DEDUP_REMOVED lines=17> */
[----:B------:R-:W0:Y:S02]  /*11490*/  SHFL.IDX PT, R6, R2, 0x1f, 0x1f ;  /* 0x03e01f0002067f89 */ /* 0x000e2400000e0000 */
[----:B0-----:R-:W-:Y:S02]  /*114a0*/  IMAD R3, R6, R9, RZ ;  /* 0x0000000906037224 */ /* 0x001fe400078e02ff */
[----:B------:R-:W-:-:S02]  /*114b0*/  IMAD.MOV.U32 R6, RZ, RZ, RZ ;  /* 0x000000ffff067224 */ /* 0x000fc400078e00ff */
[----:B------:R-:W-:-:S05]  /*114c0*/  IMAD.IADD R8, R8, 0x1, R3 ;  /* 0x0000000108087824 */ /* 0x000fca00078e0203 */
[----:B------:R-:W-:-:S13]  /*114d0*/  ISETP.GT.AND P6, PT, R8, R7, PT ;  /* 0x000000070800720c */ /* 0x000fda0003fc4270 */
[----:B------:R-:W-:Y:S05]  /*114e0*/  @P6 BRA `(.L_x_1770) ;  /* 0x0000000000986947 */ /* 0x000fea0003800000 */
.L_x_1772:
        /* <DEDUP_REMOVED lines=10> */
[----:B------:R-:W2:Y:S01]  /*11590*/  @!P6 LDC.64 R4, c[0x0][0xc78] ;  /* 0x00031e00ff04eb82 */ /* 0x000ea20000000a00 */
[----:B0-----:R-:W-:-:S05]  /*115a0*/  @!P6 IMAD.WIDE R2, R9, 0x4, R2 ;  /* 0x000000040902e825 */ /* 0x001fca00078e0202 */
[----:B------:R2:W3:Y:S02]  /*115b0*/  @!P6 LDG.E R0, desc[UR54][R2.64] ;  /* 0x000000360200e981 */ /* 0x0004e4000c1e1900 */
[----:B--2---:R-:W-:-:S04]  /*115c0*/  @!P6 IMAD.WIDE R2, R9, 0x4, R4 ;  /* 0x000000040902e825 */ /* 0x004fc800078e0204 */
[----:B------:R-:W-:-:S06]  /*115d0*/  IMAD.MOV.U32 R5, RZ, RZ, RZ ;  /* 0x000000ffff057224 */ /* 0x000fcc00078e00ff */
[----:B------:R-:W3:Y:S02]  /*115e0*/  @!P6 LDG.E R5, desc[UR54][R2.64] ;  /* 0x000000360205e981 */ /* 0x000ee4000c1e1900 */
[----:B---3--:R-:W-:-:S05]  /*115f0*/  IMAD R13, R5, R0, RZ ;  /* 0x00000000050d7224 */ /* 0x008fca00078e02ff */
[----:B------:R-:W0:Y:S02]  /*11600*/  SHFL.UP PT, R4, R13, 0x1, RZ ;  /* 0x042000000d047989 */ /* 0x000e2400000e00ff */
[----:B0-----:R-:W-:-:S05]  /*11610*/  SEL R4, R4, RZ, P1 ;  /* 0x000000ff04047207 */ /* 0x001fca0000800000 */
[----:B------:R-:W-:-:S05]  /*11620*/  IMAD.IADD R4, R13, 0x1, R4 ;  /* 0x000000010d047824 */ /* 0x000fca00078e0204 */
[----:B------:R-:W0:Y:S02]  /*11630*/  SHFL.UP PT, R9, R4, 0x2, RZ ;  /* 0x0440000004097989 */ /* 0x000e2400000e00ff */
[----:B0-----:R-:W-:-:S05]  /*11640*/  SEL R9, R9, RZ, P2 ;  /* 0x000000ff09097207 */ /* 0x001fca0001000000 */
[----:B-1----:R-:W-:-:S05]  /*11650*/  IMAD.IADD R10, R4, 0x1, R9 ;  /* 0x00000001040a7824 */ /* 0x002fca00078e0209 */
        /* <DEDUP_REMOVED lines=15> */
.L_x_1770:
        /* <DEDUP_REMOVED lines=12> */
[----:B0-----:R-:W-:-:S05]  /*11810*/  IMAD.U32 R5, RZ, RZ, UR5 ;  /* 0x00000005ff057e24 */ /* 0x001fca000f8e00ff */
[----:B------:R4:W0:Y:S02]  /*11820*/  SHFL.IDX PT, R6, R2, R5, 0x1f ;  /* 0x00001f0502067589 */ /* 0x00082400000e0000 */
.L_x_1773:
[----:B--2---:R-:W-:Y:S01]  /*11830*/  ISETP.NE.AND P0, PT, R4, 0x1, PT ;  /* 0x000000010400780c */ /* 0x004fe20003f05270 */
[----:B0-----:R-:W-:Y:S01]  /*11840*/  IMAD R24, R6, R9, R3 ;  /* 0x0000000906187224 */ /* 0x001fe200078e0203 */
[----:B------:R-:W-:-:S03]  /*11850*/  UIADD3 UR43, UR4, UR43, URZ ;  /* 0x0000002b042b7290 */ /* 0x000fc6000fffe03f */
[----:B----4-:R-:W-:-:S08]  /*11860*/  IMAD.IADD R5, R7, 0x1, -R24 ;  /* 0x0000000107057824 */ /* 0x010fd000078e0a18 */
[----:B------:R-:W-:Y:S05]  /*11870*/  @!P0 BRA `(.L_x_1774) ;  /* 0x0000000000dc8947 */ /* 0x000fea0003800000 */
[----:B---3--:R-:W-:Y:S02]  /*11880*/  IABS R6, R0 ;  /* 0x0000000000067213 */ /* 0x008fe40000000000 */
[----:B------:R-:W-:Y:S02]  /*11890*/  IABS R7, R4 ;  /* 0x0000000400077213 */ /* 0x000fe40000000000 */
[----:B------:R-:W0:Y:S08]  /*118a0*/  I2F.RP R8, R6 ;  /* 0x0000000600087306 */ /* 0x000e300000209400 */
[----:B-1----:R-:W1:Y:S08]  /*118b0*/  I2F.RP R10, R7 ;  /* 0x00000007000a7306 */ /* 0x002e700000209400 */
[----:B0-----:R-:W0:Y:S08]  /*118c0*/  MUFU.RCP R8, R8 ;  /* 0x0000000800087308 */ /* 0x001e300000001000 */
[----:B-1----:R-:W-:Y:S01]  /*118d0*/  MUFU.RCP R10, R10 ;  /* 0x0000000a000a7308 */ /* 0x002fe20000001000 */
[----:B0-----:R-:W-:-:S07]  /*118e0*/  VIADD R2, R8, 0xffffffe ;  /* 0x0ffffffe08027836 */ /* 0x001fce0000000000 */
        /* <DEDUP_REMOVED lines=48> */
.L_x_1774:
[----:B------:R-:W-:Y:S02]  /*11bf0*/  ULDC.64 UR4, c[0x0][0xc90] ;  /* 0x0003240000047ab9 */ /* 0x000fe40000000a00 */
[----:B------:R-:W-:-:S06]  /*11c00*/  UIMAD.WIDE UR4, UR43, 0x4, UR4 ;  /* 0x000000042b0478a5 */ /* 0x000fcc000f8e0204 */
[----:B------:R-:W-:Y:S02]  /*11c10*/  IMAD.U32 R2, RZ, RZ, UR4 ;  /* 0x00000004ff027e24 */ /* 0x000fe4000f8e00ff */
[----:B------:R-:W-:-:S05]  /*11c20*/  IMAD.U32 R3, RZ, RZ, UR5 ;  /* 0x00000005ff037e24 */ /* 0x000fca000f8e00ff */
[----:B------:R0:W3:Y:S02]  /*11c30*/  LDG.E R6, desc[UR54][R2.64] ;  /* 0x0000003602067981 */ /* 0x0000e4000c1e1900 */
[----:B0-----:R-:W-:Y:S02]  /*11c40*/  IMAD.MOV.U32 R2, RZ, RZ, RZ ;  /* 0x000000ffff027224 */ /* 0x001fe400078e00ff */
[----:B---3--:R-:W-:-:S05]  /*11c50*/  IMAD R4, R0, R6, RZ ;  /* 0x0000000600047224 */ /* 0x008fca00078e02ff */
[----:B------:R-:W-:-:S04]  /*11c60*/  IABS R7, R4 ;  /* 0x0000000400077213 */ /* 0x000fc80000000000 */
[----:B------:R-:W0:Y:S08]  /*11c70*/  I2F.RP R8, R7 ;  /* 0x0000000700087306 */ /* 0x000e300000209400 */
[----:B0-----:R-:W1:Y:S02]  /*11c80*/  MUFU.RCP R8, R8 ;  /* 0x0000000800087308 */ /* 0x001e640000001000 */
[----:B-1----:R-:W-:-:S06]  /*11c90*/  VIADD R10, R8, 0xffffffe ;  /* 0x0ffffffe080a7836 */ /* 0x002fcc0000000000 */
        /* <DEDUP_REMOVED lines=51> */
.L_x_1775:
[----:B------:R-:W-:-:S05]  /*11fd0*/  LOP3.LUT R3, RZ, R3, RZ, 0x33, !PT ;  /* 0x00000003ff037212 */ /* 0x000fca00078e33ff */
[----:B------:R-:W-:Y:S01]  /*11fe0*/  IMAD.IADD R25, R0, 0x1, R3 ;  /* 0x0000000100197824 */ /* 0x000fe200078e0203 */
[----:B------:R-:W-:Y:S06]  /*11ff0*/  BRA `(.L_x_1776) ;  /* 0x0000000000107947 */ /* 0x000fec0003800000 */
.L_x_1771:
[----:B------:R-:W-:Y:S01]  /*12000*/  IMAD.MOV.U32 R24, RZ, RZ, R7 ;  /* 0x000000ffff187224 */ /* 0x000fe200078e0007 */
[----:B------:R-:W-:Y:S01]  /*12010*/  ULDC UR43, c[0x0][0xc3c] ;  /* 0x00030f00002b7ab9 */ /* 0x000fe20000000800 */
[----:B------:R-:W-:Y:S02]  /*12020*/  IMAD.MOV.U32 R25, RZ, RZ, RZ ;  /* 0x000000ffff197224 */ /* 0x000fe400078e00ff */
[----:B------:R-:W-:-:S07]  /*12030*/  IMAD.MOV.U32 R26, RZ, RZ, RZ ;  /* 0x000000ffff1a7224 */ /* 0x000fce00078e00ff */
.L_x_1776:
        /* <DEDUP_REMOVED lines=10> */
.L_x_1769:
[----:B------:R-:W-:Y:S02]  /*120e0*/  ULDC UR4, c[0x0][0xc3c] ;  /* 0x00030f0000047ab9 */ /* 0x000fe40000000800 */
[----:B------:R-:W-:-:S06]  /*120f0*/  UISETP.GE.AND UP0, UPT, UR43, UR4, UPT ;  /* 0x000000042b00728c */ /* 0x000fcc000bf06270 */
[----:B------:R-:W-:-:S13]  /*12100*/  PLOP3.LUT P0, PT, PT, PT, UP0, 0x80, 0x0 ;  /* 0x000000000000781c */ /* 0x000fda0003f0f008 */
[----:B------:R-:W-:Y:S05]  /*12110*/  @!P0 BRA `(.L_x_1777) ;  /* 0xffffffbc00788947 */ /* 0x000fea000383ffff */
.L_x_1709:
[----:B01----:R-:W3:Y:S01]  /*12120*/  LDL.LU R0, [R1+0xc] ;  /* 0x00000c0001007983 */ /* 0x003ee20000300800 */
[----:B------:R-:W-:Y:S01]  /*12130*/  BSSY B0, `(.L_x_1778) ;  /* 0x000000b000007945 */ /* 0x000fe20003800000 */
[----:B--2---:R-:W0:Y:S01]  /*12140*/  S2R R5, SR_CgaCtaId ;  /* 0x0000000000057919 */ /* 0x004e220000008800 */
        /* <DEDUP_REMOVED lines=9> */
.L_x_1822:
[----:B------:R-:W-:Y:S05]  /*121e0*/  BSYNC B0 ;  /* 0x0000000000007941 */ /* 0x000fea0003800000 */
.L_x_1778:
[----:B------:R-:W-:-:S03]  /*121f0*/  UMOV UR4, 0xffffffff ;  /* 0xffffffff00047882 */ /* 0x000fc60000000000 */
[----:B------:R-:W-:Y:S05]  /*12200*/  BRA.DIV UR4, `(.L_x_1780) ;  /* 0x00000012042c7947 */ /* 0x000fea000b800000 */
[----:B0-----:R-:W0:Y:S02]  /*12210*/  S2R R0, SR_TID.X ;  /* 0x0000000000007919 */ /* 0x001e240000002100 */
[----:B0-----:R-:W-:-:S04]  /*12220*/  SHF.R.U32.HI R0, RZ, 0x5, R0 ;  /* 0x00000005ff007819 */ /* 0x001fc80000011600 */
[----:B------:R-:W-:-:S05]  /*12230*/  LOP3.LUT R0, R0, 0x3, RZ, 0xc0, !PT ;  /* 0x0000000300007812 */ /* 0x000fca00078ec0ff */
[----:B------:R0:W1:Y:S02]  /*12240*/  SHFL.IDX PT, R14, R0, RZ, 0x1f ;  /* 0x00001fff000e7589 */ /* 0x00006400000e0000 */
.L_x_1825:
[----:B-1----:R-:W-:Y:S01]  /*12250*/  ISETP.NE.AND P0, PT, R14, RZ, PT ;  /* 0x000000ff0e00720c */ /* 0x002fe20003f05270 */
[----:B------:R-:W-:-:S12]  /*12260*/  BSSY B0, `(.L_x_1781) ;  /* 0x000002b000007945 */ /* 0x000fd80003800000 */
[----:B------:R-:W-:Y:S05]  /*12270*/  @P0 BRA `(.L_x_1782) ;  /* 0x0000000000a40947 */ /* 0x000fea0003800000 */
[----:B------:R-:W-:-:S03]  /*12280*/  UMOV UR4, 0xffffffff ;  /* 0xffffffff00047882 */ /* 0x000fc60000000000 */
[----:B------:R-:W-:Y:S05]  /*12290*/  BRA.DIV UR4, `(.L_x_1783) ;  /* 0x00000012043c7947 */ /* 0x000fea000b800000 */
[----:B------:R-:W-:-:S13]  /*122a0*/  ELECT P6, URZ, PT ;  /* 0x00000000003f782f */ /* 0x000fda00038c0000 */
.L_x_1828:
[----:B------:R-:W-:Y:S05]  /*122b0*/  @!P6 BRA `(.L_x_1782) ;  /* 0x000000000094e947 */ /* 0x000fea0003800000 */
[----:B------:R-:W-:-:S06]  /*122c0*/  ULOP3.LUT UR4, UR38, 0x2, URZ, 0xfc, !UPT ;  /* 0x0000000226047892 */ /* 0x000fcc000f8efc3f */
[----:B0-----:R-:W-:-:S05]  /*122d0*/  IMAD.U32 R0, RZ, RZ, UR4 ;  /* 0x00000004ff007e24 */ /* 0x001fca000f8e00ff */
[----:B------:R-:W-:-:S13]  /*122e0*/  ISETP.NE.AND P0, PT, R0, 0x3, PT ;  /* 0x000000030000780c */ /* 0x000fda0003f05270 */
[----:B------:R-:W-:Y:S05]  /*122f0*/  @!P0 BRA `(.L_x_1784) ;  /* 0x0000000000048947 */ /* 0x000fea0003800000 */
[----:B------:R-:W-:Y:S01]  /*12300*/  BPT.TRAP 0x1 ;  /* 0x000000040000795c */ /* 0x000fe20000300000 */
.L_x_1784:
        /* <DEDUP_REMOVED lines=12> */
.L_x_1829:
[----:B------:R-:W1:Y:S02]  /*123d0*/  SYNCS.PHASECHK.TRANS64.TRYWAIT P1, [R3+URZ], R0 ;  /* 0x00000000030075a7 */ /* 0x000e64000802017f */
[----:B-1----:R-:W-:Y:S05]  /*123e0*/  @!P1 BRA `(.L_x_1786) ;  /* 0x00000010001c9947 */ /* 0x002fea0003800000 */
.L_x_1830:
[----:B------:R-:W-:Y:S05]  /*123f0*/  @!P0 BRA `(.L_x_1787) ;  /* 0x0000000000048947 */ /* 0x000fea0003800000 */
[----:B------:R-:W-:Y:S01]  /*12400*/  BPT.TRAP 0x1 ;  /* 0x000000040000795c */ /* 0x000fe20000300000 */
.L_x_1787:
[----:B-1----:R-:W-:-:S04]  /*12410*/  IMAD R3, R18, 0x8, R7 ;  /* 0x0000000812037824 */ /* 0x002fc800078e0207 */
[----:B------:R-:W1:Y:S02]  /*12420*/  SYNCS.PHASECHK.TRANS64.TRYWAIT P1, [R3+URZ+0x13260], R4 ;  /* 0x01326004030075a7 */ /* 0x000e64000802017f */
[----:B-1----:R-:W-:Y:S05]  /*12430*/  @!P1 BRA `(.L_x_1788) ;  /* 0x00000010001c9947 */ /* 0x002fea0003800000 */
.L_x_1831:
[----:B------:R-:W-:Y:S05]  /*12440*/  @!P0 BRA `(.L_x_1789) ;  /* 0x0000000000048947 */ /* 0x000fea0003800000 */
[----:B------:R-:W-:Y:S01]  /*12450*/  BPT.TRAP 0x1 ;  /* 0x000000040000795c */ /* 0x000fe20000300000 */
.L_x_1789:
[----:B0-----:R-:W-:-:S04]  /*12460*/  IMAD R5, R6, 0x8, R7 ;  /* 0x0000000806057824 */ /* 0x001fc800078e0207 */
[----:B------:R-:W0:Y:S02]  /*12470*/  SYNCS.PHASECHK.TRANS64.TRYWAIT P1, [R5+URZ+0x13260], R0 ;  /* 0x01326000050075a7 */ /* 0x000e24000802017f */
[----:B0-----:R-:W-:Y:S05]  /*12480*/  @!P1 BRA `(.L_x_1790) ;  /* 0x00000010001c9947 */ /* 0x001fea0003800000 */
.L_x_1832:
[----:B------:R-:W-:Y:S05]  /*12490*/  @!P0 BRA `(.L_x_1791) ;  /* 0x0000000000048947 */ /* 0x000fea0003800000 */
[----:B------:R-:W-:Y:S01]  /*124a0*/  BPT.TRAP 0x1 ;  /* 0x000000040000795c */ /* 0x000fe20000300000 */
.L_x_1791:
[----:B------:R-:W2:Y:S02]  /*124b0*/  SYNCS.PHASECHK.TRANS64.TRYWAIT P0, [R3+URZ+0x13280], R4 ;  /* 0x01328004030075a7 */ /* 0x000ea4000800017f */
[----:B--2---:R-:W-:Y:S05]  /*124c0*/  @!P0 BRA `(.L_x_1792) ;  /* 0x0000001000208947 */ /* 0x004fea0003800000 */
.L_x_1793:
[----:B---3--:R3:W4:Y:S02]  /*124d0*/  SYNCS.PHASECHK.TRANS64.TRYWAIT P0, [R5+URZ+0x13280], R0 ;  /* 0x01328000050075a7 */ /* 0x008724000800017f */
[----:B----4-:R-:W-:Y:S05]  /*124e0*/  @!P0 NANOSLEEP.SYNCS 0x989680 ;  /* 0x009896800000895d */ /* 0x010fea0003900000 */
[----:B------:R-:W4:Y:S02]  /*124f0*/  @!P0 SYNCS.PHASECHK.TRANS64 P0, [R5+URZ+0x13280], R0 ;  /* 0x01328000050085a7 */ /* 0x000f24000800007f */
[----:B----4-:R-:W-:Y:S05]  /*12500*/  @!P0 BRA `(.L_x_1793) ;  /* 0xfffffffc00f08947 */ /* 0x010fea000383ffff */
.L_x_1782:
[----:B------:R-:W-:Y:S05]  /*12510*/  BSYNC B0 ;  /* 0x0000000000007941 */ /* 0x000fea0003800000 */
.L_x_1781:
[----:B------:R-:W-:Y:S05]  /*12520*/  EXIT ;  /* 0x000000000000794d */ /* 0x000fea0003800000 */
.L_x_1657:
[----:B0-----:R-:W-:-:S04]  /*12530*/  IMAD.U32 R3, RZ, RZ, UR45 ;  /* 0x0000002dff037e24 */ /* 0x001fc8000f8e00ff */
[----:B------:R0:W1:Y:S03]  /*12540*/  SYNCS.PHASECHK.TRANS64.TRYWAIT P0, [R3+URZ+0x13200], R0 ;  /* 0x01320000030075a7 */ /* 0x000066000800017f */
[----:B-1----:R-:W-:Y:S05]  /*12550*/  @!P0 NANOSLEEP.SYNCS 0x989680 ;  /* 0x009896800000895d */ /* 0x002fea0003900000 */
[----:B------:R-:W1:Y:S02]  /*12560*/  @!P0 SYNCS.PHASECHK.TRANS64 P0, [R3+URZ+0x13200], R0 ;  /* 0x01320000030085a7 */ /* 0x000e64000800007f */
[----:B-1----:R-:W-:Y:S05]  /*12570*/  @!P0 BRA `(.L_x_1657) ;  /* 0xfffffffc00ec8947 */ /* 0x002fea000383ffff */
[----:B------:R-:W-:Y:S05]  /*12580*/  BRA `(.L_x_1794) ;  /* 0xfffffef8001c7947 */ /* 0x000fea000383ffff */
.L_x_1661:
[----:B-1----:R1:W2:Y:S02]  /*12590*/  SYNCS.PHASECHK.TRANS64.TRYWAIT P0, [R3+URZ+0x13230], R0 ;  /* 0x01323000030075a7 */ /* 0x0022a4000800017f */
[----:B--2---:R-:W-:Y:S05]  /*125a0*/  @!P0 NANOSLEEP.SYNCS 0x989680 ;  /* 0x009896800000895d */ /* 0x004fea0003900000 */
[----:B------:R-:W2:Y:S02]  /*125b0*/  @!P0 SYNCS.PHASECHK.TRANS64 P0, [R3+URZ+0x13230], R0 ;  /* 0x01323000030085a7 */ /* 0x000ea4000800007f */
[----:B--2---:R-:W-:Y:S05]  /*125c0*/  @!P0 BRA `(.L_x_1661) ;  /* 0xfffffffc00f08947 */ /* 0x004fea000383ffff */
[----:B------:R-:W-:Y:S05]  /*125d0*/  BRA `(.L_x_1660) ;  /* 0xfffffef800387947 */ /* 0x000fea000383ffff */
.L_x_1666:
[----:B-1----:R-:W-:-:S04]  /*125e0*/  IMAD.U32 R6, RZ, RZ, UR21 ;  /* 0x00000015ff067e24 */ /* 0x002fc8000f8e00ff */
[----:B------:R1:W2:Y:S03]  /*125f0*/  SYNCS.PHASECHK.TRANS64.TRYWAIT P3, [R6+URZ+0x13230], R5 ;  /* 0x01323005060075a7 */ /* 0x0002a6000806017f */
[----:B--2---:R-:W-:Y:S05]  /*12600*/  @!P3 NANOSLEEP.SYNCS 0x989680 ;  /* 0x009896800000b95d */ /* 0x004fea0003900000 */
[----:B------:R-:W2:Y:S02]  /*12610*/  @!P3 SYNCS.PHASECHK.TRANS64 P3, [R6+URZ+0x13230], R5 ;  /* 0x013230050600b5a7 */ /* 0x000ea4000806007f */
[----:B--2---:R-:W-:Y:S05]  /*12620*/  @!P3 BRA `(.L_x_1666) ;  /* 0xfffffffc00ecb947 */ /* 0x004fea000383ffff */
[----:B------:R-:W-:Y:S05]  /*12630*/  BRA `(.L_x_1665) ;  /* 0xffffff2000dc7947 */ /* 0x000fea000383ffff */
.L_x_1670:
[----:B-1----:R-:W-:-:S04]  /*12640*/  IMAD.U32 R6, RZ, RZ, UR11 ;  /* 0x0000000bff067e24 */ /* 0x002fc8000f8e00ff */
[----:B------:R1:W2:Y:S03]  /*12650*/  SYNCS.PHASECHK.TRANS64.TRYWAIT P3, [R6+URZ+0x13250], R5 ;  /* 0x01325005060075a7 */ /* 0x0002a6000806017f */
[----:B--2---:R-:W-:Y:S05]  /*12660*/  @!P3 NANOSLEEP.SYNCS 0x989680 ;  /* 0x009896800000b95d */ /* 0x004fea0003900000 */
[----:B------:R-:W2:Y:S02]  /*12670*/  @!P3 SYNCS.PHASECHK.TRANS64 P3, [R6+URZ+0x13250], R5 ;  /* 0x013250050600b5a7 */ /* 0x000ea4000806007f */
[----:B--2---:R-:W-:Y:S05]  /*12680*/  @!P3 BRA `(.L_x_1670) ;  /* 0xfffffffc00ecb947 */ /* 0x004fea000383ffff */
[----:B------:R-:W-:Y:S05]  /*12690*/  BRA `(.L_x_1669) ;  /* 0xffffff2400e87947 */ /* 0x000fea000383ffff */
.L_x_1677:
[----:B-1----:R-:W-:-:S04]  /*126a0*/  IMAD.U32 R9, RZ, RZ, UR6 ;  /* 0x00000006ff097e24 */ /* 0x002fc8000f8e00ff */
[----:B------:R1:W2:Y:S03]  /*126b0*/  SYNCS.PHASECHK.TRANS64.TRYWAIT P2, [R9+URZ+0x13230], R0 ;  /* 0x01323000090075a7 */ /* 0x0002a6000804017f */
[----:B--2---:R-:W-:Y:S05]  /*126c0*/  @!P2 NANOSLEEP.SYNCS 0x989680 ;  /* 0x009896800000a95d */ /* 0x004fea0003900000 */
[----:B------:R-:W2:Y:S02]  /*126d0*/  @!P2 SYNCS.PHASECHK.TRANS64 P2, [R9+URZ+0x13230], R0 ;  /* 0x013230000900a5a7 */ /* 0x000ea4000804007f */
[----:B--2---:R-:W-:Y:S05]  /*126e0*/  @!P2 BRA `(.L_x_1677) ;  /* 0xfffffffc00eca947 */ /* 0x004fea000383ffff */
[----:B------:R-:W-:Y:S05]  /*126f0*/  BRA `(.L_x_1676) ;  /* 0xffffff5000307947 */ /* 0x000fea000383ffff */
.L_x_1681:
[----:B-1----:R-:W-:-:S04]  /*12700*/  IMAD.U32 R2, RZ, RZ, UR11 ;  /* 0x0000000bff027e24 */ /* 0x002fc8000f8e00ff */
[----:B------:R1:W2:Y:S03]  /*12710*/  SYNCS.PHASECHK.TRANS64.TRYWAIT P2, [R2+URZ+0x13250], R0 ;  /* 0x01325000020075a7 */ /* 0x0002a6000804017f */
[----:B--2---:R-:W-:Y:S05]  /*12720*/  @!P2 NANOSLEEP.SYNCS 0x989680 ;  /* 0x009896800000a95d */ /* 0x004fea0003900000 */
[----:B------:R-:W2:Y:S02]  /*12730*/  @!P2 SYNCS.PHASECHK.TRANS64 P2, [R2+URZ+0x13250], R0 ;  /* 0x013250000200a5a7 */ /* 0x000ea4000804007f */
[----:B--2---:R-:W-:Y:S05]  /*12740*/  @!P2 BRA `(.L_x_1681) ;  /* 0xfffffffc00eca947 */ /* 0x004fea000383ffff */
[----:B------:R-:W-:Y:S05]  /*12750*/  BRA `(.L_x_1680) ;  /* 0xffffff54003c7947 */ /* 0x000fea000383ffff */
.L_x_1687:
[----:B-1----:R-:W-:-:S04]  /*12760*/  IMAD.U32 R6, RZ, RZ, UR5 ;  /* 0x00000005ff067e24 */ /* 0x002fc8000f8e00ff */
[----:B------:R1:W2:Y:S03]  /*12770*/  SYNCS.PHASECHK.TRANS64.TRYWAIT P0, [R6+URZ+0x13250], R5 ;  /* 0x01325005060075a7 */ /* 0x0002a6000800017f */
[----:B--2---:R-:W-:Y:S05]  /*12780*/  @!P0 NANOSLEEP.SYNCS 0x989680 ;  /* 0x009896800000895d */ /* 0x004fea0003900000 */
[----:B------:R-:W2:Y:S02]  /*12790*/  @!P0 SYNCS.PHASECHK.TRANS64 P0, [R6+URZ+0x13250], R5 ;  /* 0x01325005060085a7 */ /* 0x000ea4000800007f */
[----:B--2---:R-:W-:Y:S05]  /*127a0*/  @!P0 BRA `(.L_x_1687) ;  /* 0xfffffffc00ec8947 */ /* 0x004fea000383ffff */
[----:B------:R-:W-:Y:S05]  /*127b0*/  BRA `(.L_x_1686) ;  /* 0xffffff70007c7947 */ /* 0x000fea000383ffff */
.L_x_1725:
[----:B------:R-:W-:Y:S02]  /*127c0*/  IMAD.MOV.U32 R13, RZ, RZ, R20 ;  /* 0x000000ffff0d7224 */ /* 0x000fe400078e0014 */
[----:B------:R-:W-:Y:S02]  /*127d0*/  IMAD.MOV.U32 R12, RZ, RZ, RZ ;  /* 0x000000ffff0c7224 */ /* 0x000fe400078e00ff */
[----:B------:R-:W-:Y:S02]  /*127e0*/  IMAD.MOV.U32 R11, RZ, RZ, 0x1f ;  /* 0x0000001fff0b7424 */ /* 0x000fe400078e00ff */
[----:B------:R-:W-:-:S07]  /*127f0*/  IMAD.MOV.U32 R15, RZ, RZ, -0x1 ;  /* 0xffffffffff0f7424 */ /* 0x000fce00078e00ff */
[----:B012---:R-:W-:Y:S05]  /*12800*/  WARPSYNC.COLLECTIVE R15, `(.L_x_1795) ;  /* 0x000000000f087348 */ /* 0x007fea0003c00000 */
[----:B------:R3:W4:Y:S02]  /*12810*/  SHFL.IDX P6, R14, R13, R12, R11 ;  /* 0x0000000c0d0e7389 */ /* 0x00072400000c000b */
[----:B01234-:R-:W-:Y:S01]  /*12820*/  ENDCOLLECTIVE ;  /* 0x000000000000791b */ /* 0x01ffe20003800000 */
.L_x_1795:
[----:B------:R-:W-:Y:S05]  /*12830*/  BRA `(.L_x_1796) ;  /* 0xffffffc400d87947 */ /* 0x000fea000383ffff */
.L_x_1727:
[----:B------:R-:W-:Y:S01]  /*12840*/  BSSY B0, `(.L_x_1797) ;  /* 0x0000006000007945 */ /* 0x000fe20003800000 */
[----:B------:R-:W-:-:S07]  /*12850*/  IMAD.MOV.U32 R15, RZ, RZ, -0x1 ;  /* 0xffffffffff0f7424 */ /* 0x000fce00078e00ff */
[----:B0123--:R-:W-:Y:S05]  /*12860*/  WARPSYNC.COLLECTIVE R15, `(.L_x_1798) ;  /* 0x000000000f0c7348 */ /* 0x00ffea0003c00000 */
[----:B------:R-:W-:Y:S02]  /*12870*/  ELECT P6, UR62, PT ;  /* 0x00000000003e782f */ /* 0x000fe400038c0000 */
[----:B------:R-:W-:Y:S01]  /*12880*/  MOV R14, UR62 ;  /* 0x0000003e000e7c02 */ /* 0x000fe20008000f00 */
[----:B0123--:R-:W-:Y:S10]  /*12890*/  ENDCOLLECTIVE ;  /* 0x000000000000791b */ /* 0x00fff40003800000 */
.L_x_1798:
[----:B------:R-:W-:Y:S05]  /*128a0*/  BSYNC B0 ;  /* 0x0000000000007941 */ /* 0x000fea0003800000 */
.L_x_1797:
[----:B------:R-:W-:Y:S05]  /*128b0*/  BRA `(.L_x_1799) ;  /* 0xffffffc400dc7947 */ /* 0x000fea000383ffff */
.L_x_1729:
[----:B----4-:R4:W0:Y:S02]  /*128c0*/  SYNCS.PHASECHK.TRANS64.TRYWAIT P0, [R2+URZ+0x13280], R3 ;  /* 0x01328003020075a7 */ /* 0x010824000800017f */
[----:B0-----:R-:W-:Y:S05]  /*128d0*/  @!P0 NANOSLEEP.SYNCS 0x989680 ;  /* 0x009896800000895d */ /* 0x001fea0003900000 */
[----:B------:R-:W0:Y:S02]  /*128e0*/  @!P0 SYNCS.PHASECHK.TRANS64 P0, [R2+URZ+0x13280], R3 ;  /* 0x01328003020085a7 */ /* 0x000e24000800007f */
[----:B0-----:R-:W-:Y:S05]  /*128f0*/  @!P0 BRA `(.L_x_1729) ;  /* 0xfffffffc00f08947 */ /* 0x001fea000383ffff */
[----:B------:R-:W-:Y:S05]  /*12900*/  BRA `(.L_x_1800) ;  /* 0xffffffc800387947 */ /* 0x000fea000383ffff */
.L_x_1731:
[----:B0-----:R0:W2:Y:S02]  /*12910*/  SYNCS.PHASECHK.TRANS64.TRYWAIT P0, [R2+URZ+0x13240], R3 ;  /* 0x01324003020075a7 */ /* 0x0010a4000800017f */
[----:B--2---:R-:W-:Y:S05]  /*12920*/  @!P0 NANOSLEEP.SYNCS 0x989680 ;  /* 0x009896800000895d */ /* 0x004fea0003900000 */
[----:B------:R-:W2:Y:S02]  /*12930*/  @!P0 SYNCS.PHASECHK.TRANS64 P0, [R2+URZ+0x13240], R3 ;  /* 0x01324003020085a7 */ /* 0x000ea4000800007f */
[----:B--2---:R-:W-:Y:S05]  /*12940*/  @!P0 BRA `(.L_x_1731) ;  /* 0xfffffffc00f08947 */ /* 0x004fea000383ffff */
[----:B------:R-:W-:Y:S05]  /*12950*/  BRA `(.L_x_1801) ;  /* 0xffffffc800887947 */ /* 0x000fea000383ffff */
.L_x_1735:
        /* <DEDUP_REMOVED lines=9> */
.L_x_1802:
[----:B------:R-:W-:Y:S01]  /*129f0*/  ISETP.GE.AND P1, PT, R25, R7, PT ;  /* 0x000000071900720c */ /* 0x000fe20003f26270 */
[----:B------:R-:W-:Y:S02]  /*12a00*/  IMAD.MOV.U32 R13, RZ, RZ, R0 ;  /* 0x000000ffff0d7224 */ /* 0x000fe400078e0000 */
[----:B------:R-:W-:-:S10]  /*12a10*/  IMAD.MOV.U32 R2, RZ, RZ, R14 ;  /* 0x000000ffff027224 */ /* 0x000fd400078e000e */
[----:B------:R-:W-:Y:S05]  /*12a20*/  WARPSYNC.COLLECTIVE R15, `(.L_x_1803) ;  /* 0x000000000f087348 */ /* 0x000fea0003c00000 */
[----:B------:R0:W1:Y:S02]  /*12a30*/  SHFL.IDX P6, R14, R13, R12, R11 ;  /* 0x0000000c0d0e7389 */ /* 0x00006400000c000b */
[----:B01----:R-:W-:Y:S01]  /*12a40*/  ENDCOLLECTIVE ;  /* 0x000000000000791b */ /* 0x003fe20003800000 */
.L_x_1803:
[----:B------:R-:W-:Y:S02]  /*12a50*/  IMAD.MOV.U32 R13, RZ, RZ, R5 ;  /* 0x000000ffff0d7224 */ /* 0x000fe400078e0005 */
[----:B------:R-:W-:Y:S02]  /*12a60*/  IMAD.MOV.U32 R12, RZ, RZ, 0x1 ;  /* 0x00000001ff0c7424 */ /* 0x000fe400078e00ff */
[----:B------:R-:W-:-:S07]  /*12a70*/  IMAD.MOV.U32 R3, RZ, RZ, R14 ;  /* 0x000000ffff037224 */ /* 0x000fce00078e000e */
[----:B------:R-:W-:Y:S05]  /*12a80*/  WARPSYNC.COLLECTIVE R15, `(.L_x_1804) ;  /* 0x000000000f087348 */ /* 0x000fea0003c00000 */
[----:B------:R0:W1:Y:S02]  /*12a90*/  SHFL.IDX P6, R14, R13, R12, R11 ;  /* 0x0000000c0d0e7389 */ /* 0x00006400000c000b */
[----:B01----:R-:W-:Y:S01]  /*12aa0*/  ENDCOLLECTIVE ;  /* 0x000000000000791b */ /* 0x003fe20003800000 */
.L_x_1804:
[----:B------:R-:W-:-:S05]  /*12ab0*/  @!P1 IADD3 R8, P2, R10, R3, RZ ;  /* 0x000000030a089210 */ /* 0x000fca0007f5e0ff */
[----:B------:R-:W-:Y:S02]  /*12ac0*/  @!P1 IMAD.X R3, RZ, RZ, R2, P2 ;  /* 0x000000ffff039224 */ /* 0x000fe400010e0602 */
        /* <DEDUP_REMOVED lines=8> */
[----:B0-----:R-:W-:-:S12]  /*12b50*/  IMAD.MOV.U32 R2, RZ, RZ, R14 ;  /* 0x000000ffff027224 */ /* 0x001fd800078e000e */
[----:B------:R-:W-:Y:S05]  /*12b60*/  WARPSYNC.COLLECTIVE R15, `(.L_x_1805) ;  /* 0x000000000f087348 */ /* 0x000fea0003c00000 */
[----:B------:R0:W1:Y:S02]  /*12b70*/  SHFL.IDX P6, R14, R13, R12, R11 ;  /* 0x0000000c0d0e7389 */ /* 0x00006400000c000b */
[----:B01----:R-:W-:Y:S01]  /*12b80*/  ENDCOLLECTIVE ;  /* 0x000000000000791b */ /* 0x003fe20003800000 */
.L_x_1805:
[----:B------:R-:W-:Y:S02]  /*12b90*/  IMAD.MOV.U32 R13, RZ, RZ, R5 ;  /* 0x000000ffff0d7224 */ /* 0x000fe400078e0005 */
[----:B------:R-:W-:Y:S01]  /*12ba0*/  IMAD.MOV.U32 R12, RZ, RZ, 0x2 ;  /* 0x00000002ff0c7424 */ /* 0x000fe200078e00ff */
[----:B------:R-:W-:-:S13]  /*12bb0*/  @!P1 IADD3 R8, P2, R10, R14, RZ ;  /* 0x0000000e0a089210 */ /* 0x000fda0007f5e0ff */
[----:B------:R-:W-:Y:S05]  /*12bc0*/  WARPSYNC.COLLECTIVE R15, `(.L_x_1806) ;  /* 0x000000000f087348 */ /* 0x000fea0003c00000 */
[----:B------:R0:W1:Y:S02]  /*12bd0*/  SHFL.IDX P6, R14, R13, R12, R11 ;  /* 0x0000000c0d0e7389 */ /* 0x00006400000c000b */
[----:B01----:R-:W-:Y:S01]  /*12be0*/  ENDCOLLECTIVE ;  /* 0x000000000000791b */ /* 0x003fe20003800000 */
.L_x_1806:
[----:B------:R-:W-:Y:S02]  /*12bf0*/  @!P1 IMAD.X R3, RZ, RZ, R2, P2 ;  /* 0x000000ffff039224 */ /* 0x000fe400010e0602 */
[----:B------:R-:W-:Y:S02]  /*12c00*/  @!P1 IMAD.MOV.U32 R2, RZ, RZ, R8 ;  /* 0x000000ffff029224 */ /* 0x000fe400078e0008 */
[----:B------:R-:W-:-:S03]  /*12c10*/  VIADD R8, R25, 0x40 ;  /* 0x0000004019087836 */ /* 0x000fc60000000000 */
[----:B------:R-:W-:Y:S01]  /*12c20*/  @!PT LDS RZ, [RZ] ;  /* 0x00000000fffff984 */ /* 0x000fe20000000800 */
[----:B------:R-:W-:Y:S01]  /*12c30*/  @!PT LDS RZ, [RZ] ;  /* 0x00000000fffff984 */ /* 0x000fe20000000800 */
[----:B------:R-:W-:Y:S01]  /*12c40*/  @!PT LDS RZ, [RZ] ;  /* 0x00000000fffff984 */ /* 0x000fe20000000800 */
[----:B------:R0:W-:Y:S02]  /*12c50*/  @!P1 LDGSTS.E.BYPASS.LTC128B.128 [R9+0xb800], desc[UR54][R2.64], !P0 ;  /* 0x0b80000002099fae */ /* 0x0001e4000c101d76 */
[----:B------:R-:W-:Y:S01]  /*12c60*/  ISETP.GE.AND P1, PT, R8, R7, PT ;  /* 0x000000070800720c */ /* 0x000fe20003f26270 */
[----:B------:R-:W-:Y:S02]  /*12c70*/  IMAD.MOV.U32 R13, RZ, RZ, R0 ;  /* 0x000000ffff0d7224 */ /* 0x000fe400078e0000 */
[----:B0-----:R-:W-:-:S10]  /*12c80*/  IMAD.MOV.U32 R2, RZ, RZ, R14 ;  /* 0x000000ffff027224 */ /* 0x001fd400078e000e */
[----:B------:R-:W-:Y:S05]  /*12c90*/  WARPSYNC.COLLECTIVE R15, `(.L_x_1807) ;  /* 0x000000000f087348 */ /* 0x000fea0003c00000 */
[----:B------:R0:W1:Y:S02]  /*12ca0*/  SHFL.IDX P6, R14, R13, R12, R11 ;  /* 0x0000000c0d0e7389 */ /* 0x00006400000c000b */
[----:B01----:R-:W-:Y:S01]  /*12cb0*/  ENDCOLLECTIVE ;  /* 0x000000000000791b */ /* 0x003fe20003800000 */
.L_x_1807:
[----:B------:R-:W-:Y:S02]  /*12cc0*/  IMAD.MOV.U32 R13, RZ, RZ, R5 ;  /* 0x000000ffff0d7224 */ /* 0x000fe400078e0005 */
[----:B------:R-:W-:Y:S01]  /*12cd0*/  IMAD.MOV.U32 R12, RZ, RZ, 0x3 ;  /* 0x00000003ff0c7424 */ /* 0x000fe200078e00ff */
[----:B------:R-:W-:-:S13]  /*12ce0*/  @!P1 IADD3 R8, P2, R10, R14, RZ ;  /* 0x0000000e0a089210 */ /* 0x000fda0007f5e0ff */
[----:B------:R-:W-:Y:S05]  /*12cf0*/  WARPSYNC.COLLECTIVE R15, `(.L_x_1808) ;  /* 0x000000000f087348 */ /* 0x000fea0003c00000 */
[----:B------:R0:W1:Y:S02]  /*12d00*/  SHFL.IDX P6, R14, R13, R12, R11 ;  /* 0x0000000c0d0e7389 */ /* 0x00006400000c000b */
[----:B01----:R-:W-:Y:S01]  /*12d10*/  ENDCOLLECTIVE ;  /* 0x000000000000791b */ /* 0x003fe20003800000 */
.L_x_1808:
        /* <DEDUP_REMOVED lines=13> */
.L_x_1809:
[----:B------:R-:W-:Y:S02]  /*12df0*/  IMAD.MOV.U32 R13, RZ, RZ, R6 ;  /* 0x000000ffff0d7224 */ /* 0x000fe400078e0006 */
[----:B------:R-:W-:Y:S02]  /*12e00*/  IMAD.MOV.U32 R12, RZ, RZ, RZ ;  /* 0x000000ffff0c7224 */ /* 0x000fe400078e00ff */
[----:B------:R-:W-:-:S07]  /*12e10*/  IMAD.MOV.U32 R2, RZ, RZ, R14 ;  /* 0x000000ffff027224 */ /* 0x000fce00078e000e */
[----:B------:R-:W-:Y:S05]  /*12e20*/  WARPSYNC.COLLECTIVE R15, `(.L_x_1810) ;  /* 0x000000000f087348 */ /* 0x000fea0003c00000 */
[----:B------:R0:W1:Y:S02]  /*12e30*/  SHFL.IDX P6, R14, R13, R12, R11 ;  /* 0x0000000c0d0e7389 */ /* 0x00006400000c000b */
[----:B01----:R-:W-:Y:S01]  /*12e40*/  ENDCOLLECTIVE ;  /* 0x000000000000791b */ /* 0x003fe20003800000 */
.L_x_1810:
        /* <DEDUP_REMOVED lines=11> */
.L_x_1811:
        /* <DEDUP_REMOVED lines=8> */
.L_x_1812:
        /* <DEDUP_REMOVED lines=11> */
.L_x_1813:
[----:B------:R-:W-:Y:S05]  /*13030*/  BRA `(.L_x_1814) ;  /* 0xffffffcc00747947 */ /* 0x000fea000383ffff */
.L_x_1738:
[----:B0-----:R0:W1:Y:S02]  /*13040*/  SYNCS.PHASECHK.TRANS64.TRYWAIT P0, [R16+URZ+0x13220], R3 ;  /* 0x01322003100075a7 */ /* 0x001064000800017f */
[----:B-1----:R-:W-:Y:S05]  /*13050*/  @!P0 NANOSLEEP.SYNCS 0x989680 ;  /* 0x009896800000895d */ /* 0x002fea0003900000 */
[----:B------:R-:W1:Y:S02]  /*13060*/  @!P0 SYNCS.PHASECHK.TRANS64 P0, [R16+URZ+0x13220], R3 ;  /* 0x01322003100085a7 */ /* 0x000e64000800007f */
[----:B-1----:R-:W-:Y:S05]  /*13070*/  @!P0 BRA `(.L_x_1738) ;  /* 0xfffffffc00f08947 */ /* 0x002fea000383ffff */
[----:B------:R-:W-:Y:S05]  /*13080*/  BRA `(.L_x_1815) ;  /* 0xffffffcc00dc7947 */ /* 0x000fea000383ffff */
.L_x_1744:
[----:B0-----:R0:W2:Y:S02]  /*13090*/  SYNCS.PHASECHK.TRANS64.TRYWAIT P0, [R9+URZ+0x13280], R2 ;  /* 0x01328002090075a7 */ /* 0x0010a4000800017f */
[----:B--2---:R-:W-:Y:S05]  /*130a0*/  @!P0 NANOSLEEP.SYNCS 0x989680 ;  /* 0x009896800000895d */ /* 0x004fea0003900000 */
[----:B------:R-:W2:Y:S02]  /*130b0*/  @!P0 SYNCS.PHASECHK.TRANS64 P0, [R9+URZ+0x13280], R2 ;  /* 0x01328002090085a7 */ /* 0x000ea4000800007f */
[----:B--2---:R-:W-:Y:S05]  /*130c0*/  @!P0 BRA `(.L_x_1744) ;  /* 0xfffffffc00f08947 */ /* 0x004fea000383ffff */
[----:B------:R-:W-:Y:S05]  /*130d0*/  BRA `(.L_x_1816) ;  /* 0xffffffd000787947 */ /* 0x000fea000383ffff */
.L_x_1749:
[----:B-1----:R1:W2:Y:S02]  /*130e0*/  SYNCS.PHASECHK.TRANS64.TRYWAIT P0, [R9+URZ+0x13240], R2 ;  /* 0x01324002090075a7 */ /* 0x0022a4000800017f */
[----:B--2---:R-:W-:Y:S05]  /*130f0*/  @!P0 NANOSLEEP.SYNCS 0x989680 ;  /* 0x009896800000895d */ /* 0x004fea0003900000 */
[----:B------:R-:W2:Y:S02]  /*13100*/  @!P0 SYNCS.PHASECHK.TRANS64 P0, [R9+URZ+0x13240], R2 ;  /* 0x01324002090085a7 */ /* 0x000ea4000800007f */
[----:B--2---:R-:W-:Y:S05]  /*13110*/  @!P0 BRA `(.L_x_1749) ;  /* 0xfffffffc00f08947 */ /* 0x004fea000383ffff */
[----:B------:R-:W-:Y:S05]  /*13120*/  BRA `(.L_x_1817) ;  /* 0xffffffd000f47947 */ /* 0x000fea000383ffff */
.L_x_1755:
[----:B0-----:R0:W1:Y:S02]  /*13130*/  SYNCS.PHASECHK.TRANS64.TRYWAIT P0, [R3+URZ+0x13270], R2 ;  /* 0x01327002030075a7 */ /* 0x001064000800017f */
[----:B-1----:R-:W-:Y:S05]  /*13140*/  @!P0 NANOSLEEP.SYNCS 0x989680 ;  /* 0x009896800000895d */ /* 0x002fea0003900000 */
[----:B------:R-:W1:Y:S02]  /*13150*/  @!P0 SYNCS.PHASECHK.TRANS64 P0, [R3+URZ+0x13270], R2 ;  /* 0x01327002030085a7 */ /* 0x000e64000800007f */
[----:B-1----:R-:W-:Y:S05]  /*13160*/  @!P0 BRA `(.L_x_1755) ;  /* 0xfffffffc00f08947 */ /* 0x002fea000383ffff */
[----:B------:R-:W-:Y:S05]  /*13170*/  BRA `(.L_x_1818) ;  /* 0xffffffd400907947 */ /* 0x000fea000383ffff */
.L_x_1757:
[----:B0-----:R0:W1:Y:S02]  /*13180*/  SYNCS.PHASECHK.TRANS64.TRYWAIT P0, [R3+URZ+0x13260], R2 ;  /* 0x01326002030075a7 */ /* 0x001064000800017f */
[----:B-1----:R-:W-:Y:S05]  /*13190*/  @!P0 NANOSLEEP.SYNCS 0x989680 ;  /* 0x009896800000895d */ /* 0x002fea0003900000 */
[----:B------:R-:W1:Y:S02]  /*131a0*/  @!P0 SYNCS.PHASECHK.TRANS64 P0, [R3+URZ+0x13260], R2 ;  /* 0x01326002030085a7 */ /* 0x000e64000800007f */
[----:B-1----:R-:W-:Y:S05]  /*131b0*/  @!P0 BRA `(.L_x_1757) ;  /* 0xfffffffc00f08947 */ /* 0x002fea000383ffff */
[----:B------:R-:W-:Y:S05]  /*131c0*/  BRA `(.L_x_1819) ;  /* 0xffffffd400987947 */ /* 0x000fea000383ffff */
.L_x_1764:
[----:B0-----:R0:W1:Y:S02]  /*131d0*/  SYNCS.PHASECHK.TRANS64.TRYWAIT P1, [R2+URZ+0x13270], R3 ;  /* 0x01327003020075a7 */ /* 0x001064000802017f */
[----:B-1----:R-:W-:Y:S05]  /*131e0*/  @!P1 NANOSLEEP.SYNCS 0x989680 ;  /* 0x009896800000995d */ /* 0x002fea0003900000 */
[----:B------:R-:W1:Y:S02]  /*131f0*/  @!P1 SYNCS.PHASECHK.TRANS64 P1, [R2+URZ+0x13270], R3 ;  /* 0x01327003020095a7 */ /* 0x000e64000802007f */
[----:B-1----:R-:W-:Y:S05]  /*13200*/  @!P1 BRA `(.L_x_1764) ;  /* 0xfffffffc00f09947 */ /* 0x002fea000383ffff */
[----:B------:R-:W-:Y:S05]  /*13210*/  BRA `(.L_x_1820) ;  /* 0xffffffd800dc7947 */ /* 0x000fea000383ffff */
.L_x_1766:
[----:B0-----:R0:W1:Y:S02]  /*13220*/  SYNCS.PHASECHK.TRANS64.TRYWAIT P1, [R2+URZ+0x13260], R5 ;  /* 0x01326005020075a7 */ /* 0x001064000802017f */
[----:B-1----:R-:W-:Y:S05]  /*13230*/  @!P1 NANOSLEEP.SYNCS 0x989680 ;  /* 0x009896800000995d */ /* 0x002fea0003900000 */
[----:B------:R-:W1:Y:S02]  /*13240*/  @!P1 SYNCS.PHASECHK.TRANS64 P1, [R2+URZ+0x13260], R5 ;  /* 0x01326005020095a7 */ /* 0x000e64000802007f */
[----:B-1----:R-:W-:Y:S05]  /*13250*/  @!P1 BRA `(.L_x_1766) ;  /* 0xfffffffc00f09947 */ /* 0x002fea000383ffff */
[----:B------:R-:W-:Y:S05]  /*13260*/  BRA `(.L_x_1821) ;  /* 0xffffffd800e47947 */ /* 0x000fea000383ffff */
.L_x_1779:
[----:B0-----:R0:W1:Y:S02]  /*13270*/  SYNCS.PHASECHK.TRANS64.TRYWAIT P0, [R7+URZ+0x13220], R0 ;  /* 0x01322000070075a7 */ /* 0x001064000800017f */
[----:B-1----:R-:W-:Y:S05]  /*13280*/  @!P0 NANOSLEEP.SYNCS 0x989680 ;  /* 0x009896800000895d */ /* 0x002fea0003900000 */
[----:B------:R-:W1:Y:S02]  /*13290*/  @!P0 SYNCS.PHASECHK.TRANS64 P0, [R7+URZ+0x13220], R0 ;  /* 0x01322000070085a7 */ /* 0x000e64000800007f */
[----:B-1----:R-:W-:Y:S05]  /*132a0*/  @!P0 BRA `(.L_x_1779) ;  /* 0xfffffffc00f08947 */ /* 0x002fea000383ffff */
[----:B------:R-:W-:Y:S05]  /*132b0*/  BRA `(.L_x_1822) ;  /* 0xffffffec00c87947 */ /* 0x000fea000383ffff */
.L_x_1780:
        /* <DEDUP_REMOVED lines=11> */
.L_x_1824:
[----:B------:R-:W-:Y:S05]  /*13370*/  BSYNC B0 ;  /* 0x0000000000007941 */ /* 0x000fea0003800000 */
.L_x_1823:
[----:B------:R-:W-:Y:S05]  /*13380*/  BRA `(.L_x_1825) ;  /* 0xffffffec00b07947 */ /* 0x000fea000383ffff */
.L_x_1783:
[----:B------:R-:W-:Y:S01]  /*13390*/  BSSY B1, `(.L_x_1826) ;  /* 0x0000006000017945 */ /* 0x000fe20003800000 */
[----:B------:R-:W-:-:S07]  /*133a0*/  IMAD.MOV.U32 R15, RZ, RZ, -0x1 ;  /* 0xffffffffff0f7424 */ /* 0x000fce00078e00ff */
[----:B0-----:R-:W-:Y:S05]  /*133b0*/  WARPSYNC.COLLECTIVE R15, `(.L_x_1827) ;  /* 0x000000000f0c7348 */ /* 0x001fea0003c00000 */
[----:B------:R-:W-:Y:S02]  /*133c0*/  ELECT P6, UR62, PT ;  /* 0x00000000003e782f */ /* 0x000fe400038c0000 */
[----:B------:R-:W-:Y:S01]  /*133d0*/  MOV R14, UR62 ;  /* 0x0000003e000e7c02 */ /* 0x000fe20008000f00 */
[----:B0-----:R-:W-:Y:S10]  /*133e0*/  ENDCOLLECTIVE ;  /* 0x000000000000791b */ /* 0x001ff40003800000 */
.L_x_1827:
[----:B------:R-:W-:Y:S05]  /*133f0*/  BSYNC B1 ;  /* 0x0000000000017941 */ /* 0x000fea0003800000 */
.L_x_1826:
[----:B------:R-:W-:Y:S05]  /*13400*/  BRA `(.L_x_1828) ;  /* 0xffffffec00a87947 */ /* 0x000fea000383ffff */
.L_x_1785:
[----:B0-----:R0:W1:Y:S02]  /*13410*/  SYNCS.PHASECHK.TRANS64.TRYWAIT P1, [R5+URZ], R4 ;  /* 0x00000004050075a7 */ /* 0x001064000802017f */
[----:B-1----:R-:W-:Y:S05]  /*13420*/  @!P1 NANOSLEEP.SYNCS 0x989680 ;  /* 0x009896800000995d */ /* 0x002fea0003900000 */
[----:B------:R-:W1:Y:S02]  /*13430*/  @!P1 SYNCS.PHASECHK.TRANS64 P1, [R5+URZ], R4 ;  /* 0x00000004050095a7 */ /* 0x000e64000802007f */
[----:B-1----:R-:W-:Y:S05]  /*13440*/  @!P1 BRA `(.L_x_1785) ;  /* 0xfffffffc00f09947 */ /* 0x002fea000383ffff */
[----:B------:R-:W-:Y:S05]  /*13450*/  BRA `(.L_x_1829) ;  /* 0xffffffec00dc7947 */ /* 0x000fea000383ffff */
.L_x_1786:
[----:B-1----:R1:W2:Y:S02]  /*13460*/  SYNCS.PHASECHK.TRANS64.TRYWAIT P1, [R3+URZ], R0 ;  /* 0x00000000030075a7 */ /* 0x0022a4000802017f */
[----:B--2---:R-:W-:Y:S05]  /*13470*/  @!P1 NANOSLEEP.SYNCS 0x989680 ;  /* 0x009896800000995d */ /* 0x004fea0003900000 */
[----:B------:R-:W2:Y:S02]  /*13480*/  @!P1 SYNCS.PHASECHK.TRANS64 P1, [R3+URZ], R0 ;  /* 0x00000000030095a7 */ /* 0x000ea4000802007f */
[----:B--2---:R-:W-:Y:S05]  /*13490*/  @!P1 BRA `(.L_x_1786) ;  /* 0xfffffffc00f09947 */ /* 0x004fea000383ffff */
[----:B------:R-:W-:Y:S05]  /*134a0*/  BRA `(.L_x_1830) ;  /* 0xffffffec00d07947 */ /* 0x000fea000383ffff */
.L_x_1788:
[----:B-1----:R1:W2:Y:S02]  /*134b0*/  SYNCS.PHASECHK.TRANS64.TRYWAIT P1, [R3+URZ+0x13260], R4 ;  /* 0x01326004030075a7 */ /* 0x0022a4000802017f */
[----:B--2---:R-:W-:Y:S05]  /*134c0*/  @!P1 NANOSLEEP.SYNCS 0x989680 ;  /* 0x009896800000995d */ /* 0x004fea0003900000 */
[----:B------:R-:W2:Y:S02]  /*134d0*/  @!P1 SYNCS.PHASECHK.TRANS64 P1, [R3+URZ+0x13260], R4 ;  /* 0x01326004030095a7 */ /* 0x000ea4000802007f */
[----:B--2---:R-:W-:Y:S05]  /*134e0*/  @!P1 BRA `(.L_x_1788) ;  /* 0xfffffffc00f09947 */ /* 0x004fea000383ffff */
[----:B------:R-:W-:Y:S05]  /*134f0*/  BRA `(.L_x_1831) ;  /* 0xffffffec00d07947 */ /* 0x000fea000383ffff */
.L_x_1790:
[----:B0-----:R0:W2:Y:S02]  /*13500*/  SYNCS.PHASECHK.TRANS64.TRYWAIT P1, [R5+URZ+0x13260], R0 ;  /* 0x01326000050075a7 */ /* 0x0010a4000802017f */
[----:B--2---:R-:W-:Y:S05]  /*13510*/  @!P1 NANOSLEEP.SYNCS 0x989680 ;  /* 0x009896800000995d */ /* 0x004fea0003900000 */
[----:B------:R-:W2:Y:S02]  /*13520*/  @!P1 SYNCS.PHASECHK.TRANS64 P1, [R5+URZ+0x13260], R0 ;  /* 0x01326000050095a7 */ /* 0x000ea4000802007f */
[----:B--2---:R-:W-:Y:S05]  /*13530*/  @!P1 BRA `(.L_x_1790) ;  /* 0xfffffffc00f09947 */ /* 0x004fea000383ffff */
[----:B------:R-:W-:Y:S05]  /*13540*/  BRA `(.L_x_1832) ;  /* 0xffffffec00d07947 */ /* 0x000fea000383ffff */
.L_x_1792:
[----:B--2---:R2:W3:Y:S02]  /*13550*/  SYNCS.PHASECHK.TRANS64.TRYWAIT P0, [R3+URZ+0x13280], R4 ;  /* 0x01328004030075a7 */ /* 0x0044e4000800017f */
[----:B---3--:R-:W-:Y:S05]  /*13560*/  @!P0 NANOSLEEP.SYNCS 0x989680 ;  /* 0x009896800000895d */ /* 0x008fea0003900000 */
[----:B------:R-:W3:Y:S02]  /*13570*/  @!P0 SYNCS.PHASECHK.TRANS64 P0, [R3+URZ+0x13280], R4 ;  /* 0x01328004030085a7 */ /* 0x000ee4000800007f */
[----:B---3--:R-:W-:Y:S05]  /*13580*/  @!P0 BRA `(.L_x_1792) ;  /* 0xfffffffc00f08947 */ /* 0x008fea000383ffff */
[----:B------:R-:W-:Y:S05]  /*13590*/  BRA `(.L_x_1793) ;  /* 0xffffffec00cc7947 */ /* 0x000fea000383ffff */
.L_x_1833:
        /* <DEDUP_REMOVED lines=14> */
.L_x_2194:


//--------------------- .text._ZN7cutlass13device_kernelIN5flash11enable_sm90INS1_16FlashAttnFwdSm90INS1_25CollectiveMainloopFwdSm90ILi2EN4cute5tupleIJNS5_1CILi1EEES8_S8_EEENS6_IJNS7_ILi192EEENS7_ILi160EEENS7_ILi64EEEEEELi64ENS_12float_e4m3_tEfNS_4arch4Sm90ELb1ELb0ELb0ELb1ELb0ELb1ELb0ELb1ELb1ELb1ELb1ELb0EEENS1_21CollectiveEpilogueFwdINS6_IJSA_SC_SB_EEES9_NS_10bfloat16_tESG_Li384ELb1ELb1ELb1ELb1EEENS1_36VarlenDynamicPersistentTileSchedulerILi192ELi160ELi384ELi128ELb1ELb1ELb1ELb1ELb1ELb1EEEEEEEEEvNT_6ParamsE --------------------------
	.section	.text._ZN7cutlass13device_kernelIN5flash11enable_sm90INS1_16FlashAttnFwdSm90INS1_25CollectiveMainloopFwdSm90ILi2EN4cute5tupleIJNS5_1CILi1EEES8_S8_EEENS6_IJNS7_ILi192EEENS7_ILi160EEENS7_ILi64EEEEEELi64ENS_12float_e4m3_tEfNS_4arch4Sm90ELb1ELb0ELb0ELb1ELb0ELb1ELb0ELb1ELb1ELb1ELb1ELb0EEENS1_21CollectiveEpilogueFwdINS6_IJSA_SC_SB_EEES9_NS_10bfloat16_tESG_Li384ELb1ELb1ELb1ELb1EEENS1_36VarlenDynamicPersistentTileSchedulerILi192ELi160ELi384ELi128ELb1ELb1ELb1ELb1ELb1ELb1EEEEEEEEEvNT_6ParamsE,"ax",@progbits
	.align	128
.text._ZN7cutlass13device_kernelIN5flash11enable_sm90INS1_16FlashAttnFwdSm90INS1_25CollectiveMainloopFwdSm90ILi2EN4cute5tupleIJNS5_1CILi1EEES8_S8_EEENS6_IJNS7_ILi192EEENS7_ILi160EEENS7_ILi64EEEEEELi64ENS_12float_e4m3_tEfNS_4arch4Sm90ELb1ELb0ELb0ELb1ELb0ELb1ELb0ELb1ELb1ELb1ELb1ELb0EEENS1_21CollectiveEpilogueFwdINS6_IJSA_SC_SB_EEES9_NS_10bfloat16_tESG_Li384ELb1ELb1ELb1ELb1EEENS1_36VarlenDynamicPersistentTileSchedulerILi192ELi160ELi384ELi128ELb1ELb1ELb1ELb1ELb1ELb1EEEEEEEEEvNT_6ParamsE:
        .type           _ZN7cutlass13device_kernelIN5flash11enable_sm90INS1_16FlashAttnFwdSm90INS1_25CollectiveMainloopFwdSm90ILi2EN4cute5tupleIJNS5_1CILi1EEES8_S8_EEENS6_IJNS7_ILi192EEENS7_ILi160EEENS7_ILi64EEEEEELi64ENS_12float_e4m3_tEfNS_4arch4Sm90ELb1ELb0ELb0ELb1ELb0ELb1ELb0ELb1ELb1ELb1ELb1ELb0EEENS1_21CollectiveEpilogueFwdINS6_IJSA_SC_SB_EEES9_NS_10bfloat16_tESG_Li384ELb1ELb1ELb1ELb1EEENS1_36VarlenDynamicPersistentTileSchedulerILi192ELi160ELi384ELi128ELb1ELb1ELb1ELb1ELb1ELb1EEEEEEEEEvNT_6ParamsE,@function
        .size           _ZN7cutlass13device_kernelIN5flash11enable_sm90INS1_16FlashAttnFwdSm90INS1_25CollectiveMainloopFwdSm90ILi2EN4cute5tupleIJNS5_1CILi1EEES8_S8_EEENS6_IJNS7_ILi192EEENS7_ILi160EEENS7_ILi64EEEEEELi64ENS_12float_e4m3_tEfNS_4arch4Sm90ELb1ELb0ELb0ELb1ELb0ELb1ELb0ELb1ELb1ELb1ELb1ELb0EEENS1_21CollectiveEpilogueFwdINS6_IJSA_SC_SB_EEES9_NS_10bfloat16_tESG_Li384ELb1ELb1ELb1ELb1EEENS1_36VarlenDynamicPersistentTileSchedulerILi192ELi160ELi384ELi128ELb1ELb1ELb1ELb1ELb1ELb1EEEEEEEEEvNT_6ParamsE,(.L_x_2195 - _ZN7cutlass13device_kernelIN5flash11enable_sm90INS1_16FlashAttnFwdSm90INS1_25CollectiveMainloopFwdSm90ILi2EN4cute5tupleIJNS5_1CILi1EEES8_S8_EEENS6_IJNS7_ILi192EEENS7_ILi160EEENS7_ILi64EEEEEELi64ENS_12float_e4m3_tEfNS_4arch4Sm90ELb1ELb0ELb0ELb1ELb0ELb1ELb0ELb1ELb1ELb1ELb1ELb0EEENS1_21CollectiveEpilogueFwdINS6_IJSA_SC_SB_EEES9_NS_10bfloat16_tESG_Li384ELb1ELb1ELb1ELb1EEENS1_36VarlenDynamicPersistentTileSchedulerILi192ELi160ELi384ELi128ELb1ELb1ELb1ELb1ELb1ELb1EEEEEEEEEvNT_6ParamsE)
        .other          _ZN7cutlass13device_kernelIN5flash11enable_sm90INS1_16FlashAttnFwdSm90INS1_25CollectiveMainloopFwdSm90ILi2EN4cute5tupleIJNS5_1CILi1EEES8_S8_EEENS6_IJNS7_ILi192EEENS7_ILi160EEENS7_ILi64EEEEEELi64ENS_12float_e4m3_tEfNS_4arch4Sm90ELb1ELb0ELb0ELb1ELb0ELb1ELb0ELb1ELb1ELb1ELb1ELb0EEENS1_21CollectiveEpilogueFwdINS6_IJSA_SC_SB_EEES9_NS_10bfloat16_tESG_Li384ELb1ELb1ELb1ELb1EEENS1_36VarlenDynamicPersistentTileSchedulerILi192ELi160ELi384ELi128ELb1ELb1ELb1ELb1ELb1ELb1EEEEEEEEEvNT_6ParamsE,@"STO_CUDA_ENTRY STV_DEFAULT"
_ZN7cutlass13device_kernelIN5flash11enable_sm90INS1_16FlashAttnFwdSm90INS1_25CollectiveMainloopFwdSm90ILi2EN4cute5tupleIJNS5_1CILi1EEES8_S8_EEENS6_IJNS7_ILi192EEENS7_ILi160EEENS7_ILi64EEEEEELi64ENS_12float_e4m3_tEfNS_4arch4Sm90ELb1ELb0ELb0ELb1ELb0ELb1ELb0ELb1ELb1ELb1ELb1ELb0EEENS1_21CollectiveEpilogueFwdINS6_IJSA_SC_SB_EEES9_NS_10bfloat16_tESG_Li384ELb1ELb1ELb1ELb1EEENS1_36VarlenDynamicPersistentTileSchedulerILi192ELi160ELi384ELi128ELb1ELb1ELb1ELb1ELb1ELb1EEEEEEEEEvNT_6ParamsE:
        /* <DEDUP_REMOVED lines=23> */
.L_x_1835:
[----:B------:R-:W-:Y:S05]  /*0170*/  BSYNC B0 ;  /* 0x0000000000007941 */ /* 0x000fea0003800000 */
.L_x_1834:
        /* <DEDUP_REMOVED lines=40> */
.L_x_1836:
        /* <DEDUP_REMOVED lines=22> */
.L_x_1837:
        /* <DEDUP_REMOVED lines=18> */
.L_x_1838:
        /* <DEDUP_REMOVED lines=22> */
.L_x_1839:
        /* <DEDUP_REMOVED lines=22> */
.L_x_1840:
        /* <DEDUP_REMOVED lines=9> */
.L_x_1843:
        /* <DEDUP_REMOVED lines=16> */
[----:B------:R-:W3:Y:S01]  /*0ad0*/  LDL.LU R17, [R1+0x3c] ;  /* 0x00003c0001117983 */ /* 0x000ee20000300800 */
        /* <DEDUP_REMOVED lines=57> */
[----:B------:R-:W-:Y:S02]  /*0e70*/  IMAD.IADD R8, R14, 0x1, -R8 ;  /* 0x000000010e087824 */ /* 0x000fe400078e0a08 */
[----:B------:R-:W-:Y:S02]  /*0e80*/  IMAD.IADD R12, R15, 0x1, -R12 ;  /* 0x000000010f0c7824 */ /* 0x000fe400078e0a0c */
[----:B------:R-:W-:-:S03]  /*0e90*/  IMAD.SHL.U32 R8, R8, 0x2, RZ ;  /* 0x0000000208087824 */ /* 0x000fc600078e00ff */
[----:B------:R-:W-:-:S04]  /*0ea0*/  LEA.HI R7, R12, R12, RZ, 0x1 ;  /* 0x0000000c0c077211 */ /* 0x000fc800078f08ff */
[----:B------:R-:W-:-:S05]  /*0eb0*/  LOP3.LUT R7, R7, 0x1ffffffe, RZ, 0xc0, !PT ;  /* 0x1ffffffe07077812 */ /* 0x000fca00078ec0ff */
[----:B------:R-:W-:Y:S02]  /*0ec0*/  IMAD.IADD R7, R12, 0x1, -R7 ;  /* 0x000000010c077824 */ /* 0x000fe400078e0a07 */
[----:B------:R-:W-:Y:S02]  /*0ed0*/  IMAD.MOV.U32 R156, RZ, RZ, RZ ;  /* 0x000000ffff9c7224 */ /* 0x000fe400078e00ff */
[----:B------:R-:W-:Y:S01]  /*0ee0*/  IMAD.MOV.U32 R23, RZ, RZ, RZ ;  /* 0x000000ffff177224 */ /* 0x000fe200078e00ff */
        /* <DEDUP_REMOVED lines=8> */
[----:B------:R-:W-:Y:S01]  /*0f70*/  STL [R1+0x10], R10 ;  /* 0x0000100a01007387 */ /* 0x000fe20000100800 */
[----:B------:R-:W-:Y:S01]  /*0f80*/  IMAD.IADD R2, R15, 0x1, -R2 ;  /* 0x000000010f027824 */ /* 0x000fe200078e0a02 */
[----:B------:R-:W-:Y:S02]  /*0f90*/  SHF.R.U32.HI R3, RZ, 0x3, R6 ;  /* 0x00000003ff037819 */ /* 0x000fe40000011606 */
[----:B------:R-:W-:Y:S01]  /*0fa0*/  STL [R1+0x4c], R6 ;  /* 0x00004c0601007387 */ /* 0x000fe20000100800 */
[----:B------:R-:W-:-:S03]  /*0fb0*/  LOP3.LUT R2, R6, 0x30, R18, 0xf8, !PT ;  /* 0x0000003006027812 */ /* 0x000fc600078ef812 */
[----:B------:R0:W-:Y:S01]  /*0fc0*/  STL [R1+0x28], R0 ;  /* 0x0000280001007387 */ /* 0x0001e20000100800 */
[----:B------:R-:W-:-:S03]  /*0fd0*/  VIADD R4, R8, 0x30 ;  /* 0x0000003008047836 */ /* 0x000fc60000000000 */
[----:B------:R1:W-:Y:S01]  /*0fe0*/  STL [R1+0x50], R3 ;  /* 0x0000500301007387 */ /* 0x0003e20000100800 */
[----:B0-----:R-:W-:Y:S01]  /*0ff0*/  LOP3.LUT R0, R6, 0x10, R18, 0xf8, !PT ;  /* 0x0000001006007812 */ /* 0x001fe200078ef812 */
[----:B------:R-:W-:-:S03]  /*1000*/  IMAD.SHL.U32 R6, R13, 0x40, RZ ;  /* 0x000000400d067824 */ /* 0x000fc600078e00ff */
[-C--:B------:R-:W-:Y:S02]  /*1010*/  LOP3.LUT R0, R0, R3.reuse, RZ, 0x3c, !PT ;  /* 0x0000000300007212 */ /* 0x080fe400078e3cff */
[----:B-1----:R-:W-:Y:S01]  /*1020*/  LOP3.LUT R3, R2, R3, RZ, 0x3c, !PT ;  /* 0x0000000302037212 */ /* 0x002fe200078e3cff */
[----:B------:R-:W-:Y:S01]  /*1030*/  VIADD R2, R8, 0x28 ;  /* 0x0000002808027836 */ /* 0x000fe20000000000 */
[----:B------:R-:W-:Y:S01]  /*1040*/  STL [R1+0x40], R8 ;  /* 0x0000400801007387 */ /* 0x000fe20000100800 */
[----:B------:R-:W-:Y:S01]  /*1050*/  IMAD.IADD R0, R6, 0x1, R0 ;  /* 0x0000000106007824 */ /* 0x000fe200078e0200 */
[----:B------:R-:W-:Y:S02]  /*1060*/  IADD3 R3, R16, R6, R3 ;  /* 0x0000000610037210 */ /* 0x000fe40007ffe003 */
[----:B------:R-:W-:Y:S04]  /*1070*/  STL [R1+0x54], R6 ;  /* 0x0000540601007387 */ /* 0x000fe80000100800 */
[----:B------:R0:W-:Y:S04]  /*1080*/  STL [R1+0x78], R2 ;  /* 0x0000780201007387 */ /* 0x0001e80000100800 */
[----:B------:R-:W-:Y:S04]  /*1090*/  STL [R1+0x80], R4 ;  /* 0x0000800401007387 */ /* 0x000fe80000100800 */
[----:B------:R1:W-:Y:S01]  /*10a0*/  STL [R1+0x34], R0 ;  /* 0x0000340001007387 */ /* 0x0003e20000100800 */
[----:B0-----:R-:W-:-:S03]  /*10b0*/  VIADD R2, R8, 0x38 ;  /* 0x0000003808027836 */ /* 0x001fc60000000000 */
[----:B------:R-:W-:Y:S01]  /*10c0*/  STL [R1+0x90], R3 ;  /* 0x0000900301007387 */ /* 0x000fe20000100800 */
[----:B-1----:R-:W-:-:S03]  /*10d0*/  SHF.R.S32.HI R0, RZ, 0x1f, R4 ;  /* 0x0000001fff007819 */ /* 0x002fc60000011404 */
[----:B------:R0:W-:Y:S04]  /*10e0*/  STL [R1+0x7c], R2 ;  /* 0x00007c0201007387 */ /* 0x0001e80000100800 */
[----:B------:R1:W-:Y:S01]  /*10f0*/  STL [R1+0x8c], R0 ;  /* 0x00008c0001007387 */ /* 0x0003e20000100800 */
[----:B0-----:R-:W-:Y:S01]  /*1100*/  SHF.R.S32.HI R2, RZ, 0x1f, R2 ;  /* 0x0000001fff027819 */ /* 0x001fe20000011402 */
[----:B-1----:R-:W-:-:S05]  /*1110*/  IMAD R0, R7, 0x8, R5 ;  /* 0x0000000807007824 */ /* 0x002fca00078e0205 */
[----:B------:R0:W-:Y:S04]  /*1120*/  STL [R1+0x58], R0 ;  /* 0x0000580001007387 */ /* 0x0001e80000100800 */
[----:B------:R0:W-:Y:S01]  /*1130*/  STL [R1+0x88], R2 ;  /* 0x0000880201007387 */ /* 0x0001e20000100800 */
[----:B------:R-:W-:-:S07]  /*1140*/  IMAD.MOV.U32 R17, RZ, RZ, RZ ;  /* 0x000000ffff117224 */ /* 0x000fce00078e00ff */
.L_x_1963:
[----:B01234-:R-:W0:Y:S01]  /*1150*/  LDC.64 R2, c[0x0][0xc88] ;  /* 0x00032200ff027b82 */ /* 0x01fe220000000a00 */
        /* <DEDUP_REMOVED lines=20> */
[----:B------:R0:W-:Y:S01]  /*12a0*/  STL [R1+0x70], R0 ;  /* 0x0000700001007387 */ /* 0x0001e20000100800 */
[----:B-----5:R-:W-:-:S03]  /*12b0*/  IADD3 R6, P4, R35, UR6, RZ ;  /* 0x0000000623067c10 */ /* 0x020fc6000ff9e0ff */
[----:B------:R1:W5:Y:S01]  /*12c0*/  @P2 LDG.E R8, desc[UR40][R2.64] ;  /* 0x0000002802082981 */ /* 0x000362000c1e1900 */
[----:B------:R-:W-:Y:S02]  /*12d0*/  @P1 IADD3 R4, P2, R35, UR8, RZ ;  /* 0x0000000823041c10 */ /* 0x000fe4000ff5e0ff */
[C---:B------:R-:W-:Y:S01]  /*12e0*/  IADD3.X R7, R31.reuse, UR7, RZ, P4, !PT ;  /* 0x000000071f077c10 */ /* 0x040fe2000a7fe4ff */
[----:B------:R-:W-:Y:S01]  /*12f0*/  STL [R1+0x64], R35 ;  /* 0x0000642301007387 */ /* 0x000fe20000100800 */
[----:B------:R-:W-:Y:S01]  /*1300*/  @P1 IADD3.X R5, R31, UR9, RZ, P2, !PT ;  /* 0x000000091f051c10 */ /* 0x000fe200097fe4ff */
[----:B0-----:R-:W-:Y:S01]  /*1310*/  IMAD.U32 R0, RZ, RZ, UR4 ;  /* 0x00000004ff007e24 */ /* 0x001fe2000f8e00ff */
[----:B------:R-:W-:Y:S01]  /*1320*/  LOP3.LUT R34, R26, 0xffff, RZ, 0xc0, !PT ;  /* 0x0000ffff1a227812 */ /* 0x000fe200078ec0ff */
[----:B------:R0:W5:Y:S01]  /*1330*/  @P0 LDG.E R28, desc[UR40][R6.64] ;  /* 0x00000028061c0981 */ /* 0x000162000c1e1900 */
[----:B------:R-:W-:Y:S01]  /*1340*/  ULDC.64 UR4, c[0x0][0x418] ;  /* 0x0001060000047ab9 */ /* 0x000fe20000000a00 */
[----:B------:R-:W-:-:S02]  /*1350*/  ULDC.64 UR8, c[0x0][0xa20] ;  /* 0x0002880000087ab9 */ /* 0x000fc40000000a00 */
[----:B------:R-:W2:Y:S04]  /*1360*/  @P1 LDG.E R0, desc[UR40][R4.64] ;  /* 0x0000002804001981 */ /* 0x000ea8000c1e1900 */
[----:B------:R-:W-:Y:S01]  /*1370*/  STL [R1+0x68], R31 ;  /* 0x0000681f01007387 */ /* 0x000fe20000100800 */
[----:B------:R-:W-:Y:S01]  /*1380*/  UISETP.NE.U32.AND UP0, UPT, UR4, URZ, UPT ;  /* 0x0000003f0400728c */ /* 0x000fe2000bf05070 */
[----:B-1----:R-:W-:Y:S02]  /*1390*/  LOP3.LUT R2, R26, 0xff000000, RZ, 0xc0, !PT ;  /* 0xff0000001a027812 */ /* 0x002fe400078ec0ff */
[----:B------:R-:W-:Y:S01]  /*13a0*/  ULDC UR4, c[0x0][0x424] ;  /* 0x0001090000047ab9 */ /* 0x000fe20000000800 */
[----:B------:R-:W-:Y:S01]  /*13b0*/  UISETP.NE.AND.EX UP0, UPT, UR5, URZ, UPT, UP0 ;  /* 0x0000003f0500728c */ /* 0x000fe2000bf05300 */
[----:B------:R-:W-:-:S02]  /*13c0*/  ISETP.NE.U32.AND P2, PT, RZ, UR8, PT ;  /* 0x00000008ff007c0c */ /* 0x000fc4000bf45070 */
[----:B------:R-:W-:Y:S01]  /*13d0*/  ULDC UR5, c[0x0][0x2f0] ;  /* 0x0000bc0000057ab9 */ /* 0x000fe20000000800 */
[----:B------:R-:W-:Y:S01]  /*13e0*/  USEL UR4, UR4, 0x1, UP0 ;  /* 0x0000000104047887 */ /* 0x000fe20008000000 */
[----:B------:R-:W-:Y:S02]  /*13f0*/  SHF.R.U32.HI R3, RZ, 0x8, R2 ;  /* 0x00000008ff037819 */ /* 0x000fe40000011602 */
[----:B------:R-:W-:Y:S01]  /*1400*/  ISETP.NE.AND.EX P2, PT, RZ, UR9, PT, P2 ;  /* 0x00000009ff007c0c */ /* 0x000fe2000bf45320 */
[----:B------:R-:W-:-:S03]  /*1410*/  UIMAD UR4, UR4, UR5, URZ ;  /* 0x00000005040472a4 */ /* 0x000fc6000f8e023f */
[----:B------:R-:W-:Y:S01]  /*1420*/  ULDC UR5, c[0x0][0x348] ;  /* 0x0000d20000057ab9 */ /* 0x000fe20000000800 */
[----:B--2---:R1:W-:Y:S04]  /*1430*/  STL [R1+0x24], R0 ;  /* 0x0000240001007387 */ /* 0x0043e80000100800 */
[----:B------:R0:W-:Y:S01]  /*1440*/  STL [R1+0x48], R34 ;  /* 0x0000482201007387 */ /* 0x0001e20000100800 */
[----:B------:R-:W-:Y:S01]  /*1450*/  IMAD.MOV.U32 R11, RZ, RZ, R0 ;  /* 0x000000ffff0b7224 */ /* 0x000fe200078e0000 */
[----:B-1----:R-:W-:-:S04]  /*1460*/  LOP3.LUT R0, R26, 0xff0000, RZ, 0xc0, !PT ;  /* 0x00ff00001a007812 */ /* 0x002fc800078ec0ff */
[----:B------:R-:W-:Y:S01]  /*1470*/  LEA.HI R10, R0, R3, RZ, 0x10 ;  /* 0x00000003000a7211 */ /* 0x000fe200078f80ff */
[----:B------:R-:W-:Y:S06]  /*1480*/  @P1 BRA `(.L_x_1845) ;  /* 0x0000000000281947 */ /* 0x000fec0003800000 */
[----:B------:R-:W-:Y:S02]  /*1490*/  ULDC.64 UR6, c[0x0][0xa00] ;  /* 0x0002800000067ab9 */ /* 0x000fe40000000a00 */
[----:B------:R-:W-:-:S04]  /*14a0*/  ISETP.NE.U32.AND P1, PT, RZ, UR6, PT ;  /* 0x00000006ff007c0c */ /* 0x000fc8000bf25070 */
[----:B------:R-:W-:-:S13]  /*14b0*/  ISETP.NE.AND.EX P1, PT, RZ, UR7, PT, P1 ;  /* 0x00000007ff007c0c */ /* 0x000fda000bf25310 */
[----:B------:R-:W-:Y:S05]  /*14c0*/  @!P1 BRA `(.L_x_1845) ;  /* 0x0000000000189947 */ /* 0x000fea0003800000 */
[----:B------:R-:W1:Y:S02]  /*14d0*/  LDC.64 R2, c[0x0][0xa00] ;  /* 0x00028000ff027b82 */ /* 0x000e640000000a00 */
[----:B-1----:R-:W-:-:S05]  /*14e0*/  IMAD.WIDE R2, R30, 0x4, R2 ;  /* 0x000000041e027825 */ /* 0x002fca00078e0202 */
[----:B------:R-:W2:Y:S04]  /*14f0*/  LDG.E R0, desc[UR40][R2.64] ;  /* 0x0000002802007981 */ /* 0x000ea8000c1e1900 */
[----:B------:R-:W2:Y:S02]  /*1500*/  LDG.E R5, desc[UR40][R2.64+0x4] ;  /* 0x0000042802057981 */ /* 0x000ea4000c1e1900 */
[----:B--2---:R-:W-:-:S05]  /*1510*/  IMAD.IADD R11, R5, 0x1, -R0 ;  /* 0x00000001050b7824 */ /* 0x004fca00078e0a00 */
[----:B------:R1:W-:Y:S02]  /*1520*/  STL [R1+0x24], R11 ;  /* 0x0000240b01007387 */ /* 0x0003e40000100800 */
.L_x_1845:
[----:B------:R-:W-:Y:S02]  /*1530*/  IMAD.U32 R33, RZ, RZ, UR5 ;  /* 0x00000005ff217e24 */ /* 0x000fe4000f8e00ff */
[----:B------:R-:W-:Y:S01]  /*1540*/  IMAD.U32 R29, RZ, RZ, UR4 ;  /* 0x00000004ff1d7e24 */ /* 0x000fe2000f8e00ff */
[----:B------:R-:W-:Y:S06]  /*1550*/  @!P2 BRA `(.L_x_1846) ;  /* 0x000000000010a947 */ /* 0x000fec0003800000 */
[----:B------:R-:W-:-:S04]  /*1560*/  IADD3 R2, P0, R35, UR8, RZ ;  /* 0x0000000823027c10 */ /* 0x000fc8000ff1e0ff */
[----:B------:R-:W-:-:S05]  /*1570*/  IADD3.X R3, R31, UR9, RZ, P0, !PT ;  /* 0x000000091f037c10 */ /* 0x000fca00087fe4ff */
[----:B------:R2:W5:Y:S01]  /*1580*/  LDG.E R29, desc[UR40][R2.64] ;  /* 0x00000028021d7981 */ /* 0x000562000c1e1900 */
[----:B------:R-:W-:Y:S05]  /*1590*/  BRA `(.L_x_1847) ;  /* 0x0000000000107947 */ /* 0x000fea0003800000 */
.L_x_1846:
[----:B------:R-:W-:Y:S05]  /*15a0*/  @!P0 BRA `(.L_x_1847) ;  /* 0x00000000000c8947 */ /* 0x000fea0003800000 */
[----:B------:R-:W2:Y:S04]  /*15b0*/  LDG.E R0, desc[UR40][R6.64] ;  /* 0x0000002806007981 */ /* 0x000ea8000c1e1900 */
[----:B------:R-:W2:Y:S02]  /*15c0*/  LDG.E R29, desc[UR40][R6.64+0x4] ;  /* 0x00000428061d7981 */ /* 0x000ea4000c1e1900 */
[----:B--2---:R-:W-:-:S07]  /*15d0*/  IMAD.IADD R29, R29, 0x1, -R0 ;  /* 0x000000011d1d7824 */ /* 0x004fce00078e0a00 */
.L_x_1847:
[----:B------:R-:W-:Y:S01]  /*15e0*/  ULDC.64 UR4, c[0x0][0xa10] ;  /* 0x0002840000047ab9 */ /* 0x000fe20000000a00 */
[----:B0-----:R-:W0:Y:S01]  /*15f0*/  LDC R6, c[0x0][0x448] ;  /* 0x00011200ff067b82 */ /* 0x001e220000000800 */
[----:B------:R-:W-:-:S04]  /*1600*/  ISETP.NE.U32.AND P0, PT, RZ, UR4, PT ;  /* 0x00000004ff007c0c */ /* 0x000fc8000bf05070 */
[----:B------:R-:W-:Y:S01]  /*1610*/  ISETP.NE.AND.EX P0, PT, RZ, UR5, PT, P0 ;  /* 0x00000005ff007c0c */ /* 0x000fe2000bf05300 */
[----:B------:R-:W-:-:S12]  /*1620*/  ULDC.64 UR4, c[0x0][0xa30] ;  /* 0x00028c0000047ab9 */ /* 0x000fd80000000a00 */
[----:B--2---:R-:W2:Y:S02]  /*1630*/  @P0 LDC.64 R2, c[0x0][0xa10] ;  /* 0x00028400ff020b82 */ /* 0x004ea40000000a00 */
[----:B--2---:R-:W-:-:S05]  /*1640*/  @P0 IMAD.WIDE R2, R30, 0x4, R2 ;  /* 0x000000041e020825 */ /* 0x004fca00078e0202 */
[----:B------:R-:W2:Y:S04]  /*1650*/  @P0 LDG.E R0, desc[UR40][R2.64] ;  /* 0x0000002802000981 */ /* 0x000ea8000c1e1900 */
[----:B------:R3:W2:Y:S01]  /*1660*/  @P0 LDG.E R7, desc[UR40][R2.64+0x4] ;  /* 0x0000042802070981 */ /* 0x0006a2000c1e1900 */
[----:B------:R-:W-:Y:S01]  /*1670*/  ISETP.NE.U32.AND P1, PT, RZ, UR4, PT ;  /* 0x00000004ff007c0c */ /* 0x000fe2000bf25070 */
[----:B-----5:R-:W-:-:S03]  /*1680*/  IMAD.MOV.U32 R24, RZ, RZ, R29 ;  /* 0x000000ffff187224 */ /* 0x020fc600078e001d */
[----:B------:R-:W-:-:S13]  /*1690*/  ISETP.NE.AND.EX P1, PT, RZ, UR5, PT, P1 ;  /* 0x00000005ff007c0c */ /* 0x000fda000bf25310 */
[----:B------:R-:W-:-:S04]  /*16a0*/  @P1 IADD3 R4, P2, R35, UR4, RZ ;  /* 0x0000000423041c10 */ /* 0x000fc8000ff5e0ff */
[----:B------:R-:W-:-:S05]  /*16b0*/  @P1 IADD3.X R5, R31, UR5, RZ, P2, !PT ;  /* 0x000000051f051c10 */ /* 0x000fca00097fe4ff */
[----:B------:R4:W5:Y:S01]  /*16c0*/  @P1 LDG.E R24, desc[UR40][R4.64] ;  /* 0x0000002804181981 */ /* 0x000962000c1e1900 */
[----:B0-----:R-:W-:Y:S01]  /*16d0*/  ISETP.NE.AND P1, PT, R6, 0x1, PT ;  /* 0x000000010600780c */ /* 0x001fe20003f25270 */
[----:B------:R-:W-:Y:S01]  /*16e0*/  IMAD R12, R25, 0xc0, RZ ;  /* 0x000000c0190c7824 */ /* 0x000fe200078e02ff */
[----:B------:R-:W-:Y:S01]  /*16f0*/  BSSY B0, `(.L_x_1848) ;  /* 0x000003a000007945 */ /* 0x000fe20003800000 */
[----:B------:R-:W-:Y:S02]  /*1700*/  IMAD.IADD R8, R29, 0x1, -R8 ;  /* 0x000000011d087824 */ /* 0x000fe400078e0a08 */
[----:B---3--:R-:W-:Y:S01]  /*1710*/  VIADD R2, R12, 0xbf ;  /* 0x000000bf0c027836 */ /* 0x008fe20000000000 */
[----:B------:R0:W-:Y:S07]  /*1720*/  STL [R1+0x3c], R12 ;  /* 0x00003c0c01007387 */ /* 0x0001ee0000100800 */
[----:B------:R-:W3:Y:S01]  /*1730*/  @P1 LDC R9, c[0x0][0x44c] ;  /* 0x00011300ff091b82 */ /* 0x000ee20000000800 */
[----:B0-----:R-:W-:-:S07]  /*1740*/  LOP3.LUT R12, R10, 0xff, RZ, 0xc0, !PT ;  /* 0x000000ff0a0c7812 */ /* 0x001fce00078ec0ff */
[----:B------:R-:W0:Y:S01]  /*1750*/  @P1 LDC R3, c[0x0][0x450] ;  /* 0x00011400ff031b82 */ /* 0x000e220000000800 */
[----:B--2---:R-:W-:Y:S02]  /*1760*/  @P0 IMAD.IADD R33, R7, 0x1, -R0 ;  /* 0x0000000107210824 */ /* 0x004fe400078e0a00 */
[----:B---3--:R-:W-:-:S04]  /*1770*/  @P1 IMAD.HI.U32 R0, R2, R9, RZ ;  /* 0x0000000902001227 */ /* 0x008fc800078e00ff */
[----:B----4-:R-:W-:Y:S01]  /*1780*/  IMAD.IADD R4, R8, 0x1, R33 ;  /* 0x0000000108047824 */ /* 0x010fe200078e0221 */
[----:B0-----:R-:W-:-:S03]  /*1790*/  @P1 SHF.R.U32.HI R2, RZ, R3, R0 ;  /* 0x00000003ff021219 */ /* 0x001fc60000011600 */
[C---:B------:R-:W-:Y:S01]  /*17a0*/  VIADD R0, R4.reuse, 0x9f ;  /* 0x0000009f04007836 */ /* 0x040fe20000000000 */
[----:B------:R-:W-:Y:S01]  /*17b0*/  IADD3 R32, R4, 0xa0, -R11 ;  /* 0x000000a004207810 */ /* 0x000fe20007ffe80b */
[----:B------:R0:W-:Y:S02]  /*17c0*/  STL [R1+0x30], R4 ;  /* 0x0000300401007387 */ /* 0x0001e40000100800 */
[----:B------:R-:W-:Y:S02]  /*17d0*/  IMAD.HI R0, R0, 0x66666667, RZ ;  /* 0x6666666700007827 */ /* 0x000fe400078e02ff */
[----:B------:R2:W-:Y:S02]  /*17e0*/  STL [R1+0x74], R12 ;  /* 0x0000740c01007387 */ /* 0x0005e40000100800 */
[----:B------:R-:W-:Y:S01]  /*17f0*/  IMAD.IADD R2, R32, 0x1, R2 ;  /* 0x0000000120027824 */ /* 0x000fe200078e0202 */
[----:B------:R-:W-:-:S03]  /*1800*/  SHF.R.U32.HI R27, RZ, 0x1f, R0 ;  /* 0x0000001fff1b7819 */ /* 0x000fc60000011600 */
[----:B------:R-:W-:Y:S01]  /*1810*/  IMAD.HI R2, R2, 0x66666667, RZ ;  /* 0x6666666702027827 */ /* 0x000fe200078e02ff */
[----:B0-----:R-:W-:Y:S02]  /*1820*/  SHF.R.U32.HI R4, RZ, 0x10, R10 ;  /* 0x00000010ff047819 */ /* 0x001fe4000001160a */
[----:B------:R-:W-:Y:S01]  /*1830*/  LEA.HI.SX32 R27, R0, R27, 0x1a ;  /* 0x0000001b001b7211 */ /* 0x000fe200078fd2ff */
[----:B------:R-:W-:Y:S01]  /*1840*/  IMAD.MOV.U32 R0, RZ, RZ, RZ ;  /* 0x000000ffff007224 */ /* 0x000fe200078e00ff */
[----:B------:R-:W-:Y:S01]  /*1850*/  SHF.R.U32.HI R3, RZ, 0x1f, R2 ;  /* 0x0000001fff037819 */ /* 0x000fe20000011602 */
[----:B------:R2:W-:Y:S03]  /*1860*/  STL [R1+0x60], R4 ;  /* 0x0000600401007387 */ /* 0x0005e60000100800 */
[----:B------:R-:W-:-:S04]  /*1870*/  LEA.HI.SX32 R2, R2, R3, 0x1a ;  /* 0x0000000302027211 */ /* 0x000fc800078fd2ff */
[----:B------:R-:W-:-:S04]  /*1880*/  VIMNMX R6, R27, R2, PT ;  /* 0x000000021b067248 */ /* 0x000fc80003fe0100 */
[----:B------:R-:W-:-:S13]  /*1890*/  ISETP.GE.AND P0, PT, R6, 0x1, PT ;  /* 0x000000010600780c */ /* 0x000fda0003f06270 */
[----:B--2---:R-:W-:Y:S05]  /*18a0*/  @!P0 BRA `(.L_x_1849) ;  /* 0x0000000000788947 */ /* 0x004fea0003800000 */
[----:B------:R-:W-:Y:S01]  /*18b0*/  ISETP.NE.AND P0, PT, R4, RZ, PT ;  /* 0x000000ff0400720c */ /* 0x000fe20003f05270 */
[----:B------:R-:W-:-:S03]  /*18c0*/  ULDC UR4, c[0x0][0x9f0] ;  /* 0x00027c0000047ab9 */ /* 0x000fc60000000800 */
[----:B------:R-:W-:-:S04]  /*18d0*/  SEL R9, R4, UR4, P0 ;  /* 0x0000000404097c07 */ /* 0x000fc80008000000 */
[-C--:B------:R-:W-:Y:S02]  /*18e0*/  IABS R5, R9.reuse ;  /* 0x0000000900057213 */ /* 0x080fe40000000000 */
[----:B------:R-:W-:Y:S02]  /*18f0*/  IADD3 R0, R9, -0x1, R6 ;  /* 0xffffffff09007810 */ /* 0x000fe40007ffe006 */
[----:B------:R-:W0:Y:S01]  /*1900*/  I2F.RP R4, R5 ;  /* 0x0000000500047306 */ /* 0x000e220000209400 */
[----:B-1----:R-:W-:-:S05]  /*1910*/  IABS R11, R9 ;  /* 0x00000009000b7213 */ /* 0x002fca0000000000 */
        /* <DEDUP_REMOVED lines=23> */
.L_x_1849:
[----:B------:R-:W-:Y:S05]  /*1a90*/  BSYNC B0 ;  /* 0x0000000000007941 */ /* 0x000fea0003800000 */
.L_x_1848:
[----:B------:R-:W-:-:S05]  /*1aa0*/  IMAD R3, R12, R0, RZ ;  /* 0x000000000c037224 */ /* 0x000fca00078e02ff */
[C---:B------:R-:W-:Y:S01]  /*1ab0*/  VIADDMNMX R0, R3.reuse, R0, R6, PT ;  /* 0x0000000003007246 */ /* 0x040fe20003800106 */
[----:B------:R-:W-:-:S04]  /*1ac0*/  IMAD R3, R3, 0xa0, -R8 ;  /* 0x000000a003037824 */ /* 0x000fc800078e0a08 */
[----:B------:R-:W-:Y:S01]  /*1ad0*/  IMAD R0, R0, 0xa0, -R8 ;  /* 0x000000a000007824 */ /* 0x000fe200078e0a08 */
[----:B------:R-:W-:-:S04]  /*1ae0*/  VIMNMX R3, RZ, R3, !PT ;  /* 0x00000003ff037248 */ /* 0x000fc80007fe0100 */
[----:B------:R-:W-:-:S04]  /*1af0*/  VIMNMX R0, R0, R33, PT ;  /* 0x0000002100007248 */ /* 0x000fc80003fe0100 */
[----:B------:R-:W-:Y:S01]  /*1b00*/  ISETP.GT.AND P0, PT, R0, R3, PT ;  /* 0x000000030000720c */ /* 0x000fe20003f04270 */
[----:B------:R-:W-:-:S05]  /*1b10*/  IMAD.WIDE.U32 R2, R3, -0x33333333, RZ ;  /* 0xcccccccd03027825 */ /* 0x000fca00078e00ff */
[----:B------:R-:W-:-:S05]  /*1b20*/  SHF.R.U32.HI R26, RZ, 0x7, R3 ;  /* 0x00000007ff1a7819 */ /* 0x000fca0000011603 */
[----:B------:R-:W-:Y:S02]  /*1b30*/  IMAD.MOV.U32 R2, RZ, RZ, R26 ;  /* 0x000000ffff027224 */ /* 0x000fe400078e001a */
        /* <DEDUP_REMOVED lines=15> */
[----:B------:R0:W2:Y:S01]  /*1c30*/  LDC.64 R14, c[0x4][R0] ;  /* 0x01000000000e7b82 */ /* 0x0000a20000000a00 */
[----:B------:R-:W-:Y:S01]  /*1c40*/  IMAD.U32 R5, RZ, RZ, UR5 ;  /* 0x00000005ff057e24 */ /* 0x000fe2000f8e00ff */
[----:B------:R-:W-:Y:S01]  /*1c50*/  ULDC.64 UR4, c[0x4][0xa0] ;  /* 0x0100280000047ab9 */ /* 0x000fe20000000a00 */
[----:B------:R-:W-:Y:S02]  /*1c60*/  IMAD.U32 R10, RZ, RZ, UR6 ;  /* 0x00000006ff0a7e24 */ /* 0x000fe4000f8e00ff */
[----:B------:R-:W-:Y:S02]  /*1c70*/  IMAD.U32 R6, RZ, RZ, UR4 ;  /* 0x00000004ff067e24 */ /* 0x000fe4000f8e00ff */
[----:B------:R-:W-:-:S02]  /*1c80*/  IMAD.U32 R7, RZ, RZ, UR5 ;  /* 0x00000005ff077e24 */ /* 0x000fc4000f8e00ff */
[----:B-1----:R-:W-:Y:S02]  /*1c90*/  IMAD.U32 R11, RZ, RZ, UR7 ;  /* 0x00000007ff0b7e24 */ /* 0x002fe4000f8e00ff */
[----:B------:R-:W-:Y:S02]  /*1ca0*/  IMAD.MOV.U32 R8, RZ, RZ, 0x70 ;  /* 0x00000070ff087424 */ /* 0x000fe400078e00ff */
[----:B------:R-:W-:Y:S02]  /*1cb0*/  IMAD.MOV.U32 R12, RZ, RZ, 0x1 ;  /* 0x00000001ff0c7424 */ /* 0x000fe400078e00ff */
[----:B0-----:R-:W-:-:S07]  /*1cc0*/  IMAD.MOV.U32 R13, RZ, RZ, RZ ;  /* 0x000000ffff0d7224 */ /* 0x001fce00078e00ff */
[----:B------:R-:W-:-:S07]  /*1cd0*/  LEPC R20, `(.L_x_1852) ;  /* 0x000000001014794e */ /* 0x000fce0000000000 */
[----:B--2--5:R-:W-:Y:S05]  /*1ce0*/  CALL.ABS.NOINC R14 ;  /* 0x000000000e007343 */ /* 0x024fea0003c00000 */
.L_x_1852:
[----:B------:R-:W-:Y:S05]  /*1cf0*/  BSYNC B6 ;  /* 0x0000000000067941 */ /* 0x000fea0003800000 */
.L_x_1851:
        /* <DEDUP_REMOVED lines=20> */
.L_x_1854:
[----:B------:R-:W-:Y:S05]  /*1e40*/  BSYNC B6 ;  /* 0x0000000000067941 */ /* 0x000fea0003800000 */
.L_x_1853:
        /* <DEDUP_REMOVED lines=8> */
[----:B------:R-:W-:-:S04]  /*1ed0*/  SHF.R.S32.HI R19, RZ, 0x1f, R18 ;  /* 0x0000001fff137819 */ /* 0x000fc80000011412 */
[----:B------:R-:W3:Y:S07]  /*1ee0*/  LDC.64 R40, c[0x0][0x3f8] ;  /* 0x0000fe00ff287b82 */ /* 0x000eee0000000a00 */
[----:B------:R-:W-:Y:S01]  /*1ef0*/  @P0 IADD3 R4, P1, R35, UR4, RZ ;  /* 0x0000000423040c10 */ /* 0x000fe2000ff3e0ff */
[----:B------:R-:W4:Y:S03]  /*1f00*/  LDC R13, c[0x0][0x3f4] ;  /* 0x0000fd00ff0d7b82 */ /* 0x000f260000000800 */
[----:B------:R-:W-:Y:S01]  /*1f10*/  @P0 IADD3.X R5, R31, UR5, RZ, P1, !PT ;  /* 0x000000051f050c10 */ /* 0x000fe20008ffe4ff */
[----:B------:R-:W-:Y:S01]  /*1f20*/  ULDC.64 UR4, c[0x0][0xa08] ;  /* 0x0002820000047ab9 */ /* 0x000fe20000000a00 */
[----:B------:R-:W2:Y:S04]  /*1f30*/  LDL.64 R30, [R1+0x10] ;  /* 0x00001000011e7983 */ /* 0x000ea80000100a00 */
[----:B------:R0:W3:Y:S01]  /*1f40*/  @P0 LDG.E R0, desc[UR40][R4.64] ;  /* 0x0000002804000981 */ /* 0x0000e2000c1e1900 */
[----:B-1----:R-:W-:Y:S01]  /*1f50*/  SHF.R.S32.HI R11, RZ, 0x1f, R28 ;  /* 0x0000001fff0b7819 */ /* 0x002fe2000001141c */
[----:B0-----:R-:W-:-:S04]  /*1f60*/  IMAD.WIDE.U32 R6, R28, R46, RZ ;  /* 0x0000002e1c067225 */ /* 0x001fc800078e00ff */
[----:B------:R-:W-:Y:S01]  /*1f70*/  IMAD R3, R11, R46, RZ ;  /* 0x0000002e0b037224 */ /* 0x000fe200078e02ff */
[----:B------:R-:W-:-:S03]  /*1f80*/  ISETP.NE.U32.AND P0, PT, RZ, UR4, PT ;  /* 0x00000004ff007c0c */ /* 0x000fc6000bf05070 */
[----:B------:R-:W-:Y:S01]  /*1f90*/  IMAD R3, R28, R47, R3 ;  /* 0x0000002f1c037224 */ /* 0x000fe200078e0203 */
[----:B------:R-:W-:Y:S01]  /*1fa0*/  ISETP.NE.AND.EX P0, PT, RZ, UR5, PT, P0 ;  /* 0x00000005ff007c0c */ /* 0x000fe2000bf05300 */
[----:B------:R-:W-:Y:S02]  /*1fb0*/  ULDC.64 UR4, c[0x0][0x308] ;  /* 0x0000c20000047ab9 */ /* 0x000fe40000000a00 */
[----:B------:R-:W-:Y:S02]  /*1fc0*/  IMAD.IADD R7, R7, 0x1, R3 ;  /* 0x0000000107077824 */ /* 0x000fe400078e0203 */
[----:B------:R-:W-:-:S04]  /*1fd0*/  IMAD.WIDE.U32 R8, R34, UR6, R18 ;  /* 0x0000000622087c25 */ /* 0x000fc8000f8e0012 */
[----:B------:R-:W-:-:S04]  /*1fe0*/  IMAD.WIDE.U32 R4, R34, UR4, R6 ;  /* 0x0000000422047c25 */ /* 0x000fc8000f8e0006 */
[C---:B------:R-:W-:Y:S01]  /*1ff0*/  IMAD R9, R34.reuse, UR7, R9 ;  /* 0x0000000722097c24 */ /* 0x040fe2000f8e0209 */
[----:B------:R-:W-:Y:S01]  /*2000*/  ULDC.64 UR6, c[0x0][0x338] ;  /* 0x0000ce0000067ab9 */ /* 0x000fe20000000a00 */
[----:B------:R-:W-:Y:S01]  /*2010*/  IMAD R5, R34, UR5, R5 ;  /* 0x0000000522057c24 */ /* 0x000fe2000f8e0205 */
[----:B------:R-:W-:Y:S01]  /*2020*/  ULDC.64 UR4, c[0x0][0x310] ;  /* 0x0000c40000047ab9 */ /* 0x000fe20000000a00 */
[----:B------:R-:W0:Y:S01]  /*2030*/  LDC.64 R34, c[0x0][0x408] ;  /* 0x00010200ff227b82 */ /* 0x000e220000000a00 */
[----:B--2---:R-:W-:-:S05]  /*2040*/  IMAD.MOV.U32 R30, RZ, RZ, R36 ;  /* 0x000000ffff1e7224 */ /* 0x004fca00078e0024 */
[----:B------:R-:W-:Y:S02]  /*2050*/  SHF.R.S32.HI R31, RZ, 0x1f, R30 ;  /* 0x0000001fff1f7819 */ /* 0x000fe4000001141e */
[----:B---3--:R-:W-:-:S03]  /*2060*/  SHF.R.S32.HI R3, RZ, 0x1f, R0 ;  /* 0x0000001fff037819 */ /* 0x008fc60000011400 */
[----:B------:R1:W-:Y:S01]  /*2070*/  STL [R1+0x14], R31 ;  /* 0x0000141f01007387 */ /* 0x0003e20000100800 */
[----:B------:R-:W-:-:S03]  /*2080*/  SEL R6, R3, RZ, !P0 ;  /* 0x000000ff03067207 */ /* 0x000fc60004000000 */
[----:B------:R-:W2:Y:S01]  /*2090*/  LDL R12, [R1+0x4c] ;  /* 0x00004c00010c7983 */ /* 0x000ea20000100800 */
[----:B------:R-:W-:-:S03]  /*20a0*/  SEL R3, R0, RZ, !P0 ;  /* 0x000000ff00037207 */ /* 0x000fc60004000000 */
[----:B------:R-:W3:Y:S02]  /*20b0*/  LDL R10, [R1+0x50] ;  /* 0x00005000010a7983 */ /* 0x000ee40000100800 */
[----:B------:R-:W-:Y:S02]  /*20c0*/  IMAD.WIDE.U32 R48, R3, UR6, R8 ;  /* 0x0000000603307c25 */ /* 0x000fe4000f8e0008 */
[----:B------:R-:W3:Y:S04]  /*20d0*/  LDL R29, [R1+0x84] ;  /* 0x00008400011d7983 */ /* 0x000ee80000100800 */
[----:B------:R-:W3:Y:S01]  /*20e0*/  LDL R8, [R1+0x54] ;  /* 0x0000540001087983 */ /* 0x000ee20000100800 */
[C---:B------:R-:W-:Y:S01]  /*20f0*/  IMAD R0, R6.reuse, UR4, RZ ;  /* 0x0000000406007c24 */ /* 0x040fe2000f8e02ff */
[----:B------:R-:W-:Y:S01]  /*2100*/  SHF.R.S32.HI R14, RZ, 0x1f, R157 ;  /* 0x0000001fff0e7819 */ /* 0x000fe2000001149d */
[----:B------:R-:W-:-:S02]  /*2110*/  IMAD R6, R6, UR6, RZ ;  /* 0x0000000606067c24 */ /* 0x000fc4000f8e02ff */
[----:B------:R-:W-:Y:S02]  /*2120*/  IMAD R7, R3, UR5, R0 ;  /* 0x0000000503077c24 */ /* 0x000fe4000f8e0200 */
[----:B------:R-:W-:-:S04]  /*2130*/  IMAD.WIDE.U32 R44, R157, R40, R30 ;  /* 0x000000289d2c7225 */ /* 0x000fc800078e001e */
[----:B0-----:R-:W-:Y:S02]  /*2140*/  IMAD.WIDE.U32 R38, R157, R34, R30 ;  /* 0x000000229d267225 */ /* 0x001fe400078e001e */
[----:B------:R-:W0:Y:S02]  /*2150*/  S2R R30, SR_TID.X ;  /* 0x00000000001e7919 */ /* 0x000e240000002100 */
[----:B------:R-:W-:-:S04]  /*2160*/  IMAD.WIDE.U32 R50, R3, UR4, R4 ;  /* 0x0000000403327c25 */ /* 0x000fc8000f8e0004 */
[-C--:B------:R-:W-:Y:S01]  /*2170*/  IMAD.WIDE.U32 R20, R157, R46.reuse, R18 ;  /* 0x0000002e9d147225 */ /* 0x080fe200078e0012 */
[----:B----4-:R-:W-:Y:S01]  /*2180*/  ISETP.GE.AND P2, PT, R18, R13, PT ;  /* 0x0000000d1200720c */ /* 0x010fe20003f46270 */
[----:B------:R-:W-:Y:S02]  /*2190*/  ULDC UR4, c[0x0][0x2f4] ;  /* 0x0000bd0000047ab9 */ /* 0x000fe40000000800 */
[----:B------:R-:W-:Y:S02]  /*21a0*/  IMAD R0, R14, R46, RZ ;  /* 0x0000002e0e007224 */ /* 0x000fe400078e02ff */
[----:B------:R-:W-:Y:S02]  /*21b0*/  IMAD R73, R3, UR7, R6 ;  /* 0x0000000703497c24 */ /* 0x000fe4000f8e0206 */
[----:B------:R-:W-:Y:S01]  /*21c0*/  IMAD R5, R157, R47, R0 ;  /* 0x0000002f9d057224 */ /* 0x000fe200078e0200 */
[----:B------:R-:W-:Y:S01]  /*21d0*/  IADD3 R0, P0, R50, R20, RZ ;  /* 0x0000001432007210 */ /* 0x000fe20007f1e0ff */
[----:B------:R-:W-:-:S02]  /*21e0*/  IMAD.IADD R3, R51, 0x1, R7 ;  /* 0x0000000133037824 */ /* 0x000fc400078e0207 */
[----:B------:R-:W-:-:S03]  /*21f0*/  IMAD R4, R14, R40, RZ ;  /* 0x000000280e047224 */ /* 0x000fc600078e02ff */
[----:B------:R-:W-:Y:S02]  /*2200*/  IADD3.X R20, R3, R21, R5, P0, !PT ;  /* 0x0000001503147210 */ /* 0x000fe400007fe405 */
[----:B------:R-:W-:Y:S01]  /*2210*/  SEL R5, R13, RZ, P2 ;  /* 0x000000ff0d057207 */ /* 0x000fe20001000000 */
[C---:B------:R-:W-:Y:S02]  /*2220*/  IMAD R7, R157.reuse, R41, R4 ;  /* 0x000000299d077224 */ /* 0x040fe400078e0204 */
[----:B------:R-:W-:Y:S02]  /*2230*/  IMAD R4, R14, R34, RZ ;  /* 0x000000220e047224 */ /* 0x000fe400078e02ff */
[----:B------:R-:W-:Y:S02]  /*2240*/  IMAD.IADD R5, R18, 0x1, R5 ;  /* 0x0000000112057824 */ /* 0x000fe400078e0205 */
[----:B------:R-:W-:-:S04]  /*2250*/  IMAD.WIDE.U32 R42, R157, R40, R18 ;  /* 0x000000289d2a7225 */ /* 0x000fc800078e0012 */
[----:B------:R-:W-:Y:S01]  /*2260*/  IMAD R9, R157, R35, R4 ;  /* 0x000000239d097224 */ /* 0x000fe200078e0204 */
[----:B------:R-:W-:Y:S01]  /*2270*/  SHF.R.S32.HI R4, RZ, 0x1f, R5 ;  /* 0x0000001fff047819 */ /* 0x000fe20000011405 */
[----:B------:R-:W-:Y:S02]  /*2280*/  IMAD.IADD R45, R45, 0x1, R7 ;  /* 0x000000012d2d7824 */ /* 0x000fe400078e0207 */
[----:B------:R-:W-:Y:S01]  /*2290*/  IMAD.IADD R43, R7, 0x1, R43 ;  /* 0x00000001072b7824 */ /* 0x000fe200078e022b */
[----:B-----5:R-:W-:Y:S01]  /*22a0*/  SHF.R.S32.HI R7, RZ, 0x1f, R24 ;  /* 0x0000001fff077819 */ /* 0x020fe20000011418 */
[----:B------:R-:W-:Y:S01]  /*22b0*/  IMAD.WIDE.U32 R36, R157, R34, R18 ;  /* 0x000000229d247225 */ /* 0x000fe200078e0012 */
[----:B------:R-:W-:-:S03]  /*22c0*/  LEA.HI R21, R4, R5, RZ, 0x4 ;  /* 0x0000000504157211 */ /* 0x000fc600078f20ff */
[----:B------:R-:W-:Y:S02]  /*22d0*/  IMAD R6, R7, R40, RZ ;  /* 0x0000002807067224 */ /* 0x000fe400078e02ff */
[----:B------:R-:W-:Y:S02]  /*22e0*/  IMAD.IADD R39, R39, 0x1, R9 ;  /* 0x0000000127277824 */ /* 0x000fe400078e0209 */
[----:B------:R-:W-:Y:S02]  /*22f0*/  IMAD.IADD R37, R9, 0x1, R37 ;  /* 0x0000000109257824 */ /* 0x000fe400078e0225 */
[----:B------:R-:W-:Y:S01]  /*2300*/  IMAD R7, R7, R34, RZ ;  /* 0x0000002207077224 */ /* 0x000fe200078e02ff */
[----:B------:R-:W-:Y:S01]  /*2310*/  LOP3.LUT R22, R22, 0xfffffffb, RZ, 0xc0, !PT ;  /* 0xfffffffb16167812 */ /* 0x000fe200078ec0ff */
[----:B------:R-:W-:Y:S01]  /*2320*/  IMAD R57, R47, 0xa0, RZ ;  /* 0x000000a02f397824 */ /* 0x000fe200078e02ff */
[----:B0-----:R-:W-:Y:S01]  /*2330*/  SHF.R.U32.HI R15, RZ, 0x7, R30 ;  /* 0x00000007ff0f7819 */ /* 0x001fe2000001161e */
[C---:B------:R-:W-:Y:S01]  /*2340*/  IMAD R61, R24.reuse, R41, R6 ;  /* 0x00000029183d7224 */ /* 0x040fe200078e0206 */
[----:B------:R-:W-:Y:S01]  /*2350*/  IADD3 R52, P0, R157, R28, RZ ;  /* 0x0000001c9d347210 */ /* 0x000fe20007f1e0ff */
[----:B------:R-:W-:Y:S01]  /*2360*/  IMAD R5, R41, 0xa0, RZ ;  /* 0x000000a029057824 */ /* 0x000fe200078e02ff */
[----:B------:R-:W-:Y:S01]  /*2370*/  LOP3.LUT R62, R21, 0xfffffff0, RZ, 0xc0, !PT ;  /* 0xfffffff0153e7812 */ /* 0x000fe200078ec0ff */
[----:B------:R-:W-:-:S04]  /*2380*/  IMAD.WIDE.U32 R44, R24, R40, R44 ;  /* 0x00000028182c7225 */ /* 0x000fc800078e002c */
[----:B------:R-:W-:-:S04]  /*2390*/  IMAD.WIDE.U32 R42, R24, R40, R42 ;  /* 0x00000028182a7225 */ /* 0x000fc800078e002a */
[C---:B------:R-:W-:Y:S02]  /*23a0*/  IMAD R7, R24.reuse, R35, R7 ;  /* 0x0000002318077224 */ /* 0x040fe400078e0207 */
[----:B------:R-:W-:Y:S02]  /*23b0*/  IMAD R59, R35, 0xa0, RZ ;  /* 0x000000a0233b7824 */ /* 0x000fe400078e02ff */
[----:B------:R-:W-:-:S04]  /*23c0*/  IMAD.WIDE.U32 R38, R24, R34, R38 ;  /* 0x0000002218267225 */ /* 0x000fc800078e0026 */
[----:B------:R-:W-:-:S04]  /*23d0*/  IMAD.WIDE.U32 R36, R24, R34, R36 ;  /* 0x0000002218247225 */ /* 0x000fc800078e0024 */
[----:B------:R-:W-:Y:S02]  /*23e0*/  VIADD R54, R18, 0x20 ;  /* 0x0000002012367836 */ /* 0x000fe40000000000 */
[----:B------:R-:W-:Y:S01]  /*23f0*/  IMAD.WIDE.U32 R46, R46, 0xa0, RZ ;  /* 0x000000a02e2e7825 */ /* 0x000fe200078e00ff */
[----:B------:R-:W-:-:S03]  /*2400*/  @P2 LOP3.LUT R22, R22, 0x4, RZ, 0xfc, !PT ;  /* 0x0000000416162812 */ /* 0x000fc600078efcff */
[----:B------:R-:W-:-:S04]  /*2410*/  IMAD.WIDE.U32 R40, R40, 0xa0, RZ ;  /* 0x000000a028287825 */ /* 0x000fc800078e00ff */
[----:B------:R-:W-:Y:S01]  /*2420*/  IMAD.WIDE.U32 R34, R34, 0xa0, RZ ;  /* 0x000000a022227825 */ /* 0x000fe200078e00ff */
[----:B------:R-:W-:Y:S02]  /*2430*/  ISETP.GE.AND P3, PT, R18, UR4, PT ;  /* 0x0000000412007c0c */ /* 0x000fe4000bf66270 */
[----:B------:R-:W-:Y:S01]  /*2440*/  ISETP.GE.AND P2, PT, R54, UR4, PT ;  /* 0x0000000436007c0c */ /* 0x000fe2000bf46270 */
[----:B------:R-:W-:Y:S01]  /*2450*/  IMAD.IADD R60, R45, 0x1, R61 ;  /* 0x000000012d3c7824 */ /* 0x000fe200078e023d */
[----:B------:R-:W-:Y:S01]  /*2460*/  SHF.R.S32.HI R71, RZ, 0x1f, R62 ;  /* 0x0000001fff477819 */ /* 0x000fe2000001143e */
[----:B------:R-:W-:Y:S02]  /*2470*/  VIADD R55, R15, 0x8 ;  /* 0x000000080f377836 */ /* 0x000fe40000000000 */
[----:B------:R-:W-:Y:S02]  /*2480*/  IMAD.SHL.U32 R56, R13, 0x2, RZ ;  /* 0x000000020d387824 */ /* 0x000fe400078e00ff */
[----:B------:R-:W-:-:S02]  /*2490*/  IMAD.X R53, R14, 0x1, R11, P0 ;  /* 0x000000010e357824 */ /* 0x000fc400000e060b */
[----:B------:R-:W-:Y:S02]  /*24a0*/  IMAD.IADD R57, R47, 0x1, R57 ;  /* 0x000000012f397824 */ /* 0x000fe400078e0239 */
[----:B------:R-:W-:Y:S02]  /*24b0*/  IMAD.IADD R58, R41, 0x1, R5 ;  /* 0x00000001293a7824 */ /* 0x000fe400078e0205 */
[----:B------:R-:W-:Y:S02]  /*24c0*/  IMAD.IADD R59, R35, 0x1, R59 ;  /* 0x00000001233b7824 */ /* 0x000fe400078e023b */
[----:B------:R-:W-:Y:S02]  /*24d0*/  IMAD.IADD R61, R61, 0x1, R43 ;  /* 0x000000013d3d7824 */ /* 0x000fe400078e022b */
[----:B------:R-:W-:Y:S02]  /*24e0*/  IMAD.IADD R63, R39, 0x1, R7 ;  /* 0x00000001273f7824 */ /* 0x000fe400078e0207 */
[----:B------:R-:W-:-:S02]  /*24f0*/  IMAD.IADD R70, R7, 0x1, R37 ;  /* 0x0000000107467824 */ /* 0x000fc400078e0225 */
[----:B------:R-:W-:Y:S01]  /*2500*/  IMAD.IADD R73, R49, 0x1, R73 ;  /* 0x0000000131497824 */ /* 0x000fe200078e0249 */
[----:B--2---:R-:W-:-:S04]  /*2510*/  LOP3.LUT R4, R12, 0x30, R21, 0xf8, !PT ;  /* 0x000000300c047812 */ /* 0x004fc800078ef815 */
[----:B---3--:R-:W-:Y:S02]  /*2520*/  LOP3.LUT R4, R4, R10, RZ, 0x3c, !PT ;  /* 0x0000000a04047212 */ /* 0x008fe400078e3cff */
[----:B------:R-:W-:-:S03]  /*2530*/  LOP3.LUT P4, RZ, R29, 0x2, RZ, 0xc0, !PT ;  /* 0x000000021dff7812 */ /* 0x000fc6000788c0ff */
[----:B-1----:R-:W-:-:S10]  /*2540*/  IMAD.IADD R72, R8, 0x1, R4 ;  /* 0x0000000108487824 */ /* 0x002fd400078e0204 */
.L_x_1884:
[----:B------:R-:W2:Y:S01]  /*2550*/  LDL R4, [R1+0x34] ;  /* 0x0000340001047983 */ /* 0x000ea20000100800 */
[----:B0---4-:R-:W0:Y:S01]  /*2560*/  LDC.64 R64, c[0x0][0x2e8] ;  /* 0x0000ba00ff407b82 */ /* 0x011e220000000a00 */
[----:B------:R-:W-:Y:S01]  /*2570*/  VIADD R2, R2, 0xffffffff ;  /* 0xffffffff02027836 */ /* 0x000fe20000000000 */
[----:B------:R-:W-:Y:S01]  /*2580*/  LOP3.LUT R22, R22, 0xfffffffd, RZ, 0xc0, !PT ;  /* 0xfffffffd16167812 */ /* 0x000fe200078ec0ff */
[----:B------:R-:W-:Y:S05]  /*2590*/  YIELD ;  /* 0x0000000000007946 */ /* 0x000fea0003800000 */
[----:B------:R-:W1:Y:S01]  /*25a0*/  LDC R31, c[0x0][0x3f4] ;  /* 0x0000fd00ff1f7b82 */ /* 0x000e620000000800 */
[----:B------:R-:W-:Y:S01]  /*25b0*/  SHF.R.S32.HI R11, RZ, 0x1f, R2 ;  /* 0x0000001fff0b7819 */ /* 0x000fe20000011402 */
[----:B------:R-:W-:Y:S01]  /*25c0*/  IMAD R5, R57, R2, RZ ;  /* 0x0000000239057224 */ /* 0x000fe200078e02ff */
        /* <DEDUP_REMOVED lines=51> */
.L_x_1859:
[----:B------:R-:W-:Y:S05]  /*2900*/  BSYNC B1 ;  /* 0x0000000000017941 */ /* 0x000fea0003800000 */
.L_x_1858:
        /* <DEDUP_REMOVED lines=8> */
.L_x_1860:
[----:B------:R-:W2:Y:S01]  /*2990*/  LDL R4, [R1+0x8] ;  /* 0x0000080001047983 */ /* 0x000ea20000100800 */
[----:B------:R-:W-:Y:S01]  /*29a0*/  IMAD R76, R17, 0x8, R16 ;  /* 0x00000008114c7824 */ /* 0x000fe200078e0210 */
[----:B------:R-:W-:Y:S01]  /*29b0*/  BSSY B1, `(.L_x_1861) ;  /* 0x0000004000017945 */ /* 0x000fe20003800000 */
[----:B--2---:R-:W-:-:S04]  /*29c0*/  SHF.L.U32 R77, R4, 0x1f, RZ ;  /* 0x0000001f044d7819 */ /* 0x004fc800000006ff */
[----:B------:R-:W0:Y:S02]  /*29d0*/  SYNCS.PHASECHK.TRANS64.TRYWAIT P5, [R76+URZ+0x13290], R77 ;  /* 0x0132904d4c0075a7 */ /* 0x000e2400080a017f */
[----:B0-----:R-:W-:Y:S05]  /*29e0*/  @!P5 BRA `(.L_x_1862) ;  /* 0x0000017c00c8d947 */ /* 0x001fea0003800000 */
.L_x_2094:
[----:B------:R-:W-:Y:S05]  /*29f0*/  BSYNC B1 ;  /* 0x0000000000017941 */ /* 0x000fea0003800000 */
.L_x_1861:
        /* <DEDUP_REMOVED lines=16> */
[----:B------:R-:W-:Y:S01]  /*2b00*/  IMAD.MOV.U32 R28, RZ, RZ, R4 ;  /* 0x000000ffff1c7224 */ /* 0x000fe200078e0004 */
        /* <DEDUP_REMOVED lines=13> */
[----:B------:R-:W-:Y:S02]  /*2be0*/  HADD2.F32 R79, -RZ, R66.H1_H1 ;  /* 0x30000042ff4f7230 */ /* 0x000fe40000004100 */
[-C--:B------:R-:W-:Y:S01]  /*2bf0*/  FMUL.FTZ R81, R29, R78.reuse ;  /* 0x0000004e1d517220 */ /* 0x080fe20000410000 */
[--C-:B------:R-:W-:Y:S02]  /*2c00*/  HADD2.F32 R69, -RZ, R68.reuse.H0_H0 ;  /* 0x20000044ff457230 */ /* 0x100fe40000004100 */
[C---:B------:R-:W-:Y:S01]  /*2c10*/  FMUL.FTZ R80, R4.reuse, R78 ;  /* 0x0000004e04507220 */ /* 0x040fe20000410000 */
[--C-:B------:R-:W-:Y:S01]  /*2c20*/  HADD2.F32 R67, -RZ, R5.reuse.H1_H1 ;  /* 0x30000005ff437230 */ /* 0x100fe20000004100 */
[----:B------:R-:W-:Y:S01]  /*2c30*/  F2FP.F16.E4M3.UNPACK_B R78, R83 ;  /* 0x00000053ff4e723e */ /* 0x000fe200020006ff */
[----:B------:R-:W-:Y:S02]  /*2c40*/  HADD2.F32 R66, -RZ, R5.H0_H0 ;  /* 0x20000005ff427230 */ /* 0x000fe40000004100 */
[----:B------:R-:W-:Y:S01]  /*2c50*/  FFMA.FTZ R4, R4, R69, -R81 ;  /* 0x0000004504047223 */ /* 0x000fe20000010851 */
[----:B------:R-:W-:-:S02]  /*2c60*/  HADD2.F32 R68, -RZ, R68.H1_H1 ;  /* 0x30000044ff447230 */ /* 0x000fc40000004100 */
[----:B------:R-:W-:Y:S01]  /*2c70*/  FMUL.FTZ R81, R67, R79 ;  /* 0x0000004f43517220 */ /* 0x000fe20000410000 */
[----:B------:R-:W-:Y:S01]  /*2c80*/  FFMA.FTZ R5, R29, R69, R80 ;  /* 0x000000451d057223 */ /* 0x000fe20000010050 */
[C---:B------:R-:W-:Y:S01]  /*2c90*/  FMUL.FTZ R82, R66.reuse, R79 ;  /* 0x0000004f42527220 */ /* 0x040fe20000410000 */
[----:B------:R-:W-:Y:S01]  /*2ca0*/  F2FP.F16.E4M3.UNPACK_B R29, R28.H1 ;  /* 0x0000001cff1d723e */ /* 0x000fe200030006ff */
[----:B------:R-:W-:Y:S01]  /*2cb0*/  FFMA.FTZ R81, R66, R68, -R81 ;  /* 0x0000004442517223 */ /* 0x000fe20000010851 */
[----:B------:R-:W-:Y:S01]  /*2cc0*/  F2FP.F16.E4M3.UNPACK_B R28, R28 ;  /* 0x0000001cff1c723e */ /* 0x000fe200020006ff */
[----:B------:R-:W-:Y:S01]  /*2cd0*/  FFMA.FTZ R84, R67, R68, R82 ;  /* 0x0000004443547223 */ /* 0x000fe20000010052 */
[----:B------:R-:W-:Y:S01]  /*2ce0*/  F2FP.F16.E4M3.UNPACK_B R68, R65 ;  /* 0x00000041ff44723e */ /* 0x000fe200020006ff */
[----:B------:R-:W-:Y:S02]  /*2cf0*/  HADD2.F32 R69, -RZ, R78.H1_H1 ;  /* 0x3000004eff457230 */ /* 0x000fe40000004100 */
        /* <DEDUP_REMOVED lines=11> */
[-C--:B------:R-:W-:Y:S01]  /*2db0*/  FFMA.FTZ R66, R66, R28.reuse, -R79 ;  /* 0x0000001c42427223 */ /* 0x080fe2000001084f */
[----:B------:R-:W-:Y:S01]  /*2dc0*/  FFMA.FTZ R67, R67, R28, R82 ;  /* 0x0000001c43437223 */ /* 0x000fe20000010052 */
[-C--:B------:R-:W-:Y:S01]  /*2dd0*/  FFMA.FTZ R28, R29, R68.reuse, -R80 ;  /* 0x000000441d1c7223 */ /* 0x080fe20000010850 */
[----:B------:R-:W-:Y:S01]  /*2de0*/  FFMA.FTZ R29, R65, R68, R78 ;  /* 0x00000044411d7223 */ /* 0x000fe2000001004e */
[----:B------:R-:W-:Y:S02]  /*2df0*/  F2FP.F16.E4M3.UNPACK_B R68, R7.H1 ;  /* 0x00000007ff44723e */ /* 0x000fe400030006ff */
[----:B------:R-:W-:-:S02]  /*2e00*/  F2FP.F16.E4M3.UNPACK_B R82, R15.H1 ;  /* 0x0000000fff52723e */ /* 0x000fc400030006ff */
[----:B------:R-:W-:Y:S01]  /*2e10*/  F2FP.F16.E4M3.UNPACK_B R79, R14.H1 ;  /* 0x0000000eff4f723e */ /* 0x000fe200030006ff */
[--C-:B------:R-:W-:Y:S01]  /*2e20*/  HADD2.F32 R69, -RZ, R68.reuse.H0_H0 ;  /* 0x20000044ff457230 */ /* 0x100fe20000004100 */
[----:B------:R-:W-:Y:S01]  /*2e30*/  F2FP.SATFINITE.E4M3.F32.PACK_AB_MERGE_C R65, R84, R81, RZ ;  /* 0x000000515441723e */ /* 0x000fe200048070ff */
[----:B------:R-:W-:Y:S01]  /*2e40*/  HADD2.F32 R68, -RZ, R68.H1_H1 ;  /* 0x30000044ff447230 */ /* 0x000fe20000004100 */
[----:B------:R-:W-:Y:S01]  /*2e50*/  F2FP.SATFINITE.E4M3.F32.PACK_AB_MERGE_C R66, R67, R66, RZ ;  /* 0x000000424342723e */ /* 0x000fe200048070ff */
[--C-:B------:R-:W-:Y:S01]  /*2e60*/  HADD2.F32 R83, -RZ, R82.reuse.H1_H1 ;  /* 0x30000052ff537230 */ /* 0x100fe20000004100 */
[----:B------:R-:W-:Y:S01]  /*2e70*/  F2FP.F16.E4M3.UNPACK_B R67, R6.H1 ;  /* 0x00000006ff43723e */ /* 0x000fe200030006ff */
[----:B------:R-:W-:Y:S01]  /*2e80*/  HADD2.F32 R80, -RZ, R79.H1_H1 ;  /* 0x3000004fff507230 */ /* 0x000fe20000004100 */
[----:B------:R-:W-:Y:S01]  /*2e90*/  F2FP.F16.E4M3.UNPACK_B R81, R15 ;  /* 0x0000000fff51723e */ /* 0x000fe200020006ff */
[----:B------:R-:W-:Y:S01]  /*2ea0*/  HADD2.F32 R82, -RZ, R82.H0_H0 ;  /* 0x20000052ff527230 */ /* 0x000fe20000004100 */
[----:B------:R-:W-:Y:S01]  /*2eb0*/  F2FP.F16.E4M3.UNPACK_B R78, R14 ;  /* 0x0000000eff4e723e */ /* 0x000fe200020006ff */
[----:B------:R-:W-:Y:S01]  /*2ec0*/  FMUL.FTZ R14, R68, R83 ;  /* 0x00000053440e7220 */ /* 0x000fe20000410000 */
[----:B------:R-:W-:-:S02]  /*2ed0*/  HADD2.F32 R15, -RZ, R67.H1_H1 ;  /* 0x30000043ff0f7230 */ /* 0x000fc40000004100 */
[C---:B------:R-:W-:Y:S01]  /*2ee0*/  FMUL.FTZ R85, R69.reuse, R83 ;  /* 0x0000005345557220 */ /* 0x040fe20000410000 */
[----:B------:R-:W-:Y:S02]  /*2ef0*/  HADD2.F32 R84, -RZ, R81.H1_H1 ;  /* 0x30000051ff547230 */ /* 0x000fe40000004100 */
[----:B------:R-:W-:Y:S01]  /*2f00*/  FFMA.FTZ R83, R69, R80, -R14 ;  /* 0x0000005045537223 */ /* 0x000fe2000001080e */
[----:B------:R-:W-:Y:S01]  /*2f10*/  HADD2.F32 R67, -RZ, R67.H0_H0 ;  /* 0x20000043ff437230 */ /* 0x000fe20000004100 */
[----:B------:R-:W-:Y:S01]  /*2f20*/  F2FP.F16.E4M3.UNPACK_B R7, R7 ;  /* 0x00000007ff07723e */ /* 0x000fe200020006ff */
[----:B------:R-:W-:Y:S02]  /*2f30*/  HADD2.F32 R14, -RZ, R78.H1_H1 ;  /* 0x3000004eff0e7230 */ /* 0x000fe40000004100 */
[----:B------:R-:W-:Y:S01]  /*2f40*/  FMUL.FTZ R86, R15, R84 ;  /* 0x000000540f567220 */ /* 0x000fe20000410000 */
[----:B------:R-:W-:Y:S01]  /*2f50*/  F2FP.F16.E4M3.UNPACK_B R6, R6 ;  /* 0x00000006ff06723e */ /* 0x000fe200020006ff */
[----:B------:R-:W-:Y:S01]  /*2f60*/  FMUL.FTZ R84, R67, R84 ;  /* 0x0000005443547220 */ /* 0x000fe20000410000 */
[----:B------:R-:W-:-:S02]  /*2f70*/  HADD2.F32 R81, -RZ, R81.H0_H0 ;  /* 0x20000051ff517230 */ /* 0x000fc40000004100 */
[----:B------:R-:W-:Y:S01]  /*2f80*/  FFMA.FTZ R86, R67, R14, -R86 ;  /* 0x0000000e43567223 */ /* 0x000fe20000010856 */
[----:B------:R-:W-:Y:S01]  /*2f90*/  FFMA.FTZ R80, R68, R80, R85 ;  /* 0x0000005044507223 */ /* 0x000fe20000010055 */
[----:B------:R-:W-:Y:S01]  /*2fa0*/  FFMA.FTZ R67, R15, R14, R84 ;  /* 0x0000000e0f437223 */ /* 0x000fe20000010054 */
[--C-:B------:R-:W-:Y:S01]  /*2fb0*/  HADD2.F32 R14, -RZ, R7.reuse.H0_H0 ;  /* 0x20000007ff0e7230 */ /* 0x100fe20000004100 */
[----:B------:R-:W-:Y:S01]  /*2fc0*/  F2FP.SATFINITE.E4M3.F32.PACK_AB_MERGE_C R5, R5, R4, R65 ;  /* 0x000000040505723e */ /* 0x000fe20004807041 */
[----:B------:R-:W-:Y:S01]  /*2fd0*/  HADD2.F32 R15, -RZ, R7.H1_H1 ;  /* 0x30000007ff0f7230 */ /* 0x000fe20000004100 */
[----:B------:R-:W-:Y:S01]  /*2fe0*/  F2FP.SATFINITE.E4M3.F32.PACK_AB_MERGE_C R80, R80, R83, RZ ;  /* 0x000000535050723e */ /* 0x000fe200048070ff */
[--C-:B------:R-:W-:Y:S01]  /*2ff0*/  HADD2.F32 R7, -RZ, R6.reuse.H0_H0 ;  /* 0x20000006ff077230 */ /* 0x100fe20000004100 */
[----:B------:R-:W-:Y:S01]  /*3000*/  F2FP.SATFINITE.E4M3.F32.PACK_AB_MERGE_C R67, R67, R86, RZ ;  /* 0x000000564343723e */ /* 0x000fe200048070ff */
[----:B------:R-:W-:Y:S02]  /*3010*/  HADD2.F32 R6, -RZ, R6.H1_H1 ;  /* 0x30000006ff067230 */ /* 0x000fe40000004100 */
[----:B------:R-:W-:Y:S01]  /*3020*/  FMUL.FTZ R69, R15, R82 ;  /* 0x000000520f457220 */ /* 0x000fe20000410000 */
[----:B------:R-:W-:-:S02]  /*3030*/  HADD2.F32 R79, -RZ, R79.H0_H0 ;  /* 0x2000004fff4f7230 */ /* 0x000fc40000004100 */
[----:B------:R-:W-:Y:S01]  /*3040*/  FMUL.FTZ R82, R14, R82 ;  /* 0x000000520e527220 */ /* 0x000fe20000410000 */
[----:B------:R-:W-:Y:S02]  /*3050*/  HADD2.F32 R78, -RZ, R78.H0_H0 ;  /* 0x2000004eff4e7230 */ /* 0x000fe40000004100 */
[-C--:B------:R-:W-:Y:S01]  /*3060*/  FMUL.FTZ R68, R6, R81.reuse ;  /* 0x0000005106447220 */ /* 0x080fe20000410000 */
[----:B------:R-:W-:Y:S01]  /*3070*/  FMUL.FTZ R81, R7, R81 ;  /* 0x0000005107517220 */ /* 0x000fe20000410000 */
[-C--:B------:R-:W-:Y:S01]  /*3080*/  FFMA.FTZ R69, R14, R79.reuse, -R69 ;  /* 0x0000004f0e457223 */ /* 0x080fe20000010845 */
[----:B------:R-:W-:Y:S01]  /*3090*/  FFMA.FTZ R82, R15, R79, R82 ;  /* 0x0000004f0f527223 */ /* 0x000fe20000010052 */
[-C--:B------:R-:W-:Y:S01]  /*30a0*/  FFMA.FTZ R68, R7, R78.reuse, -R68 ;  /* 0x0000004e07447223 */ /* 0x080fe20000010844 */
[----:B------:R-:W-:Y:S01]  /*30b0*/  FFMA.FTZ R81, R6, R78, R81 ;  /* 0x0000004e06517223 */ /* 0x000fe20000010051 */
[----:B------:R-:W-:Y:S02]  /*30c0*/  F2FP.SATFINITE.E4M3.F32.PACK_AB_MERGE_C R4, R29, R28, R66 ;  /* 0x0000001c1d04723e */ /* 0x000fe40004807042 */
[----:B------:R-:W-:-:S02]  /*30d0*/  F2FP.SATFINITE.E4M3.F32.PACK_AB_MERGE_C R7, R82, R69, R80 ;  /* 0x000000455207723e */ /* 0x000fc40004807050 */
[----:B------:R-:W-:-:S07]  /*30e0*/  F2FP.SATFINITE.E4M3.F32.PACK_AB_MERGE_C R6, R81, R68, R67 ;  /* 0x000000445106723e */ /* 0x000fce0004807043 */
.L_x_1867:
[----:B------:R-:W-:Y:S05]  /*30f0*/  BSYNC B2 ;  /* 0x0000000000027941 */ /* 0x000fea0003800000 */
.L_x_1866:
[----:B------:R1:W-:Y:S02]  /*3100*/  STG.E.128 desc[UR40][R12.64], R4 ;  /* 0x000000040c007986 */ /* 0x0003e4000c101d28 */
.L_x_1865:
[----:B------:R-:W-:Y:S05]  /*3110*/  BSYNC B1 ;  /* 0x0000000000017941 */ /* 0x000fea0003800000 */
.L_x_1864:
        /* <DEDUP_REMOVED lines=13> */
[--C-:B------:R-:W-:Y:S02]  /*31f0*/  SHF.R.U32.HI R15, RZ, 0x8, R11.reuse ;  /* 0x00000008ff0f7819 */ /* 0x100fe4000001160b */
[----:B------:R-:W-:Y:S02]  /*3200*/  LOP3.LUT R14, R11, 0xff0000ff, RZ, 0xc0, !PT ;  /* 0xff0000ff0b0e7812 */ /* 0x000fe400078ec0ff */
[----:B------:R-:W-:Y:S01]  /*3210*/  SHF.R.U32.HI R28, RZ, 0x10, R11 ;  /* 0x00000010ff1c7819 */ /* 0x000fe2000001160b */
[----:B------:R-:W-:Y:S01]  /*3220*/  IMAD.SHL.U32 R11, R8, 0x100, RZ ;  /* 0x00000100080b7824 */ /* 0x000fe200078e00ff */
[----:B------:R-:W-:Y:S01]  /*3230*/  LOP3.LUT R10, R9, 0xff0000ff, RZ, 0xc0, !PT ;  /* 0xff0000ff090a7812 */ /* 0x000fe200078ec0ff */
[----:B------:R-:W-:Y:S01]  /*3240*/  IMAD.SHL.U32 R15, R15, 0x100, RZ ;  /* 0x000001000f0f7824 */ /* 0x000fe200078e00ff */
[----:B------:R-:W-:Y:S01]  /*3250*/  SHF.R.U32.HI R29, RZ, 0x10, R9 ;  /* 0x00000010ff1d7819 */ /* 0x000fe20000011609 */
[----:B-1----:R-:W-:Y:S01]  /*3260*/  IMAD.MOV.U32 R9, RZ, RZ, R5 ;  /* 0x000000ffff097224 */ /* 0x002fe200078e0005 */
[----:B------:R-:W-:Y:S01]  /*3270*/  LOP3.LUT R5, R10, 0xff00, R11, 0xf8, !PT ;  /* 0x0000ff000a057812 */ /* 0x000fe200078ef80b */
[----:B------:R-:W-:Y:S01]  /*3280*/  IMAD.MOV.U32 R8, RZ, RZ, R4 ;  /* 0x000000ffff087224 */ /* 0x000fe200078e0004 */
[----:B------:R-:W-:Y:S01]  /*3290*/  LOP3.LUT R14, R14, 0xff00, R15, 0xf8, !PT ;  /* 0x0000ff000e0e7812 */ /* 0x000fe200078ef80f */
[----:B------:R-:W-:Y:S01]  /*32a0*/  IMAD.U32 R10, R29, 0x10000, RZ ;  /* 0x000100001d0a7824 */ /* 0x000fe200078e00ff */
[----:B------:R-:W-:Y:S01]  /*32b0*/  F2FP.F16.E4M3.UNPACK_B R4, R9 ;  /* 0x00000009ff04723e */ /* 0x000fe200020006ff */
        /* <DEDUP_REMOVED lines=11> */
[----:B------:R-:W-:Y:S01]  /*3370*/  HADD2.F32 R29, -RZ, R15.H0_H0 ;  /* 0x2000000fff1d7230 */ /* 0x000fe20000004100 */
[----:B------:R-:W-:Y:S01]  /*3380*/  F2FP.F16.E4M3.UNPACK_B R64, R64 ;  /* 0x00000040ff40723e */ /* 0x000fe200020006ff */
[--C-:B------:R-:W-:Y:S01]  /*3390*/  HADD2.F32 R14, -RZ, R9.reuse.H1_H1 ;  /* 0x30000009ff0e7230 */ /* 0x100fe20000004100 */
[----:B------:R-:W-:Y:S01]  /*33a0*/  F2FP.F16.E4M3.UNPACK_B R30, R30 ;  /* 0x0000001eff1e723e */ /* 0x000fe200020006ff */
[----:B------:R-:W-:-:S02]  /*33b0*/  HADD2.F32 R11, -RZ, R9.H0_H0 ;  /* 0x20000009ff0b7230 */ /* 0x000fc40000004100 */
[----:B------:R-:W-:Y:S01]  /*33c0*/  FMUL.FTZ R9, R4, R31 ;  /* 0x0000001f04097220 */ /* 0x000fe20000410000 */
[----:B------:R-:W-:Y:S02]  /*33d0*/  HADD2.F32 R15, -RZ, R15.H1_H1 ;  /* 0x3000000fff0f7230 */ /* 0x000fe40000004100 */
[-C--:B------:R-:W-:Y:S01]  /*33e0*/  FMUL.FTZ R66, R14, R28.reuse ;  /* 0x0000001c0e427220 */ /* 0x080fe20000410000 */
[-C--:B------:R-:W-:Y:S01]  /*33f0*/  FFMA.FTZ R4, R4, R29.reuse, -R67 ;  /* 0x0000001d04047223 */ /* 0x080fe20000010843 */
[----:B------:R-:W-:Y:S01]  /*3400*/  FFMA.FTZ R9, R10, R29, R9 ;  /* 0x0000001d0a097223 */ /* 0x000fe20000010009 */
[C---:B------:R-:W-:Y:S01]  /*3410*/  FMUL.FTZ R31, R11.reuse, R28 ;  /* 0x0000001c0b1f7220 */ /* 0x040fe20000410000 */
[-C--:B------:R-:W-:Y:S01]  /*3420*/  F2FP.F16.E4M3.UNPACK_B R10, R8.reuse.H1 ;  /* 0x00000008ff0a723e */ /* 0x080fe200030006ff */
[-C--:B------:R-:W-:Y:S01]  /*3430*/  FFMA.FTZ R66, R11, R15.reuse, -R66 ;  /* 0x0000000f0b427223 */ /* 0x080fe20000010842 */
[----:B------:R-:W-:Y:S01]  /*3440*/  F2FP.F16.E4M3.UNPACK_B R8, R8 ;  /* 0x00000008ff08723e */ /* 0x000fe200020006ff */
[----:B------:R-:W-:Y:S01]  /*3450*/  FFMA.FTZ R69, R14, R15, R31 ;  /* 0x0000000f0e457223 */ /* 0x000fe2000001001f */
[----:B------:R-:W-:-:S02]  /*3460*/  HADD2.F32 R28, -RZ, R64.H1_H1 ;  /* 0x30000040ff1c7230 */ /* 0x000fc40000004100 */
[--C-:B------:R-:W-:Y:S02]  /*3470*/  HADD2.F32 R15, -RZ, R10.reuse.H1_H1 ;  /* 0x3000000aff0f7230 */ /* 0x100fe40000004100 */
[----:B------:R-:W-:Y:S01]  /*3480*/  HADD2.F32 R14, -RZ, R10.H0_H0 ;  /* 0x2000000aff0e7230 */ /* 0x000fe20000004100 */
[----:B------:R-:W-:Y:S01]  /*3490*/  F2FP.SATFINITE.E4M3.F32.PACK_AB_MERGE_C R79, R69, R66, RZ ;  /* 0x00000042454f723e */ /* 0x000fe200048070ff */
[--C-:B------:R-:W-:Y:S02]  /*34a0*/  HADD2.F32 R10, -RZ, R8.reuse.H0_H0 ;  /* 0x20000008ff0a7230 */ /* 0x100fe40000004100 */
[-C--:B------:R-:W-:Y:S01]  /*34b0*/  FMUL.FTZ R31, R15, R28.reuse ;  /* 0x0000001c0f1f7220 */ /* 0x080fe20000410000 */
[----:B------:R-:W-:Y:S02]  /*34c0*/  HADD2.F32 R11, -RZ, R8.H1_H1 ;  /* 0x30000008ff0b7230 */ /* 0x000fe40000004100 */
[----:B------:R-:W-:Y:S01]  /*34d0*/  FMUL.FTZ R28, R14, R28 ;  /* 0x0000001c0e1c7220 */ /* 0x000fe20000410000 */
[----:B------:R-:W-:-:S02]  /*34e0*/  HADD2.F32 R64, -RZ, R64.H0_H0 ;  /* 0x20000040ff407230 */ /* 0x000fc40000004100 */
[--C-:B------:R-:W-:Y:S02]  /*34f0*/  HADD2.F32 R8, -RZ, R30.reuse.H1_H1 ;  /* 0x3000001eff087230 */ /* 0x100fe40000004100 */
[----:B------:R-:W-:Y:S02]  /*3500*/  HADD2.F32 R30, -RZ, R30.H0_H0 ;  /* 0x2000001eff1e7230 */ /* 0x000fe40000004100 */
[-C--:B------:R-:W-:Y:S01]  /*3510*/  FMUL.FTZ R29, R11, R64.reuse ;  /* 0x000000400b1d7220 */ /* 0x080fe20000410000 */
[----:B------:R-:W-:Y:S01]  /*3520*/  FMUL.FTZ R64, R10, R64 ;  /* 0x000000400a407220 */ /* 0x000fe20000410000 */
[-C--:B------:R-:W-:Y:S01]  /*3530*/  FFMA.FTZ R31, R14, R8.reuse, -R31 ;  /* 0x000000080e1f7223 */ /* 0x080fe2000001081f */
[----:B------:R-:W-:Y:S01]  /*3540*/  FFMA.FTZ R28, R15, R8, R28 ;  /* 0x000000080f1c7223 */ /* 0x000fe2000001001c */
[-C--:B------:R-:W-:Y:S01]  /*3550*/  FFMA.FTZ R8, R10, R30.reuse, -R29 ;  /* 0x0000001e0a087223 */ /* 0x080fe2000001081d */
[----:B------:R-:W-:Y:S01]  /*3560*/  FFMA.FTZ R67, R11, R30, R64 ;  /* 0x0000001e0b437223 */ /* 0x000fe20000010040 */
[----:B------:R-:W-:-:S02]  /*3570*/  F2FP.F16.E4M3.UNPACK_B R11, R7.H1 ;  /* 0x00000007ff0b723e */ /* 0x000fc400030006ff */
[----:B------:R-:W-:Y:S02]  /*3580*/  F2FP.SATFINITE.E4M3.F32.PACK_AB_MERGE_C R78, R28, R31, RZ ;  /* 0x0000001f1c4e723e */ /* 0x000fe400048070ff */
[----:B------:R-:W-:Y:S01]  /*3590*/  F2FP.F16.E4M3.UNPACK_B R31, R65.H1 ;  /* 0x00000041ff1f723e */ /* 0x000fe200030006ff */
[--C-:B------:R-:W-:Y:S01]  /*35a0*/  HADD2.F32 R15, -RZ, R11.reuse.H1_H1 ;  /* 0x3000000bff0f7230 */ /* 0x100fe20000004100 */
[----:B------:R-:W-:Y:S01]  /*35b0*/  F2FP.F16.E4M3.UNPACK_B R29, R5.H1 ;  /* 0x00000005ff1d723e */ /* 0x000fe200030006ff */
[----:B------:R-:W-:Y:S01]  /*35c0*/  HADD2.F32 R14, -RZ, R11.H0_H0 ;  /* 0x2000000bff0e7230 */ /* 0x000fe20000004100 */
[----:B------:R-:W-:Y:S01]  /*35d0*/  F2FP.F16.E4M3.UNPACK_B R10, R6.H1 ;  /* 0x00000006ff0a723e */ /* 0x000fe200030006ff */
[----:B------:R-:W-:Y:S01]  /*35e0*/  HADD2.F32 R66, -RZ, R31.H1_H1 ;  /* 0x3000001fff427230 */ /* 0x000fe20000004100 */
[----:B------:R-:W-:Y:S01]  /*35f0*/  F2FP.F16.E4M3.UNPACK_B R65, R65 ;  /* 0x00000041ff41723e */ /* 0x000fe200020006ff */
[----:B------:R-:W-:Y:S01]  /*3600*/  HADD2.F32 R30, -RZ, R29.H1_H1 ;  /* 0x3000001dff1e7230 */ /* 0x000fe20000004100 */
        /* <DEDUP_REMOVED lines=17> */
[--C-:B------:R-:W-:Y:S02]  /*3720*/  HADD2.F32 R10, -RZ, R7.reuse.H0_H0 ;  /* 0x20000007ff0a7230 */ /* 0x100fe40000004100 */
[----:B------:R-:W-:Y:S01]  /*3730*/  HADD2.F32 R6, -RZ, R6.H1_H1 ;  /* 0x30000006ff067230 */ /* 0x000fe20000004100 */
[----:B------:R-:W-:Y:S01]  /*3740*/  F2FP.SATFINITE.E4M3.F32.PACK_AB_MERGE_C R64, R64, R69, RZ ;  /* 0x000000454040723e */ /* 0x000fe200048070ff */
[----:B------:R-:W-:Y:S01]  /*3750*/  HADD2.F32 R7, -RZ, R7.H1_H1 ;  /* 0x30000007ff077230 */ /* 0x000fe20000004100 */
[----:B------:R-:W-:Y:S01]  /*3760*/  F2FP.SATFINITE.E4M3.F32.PACK_AB_MERGE_C R15, R15, R66, RZ ;  /* 0x000000420f0f723e */ /* 0x000fe200048070ff */
[----:B------:R-:W-:-:S02]  /*3770*/  HADD2.F32 R31, -RZ, R31.H0_H0 ;  /* 0x2000001fff1f7230 */ /* 0x000fc40000004100 */
[-C--:B------:R-:W-:Y:S01]  /*3780*/  FMUL.FTZ R14, R6, R65.reuse ;  /* 0x00000041060e7220 */ /* 0x080fe20000410000 */
[----:B------:R-:W-:Y:S02]  /*3790*/  HADD2.F32 R29, -RZ, R29.H0_H0 ;  /* 0x2000001dff1d7230 */ /* 0x000fe40000004100 */
[----:B------:R-:W-:Y:S01]  /*37a0*/  FMUL.FTZ R65, R5, R65 ;  /* 0x0000004105417220 */ /* 0x000fe20000410000 */
[----:B------:R-:W-:Y:S02]  /*37b0*/  HADD2.F32 R28, -RZ, R28.H0_H0 ;  /* 0x2000001cff1c7230 */ /* 0x000fe40000004100 */
[-C--:B------:R-:W-:Y:S01]  /*37c0*/  FMUL.FTZ R11, R7, R31.reuse ;  /* 0x0000001f070b7220 */ /* 0x080fe20000410000 */
[----:B------:R-:W-:-:S03]  /*37d0*/  FMUL.FTZ R30, R10, R31 ;  /* 0x0000001f0a1e7220 */ /* 0x000fc60000410000 */
[-C--:B------:R-:W-:Y:S01]  /*37e0*/  FFMA.FTZ R11, R10, R29.reuse, -R11 ;  /* 0x0000001d0a0b7223 */ /* 0x080fe2000001080b */
[----:B------:R-:W-:Y:S01]  /*37f0*/  FFMA.FTZ R30, R7, R29, R30 ;  /* 0x0000001d071e7223 */ /* 0x000fe2000001001e */
[-C--:B------:R-:W-:Y:S01]  /*3800*/  FFMA.FTZ R14, R5, R28.reuse, -R14 ;  /* 0x0000001c050e7223 */ /* 0x080fe2000001080e */
[----:B------:R-:W-:Y:S01]  /*3810*/  FFMA.FTZ R65, R6, R28, R65 ;  /* 0x0000001c06417223 */ /* 0x000fe20000010041 */
[----:B------:R-:W-:Y:S02]  /*3820*/  F2FP.SATFINITE.E4M3.F32.PACK_AB_MERGE_C R5, R9, R4, R79 ;  /* 0x000000040905723e */ /* 0x000fe4000480704f */
[----:B------:R-:W-:Y:S02]  /*3830*/  F2FP.SATFINITE.E4M3.F32.PACK_AB_MERGE_C R4, R67, R8, R78 ;  /* 0x000000084304723e */ /* 0x000fe4000480704e */
[----:B------:R-:W-:Y:S02]  /*3840*/  F2FP.SATFINITE.E4M3.F32.PACK_AB_MERGE_C R6, R65, R14, R64 ;  /* 0x0000000e4106723e */ /* 0x000fe40004807040 */
[----:B------:R-:W-:-:S07]  /*3850*/  F2FP.SATFINITE.E4M3.F32.PACK_AB_MERGE_C R7, R30, R11, R15 ;  /* 0x0000000b1e07723e */ /* 0x000fce000480700f */
.L_x_1869:
[----:B------:R-:W-:Y:S05]  /*3860*/  BSYNC B1 ;  /* 0x0000000000017941 */ /* 0x000fea0003800000 */
.L_x_1868:
[----:B-1----:R2:W-:Y:S01]  /*3870*/  STG.E.128 desc[UR40][R12.64+0x20], R4 ;  /* 0x000020040c007986 */ /* 0x0025e2000c101d28 */
[----:B------:R-:W-:Y:S05]  /*3880*/  BRA `(.L_x_1863) ;  /* 0x0000001000c47947 */ /* 0x000fea0003800000 */
.L_x_1857:
        /* <DEDUP_REMOVED lines=27> */
.L_x_1870:
[----:B------:R-:W2:Y:S01]  /*3a40*/  LDL R12, [R1+0x8] ;  /* 0x00000800010c7983 */ /* 0x000ea20000100800 */
[----:B------:R-:W-:Y:S01]  /*3a50*/  IMAD R76, R17, 0x8, R16 ;  /* 0x00000008114c7824 */ /* 0x000fe200078e0210 */
[----:B------:R-:W0:Y:S01]  /*3a60*/  LDC R79, c[0x0][0x2f4] ;  /* 0x0000bd00ff4f7b82 */ /* 0x000e220000000800 */
[----:B------:R-:W-:Y:S01]  /*3a70*/  BSSY B1, `(.L_x_1871) ;  /* 0x0000004000017945 */ /* 0x000fe20003800000 */
[----:B--2---:R-:W-:-:S04]  /*3a80*/  SHF.L.U32 R77, R12, 0x1f, RZ ;  /* 0x0000001f0c4d7819 */ /* 0x004fc800000006ff */
[----:B------:R-:W1:Y:S02]  /*3a90*/  SYNCS.PHASECHK.TRANS64.TRYWAIT P5, [R76+URZ+0x13290], R77 ;  /* 0x0132904d4c0075a7 */ /* 0x000e6400080a017f */
[----:B01----:R-:W-:Y:S05]  /*3aa0*/  @!P5 BRA `(.L_x_1872) ;  /* 0x0000016c00acd947 */ /* 0x003fea0003800000 */
.L_x_2095:
[----:B------:R-:W-:Y:S05]  /*3ab0*/  BSYNC B1 ;  /* 0x0000000000017941 */ /* 0x000fea0003800000 */
.L_x_1871:
        /* <DEDUP_REMOVED lines=22> */
[----:B------:R-:W-:Y:S01]  /*3c20*/  LEA.HI R12, R12, R13, RZ, 0x5 ;  /* 0x0000000d0c0c7211 */ /* 0x000fe200078f28ff */
[----:B------:R-:W-:-:S03]  /*3c30*/  IMAD R13, R17, 0x2800, R72 ;  /* 0x00002800110d7824 */ /* 0x000fc600078e0248 */
[----:B------:R-:W-:Y:S01]  /*3c40*/  SHF.R.S32.HI R12, RZ, 0x5, R12 ;  /* 0x00000005ff0c7819 */ /* 0x000fe2000001140c */
[----:B------:R-:W-:-:S03]  /*3c50*/  IMAD.IADD R13, R16, 0x1, R13 ;  /* 0x00000001100d7824 */ /* 0x000fc600078e020d */
[----:B------:R-:W-:-:S05]  /*3c60*/  LEA.HI.SX32 R12, R21, R12, 0x1c ;  /* 0x0000000c150c7211 */ /* 0x000fca00078fe2ff */
        /* <DEDUP_REMOVED lines=41> */
[----:B------:R-:W-:Y:S01]  /*3f00*/  HADD2.F32 R8, -RZ, R10.H0_H0 ;  /* 0x2000000aff087230 */ /* 0x000fe20000004100 */
        /* <DEDUP_REMOVED lines=10> */
[----:B------:R-:W-:Y:S01]  /*3fb0*/  HADD2.F32 R10, -RZ, R10.H1_H1 ;  /* 0x3000000aff0a7230 */ /* 0x000fe20000004100 */
[----:B------:R-:W-:Y:S01]  /*3fc0*/  F2FP.F16.E4M3.UNPACK_B R86, R83 ;  /* 0x00000053ff56723e */ /* 0x000fe200020006ff */
[----:B------:R-:W-:Y:S01]  /*3fd0*/  FMUL.FTZ R11, R85, R90 ;  /* 0x0000005a550b7220 */ /* 0x000fe20000410000 */
[----:B------:R-:W-:Y:S01]  /*3fe0*/  F2FP.F16.E4M3.UNPACK_B R28, R28 ;  /* 0x0000001cff1c723e */ /* 0x000fe200020006ff */
[----:B------:R-:W-:Y:S01]  /*3ff0*/  HADD2.F32 R89, -RZ, R88.H0_H0 ;  /* 0x20000058ff597230 */ /* 0x000fe20000004100 */
[----:B------:R-:W-:Y:S01]  /*4000*/  F2FP.F16.E4M3.UNPACK_B R83, R12 ;  /* 0x0000000cff53723e */ /* 0x000fe200020006ff */
[C---:B------:R-:W-:Y:S01]  /*4010*/  FMUL.FTZ R90, R10.reuse, R90 ;  /* 0x0000005a0a5a7220 */ /* 0x040fe20000410000 */
[----:B------:R-:W-:Y:S01]  /*4020*/  FFMA.FTZ R11, R10, R87, -R11 ;  /* 0x000000570a0b7223 */ /* 0x000fe2000001080b */
[----:B------:R-:W-:Y:S01]  /*4030*/  HADD2.F32 R84, -RZ, R28.H0_H0 ;  /* 0x2000001cff547230 */ /* 0x000fe20000004100 */
[----:B------:R-:W-:Y:S01]  /*4040*/  LOP3.LUT R5, R91, 0xff0000, R92, 0xf8, !PT ;  /* 0x00ff00005b057812 */ /* 0x000fe200078ef85c */
[----:B------:R-:W-:-:S02]  /*4050*/  HADD2.F32 R12, -RZ, R83.H0_H0 ;  /* 0x20000053ff0c7230 */ /* 0x000fc40000004100 */
[----:B------:R-:W-:Y:S01]  /*4060*/  FFMA.FTZ R10, R85, R87, R90 ;  /* 0x00000057550a7223 */ /* 0x000fe2000001005a */
[----:B------:R-:W-:Y:S02]  /*4070*/  HADD2.F32 R87, -RZ, R86.H0_H0 ;  /* 0x20000056ff577230 */ /* 0x000fe40000004100 */
[-C--:B------:R-:W-:Y:S01]  /*4080*/  FMUL.FTZ R91, R84, R89.reuse ;  /* 0x00000059545b7220 */ /* 0x080fe20000410000 */
[----:B------:R-:W-:Y:S02]  /*4090*/  HADD2.F32 R88, -RZ, R88.H1_H1 ;  /* 0x30000058ff587230 */ /* 0x000fe40000004100 */
[C---:B------:R-:W-:Y:S01]  /*40a0*/  FMUL.FTZ R89, R12.reuse, R89 ;  /* 0x000000590c597220 */ /* 0x040fe20000410000 */
[----:B------:R-:W-:Y:S02]  /*40b0*/  HADD2.F32 R85, -RZ, R28.H1_H1 ;  /* 0x3000001cff557230 */ /* 0x000fe40000004100 */
[----:B------:R-:W-:Y:S01]  /*40c0*/  FFMA.FTZ R12, R12, R87, -R91 ;  /* 0x000000570c0c7223 */ /* 0x000fe2000001085b */
[----:B------:R-:W-:-:S02]  /*40d0*/  HADD2.F32 R83, -RZ, R83.H1_H1 ;  /* 0x30000053ff537230 */ /* 0x000fc40000004100 */
[----:B------:R-:W-:Y:S01]  /*40e0*/  FFMA.FTZ R28, R84, R87, R89 ;  /* 0x00000057541c7223 */ /* 0x000fe20000010059 */
[----:B------:R-:W-:Y:S02]  /*40f0*/  HADD2.F32 R86, -RZ, R86.H1_H1 ;  /* 0x30000056ff567230 */ /* 0x000fe40000004100 */
[----:B------:R-:W-:Y:S01]  /*4100*/  FMUL.FTZ R84, R85, R88 ;  /* 0x0000005855547220 */ /* 0x000fe20000410000 */
[----:B------:R-:W-:Y:S01]  /*4110*/  F2FP.F16.E4M3.UNPACK_B R89, R82.H1 ;  /* 0x00000052ff59723e */ /* 0x000fe200030006ff */
[C---:B------:R-:W-:Y:S01]  /*4120*/  FMUL.FTZ R92, R83.reuse, R88 ;  /* 0x00000058535c7220 */ /* 0x040fe20000410000 */
[----:B------:R-:W-:Y:S01]  /*4130*/  F2FP.F16.E4M3.UNPACK_B R87, R30.H1 ;  /* 0x0000001eff57723e */ /* 0x000fe200030006ff */
[----:B------:R-:W-:Y:S01]  /*4140*/  FFMA.FTZ R83, R83, R86, -R84 ;  /* 0x0000005653537223 */ /* 0x000fe20000010854 */
[----:B------:R-:W-:Y:S01]  /*4150*/  F2FP.F16.E4M3.UNPACK_B R84, R14.H1 ;  /* 0x0000000eff54723e */ /* 0x000fe200030006ff */
[----:B------:R-:W-:Y:S01]  /*4160*/  HADD2.F32 R93, -RZ, R89.H0_H0 ;  /* 0x20000059ff5d7230 */ /* 0x000fe20000004100 */
[----:B------:R-:W-:Y:S01]  /*4170*/  F2FP.F16.E4M3.UNPACK_B R90, R80.H1 ;  /* 0x00000050ff5a723e */ /* 0x000fe200030006ff */
[----:B------:R-:W-:-:S02]  /*4180*/  HADD2.F32 R88, -RZ, R87.H0_H0 ;  /* 0x20000057ff587230 */ /* 0x000fc40000004100 */
[----:B------:R-:W-:Y:S01]  /*4190*/  FFMA.FTZ R85, R85, R86, R92 ;  /* 0x0000005655557223 */ /* 0x000fe2000001005c */
[----:B------:R-:W-:Y:S01]  /*41a0*/  HADD2.F32 R86, -RZ, R84.H0_H0 ;  /* 0x20000054ff567230 */ /* 0x000fe20000004100 */
[----:B------:R-:W-:Y:S01]  /*41b0*/  F2FP.F16.E4M3.UNPACK_B R14, R14 ;  /* 0x0000000eff0e723e */ /* 0x000fe200020006ff */
[----:B------:R-:W-:Y:S02]  /*41c0*/  HADD2.F32 R91, -RZ, R90.H0_H0 ;  /* 0x2000005aff5b7230 */ /* 0x000fe40000004100 */
[-C--:B------:R-:W-:Y:S01]  /*41d0*/  FMUL.FTZ R95, R88, R93.reuse ;  /* 0x0000005d585f7220 */ /* 0x080fe20000410000 */
[----:B------:R-:W-:Y:S02]  /*41e0*/  HADD2.F32 R92, -RZ, R89.H1_H1 ;  /* 0x30000059ff5c7230 */ /* 0x000fe40000004100 */
[----:B------:R-:W-:Y:S01]  /*41f0*/  FMUL.FTZ R93, R86, R93 ;  /* 0x0000005d565d7220 */ /* 0x000fe20000410000 */
[----:B------:R-:W-:Y:S01]  /*4200*/  HADD2.F32 R89, -RZ, R87.H1_H1 ;  /* 0x30000057ff597230 */ /* 0x000fe20000004100 */
[----:B------:R-:W-:Y:S01]  /*4210*/  F2FP.SATFINITE.E4M3.F32.PACK_AB_MERGE_C R9, R10, R9, RZ ;  /* 0x000000090a09723e */ /* 0x000fe200048070ff */
[----:B------:R-:W-:-:S02]  /*4220*/  HADD2.F32 R87, -RZ, R84.H1_H1 ;  /* 0x30000054ff577230 */ /* 0x000fc40000004100 */
[-C--:B------:R-:W-:Y:S01]  /*4230*/  FFMA.FTZ R84, R86, R91.reuse, -R95 ;  /* 0x0000005b56547223 */ /* 0x080fe2000001085f */
[----:B------:R-:W-:Y:S02]  /*4240*/  HADD2.F32 R90, -RZ, R90.H1_H1 ;  /* 0x3000005aff5a7230 */ /* 0x000fe40000004100 */
[----:B------:R-:W-:Y:S01]  /*4250*/  FFMA.FTZ R86, R88, R91, R93 ;  /* 0x0000005b58567223 */ /* 0x000fe2000001005d */
[----:B------:R-:W-:Y:S01]  /*4260*/  FMUL.FTZ R94, R89, R92 ;  /* 0x0000005c595e7220 */ /* 0x000fe20000410000 */
[----:B------:R-:W-:Y:S01]  /*4270*/  F2FP.F16.E4M3.UNPACK_B R88, R82 ;  /* 0x00000052ff58723e */ /* 0x000fe200020006ff */
[C---:B------:R-:W-:Y:S01]  /*4280*/  FMUL.FTZ R92, R87.reuse, R92 ;  /* 0x0000005c575c7220 */ /* 0x040fe20000410000 */
[----:B------:R-:W-:Y:S01]  /*4290*/  F2FP.F16.E4M3.UNPACK_B R82, R30 ;  /* 0x0000001eff52723e */ /* 0x000fe200020006ff */
[----:B------:R-:W-:Y:S01]  /*42a0*/  FFMA.FTZ R99, R87, R90, -R94 ;  /* 0x0000005a57637223 */ /* 0x000fe2000001085e */
[----:B------:R-:W-:Y:S01]  /*42b0*/  F2FP.F16.E4M3.UNPACK_B R87, R80 ;  /* 0x00000050ff57723e */ /* 0x000fe200020006ff */
[----:B------:R-:W-:-:S02]  /*42c0*/  HADD2.F32 R91, -RZ, R88.H0_H0 ;  /* 0x20000058ff5b7230 */ /* 0x000fc40000004100 */
[----:B------:R-:W-:Y:S01]  /*42d0*/  FFMA.FTZ R101, R89, R90, R92 ;  /* 0x0000005a59657223 */ /* 0x000fe2000001005c */
[----:B------:R-:W-:Y:S01]  /*42e0*/  HADD2.F32 R80, -RZ, R82.H0_H0 ;  /* 0x20000052ff507230 */ /* 0x000fe20000004100 */
[----:B------:R-:W-:Y:S01]  /*42f0*/  F2FP.SATFINITE.E4M3.F32.PACK_AB_MERGE_C R8, R11, R8, RZ ;  /* 0x000000080b08723e */ /* 0x000fe200048070ff */
[----:B------:R-:W-:Y:S01]  /*4300*/  HADD2.F32 R93, -RZ, R88.H1_H1 ;  /* 0x30000058ff5d7230 */ /* 0x000fe20000004100 */
[----:B------:R-:W-:Y:S01]  /*4310*/  F2FP.F16.E4M3.UNPACK_B R10, R29 ;  /* 0x0000001dff0a723e */ /* 0x000fe200020006ff */
        /* <DEDUP_REMOVED lines=11> */
[----:B------:R-:W-:Y:S01]  /*43d0*/  FFMA.FTZ R95, R30, R89, -R95 ;  /* 0x000000591e5f7223 */ /* 0x000fe2000001085f */
[----:B------:R-:W-:Y:S01]  /*43e0*/  F2FP.F16.E4M3.UNPACK_B R9, R13 ;  /* 0x0000000dff09723e */ /* 0x000fe200020006ff */
[----:B------:R-:W-:Y:S01]  /*43f0*/  FFMA.FTZ R30, R80, R89, R91 ;  /* 0x00000059501e7223 */ /* 0x000fe2000001005b */
[-C--:B------:R-:W-:Y:S01]  /*4400*/  FFMA.FTZ R93, R82, R87.reuse, R93 ;  /* 0x00000057525d7223 */ /* 0x080fe2000001005d */
[----:B------:R-:W-:Y:S01]  /*4410*/  FFMA.FTZ R14, R14, R87, -R97 ;  /* 0x000000570e0e7223 */ /* 0x000fe20000010861 */
[----:B------:R-:W-:Y:S01]  /*4420*/  F2FP.SATFINITE.E4M3.F32.PACK_AB_MERGE_C R12, R83, R12, R8 ;  /* 0x0000000c530c723e */ /* 0x000fe20004807008 */
[----:B------:R-:W-:Y:S01]  /*4430*/  HADD2.F32 R80, -RZ, R10.H0_H0 ;  /* 0x2000000aff507230 */ /* 0x000fe20000004100 */
[----:B------:R-:W-:Y:S01]  /*4440*/  F2FP.F16.E4M3.UNPACK_B R82, R6 ;  /* 0x00000006ff52723e */ /* 0x000fe200020006ff */
[----:B------:R-:W-:Y:S01]  /*4450*/  HADD2.F32 R85, -RZ, R11.H0_H0 ;  /* 0x2000000bff557230 */ /* 0x000fe20000004100 */
[----:B------:R-:W-:Y:S01]  /*4460*/  F2FP.SATFINITE.E4M3.F32.PACK_AB_MERGE_C R84, R99, R84, RZ ;  /* 0x000000546354723e */ /* 0x000fe200048070ff */
[----:B------:R-:W-:Y:S01]  /*4470*/  HADD2.F32 R8, -RZ, R9.H0_H0 ;  /* 0x20000009ff087230 */ /* 0x000fe20000004100 */
[----:B------:R-:W-:Y:S01]  /*4480*/  F2FP.F16.E4M3.UNPACK_B R29, R29.H1 ;  /* 0x0000001dff1d723e */ /* 0x000fe200030006ff */
[----:B------:R-:W-:Y:S01]  /*4490*/  HADD2.F32 R83, -RZ, R82.H0_H0 ;  /* 0x20000052ff537230 */ /* 0x000fe20000004100 */
[----:B------:R-:W-:Y:S01]  /*44a0*/  F2FP.SATFINITE.E4M3.F32.PACK_AB_MERGE_C R14, R14, R95, R84 ;  /* 0x0000005f0e0e723e */ /* 0x000fe20004807054 */
[----:B------:R-:W-:Y:S01]  /*44b0*/  FMUL.FTZ R87, R80, R85 ;  /* 0x0000005550577220 */ /* 0x000fe20000410000 */
[----:B------:R-:W-:-:S02]  /*44c0*/  HADD2.F32 R10, -RZ, R10.H1_H1 ;  /* 0x3000000aff0a7230 */ /* 0x000fc40000004100 */
[C---:B------:R-:W-:Y:S01]  /*44d0*/  FMUL.FTZ R85, R8.reuse, R85 ;  /* 0x0000005508557220 */ /* 0x040fe20000410000 */
[----:B------:R-:W-:Y:S02]  /*44e0*/  HADD2.F32 R84, -RZ, R11.H1_H1 ;  /* 0x3000000bff547230 */ /* 0x000fe40000004100 */
[-C--:B------:R-:W-:Y:S01]  /*44f0*/  FFMA.FTZ R8, R8, R83.reuse, -R87 ;  /* 0x0000005308087223 */ /* 0x080fe20000010857 */
[----:B------:R-:W-:Y:S02]  /*4500*/  HADD2.F32 R11, -RZ, R9.H1_H1 ;  /* 0x30000009ff0b7230 */ /* 0x000fe40000004100 */
[----:B------:R-:W-:Y:S01]  /*4510*/  FFMA.FTZ R9, R80, R83, R85 ;  /* 0x0000005350097223 */ /* 0x000fe20000010055 */
[----:B------:R-:W-:Y:S02]  /*4520*/  HADD2.F32 R82, -RZ, R82.H1_H1 ;  /* 0x30000052ff527230 */ /* 0x000fe40000004100 */
[-C--:B------:R-:W-:Y:S01]  /*4530*/  FMUL.FTZ R80, R10, R84.reuse ;  /* 0x000000540a507220 */ /* 0x080fe20000410000 */
[----:B------:R-:W-:Y:S01]  /*4540*/  F2FP.F16.E4M3.UNPACK_B R83, R7.H1 ;  /* 0x00000007ff53723e */ /* 0x000fe200030006ff */
[C---:B------:R-:W-:Y:S01]  /*4550*/  FMUL.FTZ R85, R11.reuse, R84 ;  /* 0x000000540b557220 */ /* 0x040fe20000410000 */
[----:B------:R-:W-:Y:S01]  /*4560*/  F2FP.F16.E4M3.UNPACK_B R13, R13.H1 ;  /* 0x0000000dff0d723e */ /* 0x000fe200030006ff */
[----:B------:R-:W-:Y:S01]  /*4570*/  FFMA.FTZ R11, R11, R82, -R80 ;  /* 0x000000520b0b7223 */ /* 0x000fe20000010850 */
[----:B------:R-:W-:Y:S01]  /*4580*/  F2FP.F16.E4M3.UNPACK_B R6, R6.H1 ;  /* 0x00000006ff06723e */ /* 0x000fe200030006ff */
[----:B------:R-:W-:Y:S01]  /*4590*/  HADD2.F32 R80, -RZ, R29.H0_H0 ;  /* 0x2000001dff507230 */ /* 0x000fe20000004100 */
[----:B------:R-:W-:Y:S01]  /*45a0*/  F2FP.SATFINITE.E4M3.F32.PACK_AB_MERGE_C R86, R101, R86, RZ ;  /* 0x000000566556723e */ /* 0x000fe200048070ff */
[----:B------:R-:W-:-:S02]  /*45b0*/  HADD2.F32 R84, -RZ, R83.H0_H0 ;  /* 0x20000053ff547230 */ /* 0x000fc40000004100 */
[----:B------:R-:W-:Y:S01]  /*45c0*/  FFMA.FTZ R10, R10, R82, R85 ;  /* 0x000000520a0a7223 */ /* 0x000fe20000010055 */
[----:B------:R-:W-:Y:S01]  /*45d0*/  HADD2.F32 R7, -RZ, R13.H0_H0 ;  /* 0x2000000dff077230 */ /* 0x000fe20000004100 */
[----:B------:R-:W-:Y:S01]  /*45e0*/  F2FP.SATFINITE.E4M3.F32.PACK_AB_MERGE_C R30, R93, R30, R86 ;  /* 0x0000001e5d1e723e */ /* 0x000fe20004807056 */
[----:B------:R-:W-:Y:S02]  /*45f0*/  HADD2.F32 R82, -RZ, R29.H1_H1 ;  /* 0x3000001dff527230 */ /* 0x000fe40000004100 */
[-C--:B------:R-:W-:Y:S01]  /*4600*/  FMUL.FTZ R86, R80, R84.reuse ;  /* 0x0000005450567220 */ /* 0x080fe20000410000 */
[--C-:B------:R-:W-:Y:S02]  /*4610*/  HADD2.F32 R29, -RZ, R6.reuse.H0_H0 ;  /* 0x20000006ff1d7230 */ /* 0x100fe40000004100 */
[----:B------:R-:W-:Y:S01]  /*4620*/  FMUL.FTZ R85, R7, R84 ;  /* 0x0000005407557220 */ /* 0x000fe20000410000 */
[----:B------:R-:W-:Y:S01]  /*4630*/  HADD2.F32 R13, -RZ, R13.H1_H1 ;  /* 0x3000000dff0d7230 */ /* 0x000fe20000004100 */
[-C--:B------:R-:W-:Y:S01]  /*4640*/  F2FP.F16.E4M3.UNPACK_B R92, R5.reuse.H1 ;  /* 0x00000005ff5c723e */ /* 0x080fe200030006ff */
[----:B------:R-:W-:Y:S01]  /*4650*/  HADD2.F32 R83, -RZ, R83.H1_H1 ;  /* 0x30000053ff537230 */ /* 0x000fe20000004100 */
[----:B------:R-:W-:Y:S01]  /*4660*/  F2FP.F16.E4M3.UNPACK_B R91, R5 ;  /* 0x00000005ff5b723e */ /* 0x000fe200020006ff */
[----:B------:R-:W-:-:S02]  /*4670*/  HADD2.F32 R84, -RZ, R6.H1_H1 ;  /* 0x30000006ff547230 */ /* 0x000fc40000004100 */
[-C--:B------:R-:W-:Y:S01]  /*4680*/  FFMA.FTZ R6, R7, R29.reuse, -R86 ;  /* 0x0000001d07067223 */ /* 0x080fe20000010856 */
[----:B------:R-:W-:Y:S01]  /*4690*/  FFMA.FTZ R7, R80, R29, R85 ;  /* 0x0000001d50077223 */ /* 0x000fe20000010055 */
[CC--:B------:R-:W-:Y:S01]  /*46a0*/  FMUL.FTZ R88, R82.reuse, R83.reuse ;  /* 0x0000005352587220 */ /* 0x0c0fe20000410000 */
[C---:B------:R-:W-:Y:S01]  /*46b0*/  FMUL.FTZ R85, R13.reuse, R83 ;  /* 0x000000530d557220 */ /* 0x040fe20000410000 */
[-C--:B------:R-:W-:Y:S01]  /*46c0*/  F2FP.F16.E4M3.UNPACK_B R29, R15.reuse ;  /* 0x0000000fff1d723e */ /* 0x080fe200020006ff */
[----:B------:R-:W-:Y:S01]  /*46d0*/  HADD2.F32 R5, -RZ, R92.H0_H0 ;  /* 0x2000005cff057230 */ /* 0x000fe20000004100 */
[----:B------:R-:W-:Y:S01]  /*46e0*/  F2FP.F16.E4M3.UNPACK_B R15, R15.H1 ;  /* 0x0000000fff0f723e */ /* 0x000fe200030006ff */
[-C--:B------:R-:W-:Y:S01]  /*46f0*/  FFMA.FTZ R13, R13, R84.reuse, -R88 ;  /* 0x000000540d0d7223 */ /* 0x080fe20000010858 */
[-C--:B------:R-:W-:Y:S01]  /*4700*/  F2FP.F16.E4M3.UNPACK_B R83, R31.reuse ;  /* 0x0000001fff53723e */ /* 0x080fe200020006ff */
[----:B------:R-:W-:Y:S01]  /*4710*/  FFMA.FTZ R80, R82, R84, R85 ;  /* 0x0000005452507223 */ /* 0x000fe20000010055 */
[----:B------:R-:W-:Y:S01]  /*4720*/  F2FP.F16.E4M3.UNPACK_B R84, R31.H1 ;  /* 0x0000001fff54723e */ /* 0x000fe200030006ff */
[----:B------:R-:W-:Y:S01]  /*4730*/  HADD2.F32 R82, -RZ, R15.H0_H0 ;  /* 0x2000000fff527230 */ /* 0x000fe20000004100 */
[-C--:B------:R-:W-:Y:S01]  /*4740*/  F2FP.F16.E4M3.UNPACK_B R88, R4.reuse.H1 ;  /* 0x00000004ff58723e */ /* 0x080fe200030006ff */
[----:B------:R-:W-:Y:S01]  /*4750*/  HADD2.F32 R85, -RZ, R83.H0_H0 ;  /* 0x20000053ff557230 */ /* 0x000fe20000004100 */
[----:B------:R-:W-:Y:S01]  /*4760*/  F2FP.F16.E4M3.UNPACK_B R87, R4 ;  /* 0x00000004ff57723e */ /* 0x000fe200020006ff */
[----:B------:R-:W-:-:S02]  /*4770*/  HADD2.F32 R4, -RZ, R91.H0_H0 ;  /* 0x2000005bff047230 */ /* 0x000fc40000004100 */
[-C--:B------:R-:W-:Y:S01]  /*4780*/  FMUL.FTZ R95, R82, R5.reuse ;  /* 0x00000005525f7220 */ /* 0x080fe20000410000 */
[----:B------:R-:W-:Y:S01]  /*4790*/  HADD2.F32 R31, -RZ, R29.H0_H0 ;  /* 0x2000001dff1f7230 */ /* 0x000fe20000004100 */
[----:B------:R-:W-:Y:S01]  /*47a0*/  F2FP.SATFINITE.E4M3.F32.PACK_AB_MERGE_C R6, R13, R6, RZ ;  /* 0x000000060d06723e */ /* 0x000fe200048070ff */
[----:B------:R-:W-:Y:S02]  /*47b0*/  HADD2.F32 R86, -RZ, R84.H0_H0 ;  /* 0x20000054ff567230 */ /* 0x000fe40000004100 */
[-C--:B------:R-:W-:Y:S01]  /*47c0*/  FMUL.FTZ R94, R85, R4.reuse ;  /* 0x00000004555e7220 */ /* 0x080fe20000410000 */
[----:B------:R-:W-:Y:S02]  /*47d0*/  HADD2.F32 R89, -RZ, R88.H0_H0 ;  /* 0x20000058ff597230 */ /* 0x000fe40000004100 */
[----:B------:R-:W-:Y:S01]  /*47e0*/  FMUL.FTZ R96, R31, R4 ;  /* 0x000000041f607220 */ /* 0x000fe20000410000 */
[----:B------:R-:W-:Y:S02]  /*47f0*/  HADD2.F32 R90, -RZ, R87.H0_H0 ;  /* 0x20000057ff5a7230 */ /* 0x000fe40000004100 */
[----:B------:R-:W-:Y:S01]  /*4800*/  FMUL.FTZ R93, R86, R5 ;  /* 0x00000005565d7220 */ /* 0x000fe20000410000 */
[----:B------:R-:W-:-:S02]  /*4810*/  HADD2.F32 R84, -RZ, R84.H1_H1 ;  /* 0x30000054ff547230 */ /* 0x000fc40000004100 */
[-C--:B------:R-:W-:Y:S01]  /*4820*/  FFMA.FTZ R95, R86, R89.reuse, R95 ;  /* 0x00000059565f7223 */ /* 0x080fe2000001005f */
[----:B------:R-:W-:Y:S02]  /*4830*/  HADD2.F32 R92, -RZ, R92.H1_H1 ;  /* 0x3000005cff5c7230 */ /* 0x000fe40000004100 */
[----:B------:R-:W-:Y:S01]  /*4840*/  FFMA.FTZ R4, R31, R90, -R94 ;  /* 0x0000005a1f047223 */ /* 0x000fe2000001085e */
[----:B------:R-:W-:Y:S02]  /*4850*/  HADD2.F32 R15, -RZ, R15.H1_H1 ;  /* 0x3000000fff0f7230 */ /* 0x000fe40000004100 */
[----:B------:R-:W-:Y:S01]  /*4860*/  FFMA.FTZ R93, R82, R89, -R93 ;  /* 0x00000059525d7223 */ /* 0x000fe2000001085d */
[----:B------:R-:W-:Y:S02]  /*4870*/  HADD2.F32 R83, -RZ, R83.H1_H1 ;  /* 0x30000053ff537230 */ /* 0x000fe40000004100 */
[----:B------:R-:W-:Y:S01]  /*4880*/  FMUL.FTZ R94, R84, R92 ;  /* 0x0000005c545e7220 */ /* 0x000fe20000410000 */
[----:B------:R-:W-:-:S02]  /*4890*/  HADD2.F32 R86, -RZ, R91.H1_H1 ;  /* 0x3000005bff567230 */ /* 0x000fc40000004100 */
[----:B------:R-:W-:Y:S01]  /*48a0*/  FMUL.FTZ R31, R15, R92 ;  /* 0x0000005c0f1f7220 */ /* 0x000fe20000410000 */
[----:B------:R-:W-:Y:S02]  /*48b0*/  HADD2.F32 R88, -RZ, R88.H1_H1 ;  /* 0x30000058ff587230 */ /* 0x000fe40000004100 */
[----:B------:R-:W-:Y:S01]  /*48c0*/  FFMA.FTZ R5, R85, R90, R96 ;  /* 0x0000005a55057223 */ /* 0x000fe20000010060 */
[----:B------:R-:W-:Y:S02]  /*48d0*/  HADD2.F32 R29, -RZ, R29.H1_H1 ;  /* 0x3000001dff1d7230 */ /* 0x000fe40000004100 */
[----:B------:R-:W-:Y:S01]  /*48e0*/  FMUL.FTZ R90, R83, R86 ;  /* 0x00000056535a7220 */ /* 0x000fe20000410000 */
[----:B------:R-:W-:Y:S02]  /*48f0*/  HADD2.F32 R82, -RZ, R87.H1_H1 ;  /* 0x30000057ff527230 */ /* 0x000fe40000004100 */
[-C--:B------:R-:W-:Y:S01]  /*4900*/  FFMA.FTZ R94, R15, R88.reuse, -R94 ;  /* 0x000000580f5e7223 */ /* 0x080fe2000001085e */
[----:B------:R-:W-:Y:S01]  /*4910*/  FFMA.FTZ R84, R84, R88, R31 ;  /* 0x0000005854547223 */ /* 0x000fe2000001001f */
[C---:B------:R-:W-:Y:S01]  /*4920*/  FMUL.FTZ R86, R29.reuse, R86 ;  /* 0x000000561d567220 */ /* 0x040fe20000410000 */
[----:B------:R-:W-:Y:S01]  /*4930*/  F2FP.SATFINITE.E4M3.F32.PACK_AB_MERGE_C R7, R80, R7, RZ ;  /* 0x000000075007723e */ /* 0x000fe200048070ff */
[-C--:B------:R-:W-:Y:S01]  /*4940*/  FFMA.FTZ R29, R29, R82.reuse, -R90 ;  /* 0x000000521d1d7223 */ /* 0x080fe2000001085a */
[----:B------:R-:W-:Y:S01]  /*4950*/  F2FP.SATFINITE.E4M3.F32.PACK_AB_MERGE_C R93, R94, R93, RZ ;  /* 0x0000005d5e5d723e */ /* 0x000fe200048070ff */
[----:B------:R-:W-:Y:S01]  /*4960*/  FFMA.FTZ R86, R83, R82, R86 ;  /* 0x0000005253567223 */ /* 0x000fe20000010056 */
[----:B------:R-:W-:-:S02]  /*4970*/  F2FP.SATFINITE.E4M3.F32.PACK_AB_MERGE_C R84, R84, R95, RZ ;  /* 0x0000005f5454723e */ /* 0x000fc400048070ff */
[----:B------:R-:W-:Y:S02]  /*4980*/  F2FP.SATFINITE.E4M3.F32.PACK_AB_MERGE_C R15, R29, R4, R93 ;  /* 0x000000041d0f723e */ /* 0x000fe4000480705d */
[----:B------:R-:W-:Y:S02]  /*4990*/  F2FP.SATFINITE.E4M3.F32.PACK_AB_MERGE_C R13, R11, R8, R6 ;  /* 0x000000080b0d723e */ /* 0x000fe40004807006 */
[----:B------:R-:W-:Y:S02]  /*49a0*/  F2FP.SATFINITE.E4M3.F32.PACK_AB_MERGE_C R29, R10, R9, R7 ;  /* 0x000000090a1d723e */ /* 0x000fe40004807007 */
[----:B------:R-:W-:-:S07]  /*49b0*/  F2FP.SATFINITE.E4M3.F32.PACK_AB_MERGE_C R31, R86, R5, R84 ;  /* 0x00000005561f723e */ /* 0x000fce0004807054 */
.L_x_1874:
[----:B------:R-:W-:Y:S05]  /*49c0*/  BSYNC B1 ;  /* 0x0000000000017941 */ /* 0x000fea0003800000 */
.L_x_1873:
        /* <DEDUP_REMOVED lines=10> */
.L_x_1856:
[----:B------:R-:W2:Y:S02]  /*4a70*/  LDL R4, [R1+0x4] ;  /* 0x0000040001047983 */ /* 0x000ea40000100800 */
[----:B--2---:R-:W-:-:S13]  /*4a80*/  ISETP.NE.AND P0, PT, R4, 0x3, PT ;  /* 0x000000030400780c */ /* 0x004fda0003f05270 */
[----:B------:R-:W-:Y:S05]  /*4a90*/  @!P0 BRA `(.L_x_1875) ;  /* 0x0000000000048947 */ /* 0x000fea0003800000 */
[----:B------:R-:W-:Y:S01]  /*4aa0*/  BPT.TRAP 0x1 ;  /* 0x000000040000795c */ /* 0x000fe20000300000 */
.L_x_1875:
        /* <DEDUP_REMOVED lines=8> */
.L_x_2096:
[----:B------:R-:W-:Y:S05]  /*4b30*/  BSYNC B1 ;  /* 0x0000000000017941 */ /* 0x000fea0003800000 */
.L_x_1876:
[----:B------:R-:W-:-:S13]  /*4b40*/  ISETP.GE.AND P1, PT, R157, R4, PT ;  /* 0x000000049d00720c */ /* 0x000fda0003f26270 */
[----:B------:R-:W-:Y:S05]  /*4b50*/  @P1 BRA `(.L_x_1863) ;  /* 0x0000000000101947 */ /* 0x000fea0003800000 */
[----:B------:R-:W1:Y:S04]  /*4b60*/  @!P3 LDS.128 R4, [R75+0xe000] ;  /* 0x00e000004b04b984 */ /* 0x000e680000000c00 */
[----:B------:R-:W2:Y:S04]  /*4b70*/  @!P2 LDS.128 R8, [R74+0xe000] ;  /* 0x00e000004a08a984 */ /* 0x000ea80000000c00 */
[----:B-1----:R1:W-:Y:S04]  /*4b80*/  @!P3 STG.E.128 desc[UR40][R12.64], R4 ;  /* 0x000000040c00b986 */ /* 0x0023e8000c101d28 */
[----:B--2---:R1:W-:Y:S02]  /*4b90*/  @!P2 STG.E.128 desc[UR40][R12.64+0x20], R8 ;  /* 0x000020080c00a986 */ /* 0x0043e4000c101d28 */
.L_x_1863:
[----:B------:R-:W-:Y:S05]  /*4ba0*/  BSYNC B0 ;  /* 0x0000000000007941 */ /* 0x000fea0003800000 */
.L_x_1855:
        /* <DEDUP_REMOVED lines=17> */
.L_x_1879:
[----:B------:R-:W-:Y:S05]  /*4cc0*/  BSYNC B0 ;  /* 0x0000000000007941 */ /* 0x000fea0003800000 */
.L_x_1878:
[----:B------:R-:W2:Y:S01]  /*4cd0*/  SYNCS.PHASECHK.TRANS64.TRYWAIT P0, [R76+URZ+0x132b0], R77 ;  /* 0x0132b04d4c0075a7 */ /* 0x000ea2000800017f */
[----:B------:R-:W-:Y:S04]  /*4ce0*/  BSSY B0, `(.L_x_1880) ;  /* 0x0000002000007945 */ /* 0x000fe80003800000 */
[----:B--2---:R-:W-:Y:S05]  /*4cf0*/  @!P0 BRA `(.L_x_1881) ;  /* 0x0000015c00408947 */ /* 0x004fea0003800000 */
.L_x_2097:
[----:B------:R-:W-:Y:S05]  /*4d00*/  BSYNC B0 ;  /* 0x0000000000007941 */ /* 0x000fea0003800000 */
.L_x_1880:
        /* <DEDUP_REMOVED lines=19> */
.L_x_1883:
[----:B------:R-:W-:Y:S05]  /*4e40*/  BSYNC B0 ;  /* 0x0000000000007941 */ /* 0x000fea0003800000 */
.L_x_1882:
[----:B-1----:R-:W5:Y:S01]  /*4e50*/  LDL.LU R5, [R1+0x8] ;  /* 0x0000080001057983 */ /* 0x002f620000300800 */
        /* <DEDUP_REMOVED lines=13> */
[----:B------:R-:W-:Y:S02]  /*4f30*/  PLOP3.LUT P0, PT, PT, PT, PT, 0x8, 0x0 ;  /* 0x000000000000781c */ /* 0x000fe40003f0e170 */
[----:B------:R-:W-:Y:S01]  /*4f40*/  SEL R17, R17, RZ, P1 ;  /* 0x000000ff11117207 */ /* 0x000fe20000800000 */
[----:B------:R0:W-:Y:S01]  /*4f50*/  @!P5 SYNCS.ARRIVE.TRANS64.RED.A1T0 RZ, [R76+URZ], RZ ;  /* 0x000000ff4cffd9a7 */ /* 0x0001e2000810043f */
[----:B-----5:R-:W-:-:S05]  /*4f60*/  LOP3.LUT R5, R5, R4, RZ, 0x3c, !PT ;  /* 0x0000000405057212 */ /* 0x020fca00078e3cff */
[----:B------:R0:W-:Y:S01]  /*4f70*/  STL [R1+0x8], R5 ;  /* 0x0000080501007387 */ /* 0x0001e20000100800 */
[----:B------:R-:W-:Y:S05]  /*4f80*/  @P6 BRA `(.L_x_1884) ;  /* 0xffffffd400706947 */ /* 0x000fea000383ffff */
.L_x_1850:
[----:B------:R-:W-:Y:S04]  /*4f90*/  BSSY B0, `(.L_x_1885) ;  /* 0x0000004000007945 */ /* 0x000fe80003800000 */
[----:B------:R-:W-:Y:S05]  /*4fa0*/  @P0 BRA `(.L_x_1886) ;  /* 0x0000000000080947 */ /* 0x000fea0003800000 */
[----:B------:R-:W2:Y:S02]  /*4fb0*/  FENCE.VIEW.ASYNC.G ;  /* 0x00000000000073c6 */ /* 0x000ea40000000100 */
[----:B--2---:R-:W-:Y:S06]  /*4fc0*/  BAR.ARV 0xc, 0x200 ;  /* 0x0308000000007b1d */ /* 0x004fec0000002000 */
.L_x_1886:
[----:B------:R-:W-:Y:S05]  /*4fd0*/  BSYNC B0 ;  /* 0x0000000000007941 */ /* 0x000fea0003800000 */
.L_x_1885:
[----:B------:R-:W2:Y:S01]  /*4fe0*/  LDL R2, [R1+0x70] ;  /* 0x0000700001027983 */ /* 0x000ea20000100800 */
[----:B------:R-:W-:Y:S01]  /*4ff0*/  ULDC.64 UR4, c[0x0][0x990] ;  /* 0x0002640000047ab9 */ /* 0x000fe20000000a00 */
[----:B------:R-:W-:Y:S02]  /*5000*/  ULDC.64 UR6, c[0x0][0x998] ;  /* 0x0002660000067ab9 */ /* 0x000fe40000000a00 */
[----:B------:R-:W4:Y:S04]  /*5010*/  LDL R4, [R1+0x5c] ;  /* 0x00005c0001047983 */ /* 0x000f280000100800 */
[----:B---3--:R-:W3:Y:S01]  /*5020*/  LDL R15, [R1+0x48] ;  /* 0x00004800010f7983 */ /* 0x008ee20000100800 */
[----:B------:R-:W-:Y:S02]  /*5030*/  ISETP.NE.U32.AND P0, PT, RZ, UR4, PT ;  /* 0x00000004ff007c0c */ /* 0x000fe4000bf05070 */
[----:B------:R-:W-:Y:S01]  /*5040*/  ISETP.NE.U32.AND P1, PT, RZ, UR6, PT ;  /* 0x00000006ff007c0c */ /* 0x000fe2000bf25070 */
[----:B------:R-:W3:Y:S01]  /*5050*/  LDL R14, [R1+0x3c] ;  /* 0x00003c00010e7983 */ /* 0x000ee20000100800 */
[----:B------:R-:W-:-:S02]  /*5060*/  ISETP.NE.AND.EX P0, PT, RZ, UR5, PT, P0 ;  /* 0x00000005ff007c0c */ /* 0x000fc4000bf05300 */
[----:B------:R-:W-:-:S11]  /*5070*/  ISETP.NE.AND.EX P1, PT, RZ, UR7, PT, P1 ;  /* 0x00000007ff007c0c */ /* 0x000fd6000bf25310 */
[----:B------:R-:W2:Y:S08]  /*5080*/  @P0 LDC.64 R6, c[0x0][0x9a8] ;  /* 0x00026a00ff060b82 */ /* 0x000eb00000000a00 */
[----:B------:R-:W0:Y:S08]  /*5090*/  @P1 LDC.64 R8, c[0x0][0x9b8] ;  /* 0x00026e00ff081b82 */ /* 0x000e300000000a00 */
[----:B-1----:R-:W3:Y:S08]  /*50a0*/  @P0 LDC.64 R10, c[0x0][0x9b0] ;  /* 0x00026c00ff0a0b82 */ /* 0x002ef00000000a00 */
[----:B------:R-:W1:Y:S01]  /*50b0*/  @P1 LDC.64 R12, c[0x0][0x9c0] ;  /* 0x00027000ff0c1b82 */ /* 0x000e620000000a00 */
[----:B--2---:R-:W-:-:S02]  /*50c0*/  @P0 IMAD R0, R2, R6, RZ ;  /* 0x0000000602000224 */ /* 0x004fc400078e02ff */
[----:B0-----:R-:W-:Y:S02]  /*50d0*/  @P1 IMAD R2, R2, R8, RZ ;  /* 0x0000000802021224 */ /* 0x001fe400078e02ff */
[C---:B----4-:R-:W-:Y:S02]  /*50e0*/  @P0 IMAD R7, R4.reuse, R7, R0 ;  /* 0x0000000704070224 */ /* 0x050fe400078e0200 */
[C---:B------:R-:W-:Y:S02]  /*50f0*/  @P1 IMAD R9, R4.reuse, R9, R2 ;  /* 0x0000000904091224 */ /* 0x040fe400078e0202 */
[----:B------:R-:W-:-:S04]  /*5100*/  @P0 IMAD.WIDE.U32 R2, R4, R6, RZ ;  /* 0x0000000604020225 */ /* 0x000fc800078e00ff */
[----:B------:R-:W-:-:S04]  /*5110*/  @P1 IMAD.WIDE.U32 R4, R4, R8, RZ ;  /* 0x0000000804041225 */ /* 0x000fc800078e00ff */
[----:B------:R-:W-:Y:S02]  /*5120*/  @P0 IMAD.IADD R3, R3, 0x1, R7 ;  /* 0x0000000103030824 */ /* 0x000fe400078e0207 */
[----:B------:R-:W-:Y:S02]  /*5130*/  @P1 IMAD.IADD R5, R5, 0x1, R9 ;  /* 0x0000000105051824 */ /* 0x000fe400078e0209 */
[----:B---3--:R-:W-:-:S04]  /*5140*/  @P0 IMAD.WIDE.U32 R2, R15, R10, R2 ;  /* 0x0000000a0f020225 */ /* 0x008fc800078e0002 */
[C---:B-1----:R-:W-:Y:S01]  /*5150*/  @P1 IMAD.WIDE.U32 R6, R15.reuse, R12, R4 ;  /* 0x0000000c0f061225 */ /* 0x042fe200078e0004 */
[----:B------:R-:W-:Y:S01]  /*5160*/  @P0 LEA R4, P2, R2, UR4, 0x2 ;  /* 0x0000000402040c11 */ /* 0x000fe2000f8410ff */
[----:B------:R-:W-:Y:S02]  /*5170*/  ULDC UR4, c[0x0][0x988] ;  /* 0x0002620000047ab9 */ /* 0x000fe40000000800 */
[C---:B------:R-:W-:Y:S01]  /*5180*/  @P0 IMAD R5, R15.reuse, R11, R3 ;  /* 0x0000000b0f050224 */ /* 0x040fe200078e0203 */
[----:B------:R-:W-:Y:S01]  /*5190*/  @P1 LEA R8, P3, R6, UR6, 0x2 ;  /* 0x0000000606081c11 */ /* 0x000fe2000f8610ff */
[----:B------:R-:W-:Y:S02]  /*51a0*/  @P1 IMAD R3, R15, R13, R7 ;  /* 0x0000000d0f031224 */ /* 0x000fe400078e0207 */
[----:B------:R-:W-:Y:S01]  /*51b0*/  IMAD.MOV.U32 R0, RZ, RZ, 0x3f800000 ;  /* 0x3f800000ff007424 */ /* 0x000fe200078e00ff */
[----:B------:R-:W-:Y:S02]  /*51c0*/  @P0 LEA.HI.X R5, R2, UR5, R5, 0x2, P2 ;  /* 0x0000000502050c11 */ /* 0x000fe400090f1405 */
[----:B------:R-:W-:Y:S01]  /*51d0*/  @P1 LEA.HI.X R9, R6, UR7, R3, 0x2, P3 ;  /* 0x0000000706091c11 */ /* 0x000fe200098f1403 */
[----:B------:R-:W-:Y:S01]  /*51e0*/  IMAD.MOV.U32 R3, RZ, RZ, 0x3f800000 ;  /* 0x3f800000ff037424 */ /* 0x000fe200078e00ff */
[----:B------:R-:W0:Y:S03]  /*51f0*/  LDC R2, c[0x0][0x448] ;  /* 0x00011200ff027b82 */ /* 0x000e260000000800 */
[----:B------:R-:W2:Y:S04]  /*5200*/  @P1 LDG.E R0, desc[UR40][R8.64] ;  /* 0x0000002808001981 */ /* 0x000ea8000c1e1900 */
[----:B------:R-:W2:Y:S01]  /*5210*/  @P0 LDG.E R3, desc[UR40][R4.64] ;  /* 0x0000002804030981 */ /* 0x000ea2000c1e1900 */
[----:B0-----:R-:W-:-:S13]  /*5220*/  ISETP.NE.AND P0, PT, R2, 0x1, PT ;  /* 0x000000010200780c */ /* 0x001fda0003f05270 */
[----:B------:R-:W0:Y:S08]  /*5230*/  @P0 LDC R2, c[0x0][0x44c] ;  /* 0x00011300ff020b82 */ /* 0x000e300000000800 */
[----:B------:R-:W1:Y:S01]  /*5240*/  @P0 LDC R11, c[0x0][0x450] ;  /* 0x00011400ff0b0b82 */ /* 0x000e620000000800 */
[----:B------:R-:W-:-:S04]  /*5250*/  VIADD R7, R14, 0xbf ;  /* 0x000000bf0e077836 */ /* 0x000fc80000000000 */
[----:B0-----:R-:W-:-:S05]  /*5260*/  @P0 IMAD.HI.U32 R2, R7, R2, RZ ;  /* 0x0000000207020227 */ /* 0x001fca00078e00ff */
[----:B-1----:R-:W-:-:S05]  /*5270*/  @P0 SHF.R.U32.HI R7, RZ, R11, R2 ;  /* 0x0000000bff070219 */ /* 0x002fca0000011602 */
[----:B------:R-:W-:-:S04]  /*5280*/  IMAD.IADD R7, R32, 0x1, R7 ;  /* 0x0000000120077824 */ /* 0x000fc800078e0207 */
[----:B------:R-:W-:-:S05]  /*5290*/  IMAD.HI R7, R7, 0x66666667, RZ ;  /* 0x6666666707077827 */ /* 0x000fca00078e02ff */
[----:B------:R-:W-:-:S04]  /*52a0*/  SHF.R.U32.HI R2, RZ, 0x1f, R7 ;  /* 0x0000001fff027819 */ /* 0x000fc80000011607 */
[----:B------:R-:W-:-:S04]  /*52b0*/  LEA.HI.SX32 R2, R7, R2, 0x1a ;  /* 0x0000000207027211 */ /* 0x000fc800078fd2ff */
[----:B------:R-:W-:-:S04]  /*52c0*/  VIMNMX R27, R27, R2, PT ;  /* 0x000000021b1b7248 */ /* 0x000fc80003fe0100 */
[----:B------:R-:W-:Y:S01]  /*52d0*/  ISETP.GE.AND P0, PT, R27, 0x1, PT ;  /* 0x000000011b00780c */ /* 0x000fe20003f06270 */
[----:B------:R-:W-:Y:S01]  /*52e0*/  BSSY B0, `(.L_x_1887) ;  /* 0x0000023000007945 */ /* 0x000fe20003800000 */
[----:B------:R-:W-:Y:S02]  /*52f0*/  IMAD.MOV.U32 R104, RZ, RZ, RZ ;  /* 0x000000ffff687224 */ /* 0x000fe400078e00ff */
[----:B--2---:R-:W-:-:S04]  /*5300*/  FMUL.FTZ R0, R3, R0 ;  /* 0x0000000003007220 */ /* 0x004fc80000410000 */
[----:B------:R-:W-:-:S05]  /*5310*/  FMUL.FTZ R2, R0, UR4 ;  /* 0x0000000400027c20 */ /* 0x000fca0008410000 */
        /* <DEDUP_REMOVED lines=31> */
.L_x_1888:
[----:B------:R-:W-:Y:S05]  /*5510*/  BSYNC B0 ;  /* 0x0000000000007941 */ /* 0x000fea0003800000 */
.L_x_1887:
[----:B------:R-:W2:Y:S01]  /*5520*/  LDL R0, [R1+0x74] ;  /* 0x0000740001007983 */ /* 0x000ea20000100800 */
[----:B------:R-:W-:Y:S02]  /*5530*/  PLOP3.LUT P0, PT, PT, PT, PT, 0x80, 0x0 ;  /* 0x000000000000781c */ /* 0x000fe40003f0f070 */
        /* <DEDUP_REMOVED lines=16> */
[----:B------:R-:W-:Y:S01]  /*5640*/  CS2R R50, SRZ ;  /* 0x0000000000327805 */ /* 0x000fe2000001ff00 */
        /* <DEDUP_REMOVED lines=37> */
.L_x_1891:
[----:B------:R-:W-:Y:S05]  /*58a0*/  BSYNC B6 ;  /* 0x0000000000067941 */ /* 0x000fea0003800000 */
.L_x_1890:
        /* <DEDUP_REMOVED lines=13> */
.L_x_1895:
[----:B-1----:R1:W2:Y:S02]  /*5980*/  SYNCS.PHASECHK.TRANS64.TRYWAIT P0, [R16+URZ+0x13200], R3 ;  /* 0x01320003100075a7 */ /* 0x0022a4000800017f */
[----:B--2---:R-:W-:Y:S05]  /*5990*/  @!P0 NANOSLEEP.SYNCS 0x989680 ;  /* 0x009896800000895d */ /* 0x004fea0003900000 */
[----:B------:R-:W2:Y:S02]  /*59a0*/  @!P0 SYNCS.PHASECHK.TRANS64 P0, [R16+URZ+0x13200], R3 ;  /* 0x01320003100085a7 */ /* 0x000ea4000800007f */
[----:B--2---:R-:W-:Y:S05]  /*59b0*/  @!P0 BRA `(.L_x_1895) ;  /* 0xfffffffc00f08947 */ /* 0x004fea000383ffff */
.L_x_1894:
[----:B------:R-:W-:Y:S05]  /*59c0*/  BSYNC B0 ;  /* 0x0000000000007941 */ /* 0x000fea0003800000 */
.L_x_1893:
[----:B------:R-:W-:Y:S05]  /*59d0*/  BRA `(.L_x_1896) ;  /* 0x0000002800f47947 */ /* 0x000fea0003800000 */
.L_x_1892:
        /* <DEDUP_REMOVED lines=30> */
.L_x_1898:
[----:B------:R-:W-:Y:S05]  /*5bc0*/  BSYNC B6 ;  /* 0x0000000000067941 */ /* 0x000fea0003800000 */
.L_x_1897:
[----:B------:R-:W2:Y:S01]  /*5bd0*/  LDL R20, [R1+0x3c] ;  /* 0x00003c0001147983 */ /* 0x000ea20000100800 */
[----:B------:R-:W-:Y:S01]  /*5be0*/  ULDC.U8 UR4, c[0x0][0x410] ;  /* 0x0001040000047ab9 */ /* 0x000fe20000000000 */
[----:B------:R-:W-:Y:S01]  /*5bf0*/  BSSY B0, `(.L_x_1899) ;  /* 0x0000293000007945 */ /* 0x000fe20003800000 */
[----:B------:R-:W-:Y:S01]  /*5c00*/  ISETP.NE.AND P0, PT, RZ, UR4, PT ;  /* 0x00000004ff007c0c */ /* 0x000fe2000bf05270 */
[----:B--2---:R-:W-:-:S12]  /*5c10*/  IMAD.IADD R10, R157, 0x1, R20 ;  /* 0x000000019d0a7824 */ /* 0x004fd800078e0214 */
[----:B------:R-:W-:Y:S05]  /*5c20*/  @!P0 BRA `(.L_x_1900) ;  /* 0x00000014003c8947 */ /* 0x000fea0003800000 */
        /* <DEDUP_REMOVED lines=16> */
[----:B------:R-:W-:Y:S01]  /*5d30*/  IMAD R4, R0, UR4, RZ ;  /* 0x0000000400047c24 */ /* 0x000fe2000f8e02ff */
[----:B------:R-:W-:Y:S01]  /*5d40*/  IADD3 R5, P1, R8, UR8, RZ ;  /* 0x0000000808057c10 */ /* 0x000fe2000ff3e0ff */
[----:B------:R-:W-:-:S04]  /*5d50*/  IMAD.WIDE.U32 R6, R11, UR4, R6 ;  /* 0x000000040b067c25 */ /* 0x000fc8000f8e0006 */
[----:B------:R-:W-:Y:S02]  /*5d60*/  IMAD R0, R0, UR6, RZ ;  /* 0x0000000600007c24 */ /* 0x000fe4000f8e02ff */
[C---:B------:R-:W-:Y:S01]  /*5d70*/  IMAD R13, R11.reuse, UR5, R4 ;  /* 0x000000050b0d7c24 */ /* 0x040fe2000f8e0204 */
[----:B------:R-:W-:Y:S01]  /*5d80*/  ULDC.64 UR4, c[0x0][0x3e8] ;  /* 0x0000fa0000047ab9 */ /* 0x000fe20000000a00 */
[----:B------:R-:W-:Y:S01]  /*5d90*/  IMAD R8, R11, UR7, R0 ;  /* 0x000000070b087c24 */ /* 0x000fe2000f8e0200 */
[----:B------:R-:W-:Y:S01]  /*5da0*/  IADD3 R3, P0, R6, UR4, RZ ;  /* 0x0000000406037c10 */ /* 0x000fe2000ff1e0ff */
[----:B------:R-:W-:-:S03]  /*5db0*/  UMOV UR4, 0xffffffff ;  /* 0xffffffff00047882 */ /* 0x000fc60000000000 */
[----:B------:R-:W-:Y:S02]  /*5dc0*/  IADD3.X R13, R7, UR5, R13, P0, !PT ;  /* 0x00000005070d7c10 */ /* 0x000fe400087fe40d */
[----:B------:R-:W-:Y:S01]  /*5dd0*/  IADD3.X R4, R9, UR9, R8, P1, !PT ;  /* 0x0000000909047c10 */ /* 0x000fe20008ffe408 */
[----:B------:R-:W-:Y:S06]  /*5de0*/  BRA.DIV UR4, `(.L_x_1901) ;  /* 0x0000014e04187947 */ /* 0x000fec000b800000 */
[----:B------:R0:W1:Y:S04]  /*5df0*/  SHFL.IDX PT, R0, R13, RZ, 0x1e1f ;  /* 0x001e1fff0d007589 */ /* 0x00006800000e0000 */
[----:B------:R-:W2:Y:S04]  /*5e00*/  SHFL.IDX PT, R3, R3, RZ, 0x1e1f ;  /* 0x001e1fff03037589 */ /* 0x000ea800000e0000 */
[----:B------:R-:W3:Y:S04]  /*5e10*/  SHFL.IDX PT, R4, R4, RZ, 0x1e1f ;  /* 0x001e1fff04047589 */ /* 0x000ee800000e0000 */
[----:B------:R0:W4:Y:S02]  /*5e20*/  SHFL.IDX PT, R14, R5, RZ, 0x1e1f ;  /* 0x001e1fff050e7589 */ /* 0x00012400000e0000 */
.L_x_2103:
[----:B0-----:R-:W5:Y:S04]  /*5e30*/  LDL R5, [R1+0x24] ;  /* 0x0000240001057983 */ /* 0x001f680000100800 */
[----:B------:R-:W2:Y:S01]  /*5e40*/  LDL R6, [R1+0x6c] ;  /* 0x00006c0001067983 */ /* 0x000ea20000100800 */
[----:B------:R-:W-:Y:S01]  /*5e50*/  BSSY B1, `(.L_x_1902) ;  /* 0x0000023000017945 */ /* 0x000fe20003800000 */
[----:B------:R-:W-:Y:S02]  /*5e60*/  CS2R R20, SRZ ;  /* 0x0000000000147805 */ /* 0x000fe4000001ff00 */
[----:B------:R-:W-:Y:S02]  /*5e70*/  CS2R R8, SRZ ;  /* 0x0000000000087805 */ /* 0x000fe4000001ff00 */
[----:B------:R-:W-:Y:S01]  /*5e80*/  CS2R R12, SRZ ;  /* 0x00000000000c7805 */ /* 0x000fe2000001ff00 */
[----:B-----5:R-:W-:Y:S01]  /*5e90*/  IMAD R24, R5, R24, RZ ;  /* 0x0000001805187224 */ /* 0x020fe200078e02ff */
[----:B--2---:R-:W-:-:S04]  /*5ea0*/  LEA.HI R5, R6, R6, RZ, 0x1 ;  /* 0x0000000606057211 */ /* 0x004fc800078f08ff */
        /* <DEDUP_REMOVED lines=29> */
.L_x_1903:
[----:B------:R-:W-:Y:S05]  /*6080*/  BSYNC B1 ;  /* 0x0000000000017941 */ /* 0x000fea0003800000 */
.L_x_1902:
[----:B------:R-:W2:Y:S01]  /*6090*/  SYNCS.PHASECHK.TRANS64.TRYWAIT P0, [R16+URZ+0x13200], R5 ;  /* 0x01320005100075a7 */ /* 0x000ea2000800017f */
[----:B------:R-:W-:Y:S01]  /*60a0*/  IMAD R25, R25, -0xc0, R24 ;  /* 0xffffff4019197824 */ /* 0x000fe200078e0218 */
[----:B------:R-:W-:Y:S04]  /*60b0*/  BSSY B1, `(.L_x_1904) ;  /* 0x0000004000017945 */ /* 0x000fe80003800000 */
[----:B-1----:R-:W-:-:S04]  /*60c0*/  VIMNMX R0, R25, 0xc0, PT ;  /* 0x000000c019007848 */ /* 0x002fc80003fe0100 */
[----:B------:R-:W-:Y:S01]  /*60d0*/  ISETP.GE.AND P1, PT, R157, R0, PT ;  /* 0x000000009d00720c */ /* 0x000fe20003f26270 */
[----:B--2---:R-:W-:-:S12]  /*60e0*/  @!P0 BRA `(.L_x_1905) ;  /* 0x0000014800c48947 */ /* 0x004fd80003800000 */
.L_x_2104:
[----:B------:R-:W-:Y:S05]  /*60f0*/  BSYNC B1 ;  /* 0x0000000000017941 */ /* 0x000fea0003800000 */
.L_x_1904:
        /* <DEDUP_REMOVED lines=37> */
[----:B------:R-:W-:Y:S02]  /*6350*/  LOP3.LUT R27, R27, 0xff000000, R20, 0xf8, !PT ;  /* 0xff0000001b1b7812 */ /* 0x000fe400078ef814 */
[-C--:B0-----:R-:W-:Y:S02]  /*6360*/  F2FP.F16.E4M3.UNPACK_B R3, R6.reuse.H1 ;  /* 0x00000006ff03723e */ /* 0x081fe400030006ff */
[----:B------:R-:W-:Y:S02]  /*6370*/  F2FP.F16.E4M3.UNPACK_B R26, R29 ;  /* 0x0000001dff1a723e */ /* 0x000fe400020006ff */
[----:B------:R-:W-:Y:S01]  /*6380*/  F2FP.F16.E4M3.UNPACK_B R20, R25 ;  /* 0x00000019ff14723e */ /* 0x000fe200020006ff */
[--C-:B------:R-:W-:Y:S01]  /*6390*/  HADD2.F32 R13, -RZ, R3.reuse.H0_H0 ;  /* 0x20000003ff0d7230 */ /* 0x100fe20000004100 */
[----:B------:R-:W-:Y:S01]  /*63a0*/  LOP3.LUT R24, R15, 0xff000000, R12, 0xf8, !PT ;  /* 0xff0000000f187812 */ /* 0x000fe200078ef80c */
[----:B------:R-:W-:Y:S01]  /*63b0*/  HADD2.F32 R12, -RZ, R3.H1_H1 ;  /* 0x30000003ff0c7230 */ /* 0x000fe20000004100 */
[----:B------:R-:W-:Y:S01]  /*63c0*/  F2FP.F16.E4M3.UNPACK_B R6, R6 ;  /* 0x00000006ff06723e */ /* 0x000fe200020006ff */
[----:B------:R-:W-:Y:S01]  /*63d0*/  HADD2.F32 R30, -RZ, R26.H1_H1 ;  /* 0x3000001aff1e7230 */ /* 0x000fe20000004100 */
[-C--:B------:R-:W-:Y:S01]  /*63e0*/  F2FP.F16.E4M3.UNPACK_B R14, R7.reuse ;  /* 0x00000007ff0e723e */ /* 0x080fe200020006ff */
[----:B------:R-:W-:Y:S01]  /*63f0*/  HADD2.F32 R21, -RZ, R20.H1_H1 ;  /* 0x30000014ff157230 */ /* 0x000fe20000004100 */
[----:B------:R-:W-:Y:S01]  /*6400*/  F2FP.F16.E4M3.UNPACK_B R15, R7.H1 ;  /* 0x00000007ff0f723e */ /* 0x000fe200030006ff */
[----:B------:R-:W-:-:S02]  /*6410*/  HADD2.F32 R26, -RZ, R26.H0_H0 ;  /* 0x2000001aff1a7230 */ /* 0x000fc40000004100 */
[CC--:B------:R-:W-:Y:S01]  /*6420*/  FMUL.FTZ R32, R12.reuse, R30.reuse ;  /* 0x0000001e0c207220 */ /* 0x0c0fe20000410000 */
[----:B------:R-:W-:Y:S01]  /*6430*/  F2FP.F16.E4M3.UNPACK_B R7, R5 ;  /* 0x00000005ff07723e */ /* 0x000fe200020006ff */
[----:B------:R-:W-:Y:S01]  /*6440*/  FMUL.FTZ R31, R12, R21 ;  /* 0x000000150c1f7220 */ /* 0x000fe20000410000 */
[----:B------:R-:W-:Y:S01]  /*6450*/  F2FP.F16.E4M3.UNPACK_B R12, R5.H1 ;  /* 0x00000005ff0c723e */ /* 0x000fe200030006ff */
[----:B------:R-:W-:Y:S02]  /*6460*/  HADD2.F32 R5, -RZ, R6.H1_H1 ;  /* 0x30000006ff057230 */ /* 0x000fe40000004100 */
[C---:B------:R-:W-:Y:S01]  /*6470*/  FFMA.FTZ R34, R13.reuse, R21, -R32 ;  /* 0x000000150d227223 */ /* 0x040fe20000010820 */
[----:B------:R-:W-:Y:S02]  /*6480*/  HADD2.F32 R20, -RZ, R20.H0_H0 ;  /* 0x20000014ff147230 */ /* 0x000fe40000004100 */
[----:B------:R-:W-:Y:S01]  /*6490*/  FFMA.FTZ R35, R13, R30, R31 ;  /* 0x0000001e0d237223 */ /* 0x000fe2000001001f */
[----:B------:R-:W-:Y:S01]  /*64a0*/  HADD2.F32 R6, -RZ, R6.H0_H0 ;  /* 0x20000006ff067230 */ /* 0x000fe20000004100 */
[----:B------:R-:W-:Y:S01]  /*64b0*/  F2FP.F16.E4M3.UNPACK_B R29, R29.H1 ;  /* 0x0000001dff1d723e */ /* 0x000fe200030006ff */
[C---:B------:R-:W-:Y:S01]  /*64c0*/  FMUL.FTZ R13, R5.reuse, R26 ;  /* 0x0000001a050d7220 */ /* 0x040fe20000410000 */
[----:B------:R-:W-:Y:S01]  /*64d0*/  F2FP.F16.E4M3.UNPACK_B R25, R25.H1 ;  /* 0x00000019ff19723e */ /* 0x000fe200030006ff */
[----:B------:R-:W-:Y:S01]  /*64e0*/  FMUL.FTZ R33, R5, R20 ;  /* 0x0000001405217220 */ /* 0x000fe20000410000 */
[----:B------:R-:W-:-:S02]  /*64f0*/  HADD2.F32 R5, -RZ, R14.H1_H1 ;  /* 0x3000000eff057230 */ /* 0x000fc40000004100 */
[C---:B------:R-:W-:Y:S01]  /*6500*/  FFMA.FTZ R31, R6.reuse, R20, -R13 ;  /* 0x00000014061f7223 */ /* 0x040fe2000001080d */
[----:B------:R-:W-:Y:S02]  /*6510*/  HADD2.F32 R21, -RZ, R29.H0_H0 ;  /* 0x2000001dff157230 */ /* 0x000fe40000004100 */
[----:B------:R-:W-:Y:S01]  /*6520*/  FFMA.FTZ R32, R6, R26, R33 ;  /* 0x0000001a06207223 */ /* 0x000fe20000010021 */
[----:B------:R-:W-:Y:S01]  /*6530*/  HADD2.F32 R13, -RZ, R25.H0_H0 ;  /* 0x20000019ff0d7230 */ /* 0x000fe20000004100 */
[----:B------:R-:W-:Y:S01]  /*6540*/  F2FP.F16.E4M3.UNPACK_B R3, R4 ;  /* 0x00000004ff03723e */ /* 0x000fe200020006ff */
        /* <DEDUP_REMOVED lines=59> */
.L_x_1908:
[----:B------:R-:W-:Y:S05]  /*6900*/  BSYNC B1 ;  /* 0x0000000000017941 */ /* 0x000fea0003800000 */
.L_x_1907:
[----:B------:R-:W-:Y:S05]  /*6910*/  @P1 BRA `(.L_x_1906) ;  /* 0x0000001c00001947 */ /* 0x000fea0003800000 */
[----:B0-----:R-:W2:Y:S01]  /*6920*/  LDL R0, [R1+0x84] ;  /* 0x0000840001007983 */ /* 0x001ea20000100800 */
[----:B-----5:R-:W-:Y:S01]  /*6930*/  IMAD.IADD R3, R16, 0x1, R39 ;  /* 0x0000000110037824 */ /* 0x020fe200078e0227 */
[----:B------:R-:W-:Y:S02]  /*6940*/  SHF.R.U32.HI R13, RZ, 0x8, R11 ;  /* 0x00000008ff0d7819 */ /* 0x000fe4000001160b */
[----:B------:R-:W-:Y:S02]  /*6950*/  SHF.R.U32.HI R24, RZ, 0x8, R9 ;  /* 0x00000008ff187819 */ /* 0x000fe40000011609 */
[----:B------:R-:W-:Y:S02]  /*6960*/  SHF.R.U32.HI R15, RZ, 0x8, R8 ;  /* 0x00000008ff0f7819 */ /* 0x000fe40000011608 */
[----:B----4-:R-:W-:Y:S02]  /*6970*/  LOP3.LUT R14, R11, 0xff, RZ, 0xc0, !PT ;  /* 0x000000ff0b0e7812 */ /* 0x010fe400078ec0ff */
        /* <DEDUP_REMOVED lines=25> */
[----:B--2---:R-:W-:Y:S01]  /*6b10*/  LOP3.LUT P0, RZ, R0, 0x2, RZ, 0xc0, !PT ;  /* 0x0000000200ff7812 */ /* 0x004fe2000780c0ff */
[----:B------:R-:W-:-:S12]  /*6b20*/  VIADD R0, R3, 0x20 ;  /* 0x0000002003007836 */ /* 0x000fd80000000000 */
[----:B------:R-:W-:Y:S01]  /*6b30*/  @P0 VIADD R0, R3, 0xffffffe0 ;  /* 0xffffffe003000836 */ /* 0x000fe20000000000 */
[----:B------:R-:W-:-:S04]  /*6b40*/  SHF.R.U32.HI R3, RZ, 0x8, R10 ;  /* 0x00000008ff037819 */ /* 0x000fc8000001160a */
[----:B-1----:R-:W0:Y:S01]  /*6b50*/  LDS.128 R4, [R0+0xb000] ;  /* 0x00b0000000047984 */ /* 0x002e220000000c00 */
        /* <DEDUP_REMOVED lines=18> */
[----:B------:R-:W-:Y:S01]  /*6c80*/  FMUL.FTZ R27, R8, R14 ;  /* 0x0000000e081b7220 */ /* 0x000fe20000410000 */
        /* <DEDUP_REMOVED lines=73> */
.L_x_1900:
        /* <DEDUP_REMOVED lines=18> */
[C---:B------:R-:W-:Y:S01]  /*7240*/  IMAD R13, R7.reuse, UR5, R6 ;  /* 0x00000005070d7c24 */ /* 0x040fe2000f8e0206 */
[----:B------:R-:W-:Y:S01]  /*7250*/  ULDC.64 UR4, c[0x0][0x3e8] ;  /* 0x0000fa0000047ab9 */ /* 0x000fe20000000a00 */
[----:B------:R-:W-:Y:S01]  /*7260*/  IMAD R0, R0, UR6, RZ ;  /* 0x0000000600007c24 */ /* 0x000fe2000f8e02ff */
[----:B------:R-:W-:Y:S01]  /*7270*/  IADD3 R3, P0, R4, UR4, RZ ;  /* 0x0000000404037c10 */ /* 0x000fe2000ff1e0ff */
[----:B------:R-:W-:Y:S01]  /*7280*/  UMOV UR4, 0xffffffff ;  /* 0xffffffff00047882 */ /* 0x000fe20000000000 */
[----:B------:R-:W-:Y:S01]  /*7290*/  IADD3 R4, P1, R20, UR8, RZ ;  /* 0x0000000814047c10 */ /* 0x000fe2000ff3e0ff */
[----:B------:R-:W-:Y:S01]  /*72a0*/  IMAD R20, R7, UR7, R0 ;  /* 0x0000000707147c24 */ /* 0x000fe2000f8e0200 */
[----:B------:R-:W-:-:S04]  /*72b0*/  IADD3.X R13, R5, UR5, R13, P0, !PT ;  /* 0x00000005050d7c10 */ /* 0x000fc800087fe40d */
[----:B------:R-:W-:Y:S01]  /*72c0*/  IADD3.X R20, R21, UR9, R20, P1, !PT ;  /* 0x0000000915147c10 */ /* 0x000fe20008ffe414 */
[----:B------:R-:W-:Y:S06]  /*72d0*/  BRA.DIV UR4, `(.L_x_1909) ;  /* 0x0000013a045c7947 */ /* 0x000fec000b800000 */
[----:B------:R0:W1:Y:S04]  /*72e0*/  SHFL.IDX PT, R0, R13, RZ, 0x1e1f ;  /* 0x001e1fff0d007589 */ /* 0x00006800000e0000 */
[----:B------:R-:W2:Y:S04]  /*72f0*/  SHFL.IDX PT, R3, R3, RZ, 0x1e1f ;  /* 0x001e1fff03037589 */ /* 0x000ea800000e0000 */
[----:B------:R-:W3:Y:S04]  /*7300*/  SHFL.IDX PT, R20, R20, RZ, 0x1e1f ;  /* 0x001e1fff14147589 */ /* 0x000ee800000e0000 */
[----:B------:R0:W4:Y:S02]  /*7310*/  SHFL.IDX PT, R14, R4, RZ, 0x1e1f ;  /* 0x001e1fff040e7589 */ /* 0x00012400000e0000 */
.L_x_2110:
        /* <DEDUP_REMOVED lines=26> */
.L_x_1911:
[----:B------:R-:W-:Y:S05]  /*74c0*/  BSYNC B1 ;  /* 0x0000000000017941 */ /* 0x000fea0003800000 */
.L_x_1910:
[----:B------:R-:W2:Y:S01]  /*74d0*/  SYNCS.PHASECHK.TRANS64.TRYWAIT P1, [R16+URZ+0x13200], R21 ;  /* 0x01320015100075a7 */ /* 0x000ea2000802017f */
[----:B------:R-:W-:Y:S01]  /*74e0*/  IMAD R25, R25, -0xc0, R24 ;  /* 0xffffff4019197824 */ /* 0x000fe200078e0218 */
[----:B------:R-:W-:Y:S01]  /*74f0*/  ISETP.GE.AND P0, PT, R18, R27, PT ;  /* 0x0000001b1200720c */ /* 0x000fe20003f06270 */
[----:B------:R-:W-:Y:S03]  /*7500*/  BSSY B1, `(.L_x_1912) ;  /* 0x0000004000017945 */ /* 0x000fe60003800000 */
[----:B-1----:R-:W-:-:S04]  /*7510*/  VIMNMX R0, R25, 0xc0, PT ;  /* 0x000000c019007848 */ /* 0x002fc80003fe0100 */
[----:B------:R-:W-:Y:S01]  /*7520*/  ISETP.GE.OR P0, PT, R157, R0, P0 ;  /* 0x000000009d00720c */ /* 0x000fe20000706670 */
[----:B--2---:R-:W-:-:S12]  /*7530*/  @!P1 BRA `(.L_x_1913) ;  /* 0x0000013800309947 */ /* 0x004fd80003800000 */
.L_x_2111:
[----:B------:R-:W-:Y:S05]  /*7540*/  BSYNC B1 ;  /* 0x0000000000017941 */ /* 0x000fea0003800000 */
.L_x_1912:
[----:B------:R-:W-:Y:S05]  /*7550*/  @P0 BRA `(.L_x_1906) ;  /* 0x0000000c00f00947 */ /* 0x000fea0003800000 */
[----:B------:R-:W2:Y:S04]  /*7560*/  LDL R35, [R1+0x4c] ;  /* 0x00004c0001237983 */ /* 0x000ea80000100800 */
[----:B------:R-:W2:Y:S04]  /*7570*/  LDL R31, [R1+0x50] ;  /* 0x00005000011f7983 */ /* 0x000ea80000100800 */
[----:B------:R-:W2:Y:S04]  /*7580*/  LDL R29, [R1+0x54] ;  /* 0x00005400011d7983 */ /* 0x000ea80000100800 */
[----:B------:R-:W2:Y:S01]  /*7590*/  LDL R52, [R1+0x90] ;  /* 0x0000900001347983 */ /* 0x000ea20000100800 */
[----:B-----5:R-:W-:-:S02]  /*75a0*/  SHF.R.U32.HI R0, RZ, 0x8, R8 ;  /* 0x00000008ff007819 */ /* 0x020fc40000011608 */
[----:B------:R-:W-:Y:S02]  /*75b0*/  LOP3.LUT R3, R8, 0xff, RZ, 0xc0, !PT ;  /* 0x000000ff08037812 */ /* 0x000fe400078ec0ff */
[----:B------:R-:W-:Y:S02]  /*75c0*/  LOP3.LUT R0, R0, 0xff, RZ, 0xc0, !PT ;  /* 0x000000ff00007812 */ /* 0x000fe400078ec0ff */
[----:B------:R-:W-:Y:S02]  /*75d0*/  SHF.R.U32.HI R25, RZ, 0x8, R9 ;  /* 0x00000008ff197819 */ /* 0x000fe40000011609 */
[----:B---3--:R-:W-:Y:S02]  /*75e0*/  PRMT R20, R0, 0x7604, R3 ;  /* 0x0000760400147816 */ /* 0x008fe40000000003 */
        /* <DEDUP_REMOVED lines=12> */
[----:B----4-:R-:W-:Y:S02]  /*76b0*/  SHF.R.U32.HI R14, RZ, 0x8, R11 ;  /* 0x00000008ff0e7819 */ /* 0x010fe4000001160b */
        /* <DEDUP_REMOVED lines=14> */
[----:B--2---:R-:W-:Y:S02]  /*77a0*/  LOP3.LUT R0, R35, 0x30, R0, 0xf8, !PT ;  /* 0x0000003023007812 */ /* 0x004fe400078ef800 */
[----:B------:R-:W-:Y:S02]  /*77b0*/  PRMT R35, R21, 0x7604, R24 ;  /* 0x0000760415237816 */ /* 0x000fe40000000018 */
[----:B------:R-:W-:Y:S02]  /*77c0*/  LOP3.LUT R3, R0, R31, RZ, 0x3c, !PT ;  /* 0x0000001f00037212 */ /* 0x000fe400078e3cff */
[----:B------:R-:W-:Y:S02]  /*77d0*/  SHF.R.U32.HI R21, RZ, 0x10, R9 ;  /* 0x00000010ff157819 */ /* 0x000fe40000011609 */
[----:B------:R-:W-:Y:S02]  /*77e0*/  IADD3 R0, R16, R29, R3 ;  /* 0x0000001d10007210 */ /* 0x000fe40007ffe003 */
[----:B------:R-:W-:Y:S01]  /*77f0*/  SHF.R.U32.HI R3, RZ, 0x10, R8 ;  /* 0x00000010ff037819 */ /* 0x000fe20000011608 */
[----:B------:R-:W0:Y:S01]  /*7800*/  LDS.128 R12, [R52+0xb000] ;  /* 0x00b00000340c7984 */ /* 0x000e220000000c00 */
[----:B------:R-:W-:-:S02]  /*7810*/  SHF.R.U32.HI R29, RZ, 0x10, R10 ;  /* 0x00000010ff1d7819 */ /* 0x000fc4000001160a */
[----:B------:R-:W-:Y:S01]  /*7820*/  LOP3.LUT R3, R3, 0xff, RZ, 0xc0, !PT ;  /* 0x000000ff03037812 */ /* 0x000fe200078ec0ff */
[----:B------:R-:W1:Y:S01]  /*7830*/  LDS.128 R24, [R0+0xb000] ;  /* 0x00b0000000187984 */ /* 0x000e620000000c00 */
[----:B------:R-:W-:Y:S02]  /*7840*/  LOP3.LUT R21, R21, 0xff, RZ, 0xc0, !PT ;  /* 0x000000ff15157812 */ /* 0x000fe400078ec0ff */
[----:B------:R-:W-:Y:S02]  /*7850*/  SHF.R.U32.HI R31, RZ, 0x10, R11 ;  /* 0x00000010ff1f7819 */ /* 0x000fe4000001160b */
[----:B------:R-:W-:Y:S02]  /*7860*/  LOP3.LUT R29, R29, 0xff, RZ, 0xc0, !PT ;  /* 0x000000ff1d1d7812 */ /* 0x000fe400078ec0ff */
[----:B------:R-:W-:Y:S02]  /*7870*/  PRMT R3, R3, 0x7054, R20 ;  /* 0x0000705403037816 */ /* 0x000fe40000000014 */
[----:B------:R-:W-:-:S02]  /*7880*/  PRMT R21, R21, 0x7054, R30 ;  /* 0x0000705415157816 */ /* 0x000fc4000000001e */
[----:B------:R-:W-:Y:S02]  /*7890*/  SHF.R.U32.HI R20, RZ, 0x10, R4 ;  /* 0x00000010ff147819 */ /* 0x000fe40000011604 */
[----:B------:R-:W-:Y:S02]  /*78a0*/  SHF.R.U32.HI R30, RZ, 0x10, R5 ;  /* 0x00000010ff1e7819 */ /* 0x000fe40000011605 */
[----:B------:R-:W-:Y:S02]  /*78b0*/  LOP3.LUT R31, R31, 0xff, RZ, 0xc0, !PT ;  /* 0x000000ff1f1f7812 */ /* 0x000fe400078ec0ff */
[----:B------:R-:W-:Y:S02]  /*78c0*/  PRMT R29, R29, 0x7054, R32 ;  /* 0x000070541d1d7816 */ /* 0x000fe40000000020 */
[----:B------:R-:W-:Y:S02]  /*78d0*/  SHF.R.U32.HI R32, RZ, 0x10, R6 ;  /* 0x00000010ff207819 */ /* 0x000fe40000011606 */
[----:B------:R-:W-:-:S02]  /*78e0*/  LOP3.LUT R20, R20, 0xff, RZ, 0xc0, !PT ;  /* 0x000000ff14147812 */ /* 0x000fc400078ec0ff */
[----:B------:R-:W-:Y:S02]  /*78f0*/  LOP3.LUT R30, R30, 0xff, RZ, 0xc0, !PT ;  /* 0x000000ff1e1e7812 */ /* 0x000fe400078ec0ff */
[----:B------:R-:W-:Y:S02]  /*7900*/  PRMT R31, R31, 0x7054, R34 ;  /* 0x000070541f1f7816 */ /* 0x000fe40000000022 */
[----:B------:R-:W-:Y:S02]  /*7910*/  SHF.R.U32.HI R34, RZ, 0x10, R7 ;  /* 0x00000010ff227819 */ /* 0x000fe40000011607 */
[----:B------:R-:W-:Y:S02]  /*7920*/  LOP3.LUT R32, R32, 0xff, RZ, 0xc0, !PT ;  /* 0x000000ff20207812 */ /* 0x000fe400078ec0ff */
[----:B------:R-:W-:Y:S02]  /*7930*/  PRMT R33, R20, 0x7054, R33 ;  /* 0x0000705414217816 */ /* 0x000fe40000000021 */
[----:B------:R-:W-:-:S02]  /*7940*/  PRMT R35, R30, 0x7054, R35 ;  /* 0x000070541e237816 */ /* 0x000fc40000000023 */
[----:B------:R-:W-:Y:S02]  /*7950*/  LOP3.LUT R34, R34, 0xff, RZ, 0xc0, !PT ;  /* 0x000000ff22227812 */ /* 0x000fe400078ec0ff */
[----:B------:R-:W-:Y:S02]  /*7960*/  PRMT R37, R32, 0x7054, R37 ;  /* 0x0000705420257816 */ /* 0x000fe40000000025 */
[----:B------:R-:W-:Y:S02]  /*7970*/  LOP3.LUT R20, R33, 0xff000000, R4, 0xf8, !PT ;  /* 0xff00000021147812 */ /* 0x000fe400078ef804 */
[----:B------:R-:W-:Y:S02]  /*7980*/  LOP3.LUT R33, R35, 0xff000000, R5, 0xf8, !PT ;  /* 0xff00000023217812 */ /* 0x000fe400078ef805 */
[----:B------:R-:W-:Y:S02]  /*7990*/  LOP3.LUT R8, R3, 0xff000000, R8, 0xf8, !PT ;  /* 0xff00000003087812 */ /* 0x000fe400078ef808 */
[----:B------:R-:W-:-:S02]  /*79a0*/  LOP3.LUT R30, R21, 0xff000000, R9, 0xf8, !PT ;  /* 0xff000000151e7812 */ /* 0x000fc400078ef809 */
[----:B------:R-:W-:Y:S02]  /*79b0*/  PRMT R39, R34, 0x7054, R39 ;  /* 0x0000705422277816 */ /* 0x000fe40000000027 */
[----:B------:R-:W-:Y:S02]  /*79c0*/  LOP3.LUT R3, R29, 0xff000000, R10, 0xf8, !PT ;  /* 0xff0000001d037812 */ /* 0x000fe400078ef80a */
[----:B------:R-:W-:Y:S02]  /*79d0*/  LOP3.LUT R34, R31, 0xff000000, R11, 0xf8, !PT ;  /* 0xff0000001f227812 */ /* 0x000fe400078ef80b */
[----:B------:R-:W-:Y:S02]  /*79e0*/  LOP3.LUT R4, R37, 0xff000000, R6, 0xf8, !PT ;  /* 0xff00000025047812 */ /* 0x000fe400078ef806 */
[-C--:B0-----:R-:W-:Y:S02]  /*79f0*/  F2FP.F16.E4M3.UNPACK_B R10, R13.reuse ;  /* 0x0000000dff0a723e */ /* 0x081fe400020006ff */
[----:B------:R-:W-:-:S02]  /*7a00*/  F2FP.F16.E4M3.UNPACK_B R21, R13.H1 ;  /* 0x0000000dff15723e */ /* 0x000fc400030006ff */
[-C--:B------:R-:W-:Y:S01]  /*7a10*/  F2FP.F16.E4M3.UNPACK_B R13, R12.reuse ;  /* 0x0000000cff0d723e */ /* 0x080fe200020006ff */
[--C-:B------:R-:W-:Y:S01]  /*7a20*/  HADD2.F32 R9, -RZ, R10.reuse.H0_H0 ;  /* 0x2000000aff097230 */ /* 0x100fe20000004100 */
[----:B------:R-:W-:Y:S01]  /*7a30*/  F2FP.F16.E4M3.UNPACK_B R29, R12.H1 ;  /* 0x0000000cff1d723e */ /* 0x000fe200030006ff */
[----:B------:R-:W-:Y:S01]  /*7a40*/  HADD2.F32 R10, -RZ, R10.H1_H1 ;  /* 0x3000000aff0a7230 */ /* 0x000fe20000004100 */
[----:B------:R-:W-:Y:S02]  /*7a50*/  F2FP.F16.E4M3.UNPACK_B R37, R33 ;  /* 0x00000021ff25723e */ /* 0x000fe400020006ff */
[----:B-1----:R-:W-:Y:S02]  /*7a60*/  F2FP.F16.E4M3.UNPACK_B R11, R25 ;  /* 0x00000019ff0b723e */ /* 0x002fe400020006ff */
[----:B------:R-:W-:Y:S02]  /*7a70*/  F2FP.F16.E4M3.UNPACK_B R12, R30 ;  /* 0x0000001eff0c723e */ /* 0x000fe400020006ff */
[----:B------:R-:W-:Y:S01]  /*7a80*/  LOP3.LUT R41, R39, 0xff000000, R7, 0xf8, !PT ;  /* 0xff00000027297812 */ /* 0x000fe200078ef807 */
        /* <DEDUP_REMOVED lines=8> */
[----:B------:R-:W-:Y:S01]  /*7b10*/  HADD2.F32 R11, -RZ, R11.H1_H1 ;  /* 0x3000000bff0b7230 */ /* 0x000fe20000004100 */
[-C--:B------:R-:W-:Y:S01]  /*7b20*/  F2FP.F16.E4M3.UNPACK_B R27, R24.reuse ;  /* 0x00000018ff1b723e */ /* 0x080fe200020006ff */
[C---:B------:R-:W-:Y:S01]  /*7b30*/  FMUL.FTZ R40, R6.reuse, R15 ;  /* 0x0000000f06287220 */ /* 0x040fe20000410000 */
[----:B------:R-:W-:Y:S01]  /*7b40*/  F2FP.F16.E4M3.UNPACK_B R35, R24.H1 ;  /* 0x00000018ff23723e */ /* 0x000fe200030006ff */
[----:B------:R-:W-:Y:S01]  /*7b50*/  FMUL.FTZ R24, R6, R39 ;  /* 0x0000002706187220 */ /* 0x000fe20000410000 */
[----:B------:R-:W-:Y:S01]  /*7b60*/  F2FP.F16.E4M3.UNPACK_B R25, R25.H1 ;  /* 0x00000019ff19723e */ /* 0x000fe200030006ff */
[----:B------:R-:W-:Y:S01]  /*7b70*/  FMUL.FTZ R43, R11, R37 ;  /* 0x000000250b2b7220 */ /* 0x000fe20000410000 */
[----:B------:R-:W-:Y:S01]  /*7b80*/  F2FP.F16.E4M3.UNPACK_B R30, R30.H1 ;  /* 0x0000001eff1e723e */ /* 0x000fe200030006ff */
[C---:B------:R-:W-:Y:S01]  /*7b90*/  FFMA.FTZ R6, R9.reuse, R15, -R24 ;  /* 0x0000000f09067223 */ /* 0x040fe20000010818 */
[----:B------:R-:W-:Y:S01]  /*7ba0*/  FFMA.FTZ R9, R9, R39, R40 ;  /* 0x0000002709097223 */ /* 0x000fe20000010028 */
[----:B------:R-:W-:Y:S01]  /*7bb0*/  F2FP.F16.E4M3.UNPACK_B R39, R33.H1 ;  /* 0x00000021ff27723e */ /* 0x000fe200030006ff */
[----:B------:R-:W-:Y:S01]  /*7bc0*/  HADD2.F32 R24, -RZ, R12.H1_H1 ;  /* 0x3000000cff187230 */ /* 0x000fe20000004100 */
[-C--:B------:R-:W-:Y:S01]  /*7bd0*/  F2FP.F16.E4M3.UNPACK_B R7, R26.reuse ;  /* 0x0000001aff07723e */ /* 0x080fe200020006ff */
[----:B------:R-:W-:Y:S01]  /*7be0*/  HADD2.F32 R12, -RZ, R25.H0_H0 ;  /* 0x20000019ff0c7230 */ /* 0x000fe20000004100 */
[----:B------:R-:W-:Y:S01]  /*7bf0*/  F2FP.F16.E4M3.UNPACK_B R26, R26.H1 ;  /* 0x0000001aff1a723e */ /* 0x000fe200030006ff */
[----:B------:R-:W-:-:S02]  /*7c00*/  HADD2.F32 R40, -RZ, R39.H0_H0 ;  /* 0x20000027ff287230 */ /* 0x000fc40000004100 */
[-C--:B------:R-:W-:Y:S01]  /*7c10*/  FMUL.FTZ R42, R11, R24.reuse ;  /* 0x000000180b2a7220 */ /* 0x080fe20000410000 */
[--C-:B------:R-:W-:Y:S02]  /*7c20*/  HADD2.F32 R33, -RZ, R30.reuse.H0_H0 ;  /* 0x2000001eff217230 */ /* 0x100fe40000004100 */
[----:B------:R-:W-:Y:S01]  /*7c30*/  FFMA.FTZ R11, R10, R24, -R43 ;  /* 0x000000180a0b7223 */ /* 0x000fe2000001082b */
[----:B------:R-:W-:Y:S02]  /*7c40*/  HADD2.F32 R15, -RZ, R21.H0_H0 ;  /* 0x20000015ff0f7230 */ /* 0x000fe40000004100 */
[----:B------:R-:W-:Y:S01]  /*7c50*/  FMUL.FTZ R44, R12, R40 ;  /* 0x000000280c2c7220 */ /* 0x000fe20000410000 */
[----:B------:R-:W-:Y:S01]  /*7c60*/  FFMA.FTZ R10, R10, R37, R42 ;  /* 0x000000250a0a7223 */ /* 0x000fe2000001002a */
[----:B------:R-:W-:Y:S01]  /*7c70*/  FMUL.FTZ R45, R12, R33 ;  /* 0x000000210c2d7220 */ /* 0x000fe20000410000 */
[----:B------:R-:W-:Y:S01]  /*7c80*/  F2FP.F16.E4M3.UNPACK_B R42, R41 ;  /* 0x00000029ff2a723e */ /* 0x000fe200020006ff */
[C---:B------:R-:W-:Y:S01]  /*7c90*/  FFMA.FTZ R12, R15.reuse, R33, -R44 ;  /* 0x000000210f0c7223 */ /* 0x040fe2000001082c */
[----:B------:R-:W-:Y:S01]  /*7ca0*/  F2FP.F16.E4M3.UNPACK_B R37, R34 ;  /* 0x00000022ff25723e */ /* 0x000fe200020006ff */
[----:B------:R-:W-:Y:S01]  /*7cb0*/  FFMA.FTZ R15, R15, R40, R45 ;  /* 0x000000280f0f7223 */ /* 0x000fe2000001002d */
[----:B------:R-:W-:Y:S01]  /*7cc0*/  HADD2.F32 R33, -RZ, R30.H1_H1 ;  /* 0x3000001eff217230 */ /* 0x000fe20000004100 */
[----:B------:R-:W-:Y:S01]  /*7cd0*/  F2FP.F16.E4M3.UNPACK_B R41, R41.H1 ;  /* 0x00000029ff29723e */ /* 0x000fe200030006ff */
[----:B------:R-:W-:Y:S01]  /*7ce0*/  HADD2.F32 R40, -RZ, R39.H1_H1 ;  /* 0x30000027ff287230 */ /* 0x000fe20000004100 */
[-C--:B------:R-:W-:Y:S01]  /*7cf0*/  F2FP.F16.E4M3.UNPACK_B R5, R14.reuse ;  /* 0x0000000eff05723e */ /* 0x080fe200020006ff */
[----:B------:R-:W-:Y:S01]  /*7d00*/  HADD2.F32 R25, -RZ, R25.H1_H1 ;  /* 0x30000019ff197230 */ /* 0x000fe20000004100 */
[----:B------:R-:W-:Y:S01]  /*7d10*/  F2FP.F16.E4M3.UNPACK_B R14, R14.H1 ;  /* 0x0000000eff0e723e */ /* 0x000fe200030006ff */
[----:B------:R-:W-:-:S02]  /*7d20*/  HADD2.F32 R30, -RZ, R21.H1_H1 ;  /* 0x30000015ff1e7230 */ /* 0x000fc40000004100 */
[----:B------:R-:W-:Y:S02]  /*7d30*/  HADD2.F32 R43, -RZ, R42.H0_H0 ;  /* 0x2000002aff2b7230 */ /* 0x000fe40000004100 */
[C---:B------:R-:W-:Y:S01]  /*7d40*/  FMUL.FTZ R45, R25.reuse, R40 ;  /* 0x00000028192d7220 */ /* 0x040fe20000410000 */
[----:B------:R-:W-:Y:S02]  /*7d50*/  HADD2.F32 R21, -RZ, R32.H0_H0 ;  /* 0x20000020ff157230 */ /* 0x000fe40000004100 */
[----:B------:R-:W-:Y:S01]  /*7d60*/  FMUL.FTZ R25, R25, R33 ;  /* 0x0000002119197220 */ /* 0x000fe20000410000 */
[----:B------:R-:W-:Y:S02]  /*7d70*/  HADD2.F32 R39, -RZ, R37.H0_H0 ;  /* 0x20000025ff277230 */ /* 0x000fe40000004100 */
[----:B------:R-:W-:Y:S02]  /*7d80*/  HADD2.F32 R24, -RZ, R31.H0_H0 ;  /* 0x2000001fff187230 */ /* 0x000fe40000004100 */
[----:B------:R-:W-:Y:S01]  /*7d90*/  FMUL.FTZ R47, R21, R43 ;  /* 0x0000002b152f7220 */ /* 0x000fe20000410000 */
[----:B------:R-:W-:-:S02]  /*7da0*/  HADD2.F32 R42, -RZ, R42.H1_H1 ;  /* 0x3000002aff2a7230 */ /* 0x000fc40000004100 */
[----:B------:R-:W-:Y:S01]  /*7db0*/  FMUL.FTZ R44, R21, R39 ;  /* 0x00000027152c7220 */ /* 0x000fe20000410000 */
[C---:B------:R-:W-:Y:S01]  /*7dc0*/  FFMA.FTZ R21, R30.reuse, R33, -R45 ;  /* 0x000000211e157223 */ /* 0x040fe2000001082d */
[----:B------:R-:W-:Y:S01]  /*7dd0*/  FFMA.FTZ R30, R30, R40, R25 ;  /* 0x000000281e1e7223 */ /* 0x000fe20000010019 */
[C---:B------:R-:W-:Y:S01]  /*7de0*/  FFMA.FTZ R25, R24.reuse, R39, -R47 ;  /* 0x0000002718197223 */ /* 0x040fe2000001082f */
[----:B------:R-:W-:Y:S01]  /*7df0*/  HADD2.F32 R39, -RZ, R37.H1_H1 ;  /* 0x30000025ff277230 */ /* 0x000fe20000004100 */
[----:B------:R-:W-:Y:S01]  /*7e00*/  F2FP.F16.E4M3.UNPACK_B R37, R34.H1 ;  /* 0x00000022ff25723e */ /* 0x000fe200030006ff */
[----:B------:R-:W-:Y:S01]  /*7e10*/  FFMA.FTZ R24, R24, R43, R44 ;  /* 0x0000002b18187223 */ /* 0x000fe2000001002c */
[----:B------:R-:W-:Y:S01]  /*7e20*/  HADD2.F32 R43, -RZ, R41.H0_H0 ;  /* 0x20000029ff2b7230 */ /* 0x000fe20000004100 */
[----:B------:R-:W-:Y:S01]  /*7e30*/  F2FP.SATFINITE.E4M3.F32.PACK_AB_MERGE_C R15, R30, R15, RZ ;  /* 0x0000000f1e0f723e */ /* 0x000fe200048070ff */
[----:B------:R-:W-:Y:S02]  /*7e40*/  HADD2.F32 R33, -RZ, R38.H0_H0 ;  /* 0x20000026ff217230 */ /* 0x000fe40000004100 */
[----:B------:R-:W-:Y:S01]  /*7e50*/  HADD2.F32 R40, -RZ, R37.H0_H0 ;  /* 0x20000025ff287230 */ /* 0x000fe20000004100 */
[----:B------:R-:W-:Y:S01]  /*7e60*/  F2FP.SATFINITE.E4M3.F32.PACK_AB_MERGE_C R9, R10, R9, R15 ;  /* 0x000000090a09723e */ /* 0x000fe2000480700f */
[----:B------:R-:W-:-:S02]  /*7e70*/  HADD2.F32 R32, -RZ, R32.H1_H1 ;  /* 0x30000020ff207230 */ /* 0x000fc40000004100 */
[C---:B------:R-:W-:Y:S01]  /*7e80*/  FMUL.FTZ R47, R33.reuse, R43 ;  /* 0x0000002b212f7220 */ /* 0x040fe20000410000 */
[----:B------:R-:W-:Y:S02]  /*7e90*/  HADD2.F32 R34, -RZ, R36.H0_H0 ;  /* 0x20000024ff227230 */ /* 0x000fe40000004100 */
[----:B------:R-:W-:Y:S01]  /*7ea0*/  FMUL.FTZ R46, R33, R40 ;  /* 0x00000028212e7220 */ /* 0x000fe20000410000 */
[----:B------:R-:W-:Y:S02]  /*7eb0*/  HADD2.F32 R31, -RZ, R31.H1_H1 ;  /* 0x3000001fff1f7230 */ /* 0x000fe40000004100 */
[C---:B------:R-:W-:Y:S01]  /*7ec0*/  FMUL.FTZ R44, R32.reuse, R42 ;  /* 0x0000002a202c7220 */ /* 0x040fe20000410000 */
[----:B------:R-:W-:Y:S01]  /*7ed0*/  FMUL.FTZ R45, R32, R39 ;  /* 0x00000027202d7220 */ /* 0x000fe20000410000 */
[C---:B------:R-:W-:Y:S01]  /*7ee0*/  FFMA.FTZ R33, R34.reuse, R40, -R47 ;  /* 0x0000002822217223 */ /* 0x040fe2000001082f */
[----:B------:R-:W-:Y:S01]  /*7ef0*/  FFMA.FTZ R34, R34, R43, R46 ;  /* 0x0000002b22227223 */ /* 0x000fe2000001002e */
[----:B------:R-:W-:Y:S01]  /*7f00*/  F2FP.F16.E4M3.UNPACK_B R43, R20.H1 ;  /* 0x00000014ff2b723e */ /* 0x000fe200030006ff */
[C---:B------:R-:W-:Y:S01]  /*7f10*/  FFMA.FTZ R32, R31.reuse, R39, -R44 ;  /* 0x000000271f207223 */ /* 0x040fe2000001082c */
[----:B------:R-:W-:Y:S01]  /*7f20*/  F2FP.F16.E4M3.UNPACK_B R40, R8.H1 ;  /* 0x00000008ff28723e */ /* 0x000fe200030006ff */
[----:B------:R-:W-:Y:S01]  /*7f30*/  FFMA.FTZ R31, R31, R42, R45 ;  /* 0x0000002a1f1f7223 */ /* 0x000fe2000001002d */
[----:B------:R-:W-:-:S02]  /*7f40*/  HADD2.F32 R42, -RZ, R37.H1_H1 ;  /* 0x30000025ff2a7230 */ /* 0x000fc40000004100 */
[----:B------:R-:W-:Y:S02]  /*7f50*/  HADD2.F32 R44, -RZ, R41.H1_H1 ;  /* 0x30000029ff2c7230 */ /* 0x000fe40000004100 */
[----:B------:R-:W-:Y:S02]  /*7f60*/  HADD2.F32 R39, -RZ, R38.H1_H1 ;  /* 0x30000026ff277230 */ /* 0x000fe40000004100 */
[----:B------:R-:W-:Y:S02]  /*7f70*/  HADD2.F32 R45, -RZ, R43.H0_H0 ;  /* 0x2000002bff2d7230 */ /* 0x000fe40000004100 */
[----:B------:R-:W-:Y:S02]  /*7f80*/  HADD2.F32 R38, -RZ, R35.H0_H0 ;  /* 0x20000023ff267230 */ /* 0x000fe40000004100 */
[C---:B------:R-:W-:Y:S01]  /*7f90*/  FMUL.FTZ R46, R39.reuse, R44 ;  /* 0x0000002c272e7220 */ /* 0x040fe20000410000 */
[----:B------:R-:W-:Y:S02]  /*7fa0*/  HADD2.F32 R41, -RZ, R40.H0_H0 ;  /* 0x20000028ff297230 */ /* 0x000fe40000004100 */
[----:B------:R-:W-:Y:S01]  /*7fb0*/  FMUL.FTZ R47, R39, R42 ;  /* 0x0000002a272f7220 */ /* 0x000fe20000410000 */
[----:B------:R-:W-:-:S02]  /*7fc0*/  HADD2.F32 R37, -RZ, R36.H1_H1 ;  /* 0x30000024ff257230 */ /* 0x000fc40000004100 */
[C---:B------:R-:W-:Y:S01]  /*7fd0*/  FMUL.FTZ R39, R38.reuse, R45 ;  /* 0x0000002d26277220 */ /* 0x040fe20000410000 */
[----:B------:R-:W-:Y:S02]  /*7fe0*/  HADD2.F32 R36, -RZ, R29.H0_H0 ;  /* 0x2000001dff247230 */ /* 0x000fe40000004100 */
[----:B------:R-:W-:Y:S01]  /*7ff0*/  FMUL.FTZ R38, R38, R41 ;  /* 0x0000002926267220 */ /* 0x000fe20000410000 */
[----:B------:R-:W-:Y:S02]  /*8000*/  HADD2.F32 R35, -RZ, R35.H1_H1 ;  /* 0x30000023ff237230 */ /* 0x000fe40000004100 */
[----:B------:R-:W-:Y:S01]  /*8010*/  FFMA.FTZ R50, R37, R42, -R46 ;  /* 0x0000002a25327223 */ /* 0x000fe2000001082e */
[----:B------:R-:W-:Y:S02]  /*8020*/  HADD2.F32 R40, -RZ, R40.H1_H1 ;  /* 0x30000028ff287230 */ /* 0x000fe40000004100 */
[----:B------:R-:W-:Y:S01]  /*8030*/  FFMA.FTZ R45, R36, R45, R38 ;  /* 0x0000002d242d7223 */ /* 0x000fe20000010026 */
[----:B------:R-:W-:-:S02]  /*8040*/  HADD2.F32 R38, -RZ, R43.H1_H1 ;  /* 0x3000002bff267230 */ /* 0x000fc40000004100 */
[----:B------:R-:W-:Y:S01]  /*8050*/  FFMA.FTZ R51, R37, R44, R47 ;  /* 0x0000002c25337223 */ /* 0x000fe2000001002f */
[----:B------:R-:W-:Y:S01]  /*8060*/  F2FP.F16.E4M3.UNPACK_B R37, R20 ;  /* 0x00000014ff25723e */ /* 0x000fe200020006ff */
[----:B------:R-:W-:Y:S01]  /*8070*/  FFMA.FTZ R41, R36, R41, -R39 ;  /* 0x0000002924297223 */ /* 0x000fe20000010827 */
[----:B------:R-:W-:Y:S01]  /*8080*/  HADD2.F32 R29, -RZ, R29.H1_H1 ;  /* 0x3000001dff1d7230 */ /* 0x000fe20000004100 */
[----:B------:R-:W-:Y:S01]  /*8090*/  F2FP.F16.E4M3.UNPACK_B R36, R8 ;  /* 0x00000008ff24723e */ /* 0x000fe200020006ff */
[C---:B------:R-:W-:Y:S01]  /*80a0*/  FMUL.FTZ R8, R35.reuse, R38 ;  /* 0x0000002623087220 */ /* 0x040fe20000410000 */
[----:B------:R-:W-:Y:S01]  /*80b0*/  FMUL.FTZ R39, R35, R40 ;  /* 0x0000002823277220 */ /* 0x000fe20000410000 */
[----:B------:R-:W-:Y:S01]  /*80c0*/  HADD2.F32 R35, -RZ, R37.H0_H0 ;  /* 0x20000025ff237230 */ /* 0x000fe20000004100 */
[----:B------:R-:W-:Y:S01]  /*80d0*/  F2FP.SATFINITE.E4M3.F32.PACK_AB_MERGE_C R34, R51, R34, RZ ;  /* 0x000000223322723e */ /* 0x000fe200048070ff */
[----:B------:R-:W-:Y:S02]  /*80e0*/  HADD2.F32 R20, -RZ, R27.H0_H0 ;  /* 0x2000001bff147230 */ /* 0x000fe40000004100 */
[C---:B------:R-:W-:Y:S01]  /*80f0*/  FFMA.FTZ R40, R29.reuse, R40, -R8 ;  /* 0x000000281d287223 */ /* 0x040fe20000010808 */
[----:B------:R-:W-:Y:S01]  /*8100*/  FFMA.FTZ R42, R29, R38, R39 ;  /* 0x000000261d2a7223 */ /* 0x000fe20000010027 */
[----:B------:R-:W-:-:S02]  /*8110*/  HADD2.F32 R29, -RZ, R36.H0_H0 ;  /* 0x20000024ff1d7230 */ /* 0x000fc40000004100 */
[----:B------:R-:W-:Y:S02]  /*8120*/  HADD2.F32 R8, -RZ, R13.H0_H0 ;  /* 0x2000000dff087230 */ /* 0x000fe40000004100 */
[C---:B------:R-:W-:Y:S01]  /*8130*/  FMUL.FTZ R39, R20.reuse, R35 ;  /* 0x0000002314277220 */ /* 0x040fe20000410000 */
[----:B------:R-:W-:Y:S02]  /*8140*/  HADD2.F32 R38, -RZ, R37.H1_H1 ;  /* 0x30000025ff267230 */ /* 0x000fe40000004100 */
[-C--:B------:R-:W-:Y:S01]  /*8150*/  FMUL.FTZ R37, R20, R29.reuse ;  /* 0x0000001d14257220 */ /* 0x080fe20000410000 */
[----:B------:R-:W-:Y:S02]  /*8160*/  HADD2.F32 R27, -RZ, R27.H1_H1 ;  /* 0x3000001bff1b7230 */ /* 0x000fe40000004100 */
[----:B------:R-:W-:Y:S01]  /*8170*/  FFMA.FTZ R39, R8, R29, -R39 ;  /* 0x0000001d08277223 */ /* 0x000fe20000010827 */
[----:B------:R-:W-:Y:S01]  /*8180*/  HADD2.F32 R36, -RZ, R36.H1_H1 ;  /* 0x30000024ff247230 */ /* 0x000fe20000004100 */
[----:B------:R-:W-:Y:S01]  /*8190*/  F2FP.F16.E4M3.UNPACK_B R29, R4.H1 ;  /* 0x00000004ff1d723e */ /* 0x000fe200030006ff */
[----:B------:R-:W-:-:S02]  /*81a0*/  HADD2.F32 R13, -RZ, R13.H1_H1 ;  /* 0x3000000dff0d7230 */ /* 0x000fc40000004100 */
[C---:B------:R-:W-:Y:S01]  /*81b0*/  FMUL.FTZ R20, R27.reuse, R38 ;  /* 0x000000261b147220 */ /* 0x040fe20000410000 */
[----:B------:R-:W-:Y:S01]  /*81c0*/  FFMA.FTZ R37, R8, R35, R37 ;  /* 0x0000002308257223 */ /* 0x000fe20000010025 */
[-C--:B------:R-:W-:Y:S01]  /*81d0*/  F2FP.F16.E4M3.UNPACK_B R8, R3.reuse.H1 ;  /* 0x00000003ff08723e */ /* 0x080fe200030006ff */
[-C--:B------:R-:W-:Y:S01]  /*81e0*/  FMUL.FTZ R27, R27, R36.reuse ;  /* 0x000000241b1b7220 */ /* 0x080fe20000410000 */
[C---:B------:R-:W-:Y:S01]  /*81f0*/  FFMA.FTZ R36, R13.reuse, R36, -R20 ;  /* 0x000000240d247223 */ /* 0x040fe20000010814 */
[----:B------:R-:W-:Y:S01]  /*8200*/  HADD2.F32 R35, -RZ, R29.H0_H0 ;  /* 0x2000001dff237230 */ /* 0x000fe20000004100 */
[----:B------:R-:W-:Y:S01]  /*8210*/  F2FP.F16.E4M3.UNPACK_B R3, R3 ;  /* 0x00000003ff03723e */ /* 0x000fe200020006ff */
[----:B------:R-:W-:Y:S02]  /*8220*/  HADD2.F32 R20, -RZ, R26.H0_H0 ;  /* 0x2000001aff147230 */ /* 0x000fe40000004100 */
[----:B------:R-:W-:Y:S01]  /*8230*/  FFMA.FTZ R38, R13, R38, R27 ;  /* 0x000000260d267223 */ /* 0x000fe2000001001b */
[----:B------:R-:W-:-:S02]  /*8240*/  HADD2.F32 R13, -RZ, R8.H0_H0 ;  /* 0x20000008ff0d7230 */ /* 0x000fc40000004100 */
[----:B------:R-:W-:Y:S02]  /*8250*/  HADD2.F32 R27, -RZ, R8.H1_H1 ;  /* 0x30000008ff1b7230 */ /* 0x000fe40000004100 */
[C---:B------:R-:W-:Y:S01]  /*8260*/  FMUL.FTZ R43, R20.reuse, R35 ;  /* 0x00000023142b7220 */ /* 0x040fe20000410000 */
[----:B------:R-:W-:Y:S02]  /*8270*/  HADD2.F32 R8, -RZ, R14.H0_H0 ;  /* 0x2000000eff087230 */ /* 0x000fe40000004100 */
[-C--:B------:R-:W-:Y:S01]  /*8280*/  FMUL.FTZ R47, R20, R13.reuse ;  /* 0x0000000d142f7220 */ /* 0x080fe20000410000 */
[----:B------:R-:W-:Y:S02]  /*8290*/  HADD2.F32 R29, -RZ, R29.H1_H1 ;  /* 0x3000001dff1d7230 */ /* 0x000fe40000004100 */
[----:B------:R-:W-:Y:S02]  /*82a0*/  HADD2.F32 R26, -RZ, R26.H1_H1 ;  /* 0x3000001aff1a7230 */ /* 0x000fe40000004100 */
[C---:B------:R-:W-:Y:S01]  /*82b0*/  FFMA.FTZ R43, R8.reuse, R13, -R43 ;  /* 0x0000000d082b7223 */ /* 0x040fe2000001082b */
[----:B------:R-:W-:Y:S01]  /*82c0*/  HADD2.F32 R14, -RZ, R14.H1_H1 ;  /* 0x3000000eff0e7230 */ /* 0x000fe20000004100 */
[----:B------:R-:W-:Y:S01]  /*82d0*/  F2FP.F16.E4M3.UNPACK_B R13, R4 ;  /* 0x00000004ff0d723e */ /* 0x000fe200020006ff */
[----:B------:R-:W-:Y:S01]  /*82e0*/  FFMA.FTZ R47, R8, R35, R47 ;  /* 0x00000023082f7223 */ /* 0x000fe2000001002f */
[C---:B------:R-:W-:Y:S01]  /*82f0*/  FMUL.FTZ R49, R26.reuse, R29 ;  /* 0x0000001d1a317220 */ /* 0x040fe20000410000 */
[----:B------:R-:W-:Y:S01]  /*8300*/  FMUL.FTZ R26, R26, R27 ;  /* 0x0000001b1a1a7220 */ /* 0x000fe20000410000 */
[----:B------:R-:W-:-:S02]  /*8310*/  HADD2.F32 R8, -RZ, R3.H0_H0 ;  /* 0x20000003ff087230 */ /* 0x000fc40000004100 */
[----:B------:R-:W-:Y:S02]  /*8320*/  HADD2.F32 R20, -RZ, R13.H0_H0 ;  /* 0x2000000dff147230 */ /* 0x000fe40000004100 */
[C---:B------:R-:W-:Y:S01]  /*8330*/  FFMA.FTZ R48, R14.reuse, R29, R26 ;  /* 0x0000001d0e307223 */ /* 0x040fe2000001001a */
[----:B------:R-:W-:Y:S02]  /*8340*/  HADD2.F32 R4, -RZ, R7.H0_H0 ;  /* 0x20000007ff047230 */ /* 0x000fe40000004100 */
[----:B------:R-:W-:Y:S01]  /*8350*/  FFMA.FTZ R46, R14, R27, -R49 ;  /* 0x0000001b0e2e7223 */ /* 0x000fe20000010831 */
[----:B------:R-:W-:Y:S02]  /*8360*/  HADD2.F32 R26, -RZ, R13.H1_H1 ;  /* 0x3000000dff1a7230 */ /* 0x000fe40000004100 */
[----:B------:R-:W-:Y:S02]  /*8370*/  HADD2.F32 R7, -RZ, R7.H1_H1 ;  /* 0x30000007ff077230 */ /* 0x000fe40000004100 */
[----:B------:R-:W-:Y:S01]  /*8380*/  FMUL.FTZ R44, R4, R20 ;  /* 0x00000014042c7220 */ /* 0x000fe20000410000 */
[----:B------:R-:W-:-:S02]  /*8390*/  HADD2.F32 R14, -RZ, R3.H1_H1 ;  /* 0x30000003ff0e7230 */ /* 0x000fc40000004100 */
        /* <DEDUP_REMOVED lines=14> */
[----:B------:R-:W-:Y:S02]  /*8480*/  F2FP.SATFINITE.E4M3.F32.PACK_AB_MERGE_C R47, R48, R47, RZ ;  /* 0x0000002f302f723e */ /* 0x000fe400048070ff */
[----:B------:R-:W-:Y:S02]  /*8490*/  F2FP.SATFINITE.E4M3.F32.PACK_AB_MERGE_C R5, R11, R6, R5 ;  /* 0x000000060b05723e */ /* 0x000fe40004807005 */
[----:B------:R-:W-:-:S02]  /*84a0*/  F2FP.SATFINITE.E4M3.F32.PACK_AB_MERGE_C R7, R32, R25, R7 ;  /* 0x000000192007723e */ /* 0x000fc40004807007 */
[----:B------:R-:W-:Y:S02]  /*84b0*/  F2FP.SATFINITE.E4M3.F32.PACK_AB_MERGE_C R4, R36, R39, R4 ;  /* 0x000000272404723e */ /* 0x000fe40004807004 */
[----:B------:R-:W-:Y:S02]  /*84c0*/  F2FP.SATFINITE.E4M3.F32.PACK_AB_MERGE_C R6, R3, R44, R43 ;  /* 0x0000002c0306723e */ /* 0x000fe4000480702b */
[----:B------:R-:W-:Y:S02]  /*84d0*/  F2FP.SATFINITE.E4M3.F32.PACK_AB_MERGE_C R11, R31, R24, R34 ;  /* 0x000000181f0b723e */ /* 0x000fe40004807022 */
[----:B------:R-:W-:Y:S01]  /*84e0*/  F2FP.SATFINITE.E4M3.F32.PACK_AB_MERGE_C R8, R38, R37, R8 ;  /* 0x000000252608723e */ /* 0x000fe20004807008 */
[----:B------:R0:W-:Y:S01]  /*84f0*/  STS.128 [R52+0xb000], R4 ;  /* 0x00b0000434007388 */ /* 0x0001e20000000c00 */
[----:B------:R-:W-:-:S05]  /*8500*/  F2FP.SATFINITE.E4M3.F32.PACK_AB_MERGE_C R10, R26, R13, R47 ;  /* 0x0000000d1a0a723e */ /* 0x000fca000480702f */
[----:B------:R0:W-:Y:S02]  /*8510*/  STS.128 [R0+0xb000], R8 ;  /* 0x00b0000800007388 */ /* 0x0001e40000000c00 */
.L_x_1906:
[----:B------:R-:W-:Y:S05]  /*8520*/  BSYNC B0 ;  /* 0x0000000000007941 */ /* 0x000fea0003800000 */
.L_x_1899:
        /* <DEDUP_REMOVED lines=8> */
.L_x_1896:
[----:B0-2---:R-:W2:Y:S02]  /*85b0*/  LDL R0, [R1+0x4] ;  /* 0x0000040001007983 */ /* 0x005ea40000100800 */
[----:B--2---:R-:W-:-:S13]  /*85c0*/  ISETP.NE.AND P1, PT, R0, 0x3, PT ;  /* 0x000000030000780c */ /* 0x004fda0003f25270 */
[----:B------:R-:W-:Y:S05]  /*85d0*/  @!P1 BRA `(.L_x_1914) ;  /* 0x0000000000049947 */ /* 0x000fea0003800000 */
[----:B------:R-:W-:Y:S01]  /*85e0*/  BPT.TRAP 0x1 ;  /* 0x000000040000795c */ /* 0x000fe20000300000 */
.L_x_1914:
[----:B-1----:R-:W-:Y:S01]  /*85f0*/  IMAD R3, R23, 0x8, R16 ;  /* 0x0000000817037824 */ /* 0x002fe200078e0210 */
[----:B---3-5:R-:W-:-:S04]  /*8600*/  SHF.L.U32 R4, R156, 0x1f, RZ ;  /* 0x0000001f9c047819 */ /* 0x028fc800000006ff */
[----:B------:R0:W1:Y:S01]  /*8610*/  SYNCS.PHASECHK.TRANS64.TRYWAIT P0, [R3+URZ+0x13230], R4 ;  /* 0x01323004030075a7 */ /* 0x000062000800017f */
[----:B------:R-:W-:Y:S05]  /*8620*/  @!P1 BRA `(.L_x_1915) ;  /* 0x0000000000049947 */ /* 0x000fea0003800000 */
[----:B------:R-:W-:Y:S01]  /*8630*/  BPT.TRAP 0x1 ;  /* 0x000000040000795c */ /* 0x000fe20000300000 */
.L_x_1915:
[----:B------:R-:W2:Y:S02]  /*8640*/  S2R R0, SR_TID.X ;  /* 0x0000000000007919 */ /* 0x000ea40000002100 */
[----:B--2---:R-:W-:Y:S01]  /*8650*/  LOP3.LUT R5, R0, 0x7f, RZ, 0xc0, !PT ;  /* 0x0000007f00057812 */ /* 0x004fe200078ec0ff */
[----:B------:R-:W-:-:S03]  /*8660*/  VIADD R0, R16, 0xe000 ;  /* 0x0000e00010007836 */ /* 0x000fc60000000000 */
[----:B------:R-:W-:Y:S02]  /*8670*/  ISETP.NE.AND P2, PT, R5, RZ, PT ;  /* 0x000000ff0500720c */ /* 0x000fe40003f45270 */
[----:B------:R-:W-:-:S04]  /*8680*/  SHF.R.U32.HI R0, RZ, 0x4, R0 ;  /* 0x00000004ff007819 */ /* 0x000fc80000011600 */
[----:B------:R-:W-:Y:S01]  /*8690*/  LOP3.LUT R0, R0, 0x3fff, RZ, 0xc0, !PT ;  /* 0x00003fff00007812 */ /* 0x000fe200078ec0ff */
[----:B-1----:R-:W-:Y:S06]  /*86a0*/  @P0 BRA `(.L_x_1916) ;  /* 0x0000000000080947 */ /* 0x002fec0003800000 */
[----:B------:R-:W1:Y:S02]  /*86b0*/  SYNCS.PHASECHK.TRANS64.TRYWAIT P0, [R3+URZ+0x13230], R4 ;  /* 0x01323004030075a7 */ /* 0x000e64000800017f */
[----:B-1----:R-:W-:Y:S05]  /*86c0*/  @!P0 BRA `(.L_x_1917) ;  /* 0x0000012400e08947 */ /* 0x002fea0003800000 */
.L_x_1916:
[----:B------:R-:W-:Y:S01]  /*86d0*/  LOP3.LUT R0, R0, 0x10000, RZ, 0xfc, !PT ;  /* 0x0001000000007812 */ /* 0x000fe200078efcff */
[----:B------:R-:W-:Y:S05]  /*86e0*/  WARPSYNC.ALL ;  /* 0x0000000000007948 */ /* 0x000fea0003800000 */
[----:B------:R2:W-:Y:S01]  /*86f0*/  STL [R1+0x2c], R0 ;  /* 0x00002c0001007387 */ /* 0x0005e20000100800 */
[----:B------:R-:W-:Y:S01]  /*8700*/  IMAD R8, R23, 0x280, R0 ;  /* 0x0000028017087824 */ /* 0x000fe200078e0200 */
[----:B01----:R-:W-:Y:S01]  /*8710*/  LOP3.LUT R4, R28, 0x10000, RZ, 0xfc, !PT ;  /* 0x000100001c047812 */ /* 0x003fe200078efcff */
[----:B------:R-:W-:Y:S01]  /*8720*/  IMAD.MOV.U32 R9, RZ, RZ, -0x7fffffe0 ;  /* 0x80000020ff097424 */ /* 0x000fe200078e00ff */
[----:B----4-:R-:W3:Y:S01]  /*8730*/  LDL R14, [R1+0x58] ;  /* 0x00005800010e7983 */ /* 0x010ee20000100800 */
[----:B------:R-:W-:Y:S01]  /*8740*/  IMAD.MOV.U32 R5, RZ, RZ, -0x7fffffe0 ;  /* 0x80000020ff057424 */ /* 0x000fe200078e00ff */
[----:B------:R-:W-:Y:S01]  /*8750*/  R2UR UR6, R8 ;  /* 0x00000000080672ca */ /* 0x000fe200000e0000 */
[----:B------:R-:W-:Y:S01]  /*8760*/  WARPGROUP.ARRIVE ;  /* 0x00000000000079c5 */ /* 0x000fe20000000000 */
[----:B------:R-:W-:Y:S01]  /*8770*/  R2UR UR7, R9 ;  /* 0x00000000090772ca */ /* 0x000fe200000e0000 */
[----:B------:R-:W-:Y:S01]  /*8780*/  IMAD.MOV.U32 R7, RZ, RZ, -0x7fffffe0 ;  /* 0x80000020ff077424 */ /* 0x000fe200078e00ff */
[----:B------:R-:W-:Y:S01]  /*8790*/  R2UR UR4, R4 ;  /* 0x00000000040472ca */ /* 0x000fe200000e0000 */
[----:B------:R-:W-:Y:S01]  /*87a0*/  IMAD.MOV.U32 R11, RZ, RZ, -0x7fffffe0 ;  /* 0x80000020ff0b7424 */ /* 0x000fe200078e00ff */
[----:B------:R-:W-:Y:S01]  /*87b0*/  R2UR UR5, R5 ;  /* 0x00000000050572ca */ /* 0x000fe200000e0000 */
[----:B------:R-:W3:Y:S04]  /*87c0*/  LDL R110, [R1+0x3c] ;  /* 0x00003c00016e7983 */ /* 0x000ee80000100800 */
[----:B------:R-:W4:Y:S04]  /*87d0*/  LDL R106, [R1+0x30] ;  /* 0x00003000016a7983 */ /* 0x000f280000100800 */
[----:B------:R-:W5:Y:S04]  /*87e0*/  LDL R15, [R1+0x40] ;  /* 0x00004000010f7983 */ /* 0x000f680000100800 */
[----:B------:R-:W4:Y:S01]  /*87f0*/  LDL R108, [R1+0x24] ;  /* 0x00002400016c7983 */ /* 0x000f220000100800 */
[----:B------:R-:W-:Y:S01]  /*8800*/  QGMMA.64x32x32.F32.E4M3.E4M3 R88, gdesc[UR4], RZ, !UPT, gsb0 ;  /* 0x00600000045879f3 */ /* 0x000fe2000c0008ff */
[----:B------:R-:W-:Y:S01]  /*8810*/  VIADD R6, R8, 0x80 ;  /* 0x0000008008067836 */ /* 0x000fe20000000000 */
[----:B------:R-:W-:Y:S01]  /*8820*/  R2UR UR7, R7 ;  /* 0x00000000070772ca */ /* 0x000fe200000e0000 */
[----:B------:R-:W-:Y:S01]  /*8830*/  IMAD.MOV.U32 R13, RZ, RZ, -0x7fffffe0 ;  /* 0x80000020ff0d7424 */ /* 0x000fe200078e00ff */
[----:B------:R-:W-:Y:S01]  /*8840*/  R2UR UR4, R4 ;  /* 0x00000000040472ca */ /* 0x000fe200000e0000 */
[----:B--2---:R-:W0:Y:S01]  /*8850*/  LDC R0, c[0x0][0x448] ;  /* 0x00011200ff007b82 */ /* 0x004e220000000800 */
[----:B------:R-:W-:-:S02]  /*8860*/  R2UR UR6, R6 ;  /* 0x00000000060672ca */ /* 0x000fc400000e0000 */
        /* <DEDUP_REMOVED lines=30> */
[----:B------:R-:W-:Y:S02]  /*8a50*/  VIADD R6, R4, 0x2 ;  /* 0x0000000204067836 */ /* 0x000fe40000000000 */
[----:B------:R-:W-:Y:S02]  /*8a60*/  IMAD.MOV.U32 R11, RZ, RZ, -0x7fffffe0 ;  /* 0x80000020ff0b7424 */ /* 0x000fe400078e00ff */
[----:B------:R-:W-:Y:S01]  /*8a70*/  IMAD.MOV.U32 R7, RZ, RZ, -0x7fffffe0 ;  /* 0x80000020ff077424 */ /* 0x000fe200078e00ff */
[----:B------:R-:W-:Y:S02]  /*8a80*/  R2UR UR18, R10 ;  /* 0x000000000a1272ca */ /* 0x000fe400000e0000 */
[----:B------:R-:W-:-:S02]  /*8a90*/  R2UR UR19, R11 ;  /* 0x000000000b1372ca */ /* 0x000fc400000e0000 */
[----:B------:R-:W-:Y:S02]  /*8aa0*/  R2UR UR16, R6 ;  /* 0x00000000061072ca */ /* 0x000fe400000e0000 */
[----:B------:R-:W-:Y:S01]  /*8ab0*/  R2UR UR17, R7 ;  /* 0x00000000071172ca */ /* 0x000fe200000e0000 */
[----:B------:R-:W-:Y:S02]  /*8ac0*/  WARPGROUP.DEPBAR.LE gsb0, 0x0 ;  /* 0x00008000000079c5 */ /* 0x000fe40000010000 */
[----:B------:R-:W-:-:S10]  /*8ad0*/  WARPGROUP.ARRIVE ;  /* 0x00000000000079c5 */ /* 0x000fd40000000000 */
[----:B------:R-:W-:Y:S01]  /*8ae0*/  QGMMA.64x32x32.F32.E4M3.E4M3 R88, gdesc[UR16], R88, gsb0 ;  /* 0x00600000105879f3 */ /* 0x000fe20008000858 */
        /* <DEDUP_REMOVED lines=8> */
[----:B------:R-:W-:Y:S01]  /*8b70*/  QGMMA.64x32x32.F32.E4M3.E4M3 R72, gdesc[UR4], R72, gsb0 ;  /* 0x00600000044879f3 */ /* 0x000fe20008000848 */
[----:B------:R-:W-:Y:S02]  /*8b80*/  VIADD R10, R8, 0x102 ;  /* 0x00000102080a7836 */ /* 0x000fe40000000000 */
[----:B------:R-:W-:Y:S01]  /*8b90*/  IMAD.MOV.U32 R11, RZ, RZ, -0x7fffffe0 ;  /* 0x80000020ff0b7424 */ /* 0x000fe200078e00ff */
[----:B------:R-:W-:Y:S02]  /*8ba0*/  R2UR UR4, R6 ;  /* 0x00000000060472ca */ /* 0x000fe400000e0000 */
[----:B------:R-:W-:Y:S02]  /*8bb0*/  R2UR UR6, R10 ;  /* 0x000000000a0672ca */ /* 0x000fe400000e0000 */
[----:B------:R-:W-:Y:S02]  /*8bc0*/  R2UR UR7, R11 ;  /* 0x000000000b0772ca */ /* 0x000fe400000e0000 */
[----:B------:R-:W-:-:S02]  /*8bd0*/  R2UR UR5, R7 ;  /* 0x00000000070572ca */ /* 0x000fc400000e0000 */
[----:B0-----:R-:W-:-:S13]  /*8be0*/  ISETP.NE.AND P0, PT, R0, 0x1, PT ;  /* 0x000000010000780c */ /* 0x001fda0003f05270 */
[----:B------:R-:W0:Y:S08]  /*8bf0*/  @P0 LDC R9, c[0x0][0x44c] ;  /* 0x00011300ff090b82 */ /* 0x000e300000000800 */
[----:B------:R-:W1:Y:S01]  /*8c00*/  @P0 LDC R12, c[0x0][0x450] ;  /* 0x00011400ff0c0b82 */ /* 0x000e620000000800 */
[----:B------:R-:W-:Y:S02]  /*8c10*/  WARPGROUP.DEPBAR.LE gsb0, 0x0 ;  /* 0x00008000000079c5 */ /* 0x000fe40000010000 */
[----:B------:R-:W-:-:S06]  /*8c20*/  WARPGROUP.ARRIVE ;  /* 0x00000000000079c5 */ /* 0x000fcc0000000000 */
[----:B------:R-:W-:Y:S01]  /*8c30*/  QGMMA.64x32x32.F32.E4M3.E4M3 R56, gdesc[UR4], R56, gsb0 ;  /* 0x00600000043879f3 */ /* 0x000fe20008000838 */
[----:B---3--:R-:W-:-:S04]  /*8c40*/  IMAD.IADD R0, R14, 0x1, R110 ;  /* 0x000000010e007824 */ /* 0x008fc800078e026e */
[----:B0-----:R-:W-:-:S05]  /*8c50*/  @P0 IMAD.HI.U32 R9, R0, R9, RZ ;  /* 0x0000000900090227 */ /* 0x001fca00078e00ff */
[----:B-1----:R-:W-:-:S05]  /*8c60*/  @P0 SHF.R.U32.HI R0, RZ, R12, R9 ;  /* 0x0000000cff000219 */ /* 0x002fca0000011609 */
[----:B------:R-:W0:Y:S01]  /*8c70*/  SHFL.IDX PT, R14, R0, 0x1, 0x1c1f ;  /* 0x003c1f00000e7f89 */ /* 0x000e2200000e0000 */
[----:B------:R-:W-:Y:S02]  /*8c80*/  IMAD R9, R104, -0xa0, RZ ;  /* 0xffffff6068097824 */ /* 0x000fe400078e02ff */
[----:B------:R-:W-:Y:S02]  /*8c90*/  VIADD R10, R8, 0x182 ;  /* 0x00000182080a7836 */ /* 0x000fe40000000000 */
[----:B------:R-:W-:Y:S01]  /*8ca0*/  IMAD.MOV.U32 R11, RZ, RZ, -0x7fffffe0 ;  /* 0x80000020ff0b7424 */ /* 0x000fe200078e00ff */
[----:B-----5:R-:W-:Y:S01]  /*8cb0*/  IADD3 R9, -R15, 0xa1, R9 ;  /* 0x000000a10f097810 */ /* 0x020fe20007ffe109 */
[----:B----4-:R-:W-:Y:S01]  /*8cc0*/  IMAD R13, R104, -0xa0, R106 ;  /* 0xffffff60680d7824 */ /* 0x010fe200078e026a */
[----:B------:R-:W-:Y:S02]  /*8cd0*/  R2UR UR6, R10 ;  /* 0x000000000a0672ca */ /* 0x000fe400000e0000 */
[----:B------:R-:W-:-:S02]  /*8ce0*/  R2UR UR7, R11 ;  /* 0x000000000b0772ca */ /* 0x000fc400000e0000 */
[----:B------:R-:W-:Y:S02]  /*8cf0*/  R2UR UR4, R6 ;  /* 0x00000000060472ca */ /* 0x000fe400000e0000 */
[----:B------:R-:W-:Y:S02]  /*8d00*/  R2UR UR5, R7 ;  /* 0x00000000070572ca */ /* 0x000fe400000e0000 */
[----:B------:R-:W-:Y:S02]  /*8d10*/  IADD3 R13, -R15, 0xa0, R13 ;  /* 0x000000a00f0d7810 */ /* 0x000fe40007ffe10d */
[----:B------:R-:W-:-:S04]  /*8d20*/  IADD3 R12, -R108, R9, R106 ;  /* 0x000000096c0c7210 */ /* 0x000fc80007ffe16a */
[----:B0-----:R-:W-:-:S04]  /*8d30*/  VIADDMNMX R14, R14, R12, R13, PT ;  /* 0x0000000c0e0e7246 */ /* 0x001fc8000380010d */
[C---:B------:R-:W-:Y:S02]  /*8d40*/  ISETP.GT.AND P3, PT, R14.reuse, RZ, PT ;  /* 0x000000ff0e00720c */ /* 0x040fe40003f64270 */
[C---:B------:R-:W-:Y:S02]  /*8d50*/  ISETP.GT.AND P4, PT, R14.reuse, 0x1, PT ;  /* 0x000000010e00780c */ /* 0x040fe40003f84270 */
[----:B------:R-:W-:Y:S02]  /*8d60*/  ISETP.GT.AND P5, PT, R14, 0x8, PT ;  /* 0x000000080e00780c */ /* 0x000fe40003fa4270 */
[----:B------:R-:W-:Y:S01]  /*8d70*/  FSEL R15, R90, -INF , P3 ;  /* 0xff8000005a0f7808 */ /* 0x000fe20001800000 */
[----:B------:R-:W-:Y:S02]  /*8d80*/  WARPGROUP.DEPBAR.LE gsb0, 0x0 ;  /* 0x00008000000079c5 */ /* 0x000fe40000010000 */
[----:B------:R-:W-:Y:S01]  /*8d90*/  WARPGROUP.ARRIVE ;  /* 0x00000000000079c5 */ /* 0x000fe20000000000 */
[----:B------:R-:W-:-:S05]  /*8da0*/  FSEL R91, R91, -INF , P4 ;  /* 0xff8000005b5b7808 */ /* 0x000fca0002000000 */
[----:B------:R-:W-:Y:S01]  /*8db0*/  QGMMA.64x32x32.F32.E4M3.E4M3 R40, gdesc[UR4], R40, gsb0 ;  /* 0x00600000042879f3 */ /* 0x000fe20008000828 */
        /* <DEDUP_REMOVED lines=32> */
[----:B------:R-:W-:Y:S01]  /*8fc0*/  FMNMX.FTZ R20, R79, R20, !PT ;  /* 0x000000144f147209 */ /* 0x000fe20007810000 */
[----:B------:R-:W-:Y:S02]  /*8fd0*/  VIADD R8, R8, 0x202 ;  /* 0x0000020208087836 */ /* 0x000fe40000000000 */
[----:B------:R-:W-:Y:S01]  /*8fe0*/  IMAD.MOV.U32 R9, RZ, RZ, -0x7fffffe0 ;  /* 0x80000020ff097424 */ /* 0x000fe200078e00ff */
[----:B------:R-:W-:Y:S02]  /*8ff0*/  ISETP.GT.AND P4, PT, R14, 0x38, PT ;  /* 0x000000380e00780c */ /* 0x000fe40003f84270 */
[----:B------:R-:W-:-:S02]  /*9000*/  FSEL R83, R83, -INF , P3 ;  /* 0xff80000053537808 */ /* 0x000fc40001800000 */
[----:B------:R-:W-:Y:S02]  /*9010*/  FMNMX.FTZ R20, R111, R20, !PT ;  /* 0x000000146f147209 */ /* 0x000fe40007810000 */
[----:B------:R-:W-:Y:S02]  /*9020*/  R2UR UR6, R8 ;  /* 0x00000000080672ca */ /* 0x000fe400000e0000 */
[----:B------:R-:W-:Y:S02]  /*9030*/  R2UR UR7, R9 ;  /* 0x00000000090772ca */ /* 0x000fe400000e0000 */
[----:B------:R-:W-:Y:S02]  /*9040*/  R2UR UR4, R6 ;  /* 0x00000000060472ca */ /* 0x000fe400000e0000 */
[----:B------:R-:W-:Y:S02]  /*9050*/  R2UR UR5, R7 ;  /* 0x00000000070572ca */ /* 0x000fe400000e0000 */
[----:B------:R-:W-:-:S02]  /*9060*/  ISETP.GT.AND P3, PT, R14, 0x39, PT ;  /* 0x000000390e00780c */ /* 0x000fc40003f64270 */
[----:B------:R-:W-:Y:S02]  /*9070*/  FSEL R9, R86, -INF , P4 ;  /* 0xff80000056097808 */ /* 0x000fe40002000000 */
[----:B------:R-:W-:Y:S01]  /*9080*/  FMNMX.FTZ R20, R83, R20, !PT ;  /* 0x0000001453147209 */ /* 0x000fe20007810000 */
[----:B------:R-:W-:Y:S02]  /*9090*/  WARPGROUP.DEPBAR.LE gsb0, 0x0 ;  /* 0x00008000000079c5 */ /* 0x000fe40000010000 */
[C---:B------:R-:W-:Y:S02]  /*90a0*/  ISETP.GT.AND P4, PT, R14.reuse, 0x40, PT ;  /* 0x000000400e00780c */ /* 0x040fe40003f84270 */
[----:B------:R-:W-:Y:S02]  /*90b0*/  FSEL R87, R87, -INF , P3 ;  /* 0xff80000057577808 */ /* 0x000fe40001800000 */
[----:B------:R-:W-:Y:S01]  /*90c0*/  FMNMX.FTZ R20, R9, R20, !PT ;  /* 0x0000001409147209 */ /* 0x000fe20007810000 */
[----:B------:R-:W-:Y:S01]  /*90d0*/  WARPGROUP.ARRIVE ;  /* 0x00000000000079c5 */ /* 0x000fe20000000000 */
[----:B------:R-:W-:-:S02]  /*90e0*/  ISETP.GT.AND P3, PT, R14, 0x41, PT ;  /* 0x000000410e00780c */ /* 0x000fc40003f64270 */
[----:B------:R-:W-:Y:S02]  /*90f0*/  FSEL R113, R58, -INF , P4 ;  /* 0xff8000003a717808 */ /* 0x000fe40002000000 */
[----:B------:R-:W-:Y:S01]  /*9100*/  FMNMX.FTZ R20, R87, R20, !PT ;  /* 0x0000001457147209 */ /* 0x000fe20007810000 */
[----:B------:R-:W-:Y:S01]  /*9110*/  QGMMA.64x32x32.F32.E4M3.E4M3 R24, gdesc[UR4], R24, gsb0 ;  /* 0x00600000041879f3 */ /* 0x000fe20008000818 */
[C---:B------:R-:W-:Y:S02]  /*9120*/  ISETP.GT.AND P4, PT, R14.reuse, 0x48, PT ;  /* 0x000000480e00780c */ /* 0x040fe40003f84270 */
[----:B------:R-:W-:Y:S02]  /*9130*/  FSEL R59, R59, -INF , P3 ;  /* 0xff8000003b3b7808 */ /* 0x000fe40001800000 */
[----:B------:R-:W-:Y:S02]  /*9140*/  FMNMX.FTZ R20, R113, R20, !PT ;  /* 0x0000001471147209 */ /* 0x000fe40007810000 */
[----:B------:R-:W-:-:S02]  /*9150*/  ISETP.GT.AND P3, PT, R14, 0x49, PT ;  /* 0x000000490e00780c */ /* 0x000fc40003f64270 */
[----:B------:R-:W-:Y:S02]  /*9160*/  FSEL R115, R62, -INF , P4 ;  /* 0xff8000003e737808 */ /* 0x000fe40002000000 */
[----:B------:R-:W-:Y:S02]  /*9170*/  FMNMX.FTZ R20, R59, R20, !PT ;  /* 0x000000143b147209 */ /* 0x000fe40007810000 */
        /* <DEDUP_REMOVED lines=38> */
[----:B------:R-:W-:Y:S01]  /*93e0*/  FMNMX.FTZ R20, R127, R20, !PT ;  /* 0x000000147f147209 */ /* 0x000fe20007810000 */
[----:B------:R-:W-:Y:S02]  /*93f0*/  WARPGROUP.DEPBAR.LE gsb0, 0x0 ;  /* 0x00008000000079c5 */ /* 0x000fe40000010000 */
        /* <DEDUP_REMOVED lines=21> */
[----:B------:R-:W-:Y:S02]  /*9550*/  FSEL R39, R39, -INF , P3 ;  /* 0xff80000027277808 */ /* 0x000fe40001800000 */
[----:B------:R-:W-:-:S04]  /*9560*/  FMNMX.FTZ R20, R135, R20, !PT ;  /* 0x0000001487147209 */ /* 0x000fc80007810000 */
[----:B------:R-:W-:-:S05]  /*9570*/  FMNMX.FTZ R20, R39, R20, !PT ;  /* 0x0000001427147209 */ /* 0x000fca0007810000 */
[----:B------:R-:W0:Y:S04]  /*9580*/  SHFL.BFLY PT, R137, R20, 0x2, 0x1f ;  /* 0x0c401f0014897f89 */ /* 0x000e2800000e0000 */
[----:B------:R-:W1:Y:S01]  /*9590*/  SHFL.IDX PT, R0, R0, RZ, 0x1c1f ;  /* 0x001c1fff00007589 */ /* 0x000e6200000e0000 */
[----:B0-----:R-:W-:-:S05]  /*95a0*/  FMNMX.FTZ R14, R20, R137, !PT ;  /* 0x00000089140e7209 */ /* 0x001fca0007810000 */
[----:B------:R-:W0:Y:S01]  /*95b0*/  SHFL.BFLY PT, R137, R14, 0x1, 0x1f ;  /* 0x0c201f000e897f89 */ /* 0x000e2200000e0000 */
[----:B-1----:R-:W-:-:S04]  /*95c0*/  VIADDMNMX R12, R0, R12, R13, PT ;  /* 0x0000000c000c7246 */ /* 0x002fc8000380010d */
[C---:B------:R-:W-:Y:S02]  /*95d0*/  ISETP.GT.AND P4, PT, R12.reuse, 0x1, PT ;  /* 0x000000010c00780c */ /* 0x040fe40003f84270 */
[----:B------:R-:W-:Y:S02]  /*95e0*/  ISETP.GT.AND P5, PT, R12, 0x8, PT ;  /* 0x000000080c00780c */ /* 0x000fe40003fa4270 */
[----:B0-----:R-:W-:-:S04]  /*95f0*/  FMNMX.FTZ R8, R14, R137, !PT ;  /* 0x000000890e087209 */ /* 0x001fc80007810000 */
[----:B------:R-:W-:Y:S01]  /*9600*/  FSETP.NEU.FTZ.AND P3, PT, R8, -INF , PT ;  /* 0xff8000000800780b */ /* 0x000fe20003f7d000 */
[----:B------:R-:W-:-:S05]  /*9610*/  FFMA.FTZ R137, R2, R8, -8 ;  /* 0xc100000002897423 */ /* 0x000fca0000010008 */
[----:B------:R-:W-:Y:S02]  /*9620*/  FSEL R137, R137, RZ, P3 ;  /* 0x000000ff89897208 */ /* 0x000fe40001800000 */
[----:B------:R-:W-:-:S03]  /*9630*/  ISETP.GT.AND P3, PT, R12, RZ, PT ;  /* 0x000000ff0c00720c */ /* 0x000fc60003f64270 */
[C-C-:B------:R-:W-:Y:S01]  /*9640*/  FFMA.FTZ R10, R2.reuse, R15, -R137.reuse ;  /* 0x0000000f020a7223 */ /* 0x140fe20000010889 */
[----:B------:R-:W-:-:S01]  /*9650*/  FFMA.FTZ R15, R2, R91, -R137 ;  /* 0x0000005b020f7223 */ /* 0x000fc20000010889 */
[----:B------:R-:W-:Y:S02]  /*9660*/  FSEL R91, R88, -INF , P3 ;  /* 0xff800000585b7808 */ /* 0x000fe40001800000 */
[----:B------:R-:W-:Y:S01]  /*9670*/  FSEL R89, R89, -INF , P4 ;  /* 0xff80000059597808 */ /* 0x000fe20002000000 */
[C-C-:B------:R-:W-:Y:S01]  /*9680*/  FFMA.FTZ R26, R2.reuse, R21, -R137.reuse ;  /* 0x00000015021a7223 */ /* 0x140fe20000010889 */
[----:B------:R-:W-:-:S01]  /*9690*/  FFMA.FTZ R21, R2, R95, -R137 ;  /* 0x0000005f02157223 */ /* 0x000fc20000010889 */
[----:B------:R-:W-:Y:S02]  /*96a0*/  ISETP.GT.AND P3, PT, R12, 0x9, PT ;  /* 0x000000090c00780c */ /* 0x000fe40003f64270 */
[----:B------:R-:W-:Y:S02]  /*96b0*/  FSEL R95, R92, -INF , P5 ;  /* 0xff8000005c5f7808 */ /* 0x000fe40002800000 */
[----:B------:R-:W-:Y:S01]  /*96c0*/  FMNMX.FTZ R0, R91, R89, !PT ;  /* 0x000000595b007209 */ /* 0x000fe20007810000 */
[----:B------:R-:W-:-:S01]  /*96d0*/  FFMA.FTZ R99, R2, R99, -R137 ;  /* 0x0000006302637223 */ /* 0x000fc20000010889 */
[----:B------:R-:W-:-:S02]  /*96e0*/  ISETP.GT.AND P4, PT, R12, 0x10, PT ;  /* 0x000000100c00780c */ /* 0x000fc40003f84270 */
[----:B------:R-:W-:Y:S02]  /*96f0*/  FSEL R93, R93, -INF , P3 ;  /* 0xff8000005d5d7808 */ /* 0x000fe40001800000 */
[----:B------:R-:W-:Y:S01]  /*9700*/  FMNMX.FTZ R0, R95, R0, !PT ;  /* 0x000000005f007209 */ /* 0x000fe20007810000 */
[----:B------:R0:W-:Y:S01]  /*9710*/  MUFU.EX2 R13, R99 ;  /* 0x00000063000d7308 */ /* 0x0001e20000000800 */
[----:B------:R-:W-:Y:S02]  /*9720*/  ISETP.GT.AND P3, PT, R12, 0x11, PT ;  /* 0x000000110c00780c */ /* 0x000fe40003f64270 */
[----:B------:R-:W-:Y:S02]  /*9730*/  FMNMX.FTZ R0, R93, R0, !PT ;  /* 0x000000005d007209 */ /* 0x000fe40007810000 */
[----:B------:R-:W-:Y:S02]  /*9740*/  FSEL R97, R97, -INF , P3 ;  /* 0xff80000061617808 */ /* 0x000fe40001800000 */
[----:B0-----:R-:W-:-:S02]  /*9750*/  FSEL R99, R96, -INF , P4 ;  /* 0xff80000060637808 */ /* 0x001fc40002000000 */
[C---:B------:R-:W-:Y:S02]  /*9760*/  ISETP.GT.AND P4, PT, R12.reuse, 0x18, PT ;  /* 0x000000180c00780c */ /* 0x040fe40003f84270 */
[----:B------:R-:W-:Y:S01]  /*9770*/  FMNMX.FTZ R0, R99, R0, !PT ;  /* 0x0000000063007209 */ /* 0x000fe20007810000 */
[----:B------:R0:W-:Y:S01]  /*9780*/  MUFU.EX2 R14, R26 ;  /* 0x0000001a000e7308 */ /* 0x0001e20000000800 */
[----:B------:R-:W-:Y:S02]  /*9790*/  ISETP.GT.AND P3, PT, R12, 0x19, PT ;  /* 0x000000190c00780c */ /* 0x000fe40003f64270 */
[----:B------:R-:W-:Y:S02]  /*97a0*/  FMNMX.FTZ R0, R97, R0, !PT ;  /* 0x0000000061007209 */ /* 0x000fe40007810000 */
[----:B------:R-:W-:Y:S01]  /*97b0*/  FSEL R101, R101, -INF , P3 ;  /* 0xff80000065657808 */ /* 0x000fe20001800000 */
[----:B0-----:R-:W-:Y:S01]  /*97c0*/  FFMA.FTZ R26, R2, R103, -R137 ;  /* 0x00000067021a7223 */ /* 0x001fe20000010889 */
[----:B------:R-:W-:-:S02]  /*97d0*/  FSEL R103, R100, -INF , P4 ;  /* 0xff80000064677808 */ /* 0x000fc40002000000 */
[----:B------:R-:W-:Y:S02]  /*97e0*/  ISETP.GT.AND P3, PT, R12, 0x20, PT ;  /* 0x000000200c00780c */ /* 0x000fe40003f64270 */
[----:B------:R-:W-:Y:S01]  /*97f0*/  FMNMX.FTZ R0, R103, R0, !PT ;  /* 0x0000000067007209 */ /* 0x000fe20007810000 */
[----:B------:R-:W-:Y:S01]  /*9800*/  FFMA.FTZ R20, R2, R105, -R137 ;  /* 0x0000006902147223 */ /* 0x000fe20000010889 */
[----:B------:R-:W-:Y:S02]  /*9810*/  ISETP.GT.AND P4, PT, R12, 0x21, PT ;  /* 0x000000210c00780c */ /* 0x000fe40003f84270 */
[----:B------:R-:W-:Y:S02]  /*9820*/  FSEL R105, R72, -INF , P3 ;  /* 0xff80000048697808 */ /* 0x000fe40001800000 */
[----:B------:R-:W-:Y:S02]  /*9830*/  FMNMX.FTZ R0, R101, R0, !PT ;  /* 0x0000000065007209 */ /* 0x000fe40007810000 */
[----:B------:R-:W-:-:S02]  /*9840*/  ISETP.GT.AND P3, PT, R12, 0x28, PT ;  /* 0x000000280c00780c */ /* 0x000fc40003f64270 */
[----:B------:R-:W-:Y:S02]  /*9850*/  FSEL R73, R73, -INF , P4 ;  /* 0xff80000049497808 */ /* 0x000fe40002000000 */
[----:B------:R-:W-:Y:S01]  /*9860*/  FMNMX.FTZ R0, R105, R0, !PT ;  /* 0x0000000069007209 */ /* 0x000fe20007810000 */
[----:B------:R-:W-:-:S01]  /*9870*/  FFMA.FTZ R30, R2, R107, -R137 ;  /* 0x0000006b021e7223 */ /* 0x000fc20000010889 */
[----:B------:R-:W-:Y:S02]  /*9880*/  ISETP.GT.AND P4, PT, R12, 0x29, PT ;  /* 0x000000290c00780c */ /* 0x000fe40003f84270 */
[----:B------:R-:W-:Y:S02]  /*9890*/  FSEL R107, R76, -INF , P3 ;  /* 0xff8000004c6b7808 */ /* 0x000fe40001800000 */
[----:B------:R-:W-:Y:S02]  /*98a0*/  FMNMX.FTZ R0, R73, R0, !PT ;  /* 0x0000000049007209 */ /* 0x000fe40007810000 */
[----:B------:R-:W-:-:S02]  /*98b0*/  ISETP.GT.AND P3, PT, R12, 0x30, PT ;  /* 0x000000300c00780c */ /* 0x000fc40003f64270 */
[----:B------:R-:W-:Y:S02]  /*98c0*/  FSEL R77, R77, -INF , P4 ;  /* 0xff8000004d4d7808 */ /* 0x000fe40002000000 */
        /* <DEDUP_REMOVED lines=12> */
[----:B------:R-:W-:-:S02]  /*9990*/  FSEL R85, R85, -INF , P4 ;  /* 0xff80000055557808 */ /* 0x000fc40002000000 */
[C---:B------:R-:W-:Y:S02]  /*99a0*/  ISETP.GT.AND P3, PT, R12.reuse, 0x40, PT ;  /* 0x000000400c00780c */ /* 0x040fe40003f64270 */
        /* <DEDUP_REMOVED lines=77> */
[----:B------:R-:W-:-:S04]  /*9e80*/  FMNMX.FTZ R0, R121, R0, !PT ;  /* 0x0000000079007209 */ /* 0x000fc80007810000 */
[----:B------:R-:W-:Y:S01]  /*9e90*/  FMNMX.FTZ R0, R37, R0, !PT ;  /* 0x0000000025007209 */ /* 0x000fe20007810000 */
[----:B------:R-:W-:-:S04]  /*9ea0*/  FFMA.FTZ R12, R2, R123, -R137 ;  /* 0x0000007b020c7223 */ /* 0x000fc80000010889 */
[----:B------:R-:W0:Y:S02]  /*9eb0*/  SHFL.BFLY PT, R123, R0, 0x2, 0x1f ;  /* 0x0c401f00007b7f89 */ /* 0x000e2400000e0000 */
[----:B0-----:R-:W-:-:S05]  /*9ec0*/  FMNMX.FTZ R123, R0, R123, !PT ;  /* 0x0000007b007b7209 */ /* 0x001fca0007810000 */
[----:B------:R-:W0:Y:S01]  /*9ed0*/  SHFL.BFLY PT, R0, R123, 0x1, 0x1f ;  /* 0x0c201f007b007f89 */ /* 0x000e2200000e0000 */
[----:B------:R-:W-:Y:S08]  /*9ee0*/  MUFU.EX2 R10, R10 ;  /* 0x0000000a000a7308 */ /* 0x000ff00000000800 */
[----:B------:R-:W1:Y:S01]  /*9ef0*/  MUFU.EX2 R15, R15 ;  /* 0x0000000f000f7308 */ /* 0x000e620000000800 */
[----:B0-----:R-:W-:-:S04]  /*9f00*/  FMNMX.FTZ R0, R123, R0, !PT ;  /* 0x000000007b007209 */ /* 0x001fc80007810000 */
[----:B------:R-:W-:Y:S01]  /*9f10*/  FSETP.NEU.FTZ.AND P3, PT, R0, -INF , PT ;  /* 0xff8000000000780b */ /* 0x000fe20003f7d000 */
[----:B------:R-:W-:-:S05]  /*9f20*/  FFMA.FTZ R56, R2, R0, -8 ;  /* 0xc100000002387423 */ /* 0x000fca0000010000 */
[----:B------:R-:W-:Y:S01]  /*9f30*/  FSEL R56, R56, RZ, P3 ;  /* 0x000000ff38387208 */ /* 0x000fe20001800000 */
[----:B------:R-:W0:Y:S04]  /*9f40*/  MUFU.EX2 R21, R21 ;  /* 0x0000001500157308 */ /* 0x000e280000000800 */
[----:B------:R-:W-:-:S01]  /*9f50*/  FFMA.FTZ R58, R2, R91, -R56 ;  /* 0x0000005b023a7223 */ /* 0x000fc20000010838 */
[C-C-:B------:R-:W-:Y:S01]  /*9f60*/  FFMA.FTZ R89, R2.reuse, R89, -R56.reuse ;  /* 0x0000005902597223 */ /* 0x140fe20000010838 */
[----:B------:R-:W-:-:S01]  /*9f70*/  FFMA.FTZ R60, R2, R95, -R56 ;  /* 0x0000005f023c7223 */ /* 0x000fc20000010838 */
[C-C-:B------:R-:W-:Y:S01]  /*9f80*/  FFMA.FTZ R91, R2.reuse, R93, -R56.reuse ;  /* 0x0000005d025b7223 */ /* 0x140fe20000010838 */
[----:B------:R-:W-:-:S02]  /*9f90*/  FFMA.FTZ R93, R2, R97, -R56 ;  /* 0x00000061025d7223 */ /* 0x000fc40000010838 */
[----:B------:R-:W-:Y:S01]  /*9fa0*/  MUFU.EX2 R58, R58 ;  /* 0x0000003a003a7308 */ /* 0x000fe20000000800 */
[----:B------:R-:W-:-:S01]  /*9fb0*/  FFMA.FTZ R97, R2, R77, -R56 ;  /* 0x0000004d02617223 */ /* 0x000fc20000010838 */
[C-C-:B------:R-:W-:Y:S01]  /*9fc0*/  FFMA.FTZ R77, R2.reuse, R81, -R56.reuse ;  /* 0x00000051024d7223 */ /* 0x140fe20000010838 */
[----:B------:R-:W-:-:S05]  /*9fd0*/  FFMA.FTZ R81, R2, R85, -R56 ;  /* 0x0000005502517223 */ /* 0x000fca0000010838 */
[----:B------:R-:W2:Y:S01]  /*9fe0*/  MUFU.EX2 R89, R89 ;  /* 0x0000005900597308 */ /* 0x000ea20000000800 */
[----:B------:R-:W-:-:S01]  /*9ff0*/  FFMA.FTZ R85, R2, R61, -R56 ;  /* 0x0000003d02557223 */ /* 0x000fc20000010838 */
[C-C-:B------:R-:W-:Y:S01]  /*a000*/  FFMA.FTZ R62, R2.reuse, R99, -R56.reuse ;  /* 0x00000063023e7223 */ /* 0x140fe20000010838 */
[----:B------:R-:W-:-:S05]  /*a010*/  FFMA.FTZ R61, R2, R87, -R56 ;  /* 0x00000057023d7223 */ /* 0x000fca0000010838 */
[----:B------:R-:W3:Y:S01]  /*a020*/  MUFU.EX2 R20, R20 ;  /* 0x0000001400147308 */ /* 0x000ee20000000800 */
[----:B-1----:R-:W-:-:S01]  /*a030*/  FADD.FTZ R87, R10, R15 ;  /* 0x0000000f0a577221 */ /* 0x002fc20000010000 */
[----:B------:R-:W-:-:S06]  /*a040*/  FFMA.FTZ R11, R2, R11, -R137 ;  /* 0x0000000b020b7223 */ /* 0x000fcc0000010889 */
[----:B------:R-:W1:Y:S01]  /*a050*/  MUFU.EX2 R60, R60 ;  /* 0x0000003c003c7308 */ /* 0x000e620000000800 */
[----:B------:R-:W-:-:S01]  /*a060*/  FADD.FTZ R82, R14, R87 ;  /* 0x000000570e527221 */ /* 0x000fc20000010000 */
[----:B------:R-:W-:-:S06]  /*a070*/  FFMA.FTZ R64, R2, R103, -R56 ;  /* 0x0000006702407223 */ /* 0x000fcc0000010838 */
[----:B------:R-:W4:Y:S01]  /*a080*/  MUFU.EX2 R91, R91 ;  /* 0x0000005b005b7308 */ /* 0x000f220000000800 */
[----:B0-----:R-:W-:-:S01]  /*a090*/  FADD.FTZ R87, R21, R82 ;  /* 0x0000005215577221 */ /* 0x001fc20000010000 */
[----:B------:R-:W-:Y:S01]  /*a0a0*/  FFMA.FTZ R80, R2, R69, -R56 ;  /* 0x0000004502507223 */ /* 0x000fe20000010838 */
[----:B--2---:R-:W-:-:S05]  /*a0b0*/  FADD.FTZ R69, R58, R89 ;  /* 0x000000593a457221 */ /* 0x004fca0000010000 */
[----:B------:R-:W0:Y:S01]  /*a0c0*/  MUFU.EX2 R62, R62 ;  /* 0x0000003e003e7308 */ /* 0x000e220000000800 */
[----:B------:R-:W-:-:S01]  /*a0d0*/  FFMA.FTZ R95, R2, R101, -R56 ;  /* 0x00000065025f7223 */ /* 0x000fc20000010838 */
[----:B---3--:R-:W-:-:S06]  /*a0e0*/  FADD.FTZ R84, R20, R87 ;  /* 0x0000005714547221 */ /* 0x008fcc0000010000 */
[----:B------:R-:W2:Y:S01]  /*a0f0*/  MUFU.EX2 R11, R11 ;  /* 0x0000000b000b7308 */ /* 0x000ea20000000800 */
[----:B------:R-:W-:-:S01]  /*a100*/  FFMA.FTZ R75, R2, R75, -R137 ;  /* 0x0000004b024b7223 */ /* 0x000fc20000010889 */
[----:B-1----:R-:W-:-:S06]  /*a110*/  FADD.FTZ R86, R60, R69 ;  /* 0x000000453c567221 */ /* 0x002fcc0000010000 */
[----:B------:R-:W1:Y:S01]  /*a120*/  MUFU.EX2 R93, R93 ;  /* 0x0000005d005d7308 */ /* 0x000e620000000800 */
[----:B------:R-:W-:-:S01]  /*a130*/  FFMA.FTZ R66, R2, R105, -R56 ;  /* 0x0000006902427223 */ /* 0x000fc20000010838 */
[----:B------:R-:W-:Y:S01]  /*a140*/  FADD.FTZ R88, R13, R84 ;  /* 0x000000540d587221 */ /* 0x000fe20000010000 */
[----:B------:R-:W-:-:S05]  /*a150*/  FFMA.FTZ R84, R2, R45, -R56 ;  /* 0x0000002d02547223 */ /* 0x000fca0000010838 */
[----:B------:R-:W3:Y:S01]  /*a160*/  MUFU.EX2 R26, R26 ;  /* 0x0000001a001a7308 */ /* 0x000ee20000000800 */
[----:B----4-:R-:W-:-:S01]  /*a170*/  FADD.FTZ R45, R91, R86 ;  /* 0x000000565b2d7221 */ /* 0x010fc20000010000 */
[----:B------:R-:W-:-:S06]  /*a180*/  FFMA.FTZ R73, R2, R73, -R56 ;  /* 0x0000004902497223 */ /* 0x000fcc0000010838 */
[----:B------:R-:W4:Y:S01]  /*a190*/  MUFU.EX2 R64, R64 ;  /* 0x0000004000407308 */ /* 0x000f220000000800 */
[----:B------:R-:W-:-:S01]  /*a1a0*/  FFMA.FTZ R79, R2, R79, -R137 ;  /* 0x0000004f024f7223 */ /* 0x000fc20000010889 */
[----:B0-----:R-:W-:-:S06]  /*a1b0*/  FADD.FTZ R86, R62, R45 ;  /* 0x0000002d3e567221 */ /* 0x001fcc0000010000 */
[----:B------:R-:W0:Y:S01]  /*a1c0*/  MUFU.EX2 R30, R30 ;  /* 0x0000001e001e7308 */ /* 0x000e220000000800 */
[----:B------:R-:W-:-:S07]  /*a1d0*/  FFMA.FTZ R68, R2, R107, -R56 ;  /* 0x0000006b02447223 */ /* 0x000fce0000010838 */
[----:B------:R-:W5:Y:S01]  /*a1e0*/  MUFU.EX2 R95, R95 ;  /* 0x0000005f005f7308 */ /* 0x000f620000000800 */
[----:B--2---:R-:W-:-:S01]  /*a1f0*/  FADD.FTZ R69, R11, R88 ;  /* 0x000000580b457221 */ /* 0x004fc20000010000 */
[----:B-1----:R-:W-:-:S06]  /*a200*/  FADD.FTZ R45, R93, R86 ;  /* 0x000000565d2d7221 */ /* 0x002fcc0000010000 */
[----:B------:R-:W1:Y:S08]  /*a210*/  MUFU.EX2 R75, R75 ;  /* 0x0000004b004b7308 */ /* 0x000e700000000800 */
[----:B------:R-:W2:Y:S01]  /*a220*/  MUFU.EX2 R66, R66 ;  /* 0x0000004200427308 */ /* 0x000ea20000000800 */
[----:B---3--:R-:W-:-:S01]  /*a230*/  FADD.FTZ R87, R26, R69 ;  /* 0x000000451a577221 */ /* 0x008fc20000010000 */
[----:B------:R-:W-:-:S06]  /*a240*/  FFMA.FTZ R83, R2, R83, -R137 ;  /* 0x0000005302537223 */ /* 0x000fcc0000010889 */
[----:B------:R-:W3:Y:S01]  /*a250*/  MUFU.EX2 R34, R34 ;  /* 0x0000002200227308 */ /* 0x000ee20000000800 */
[----:B----4-:R-:W-:-:S01]  /*a260*/  FADD.FTZ R86, R64, R45 ;  /* 0x0000002d40567221 */ /* 0x010fc20000010000 */
[----:B------:R-:W-:-:S06]  /*a270*/  FFMA.FTZ R70, R2, R109, -R56 ;  /* 0x0000006d02467223 */ /* 0x000fcc0000010838 */
[----:B------:R-:W4:Y:S01]  /*a280*/  MUFU.EX2 R73, R73 ;  /* 0x0000004900497308 */ /* 0x000f220000000800 */
[----:B------:R-:W-:-:S01]  /*a290*/  FFMA.FTZ R69, R2, R49, -R56 ;  /* 0x0000003102457223 */ /* 0x000fc20000010838 */
[----:B0-----:R-:W-:Y:S01]  /*a2a0*/  FADD.FTZ R88, R30, R87 ;  /* 0x000000571e587221 */ /* 0x001fe20000010000 */
[----:B------:R-:W-:-:S05]  /*a2b0*/  FFMA.FTZ R49, R2, R25, -R56 ;  /* 0x0000001902317223 */ /* 0x000fca0000010838 */
[----:B------:R-:W0:Y:S01]  /*a2c0*/  MUFU.EX2 R79, R79 ;  /* 0x0000004f004f7308 */ /* 0x000e220000000800 */
[----:B------:R-:W-:-:S01]  /*a2d0*/  FFMA.FTZ R9, R2, R9, -R137 ;  /* 0x0000000902097223 */ /* 0x000fc20000010889 */
[----:B-----5:R-:W-:-:S06]  /*a2e0*/  FADD.FTZ R25, R95, R86 ;  /* 0x000000565f197221 */ /* 0x020fcc0000010000 */
[----:B------:R-:W5:Y:S01]  /*a2f0*/  MUFU.EX2 R68, R68 ;  /* 0x0000004400447308 */ /* 0x000f620000000800 */
[----:B-1----:R-:W-:-:S01]  /*a300*/  FADD.FTZ R45, R75, R88 ;  /* 0x000000584b2d7221 */ /* 0x002fc20000010000 */
[----:B--2---:R-:W-:-:S06]  /*a310*/  FADD.FTZ R86, R66, R25 ;  /* 0x0000001942567221 */ /* 0x004fcc0000010000 */
[----:B------:R-:W1:Y:S01]  /*a320*/  MUFU.EX2 R38, R38 ;  /* 0x0000002600267308 */ /* 0x000e620000000800 */
[----:B------:R-:W-:-:S07]  /*a330*/  FFMA.FTZ R74, R2, R111, -R56 ;  /* 0x0000006f024a7223 */ /* 0x000fce0000010838 */
[----:B------:R-:W2:Y:S01]  /*a340*/  MUFU.EX2 R97, R97 ;  /* 0x0000006100617308 */ /* 0x000ea20000000800 */
[----:B---3--:R-:W-:-:S01]  /*a350*/  FADD.FTZ R88, R34, R45 ;  /* 0x0000002d22587221 */ /* 0x008fc20000010000 */
[----:B----4-:R-:W-:-:S06]  /*a360*/  FADD.FTZ R87, R73, R86 ;  /* 0x0000005649577221 */ /* 0x010fcc0000010000 */
[----:B------:R-:W3:Y:S08]  /*a370*/  MUFU.EX2 R83, R83 ;  /* 0x0000005300537308 */ /* 0x000ef00000000800 */
[----:B------:R-:W4:Y:S01]  /*a380*/  MUFU.EX2 R70, R70 ;  /* 0x0000004600467308 */ /* 0x000f220000000800 */
[----:B0-----:R-:W-:-:S01]  /*a390*/  FADD.FTZ R25, R79, R88 ;  /* 0x000000584f197221 */ /* 0x001fc20000010000 */
[----:B------:R-:W-:-:S06]  /*a3a0*/  FFMA.FTZ R59, R2, R59, -R137 ;  /* 0x0000003b023b7223 */ /* 0x000fcc0000010889 */
[----:B------:R-:W0:Y:S01]  /*a3b0*/  MUFU.EX2 R9, R9 ;  /* 0x0000000900097308 */ /* 0x000e220000000800 */
[----:B-----5:R-:W-:-:S01]  /*a3c0*/  FADD.FTZ R86, R68, R87 ;  /* 0x0000005744567221 */ /* 0x020fc20000010000 */
[----:B------:R-:W-:-:S06]  /*a3d0*/  FFMA.FTZ R72, R2, R139, -R56 ;  /* 0x0000008b02487223 */ /* 0x000fcc0000010838 */
[----:B------:R-:W5:Y:S01]  /*a3e0*/  MUFU.EX2 R77, R77 ;  /* 0x0000004d004d7308 */ /* 0x000f620000000800 */
[----:B-1----:R-:W-:-:S01]  /*a3f0*/  FADD.FTZ R88, R38, R25 ;  /* 0x0000001926587221 */ /* 0x002fc20000010000 */
[----:B--2---:R-:W-:-:S06]  /*a400*/  FADD.FTZ R87, R97, R86 ;  /* 0x0000005661577221 */ /* 0x004fcc0000010000 */
[----:B------:R-:W1:Y:S01]  /*a410*/  MUFU.EX2 R42, R42 ;  /* 0x0000002a002a7308 */ /* 0x000e620000000800 */
[----:B------:R-:W-:-:S07]  /*a420*/  FFMA.FTZ R57, R2, R57, -R56 ;  /* 0x0000003902397223 */ /* 0x000fce0000010838 */
[----:B------:R-:W2:Y:S01]  /*a430*/  MUFU.EX2 R74, R74 ;  /* 0x0000004a004a7308 */ /* 0x000ea20000000800 */
[----:B---3--:R-:W-:-:S01]  /*a440*/  FADD.FTZ R88, R83, R88 ;  /* 0x0000005853587221 */ /* 0x008fc20000010000 */
[----:B------:R-:W-:-:S06]  /*a450*/  F2FP.SATFINITE.E4M3.F32.PACK_AB_MERGE_C R153, R21, R14, RZ ;  /* 0x0000000e1599723e */ /* 0x000fcc00048070ff */
[----:B------:R-:W3:Y:S01]  /*a460*/  MUFU.EX2 R46, R46 ;  /* 0x0000002e002e7308 */ /* 0x000ee20000000800 */
[----:B----4-:R-:W-:-:S01]  /*a470*/  FADD.FTZ R14, R70, R87 ;  /* 0x00000057460e7221 */ /* 0x010fc20000010000 */
[----:B------:R-:W-:-:S06]  /*a480*/  FFMA.FTZ R76, R2, R141, -R56 ;  /* 0x0000008d024c7223 */ /* 0x000fcc0000010838 */
[----:B------:R-:W4:Y:S01]  /*a490*/  MUFU.EX2 R81, R81 ;  /* 0x0000005100517308 */ /* 0x000f220000000800 */
[----:B------:R-:W-:-:S01]  /*a4a0*/  FFMA.FTZ R63, R2, R63, -R137 ;  /* 0x0000003f023f7223 */ /* 0x000fc20000010889 */
[----:B0-----:R-:W-:-:S06]  /*a4b0*/  FADD.FTZ R99, R9, R88 ;  /* 0x0000005809637221 */ /* 0x001fcc0000010000 */
[----:B------:R-:W0:Y:S01]  /*a4c0*/  MUFU.EX2 R59, R59 ;  /* 0x0000003b003b7308 */ /* 0x000e220000000800 */
[----:B-----5:R-:W-:-:S07]  /*a4d0*/  FADD.FTZ R21, R77, R14 ;  /* 0x0000000e4d157221 */ /* 0x020fce0000010000 */
[----:B------:R-:W5:Y:S01]  /*a4e0*/  MUFU.EX2 R72, R72 ;  /* 0x0000004800487308 */ /* 0x000f620000000800 */
[----:B-1----:R-:W-:-:S01]  /*a4f0*/  FADD.FTZ R99, R42, R99 ;  /* 0x000000632a637221 */ /* 0x002fc20000010000 */
[----:B--2---:R-:W-:-:S06]  /*a500*/  FADD.FTZ R14, R74, R21 ;  /* 0x000000154a0e7221 */ /* 0x004fcc0000010000 */
[----:B------:R-:W1:Y:S01]  /*a510*/  MUFU.EX2 R40, R40 ;  /* 0x0000002800287308 */ /* 0x000e620000000800 */
[----:B------:R-:W-:-:S07]  /*a520*/  F2FP.SATFINITE.E4M3.F32.PACK_AB_MERGE_C R155, R26, R11, RZ ;  /* 0x0000000b1a9b723e */ /* 0x000fce00048070ff */
[----:B------:R-:W2:Y:S01]  /*a530*/  MUFU.EX2 R57, R57 ;  /* 0x0000003900397308 */ /* 0x000ea20000000800 */
[----:B---3--:R-:W-:-:S01]  /*a540*/  FADD.FTZ R26, R46, R99 ;  /* 0x000000632e1a7221 */ /* 0x008fc20000010000 */
[----:B------:R-:W-:Y:S01]  /*a550*/  F2FP.SATFINITE.E4M3.F32.PACK_AB_MERGE_C R151, R42, R9, RZ ;  /* 0x000000092a97723e */ /* 0x000fe200048070ff */
[----:B------:R-:W-:-:S05]  /*a560*/  FFMA.FTZ R67, R2, R67, -R137 ;  /* 0x0000004302437223 */ /* 0x000fca0000010889 */
[----:B------:R-:W3:Y:S01]  /*a570*/  MUFU.EX2 R76, R76 ;  /* 0x0000004c004c7308 */ /* 0x000ee20000000800 */
[----:B----4-:R-:W-:-:S01]  /*a580*/  FADD.FTZ R9, R81, R14 ;  /* 0x0000000e51097221 */ /* 0x010fc20000010000 */
[----:B------:R-:W-:-:S06]  /*a590*/  FFMA.FTZ R78, R2, R65, -R56 ;  /* 0x00000041024e7223 */ /* 0x000fcc0000010838 */
[----:B------:R-:W-:Y:S01]  /*a5a0*/  MUFU.EX2 R63, R63 ;  /* 0x0000003f003f7308 */ /* 0x000fe20000000800 */
[----:B0-----:R-:W-:-:S01]  /*a5b0*/  FADD.FTZ R21, R59, R26 ;  /* 0x0000001a3b157221 */ /* 0x001fc20000010000 */
[----:B------:R-:W-:Y:S01]  /*a5c0*/  FFMA.FTZ R45, R2, R29, -R56 ;  /* 0x0000001d022d7223 */ /* 0x000fe20000010838 */
[----:B-----5:R-:W-:-:S05]  /*a5d0*/  FADD.FTZ R26, R72, R9 ;  /* 0x00000009481a7221 */ /* 0x020fca0000010000 */
[----:B------:R-:W0:Y:S01]  /*a5e0*/  MUFU.EX2 R85, R85 ;  /* 0x0000005500557308 */ /* 0x000e220000000800 */
[----:B------:R-:W-:-:S01]  /*a5f0*/  FFMA.FTZ R65, R2, R113, -R56 ;  /* 0x0000007102417223 */ /* 0x000fc20000010838 */
[----:B------:R-:W-:Y:S01]  /*a600*/  FFMA.FTZ R29, R2, R149, -R56 ;  /* 0x00000095021d7223 */ /* 0x000fe20000010838 */
[----:B------:R-:W-:-:S05]  /*a610*/  F2FP.SATFINITE.E4M3.F32.PACK_AB_MERGE_C R149, R79, R34, RZ ;  /* 0x000000224f95723e */ /* 0x000fca00048070ff */
[----:B------:R-:W-:Y:S01]  /*a620*/  MUFU.EX2 R44, R44 ;  /* 0x0000002c002c7308 */ /* 0x000fe20000000800 */
[----:B------:R-:W-:-:S01]  /*a630*/  FFMA.FTZ R71, R2, R71, -R137 ;  /* 0x0000004702477223 */ /* 0x000fc20000010889 */
[----:B-1----:R-:W-:Y:S01]  /*a640*/  FADD.FTZ R34, R40, R21 ;  /* 0x0000001528227221 */ /* 0x002fe20000010000 */
[----:B------:R-:W-:-:S05]  /*a650*/  @!P2 VIADD R3, R3, 0x13240 ;  /* 0x000132400303a836 */ /* 0x000fca0000000000 */
[----:B------:R-:W1:Y:S01]  /*a660*/  MUFU.EX2 R61, R61 ;  /* 0x0000003d003d7308 */ /* 0x000e620000000800 */
[----:B--2---:R-:W-:-:S01]  /*a670*/  FADD.FTZ R21, R57, R26 ;  /* 0x0000001a39157221 */ /* 0x004fc20000010000 */
[----:B------:R-:W-:Y:S01]  /*a680*/  FFMA.FTZ R145, R2, R145, -R56 ;  /* 0x0000009102917223 */ /* 0x000fe20000010838 */
[----:B------:R-:W-:-:S05]  /*a690*/  F2FP.SATFINITE.E4M3.F32.PACK_AB_MERGE_C R153, R15, R10, R153 ;  /* 0x0000000a0f99723e */ /* 0x000fca0004807099 */
[----:B------:R-:W-:Y:S01]  /*a6a0*/  MUFU.EX2 R67, R67 ;  /* 0x0000004300437308 */ /* 0x000fe20000000800 */
[----:B---3--:R-:W-:-:S01]  /*a6b0*/  FADD.FTZ R10, R76, R21 ;  /* 0x000000154c0a7221 */ /* 0x008fc20000010000 */
[----:B------:R-:W-:Y:S01]  /*a6c0*/  @!P2 PRMT R3, RZ, 0x654, R3 ;  /* 0x00000654ff03a816 */ /* 0x000fe20000000003 */
[----:B------:R-:W-:-:S05]  /*a6d0*/  FFMA.FTZ R143, R2, R143, -R56 ;  /* 0x0000008f028f7223 */ /* 0x000fca0000010838 */
[----:B------:R-:W-:Y:S01]  /*a6e0*/  MUFU.EX2 R24, R24 ;  /* 0x0000001800187308 */ /* 0x000fe20000000800 */
[----:B------:R-:W-:-:S07]  /*a6f0*/  F2FP.SATFINITE.E4M3.F32.PACK_AB_MERGE_C R155, R13, R20, R155 ;  /* 0x000000140d9b723e */ /* 0x000fce000480709b */
[----:B------:R-:W2:Y:S01]  /*a700*/  MUFU.EX2 R78, R78 ;  /* 0x0000004e004e7308 */ /* 0x000ea20000000800 */
[----:B------:R-:W-:-:S01]  /*a710*/  FFMA.FTZ R43, R2, R43, -R137 ;  /* 0x0000002b022b7223 */ /* 0x000fc20000010889 */
[----:B0-----:R-:W-:Y:S01]  /*a720*/  FADD.FTZ R20, R85, R10 ;  /* 0x0000000a55147221 */ /* 0x001fe20000010000 */
[----:B------:R-:W-:-:S01]  /*a730*/  FFMA.FTZ R82, R2, R41, -R56 ;  /* 0x0000002902527223 */ /* 0x000fc20000010838 */
[----:B------:R0:W-:Y:S04]  /*a740*/  @!P2 SYNCS.ARRIVE.TRANS64.RED.A1T0 RZ, [R3+URZ], RZ ;  /* 0x000000ff03ffa9a7 */ /* 0x0001e8000810043f */
[----:B------:R-:W3:Y:S01]  /*a750*/  MUFU.EX2 R65, R65 ;  /* 0x0000004100417308 */ /* 0x000ee20000000800 */
[----:B------:R-:W-:-:S07]  /*a760*/  FFMA.FTZ R47, R2, R47, -R137 ;  /* 0x0000002f022f7223 */ /* 0x000fce0000010889 */
[----:B------:R-:W4:Y:S01]  /*a770*/  MUFU.EX2 R71, R71 ;  /* 0x0000004700477308 */ /* 0x000f220000000800 */
[----:B-1----:R-:W-:-:S07]  /*a780*/  FADD.FTZ R13, R61, R20 ;  /* 0x000000143d0d7221 */ /* 0x002fce0000010000 */
[----:B------:R1:W-:Y:S01]  /*a790*/  MUFU.EX2 R25, R145 ;  /* 0x0000009100197308 */ /* 0x0003e20000000800 */
[----:B------:R-:W-:-:S07]  /*a7a0*/  FFMA.FTZ R41, R2, R115, -R56 ;  /* 0x0000007302297223 */ /* 0x000fce0000010838 */
[----:B------:R-:W5:Y:S01]  /*a7b0*/  MUFU.EX2 R80, R80 ;  /* 0x0000005000507308 */ /* 0x000f620000000800 */
[C---:B-1----:R-:W-:Y:S01]  /*a7c0*/  F2FP.SATFINITE.E4M3.F32.PACK_AB_MERGE_C R145, R63.reuse, R40, RZ ;  /* 0x000000283f91723e */ /* 0x042fe200048070ff */
[----:B------:R-:W-:-:S04]  /*a7d0*/  FADD.FTZ R63, R63, R34 ;  /* 0x000000223f3f7221 */ /* 0x000fc80000010000 */
[----:B------:R-:W-:Y:S02]  /*a7e0*/  FADD.FTZ R26, R44, R63 ;  /* 0x0000003f2c1a7221 */ /* 0x000fe40000010000 */
[----:B------:R-:W1:Y:S01]  /*a7f0*/  MUFU.EX2 R28, R28 ;  /* 0x0000001c001c7308 */ /* 0x000e620000000800 */
[----:B--2---:R-:W-:-:S01]  /*a800*/  FADD.FTZ R20, R78, R13 ;  /* 0x0000000d4e147221 */ /* 0x004fc20000010000 */
[----:B------:R-:W-:-:S06]  /*a810*/  FADD.FTZ R15, R67, R26 ;  /* 0x0000001a430f7221 */ /* 0x000fcc0000010000 */
[----:B0-----:R-:W0:Y:S01]  /*a820*/  MUFU.EX2 R3, R143 ;  /* 0x0000008f00037308 */ /* 0x001e220000000800 */
[----:B------:R-:W-:-:S01]  /*a830*/  FFMA.FTZ R36, R2, R127, -R137 ;  /* 0x0000007f02247223 */ /* 0x000fc20000010889 */
[----:B------:R-:W-:Y:S01]  /*a840*/  FFMA.FTZ R55, R2, R55, -R137 ;  /* 0x0000003702377223 */ /* 0x000fe20000010889 */
[----:B------:R-:W-:-:S05]  /*a850*/  FADD.FTZ R26, R24, R15 ;  /* 0x0000000f181a7221 */ /* 0x000fca0000010000 */
[----:B------:R-:W2:Y:S01]  /*a860*/  MUFU.EX2 R43, R43 ;  /* 0x0000002b002b7308 */ /* 0x000ea20000000800 */
[----:B------:R-:W-:-:S01]  /*a870*/  FFMA.FTZ R32, R2, R125, -R137 ;  /* 0x0000007d02207223 */ /* 0x000fc20000010889 */
[----:B---3--:R-:W-:-:S06]  /*a880*/  FADD.FTZ R13, R65, R20 ;  /* 0x00000014410d7221 */ /* 0x008fcc0000010000 */
[----:B------:R-:W3:Y:S01]  /*a890*/  MUFU.EX2 R82, R82 ;  /* 0x0000005200527308 */ /* 0x000ee20000000800 */
[----:B----4-:R-:W-:Y:S01]  /*a8a0*/  F2FP.SATFINITE.E4M3.F32.PACK_AB_MERGE_C R21, R71, R24, RZ ;  /* 0x000000184715723e */ /* 0x010fe200048070ff */
[----:B------:R-:W-:-:S06]  /*a8b0*/  FFMA.FTZ R51, R2, R51, -R137 ;  /* 0x0000003302337223 */ /* 0x000fcc0000010889 */
[----:B------:R-:W-:Y:S01]  /*a8c0*/  MUFU.EX2 R12, R12 ;  /* 0x0000000c000c7308 */ /* 0x000fe20000000800 */
[----:B------:R-:W-:-:S01]  /*a8d0*/  FADD.FTZ R71, R71, R26 ;  /* 0x0000001a47477221 */ /* 0x000fc20000010000 */
[----:B-----5:R-:W-:-:S06]  /*a8e0*/  F2FP.SATFINITE.E4M3.F32.PACK_AB_MERGE_C R146, R80, R65, RZ ;  /* 0x000000415092723e */ /* 0x020fcc00048070ff */
[----:B------:R-:W4:Y:S01]  /*a8f0*/  MUFU.EX2 R47, R47 ;  /* 0x0000002f002f7308 */ /* 0x000f220000000800 */
[----:B------:R-:W-:-:S07]  /*a900*/  FADD.FTZ R80, R80, R13 ;  /* 0x0000000d50507221 */ /* 0x000fce0000010000 */
[----:B------:R-:W5:Y:S01]  /*a910*/  MUFU.EX2 R41, R41 ;  /* 0x0000002900297308 */ /* 0x000f620000000800 */
[----:B-1----:R-:W-:-:S01]  /*a920*/  FADD.FTZ R24, R28, R71 ;  /* 0x000000471c187221 */ /* 0x002fc20000010000 */
[----:B0-----:R-:W-:Y:S01]  /*a930*/  FADD.FTZ R13, R3, R80 ;  /* 0x00000050030d7221 */ /* 0x001fe20000010000 */
[----:B------:R-:W-:-:S01]  /*a940*/  FFMA.FTZ R117, R2, R117, -R56 ;  /* 0x0000007502757223 */ /* 0x000fc20000010838 */
[----:B------:R-:W-:-:S04]  /*a950*/  FFMA.FTZ R53, R2, R53, -R56 ;  /* 0x0000003502357223 */ /* 0x000fc80000010838 */
[----:B------:R-:W0:Y:S01]  /*a960*/  MUFU.EX2 R84, R84 ;  /* 0x0000005400547308 */ /* 0x000e220000000800 */
[----:B------:R-:W-:-:S01]  /*a970*/  FFMA.FTZ R147, R2, R147, -R56 ;  /* 0x0000009302937223 */ /* 0x000fc20000010838 */
[C-C-:B------:R-:W-:Y:S01]  /*a980*/  FFMA.FTZ R119, R2.reuse, R119, -R56.reuse ;  /* 0x0000007702777223 */ /* 0x140fe20000010838 */
[----:B------:R-:W-:-:S05]  /*a990*/  FFMA.FTZ R33, R2, R33, -R56 ;  /* 0x0000002102217223 */ /* 0x000fca0000010838 */
[----:B------:R-:W-:Y:S01]  /*a9a0*/  MUFU.EX2 R36, R36 ;  /* 0x0000002400247308 */ /* 0x000fe20000000800 */
[----:B------:R-:W-:-:S01]  /*a9b0*/  FFMA.FTZ R121, R2, R121, -R56 ;  /* 0x0000007902797223 */ /* 0x000fc20000010838 */
[----:B------:R-:W-:-:S06]  /*a9c0*/  FFMA.FTZ R37, R2, R37, -R56 ;  /* 0x0000002502257223 */ /* 0x000fcc0000010838 */
[----:B------:R-:W1:Y:S01]  /*a9d0*/  MUFU.EX2 R55, R55 ;  /* 0x0000003700377308 */ /* 0x000e620000000800 */
[----:B--2---:R-:W-:-:S01]  /*a9e0*/  FADD.FTZ R15, R43, R24 ;  /* 0x000000182b0f7221 */ /* 0x004fc20000010000 */
[----:B---3--:R-:W-:-:S06]  /*a9f0*/  FADD.FTZ R20, R82, R13 ;  /* 0x0000000d52147221 */ /* 0x008fcc0000010000 */
[----:B------:R-:W2:Y:S01]  /*aa00*/  MUFU.EX2 R32, R32 ;  /* 0x0000002000207308 */ /* 0x000ea20000000800 */
[----:B----4-:R-:W-:Y:S01]  /*aa10*/  F2FP.SATFINITE.E4M3.F32.PACK_AB_MERGE_C R141, R47, R12, RZ ;  /* 0x0000000c2f8d723e */ /* 0x010fe200048070ff */
[----:B------:R-:W-:-:S06]  /*aa20*/  FFMA.FTZ R50, R2, R131, -R137 ;  /* 0x0000008302327223 */ /* 0x000fcc0000010889 */
[----:B------:R-:W3:Y:S01]  /*aa30*/  MUFU.EX2 R51, R51 ;  /* 0x0000003300337308 */ /* 0x000ee20000000800 */
[----:B------:R-:W-:-:S01]  /*aa40*/  FFMA.FTZ R31, R2, R31, -R137 ;  /* 0x0000001f021f7223 */ /* 0x000fc20000010889 */
[----:B------:R-:W-:Y:S01]  /*aa50*/  FADD.FTZ R12, R12, R15 ;  /* 0x0000000f0c0c7221 */ /* 0x000fe20000010000 */
[----:B------:R-:W-:-:S01]  /*aa60*/  FFMA.FTZ R48, R2, R129, -R137 ;  /* 0x0000008102307223 */ /* 0x000fc20000010889 */
[C-C-:B------:R-:W-:Y:S01]  /*aa70*/  FFMA.FTZ R27, R2.reuse, R27, -R137.reuse ;  /* 0x0000001b021b7223 */ /* 0x140fe20000010889 */
[----:B------:R-:W-:-:S01]  /*aa80*/  FFMA.FTZ R52, R2, R133, -R137 ;  /* 0x0000008502347223 */ /* 0x000fc20000010889 */
[C-C-:B------:R-:W-:Y:S01]  /*aa90*/  FFMA.FTZ R35, R2.reuse, R35, -R137.reuse ;  /* 0x0000002302237223 */ /* 0x140fe20000010889 */
[----:B------:R-:W-:-:S01]  /*aaa0*/  FFMA.FTZ R54, R2, R135, -R137 ;  /* 0x0000008702367223 */ /* 0x000fc20000010889 */
[----:B------:R-:W4:Y:S01]  /*aab0*/  MUFU.EX2 R56, R69 ;  /* 0x0000004500387308 */ /* 0x000f220000000800 */
[----:B-----5:R-:W-:-:S01]  /*aac0*/  FADD.FTZ R13, R41, R20 ;  /* 0x00000014290d7221 */ /* 0x020fc20000010000 */
[----:B------:R-:W-:Y:S01]  /*aad0*/  FADD.FTZ R47, R47, R12 ;  /* 0x0000000c2f2f7221 */ /* 0x000fe20000010000 */
[----:B0-----:R-:W-:Y:S01]  /*aae0*/  F2FP.SATFINITE.E4M3.F32.PACK_AB_MERGE_C R140, R84, R41, RZ ;  /* 0x00000029548c723e */ /* 0x001fe200048070ff */
[----:B------:R-:W-:Y:S01]  /*aaf0*/  FFMA.FTZ R39, R2, R39, -R137 ;  /* 0x0000002702277223 */ /* 0x000fe20000010889 */
[----:B------:R-:W0:Y:S03]  /*ab00*/  @P0 LDC R26, c[0x0][0x450] ;  /* 0x00011400ff1a0b82 */ /* 0x000e260000000800 */
[----:B------:R-:W5:Y:S01]  /*ab10*/  MUFU.EX2 R11, R117 ;  /* 0x00000075000b7308 */ /* 0x000f620000000800 */
[----:B------:R-:W-:-:S01]  /*ab20*/  FADD.FTZ R84, R84, R13 ;  /* 0x0000000d54547221 */ /* 0x000fc20000010000 */
[----:B-1----:R-:W-:Y:S01]  /*ab30*/  F2FP.SATFINITE.E4M3.F32.PACK_AB_MERGE_C R143, R55, R36, RZ ;  /* 0x00000024378f723e */ /* 0x002fe200048070ff */
[----:B--2---:R-:W-:-:S05]  /*ab40*/  FADD.FTZ R24, R32, R47 ;  /* 0x0000002f20187221 */ /* 0x004fca0000010000 */
[----:B------:R-:W1:Y:S01]  /*ab50*/  MUFU.EX2 R14, R53 ;  /* 0x00000035000e7308 */ /* 0x000e620000000800 */
[----:B------:R-:W-:-:S01]  /*ab60*/  FADD.FTZ R13, R25, R84 ;  /* 0x00000054190d7221 */ /* 0x000fc20000010000 */
[----:B---3--:R-:W-:-:S06]  /*ab70*/  F2FP.SATFINITE.E4M3.F32.PACK_AB_MERGE_C R143, R51, R32, R143 ;  /* 0x00000020338f723e */ /* 0x008fcc000480708f */
[----:B------:R-:W-:Y:S01]  /*ab80*/  MUFU.EX2 R50, R50 ;  /* 0x0000003200327308 */ /* 0x000fe20000000800 */
[----:B------:R-:W-:-:S07]  /*ab90*/  FADD.FTZ R51, R51, R24 ;  /* 0x0000001833337221 */ /* 0x000fce0000010000 */
[----:B------:R-:W2:Y:S01]  /*aba0*/  MUFU.EX2 R31, R31 ;  /* 0x0000001f001f7308 */ /* 0x000ea20000000800 */
[----:B----4-:R-:W-:-:S07]  /*abb0*/  FADD.FTZ R24, R56, R13 ;  /* 0x0000000d38187221 */ /* 0x010fce0000010000 */
[----:B------:R-:W3:Y:S08]  /*abc0*/  MUFU.EX2 R48, R48 ;  /* 0x0000003000307308 */ /* 0x000ef00000000800 */
[----:B------:R-:W4:Y:S01]  /*abd0*/  MUFU.EX2 R9, R147 ;  /* 0x0000009300097308 */ /* 0x000f220000000800 */
[----:B------:R-:W-:-:S07]  /*abe0*/  FADD.FTZ R36, R36, R51 ;  /* 0x0000003324247221 */ /* 0x000fce0000010000 */
[----:B------:R-:W0:Y:S01]  /*abf0*/  MUFU.EX2 R27, R27 ;  /* 0x0000001b001b7308 */ /* 0x000e220000000800 */
[----:B-----5:R-:W-:-:S07]  /*ac00*/  FADD.FTZ R13, R11, R24 ;  /* 0x000000180b0d7221 */ /* 0x020fce0000010000 */
[----:B------:R-:W5:Y:S01]  /*ac10*/  MUFU.EX2 R10, R49 ;  /* 0x00000031000a7308 */ /* 0x000f620000000800 */
[----:B------:R-:W-:-:S01]  /*ac20*/  FADD.FTZ R55, R55, R36 ;  /* 0x0000002437377221 */ /* 0x000fc20000010000 */
[C---:B-1----:R-:W-:Y:S01]  /*ac30*/  F2FP.SATFINITE.E4M3.F32.PACK_AB_MERGE_C R15, R14.reuse, R11, RZ ;  /* 0x0000000b0e0f723e */ /* 0x042fe200048070ff */
[----:B------:R-:W-:-:S05]  /*ac40*/  FADD.FTZ R14, R14, R13 ;  /* 0x0000000d0e0e7221 */ /* 0x000fca0000010000 */
[----:B------:R-:W1:Y:S01]  /*ac50*/  MUFU.EX2 R119, R119 ;  /* 0x0000007700777308 */ /* 0x000e620000000800 */
[----:B--2---:R-:W-:-:S07]  /*ac60*/  F2FP.SATFINITE.E4M3.F32.PACK_AB_MERGE_C R137, R31, R50, RZ ;  /* 0x000000321f89723e */ /* 0x004fce00048070ff */
[----:B------:R-:W2:Y:S01]  /*ac70*/  MUFU.EX2 R12, R45 ;  /* 0x0000002d000c7308 */ /* 0x000ea20000000800 */
[----:B---3--:R-:W-:-:S01]  /*ac80*/  FADD.FTZ R24, R48, R55 ;  /* 0x0000003730187221 */ /* 0x008fc20000010000 */
[----:B----4-:R-:W-:Y:S01]  /*ac90*/  FADD.FTZ R11, R9, R14 ;  /* 0x0000000e090b7221 */ /* 0x010fe20000010000 */
[C---:B0-----:R-:W-:Y:S02]  /*aca0*/  F2FP.SATFINITE.E4M3.F32.PACK_AB_MERGE_C R137, R27.reuse, R48, R137 ;  /* 0x000000301b89723e */ /* 0x041fe40004807089 */
[----:B------:R-:W-:Y:S01]  /*acb0*/  FADD.FTZ R27, R27, R24 ;  /* 0x000000181b1b7221 */ /* 0x000fe20000010000 */
[----:B-----5:R-:W-:-:S01]  /*acc0*/  FADD.FTZ R24, R10, R11 ;  /* 0x0000000b0a187221 */ /* 0x020fc20000010000 */
[----:B------:R-:W-:-:S03]  /*acd0*/  F2FP.SATFINITE.E4M3.F32.PACK_AB_MERGE_C R140, R82, R3, R140 ;  /* 0x00000003528c723e */ /* 0x000fc6000480708c */
[----:B-1----:R-:W-:Y:S01]  /*ace0*/  FADD.FTZ R3, R119, R24 ;  /* 0x0000001877037221 */ /* 0x002fe20000010000 */
[----:B--2---:R-:W-:-:S04]  /*acf0*/  F2FP.SATFINITE.E4M3.F32.PACK_AB_MERGE_C R119, R12, R119, RZ ;  /* 0x000000770c77723e */ /* 0x004fc800048070ff */
[----:B------:R-:W-:Y:S02]  /*ad00*/  F2FP.SATFINITE.E4M3.F32.PACK_AB_MERGE_C R136, R10, R9, R119 ;  /* 0x000000090a88723e */ /* 0x000fe40004807077 */
[----:B------:R-:W2:Y:S01]  /*ad10*/  LDL R9, [R1+0x44] ;  /* 0x0000440001097983 */ /* 0x000ea20000100800 */
[----:B------:R-:W-:Y:S02]  /*ad20*/  F2FP.SATFINITE.E4M3.F32.PACK_AB_MERGE_C R147, R67, R44, R21 ;  /* 0x0000002c4393723e */ /* 0x000fe40004807015 */
[----:B------:R-:W0:Y:S01]  /*ad30*/  @P0 LDC R21, c[0x0][0x44c] ;  /* 0x00011300ff150b82 */ /* 0x000e220000000800 */
[----:B------:R-:W1:Y:S01]  /*ad40*/  MUFU.EX2 R29, R29 ;  /* 0x0000001d001d7308 */ /* 0x000e620000000800 */
[----:B------:R-:W-:-:S07]  /*ad50*/  IMAD.MOV.U32 R11, RZ, RZ, R110 ;  /* 0x000000ffff0b7224 */ /* 0x000fce00078e006e */
[----:B------:R-:W3:Y:S01]  /*ad60*/  MUFU.EX2 R20, R33 ;  /* 0x0000002100147308 */ /* 0x000ee20000000800 */
[----:B------:R-:W-:-:S07]  /*ad70*/  FADD.FTZ R12, R12, R3 ;  /* 0x000000030c0c7221 */ /* 0x000fce0000010000 */
[----:B------:R-:W-:Y:S01]  /*ad80*/  MUFU.EX2 R121, R121 ;  /* 0x0000007900797308 */ /* 0x000fe20000000800 */
[----:B0-----:R-:W-:-:S07]  /*ad90*/  @P0 IMAD.HI.U32 R13, R110, R21, RZ ;  /* 0x000000156e0d0227 */ /* 0x001fce00078e00ff */
[----:B------:R-:W0:Y:S01]  /*ada0*/  MUFU.EX2 R14, R37 ;  /* 0x00000025000e7308 */ /* 0x000e220000000800 */
[----:B------:R-:W-:Y:S01]  /*adb0*/  @P0 SHF.R.U32.HI R11, RZ, R26, R13 ;  /* 0x0000001aff0b0219 */ /* 0x000fe2000001160d */
[----:B-1----:R-:W-:-:S03]  /*adc0*/  FADD.FTZ R3, R29, R12 ;  /* 0x0000000c1d037221 */ /* 0x002fc60000010000 */
[----:B------:R-:W-:Y:S01]  /*add0*/  IADD3 R13, R11, R106, -R108 ;  /* 0x0000006a0b0d7210 */ /* 0x000fe20007ffe86c */
[----:B---3--:R-:W-:-:S04]  /*ade0*/  FADD.FTZ R12, R20, R3 ;  /* 0x00000003140c7221 */ /* 0x008fc80000010000 */
[----:B------:R-:W-:Y:S01]  /*adf0*/  IMAD.HI R13, R13, 0x66666667, RZ ;  /* 0x666666670d0d7827 */ /* 0x000fe200078e02ff */
[----:B------:R-:W-:Y:S01]  /*ae00*/  MUFU.EX2 R54, R54 ;  /* 0x0000003600367308 */ /* 0x000fe20000000800 */
[----:B0-----:R-:W-:Y:S02]  /*ae10*/  F2FP.SATFINITE.E4M3.F32.PACK_AB_MERGE_C R3, R14, R121, RZ ;  /* 0x000000790e03723e */ /* 0x001fe400048070ff */
[----:B------:R-:W-:Y:S01]  /*ae20*/  FADD.FTZ R121, R121, R12 ;  /* 0x0000000c79797221 */ /* 0x000fe20000010000 */
[----:B------:R-:W-:Y:S02]  /*ae30*/  SHF.R.U32.HI R10, RZ, 0x1f, R13 ;  /* 0x0000001fff0a7819 */ /* 0x000fe4000001160d */
[----:B------:R-:W-:Y:S02]  /*ae40*/  F2FP.SATFINITE.E4M3.F32.PACK_AB_MERGE_C R138, R20, R29, R3 ;  /* 0x0000001d148a723e */ /* 0x000fe40004807003 */
[----:B------:R-:W0:Y:S01]  /*ae50*/  MUFU.EX2 R39, R39 ;  /* 0x0000002700277308 */ /* 0x000e220000000800 */
[----:B------:R-:W-:-:S01]  /*ae60*/  FADD.FTZ R3, R14, R121 ;  /* 0x000000790e037221 */ /* 0x000fc20000010000 */
[----:B------:R-:W-:-:S06]  /*ae70*/  LEA.HI.SX32 R10, R13, R10, 0x1a ;  /* 0x0000000a0d0a7211 */ /* 0x000fcc00078fd2ff */
[----:B------:R-:W1:Y:S01]  /*ae80*/  MUFU.EX2 R52, R52 ;  /* 0x0000003400347308 */ /* 0x000e620000000800 */
[----:B------:R3:W-:Y:S01]  /*ae90*/  STL [R1], R3 ;  /* 0x0000000301007387 */ /* 0x0007e20000100800 */
[----:B------:R-:W-:-:S06]  /*aea0*/  FADD.FTZ R50, R50, R27 ;  /* 0x0000001b32327221 */ /* 0x000fcc0000010000 */
[----:B------:R-:W4:Y:S01]  /*aeb0*/  MUFU.EX2 R35, R35 ;  /* 0x0000002300237308 */ /* 0x000f220000000800 */
[----:B------:R0:W-:Y:S01]  /*aec0*/  STL [R1+0x1c], RZ ;  /* 0x00001cff01007387 */ /* 0x0001e20000100800 */
[----:B---3--:R-:W-:-:S03]  /*aed0*/  VIADD R3, R104, 0xfffffffe ;  /* 0xfffffffe68037836 */ /* 0x008fc60000000000 */
[----:B------:R3:W-:Y:S04]  /*aee0*/  STL [R1+0x18], RZ ;  /* 0x000018ff01007387 */ /* 0x0007e80000100800 */
[----:B------:R3:W-:Y:S01]  /*aef0*/  STL [R1+0xc], RZ ;  /* 0x00000cff01007387 */ /* 0x0007e20000100800 */
[----:B------:R-:W-:-:S01]  /*af00*/  FADD.FTZ R31, R31, R50 ;  /* 0x000000321f1f7221 */ /* 0x000fc20000010000 */
[----:B0-----:R-:W-:-:S03]  /*af10*/  F2FP.SATFINITE.E4M3.F32.PACK_AB_MERGE_C R11, R39, R54, RZ ;  /* 0x00000036270b723e */ /* 0x001fc600048070ff */
[----:B-1----:R-:W-:Y:S01]  /*af20*/  FADD.FTZ R24, R52, R31 ;  /* 0x0000001f34187221 */ /* 0x002fe20000010000 */
[----:B----4-:R-:W-:-:S03]  /*af30*/  F2FP.SATFINITE.E4M3.F32.PACK_AB_MERGE_C R139, R35, R52, R11 ;  /* 0x00000034238b723e */ /* 0x010fc6000480700b */
[----:B------:R-:W-:Y:S01]  /*af40*/  FADD.FTZ R35, R35, R24 ;  /* 0x0000001823237221 */ /* 0x000fe20000010000 */
[----:B------:R-:W-:Y:S01]  /*af50*/  F2FP.SATFINITE.E4M3.F32.PACK_AB_MERGE_C R152, R91, R60, RZ ;  /* 0x0000003c5b98723e */ /* 0x000fe200048070ff */
[----:B------:R-:W-:Y:S01]  /*af60*/  BSSY B0, `(.L_x_1918) ;  /* 0x0000341000007945 */ /* 0x000fe20003800000 */
[----:B------:R-:W-:Y:S01]  /*af70*/  F2FP.SATFINITE.E4M3.F32.PACK_AB_MERGE_C R154, R95, R64, RZ ;  /* 0x000000405f9a723e */ /* 0x000fe200048070ff */
[----:B------:R-:W-:Y:S01]  /*af80*/  FADD.FTZ R54, R54, R35 ;  /* 0x0000002336367221 */ /* 0x000fe20000010000 */
[----:B------:R-:W-:Y:S02]  /*af90*/  F2FP.SATFINITE.E4M3.F32.PACK_AB_MERGE_C R148, R97, R68, RZ ;  /* 0x000000446194723e */ /* 0x000fe400048070ff */
[----:B------:R-:W-:Y:S02]  /*afa0*/  F2FP.SATFINITE.E4M3.F32.PACK_AB_MERGE_C R74, R81, R74, RZ ;  /* 0x0000004a514a723e */ /* 0x000fe400048070ff */
[----:B------:R-:W-:Y:S01]  /*afb0*/  F2FP.SATFINITE.E4M3.F32.PACK_AB_MERGE_C R76, R85, R76, RZ ;  /* 0x0000004c554c723e */ /* 0x000fe200048070ff */
[----:B------:R-:W-:Y:S01]  /*afc0*/  FADD.FTZ R21, R39, R54 ;  /* 0x0000003627157221 */ /* 0x000fe20000010000 */
[----:B------:R-:W-:-:S02]  /*afd0*/  F2FP.SATFINITE.E4M3.F32.PACK_AB_MERGE_C R149, R75, R30, R149 ;  /* 0x0000001e4b95723e */ /* 0x000fc40004807095 */
[----:B------:R-:W-:Y:S02]  /*afe0*/  CS2R R26, SRZ ;  /* 0x00000000001a7805 */ /* 0x000fe4000001ff00 */
[----:B------:R-:W-:Y:S01]  /*aff0*/  F2FP.SATFINITE.E4M3.F32.PACK_AB_MERGE_C R151, R83, R38, R151 ;  /* 0x000000265397723e */ /* 0x000fe20004807097 */
[----:B------:R-:W-:Y:S01]  /*b000*/  IMAD.MOV.U32 R29, RZ, RZ, RZ ;  /* 0x000000ffff1d7224 */ /* 0x000fe200078e00ff */
[----:B------:R-:W-:Y:S02]  /*b010*/  F2FP.SATFINITE.E4M3.F32.PACK_AB_MERGE_C R145, R59, R46, R145 ;  /* 0x0000002e3b91723e */ /* 0x000fe40004807091 */
[----:B------:R-:W-:Y:S02]  /*b020*/  CS2R R30, SRZ ;  /* 0x00000000001e7805 */ /* 0x000fe4000001ff00 */
[----:B------:R-:W-:Y:S02]  /*b030*/  F2FP.SATFINITE.E4M3.F32.PACK_AB_MERGE_C R141, R43, R28, R141 ;  /* 0x0000001c2b8d723e */ /* 0x000fe4000480708d */
[----:B------:R-:W-:-:S02]  /*b040*/  CS2R R32, SRZ ;  /* 0x0000000000207805 */ /* 0x000fc4000001ff00 */
[----:B------:R-:W-:Y:S02]  /*b050*/  F2FP.SATFINITE.E4M3.F32.PACK_AB_MERGE_C R152, R89, R58, R152 ;  /* 0x0000003a5998723e */ /* 0x000fe40004807098 */
[----:B------:R-:W-:Y:S02]  /*b060*/  CS2R R34, SRZ ;  /* 0x0000000000227805 */ /* 0x000fe4000001ff00 */
        /* <DEDUP_REMOVED lines=12> */
[----:B------:R-:W-:Y:S02]  /*b130*/  CS2R R48, SRZ ;  /* 0x0000000000307805 */ /* 0x000fe4000001ff00 */
[----:B------:R-:W-:Y:S02]  /*b140*/  CS2R R50, SRZ ;  /* 0x0000000000327805 */ /* 0x000fe4000001ff00 */
[----:B------:R-:W-:Y:S02]  /*b150*/  CS2R R52, SRZ ;  /* 0x0000000000347805 */ /* 0x000fe4000001ff00 */
[----:B------:R-:W-:-:S02]  /*b160*/  CS2R R54, SRZ ;  /* 0x0000000000367805 */ /* 0x000fc4000001ff00 */
[----:B--2---:R-:W-:-:S05]  /*b170*/  VIMNMX R9, R9, R10, !PT ;  /* 0x0000000a09097248 */ /* 0x004fca0007fe0100 */
[----:B------:R3:W-:Y:S01]  /*b180*/  STL [R1+0x20], R9 ;  /* 0x0000200901007387 */ /* 0x0007e20000100800 */
[----:B------:R-:W-:-:S13]  /*b190*/  ISETP.GE.AND P2, PT, R3, R9, PT ;  /* 0x000000090300720c */ /* 0x000fda0003f46270 */
[----:B---3--:R-:W-:Y:S05]  /*b1a0*/  @!P2 BRA `(.L_x_1919) ;  /* 0x000000300070a947 */ /* 0x008fea0003800000 */
        /* <DEDUP_REMOVED lines=17> */
.L_x_1932:
[----:B------:R-:W-:-:S05]  /*b2c0*/  VIADD R15, R23, 0x1 ;  /* 0x00000001170f7836 */ /* 0x000fca0000000000 */
[----:B------:R-:W-:-:S04]  /*b2d0*/  ISETP.NE.AND P2, PT, R15, 0x2, PT ;  /* 0x000000020f00780c */ /* 0x000fc80003f45270 */
[----:B------:R-:W-:Y:S02]  /*b2e0*/  SEL R9, RZ, 0x1, P2 ;  /* 0x00000001ff097807 */ /* 0x000fe40001000000 */
[----:B------:R-:W-:Y:S02]  /*b2f0*/  SEL R15, R15, RZ, P2 ;  /* 0x000000ff0f0f7207 */ /* 0x000fe40001000000 */
[----:B------:R-:W-:Y:S01]  /*b300*/  LOP3.LUT R14, R156, R9, RZ, 0x3c, !PT ;  /* 0x000000099c0e7212 */ /* 0x000fe200078e3cff */
[----:B------:R-:W-:Y:S06]  /*b310*/  @!P1 BRA `(.L_x_1921) ;  /* 0x0000000000049947 */ /* 0x000fec0003800000 */
[----:B------:R-:W-:Y:S01]  /*b320*/  BPT.TRAP 0x1 ;  /* 0x000000040000795c */ /* 0x000fe20000300000 */
.L_x_1921:
[----:B------:R-:W-:Y:S01]  /*b330*/  IMAD R9, R15, 0x8, R16 ;  /* 0x000000080f097824 */ /* 0x000fe200078e0210 */
[----:B------:R-:W-:-:S04]  /*b340*/  SHF.L.U32 R10, R14, 0x1f, RZ ;  /* 0x0000001f0e0a7819 */ /* 0x000fc800000006ff */
[----:B------:R0:W1:Y:S01]  /*b350*/  SYNCS.PHASECHK.TRANS64.TRYWAIT P2, [R9+URZ+0x13230], R10 ;  /* 0x0132300a090075a7 */ /* 0x000062000804017f */
[----:B------:R-:W-:Y:S05]  /*b360*/  @!P1 BRA `(.L_x_1922) ;  /* 0x0000000000049947 */ /* 0x000fea0003800000 */
[----:B------:R-:W-:Y:S01]  /*b370*/  BPT.TRAP 0x1 ;  /* 0x000000040000795c */ /* 0x000fe20000300000 */
.L_x_1922:
        /* <DEDUP_REMOVED lines=8> */
.L_x_1924:
[----:B------:R-:W-:Y:S05]  /*b400*/  BSYNC B2 ;  /* 0x0000000000027941 */ /* 0x000fea0003800000 */
.L_x_1923:
[----:B01----:R-:W-:Y:S01]  /*b410*/  IMAD.MOV.U32 R10, RZ, RZ, R20 ;  /* 0x000000ffff0a7224 */ /* 0x003fe200078e0014 */
[----:B------:R-:W-:Y:S01]  /*b420*/  R2UR UR4, R4 ;  /* 0x00000000040472ca */ /* 0x000fe200000e0000 */
[----:B------:R-:W-:Y:S01]  /*b430*/  IMAD.MOV.U32 R11, RZ, RZ, -0x7fffffe0 ;  /* 0x80000020ff0b7424 */ /* 0x000fe200078e00ff */
[----:B------:R-:W-:Y:S01]  /*b440*/  R2UR UR5, R5 ;  /* 0x00000000050572ca */ /* 0x000fe200000e0000 */
[----:B------:R-:W-:Y:S01]  /*b450*/  WARPGROUP.ARRIVE ;  /* 0x00000000000079c5 */ /* 0x000fe20000000000 */
[----:B------:R-:W-:Y:S01]  /*b460*/  R2UR UR6, R10 ;  /* 0x000000000a0672ca */ /* 0x000fe200000e0000 */
[----:B------:R-:W-:Y:S01]  /*b470*/  IMAD.MOV.U32 R10, RZ, RZ, R13 ;  /* 0x000000ffff0a7224 */ /* 0x000fe200078e000d */
[C---:B------:R-:W-:Y:S01]  /*b480*/  R2UR UR7, R11.reuse ;  /* 0x000000000b0772ca */ /* 0x040fe200000e0000 */
        /* <DEDUP_REMOVED lines=37> */
[----:B------:R-:W-:Y:S02]  /*b6e0*/  R2UR UR30, R12 ;  /* 0x000000000c1e72ca */ /* 0x000fe400000e0000 */
[----:B------:R-:W-:-:S02]  /*b6f0*/  R2UR UR31, R13 ;  /* 0x000000000d1f72ca */ /* 0x000fc400000e0000 */
        /* <DEDUP_REMOVED lines=40> */
.L_x_1926:
[----:B------:R-:W-:Y:S01]  /*b980*/  SHF.L.U32 R10, R156, 0x1f, RZ ;  /* 0x0000001f9c0a7819 */ /* 0x000fe200000006ff */
[----:B------:R-:W-:-:S04]  /*b990*/  IMAD R20, R23, 0x8, R16 ;  /* 0x0000000817147824 */ /* 0x000fc800078e0210 */
[----:B------:R0:W1:Y:S01]  /*b9a0*/  SYNCS.PHASECHK.TRANS64.TRYWAIT P2, [R20+URZ+0x13250], R10 ;  /* 0x0132500a140075a7 */ /* 0x000062000804017f */
[----:B------:R-:W-:Y:S05]  /*b9b0*/  @!P1 BRA `(.L_x_1927) ;  /* 0x0000000000049947 */ /* 0x000fea0003800000 */
[----:B------:R-:W-:Y:S01]  /*b9c0*/  BPT.TRAP 0x1 ;  /* 0x000000040000795c */ /* 0x000fe20000300000 */
.L_x_1927:
[----:B------:R-:W-:Y:S04]  /*b9d0*/  BSSY B2, `(.L_x_1928) ;  /* 0x0000004000027945 */ /* 0x000fe80003800000 */
[----:B-1----:R-:W-:Y:S05]  /*b9e0*/  @P2 BRA `(.L_x_1929) ;  /* 0x0000000000082947 */ /* 0x002fea0003800000 */
[----:B------:R-:W1:Y:S02]  /*b9f0*/  SYNCS.PHASECHK.TRANS64.TRYWAIT P2, [R20+URZ+0x13250], R10 ;  /* 0x0132500a140075a7 */ /* 0x000e64000804017f */
[----:B-1----:R-:W-:Y:S05]  /*ba00*/  @!P2 BRA `(.L_x_1930) ;  /* 0x000000f40038a947 */ /* 0x002fea0003800000 */
.L_x_1929:
[----:B------:R-:W-:Y:S05]  /*ba10*/  BSYNC B2 ;  /* 0x0000000000027941 */ /* 0x000fea0003800000 */
.L_x_1928:
[----:B01----:R-:W-:Y:S01]  /*ba20*/  VIADD R10, R16, 0x1000 ;  /* 0x00001000100a7836 */ /* 0x003fe20000000000 */
[----:B------:R-:W-:Y:S01]  /*ba30*/  WARPGROUP.ARRIVE ;  /* 0x00000000000079c5 */ /* 0x000fe20000000000 */
[----:B------:R-:W-:-:S03]  /*ba40*/  IMAD.MOV.U32 R11, RZ, RZ, -0x3ffffff0 ;  /* 0xc0000010ff0b7424 */ /* 0x000fc600078e00ff */
[----:B------:R-:W-:Y:S02]  /*ba50*/  SHF.R.U32.HI R10, RZ, 0x4, R10 ;  /* 0x00000004ff0a7819 */ /* 0x000fe4000001160a */
[----:B------:R-:W-:Y:S02]  /*ba60*/  R2UR UR7, R11 ;  /* 0x000000000b0772ca */ /* 0x000fe400000e0000 */
[----:B------:R-:W-:Y:S01]  /*ba70*/  LOP3.LUT R10, R10, 0x3fff, RZ, 0xc0, !PT ;  /* 0x00003fff0a0a7812 */ /* 0x000fe200078ec0ff */
[----:B------:R-:W-:Y:S01]  /*ba80*/  IMAD.MOV.U32 R13, RZ, RZ, -0x3ffffff0 ;  /* 0xc0000010ff0d7424 */ /* 0x000fe200078e00ff */
[----:B------:R-:W0:Y:S02]  /*ba90*/  @P0 LDC R11, c[0x0][0x44c] ;  /* 0x00011300ff0b0b82 */ /* 0x000e240000000800 */
[----:B------:R-:W-:-:S05]  /*baa0*/  LOP3.LUT R10, R10, 0x10000, RZ, 0xfc, !PT ;  /* 0x000100000a0a7812 */ /* 0x000fca00078efcff */
[----:B------:R-:W-:Y:S02]  /*bab0*/  IMAD R10, R23, 0x280, R10 ;  /* 0x00000280170a7824 */ /* 0x000fe400078e020a */
[----:B------:R-:W1:Y:S03]  /*bac0*/  @P0 LDC R23, c[0x0][0x450] ;  /* 0x00011400ff170b82 */ /* 0x000e660000000800 */
        /* <DEDUP_REMOVED lines=16> */
[----:B------:R-:W-:-:S03]  /*bbd0*/  IMAD.MOV.U32 R13, RZ, RZ, -0x3ffffff0 ;  /* 0xc0000010ff0d7424 */ /* 0x000fc600078e00ff */
[----:B------:R-:W-:Y:S02]  /*bbe0*/  R2UR UR6, R12 ;  /* 0x000000000c0672ca */ /* 0x000fe400000e0000 */
[----:B------:R-:W-:-:S13]  /*bbf0*/  R2UR UR7, R13 ;  /* 0x000000000d0772ca */ /* 0x000fda00000e0000 */
[----:B------:R-:W-:Y:S03]  /*bc00*/  QGMMA.64x64x32.F32.E4M3.E4M3 R24, R144, gdesc[UR4], R24, gsb0 ;  /* 0x00e0000490187df3 */ /* 0x000fe60008000818 */
[----:B------:R-:W-:Y:S02]  /*bc10*/  WARPGROUP.DEPBAR.LE gsb0, 0x0 ;  /* 0x00008000000079c5 */ /* 0x000fe40000010000 */
[----:B--2---:R-:W-:Y:S01]  /*bc20*/  IMAD.IADD R12, R152, 0x1, R151 ;  /* 0x00000001980c7824 */ /* 0x004fe200078e0297 */
[----:B------:R-:W2:Y:S03]  /*bc30*/  LDL.LU R146, [R1] ;  /* 0x0000000001927983 */ /* 0x000ea60000300800 */
[----:B0-----:R-:W-:-:S04]  /*bc40*/  @P0 IMAD.HI.U32 R13, R12, R11, RZ ;  /* 0x0000000b0c0d0227 */ /* 0x001fc800078e00ff */
[----:B------:R-:W-:Y:S01]  /*bc50*/  IMAD.MOV.U32 R11, RZ, RZ, R12 ;  /* 0x000000ffff0b7224 */ /* 0x000fe200078e000c */
[----:B-1----:R-:W-:Y:S01]  /*bc60*/  @P0 SHF.R.U32.HI R11, RZ, R23, R13 ;  /* 0x00000017ff0b0219 */ /* 0x002fe2000001160d */
[----:B------:R-:W-:-:S04]  /*bc70*/  IMAD R12, R3, -0xa0, RZ ;  /* 0xffffff60030c7824 */ /* 0x000fc800078e02ff */
[----:B------:R-:W0:Y:S01]  /*bc80*/  SHFL.IDX PT, R13, R11, RZ, 0x1c1f ;  /* 0x001c1fff0b0d7589 */ /* 0x000e2200000e0000 */
[----:B---3--:R-:W-:-:S04]  /*bc90*/  IADD3 R12, -R153, 0x1, R12 ;  /* 0x00000001990c7810 */ /* 0x008fc80007ffe10c */
[----:B----4-:R-:W-:-:S05]  /*bca0*/  IADD3 R12, -R155, R12, R154 ;  /* 0x0000000c9b0c7210 */ /* 0x010fca0007ffe19a */
[----:B0-----:R-:W-:-:S05]  /*bcb0*/  IMAD.IADD R13, R12, 0x1, R13 ;  /* 0x000000010c0d7824 */ /* 0x001fca00078e020d */
        /* <DEDUP_REMOVED lines=96> */
[----:B------:R-:W-:Y:S02]  /*c2c0*/  FSEL R23, R56, -INF , P4 ;  /* 0xff80000038177808 */ /* 0x000fe40002000000 */
[----:B------:R-:W-:Y:S02]  /*c2d0*/  ISETP.GT.AND P6, PT, R13, 0x81, PT ;  /* 0x000000810d00780c */ /* 0x000fe40003fc4270 */
[----:B------:R-:W-:Y:S02]  /*c2e0*/  FMNMX.FTZ R56, R85, R144, !PT ;  /* 0x0000009055387209 */ /* 0x000fe40007810000 */
[----:B------:R-:W-:Y:S02]  /*c2f0*/  ISETP.GT.AND P5, PT, R13, 0x88, PT ;  /* 0x000000880d00780c */ /* 0x000fe40003fa4270 */
[----:B------:R-:W-:Y:S02]  /*c300*/  FSEL R144, R57, -INF , P6 ;  /* 0xff80000039907808 */ /* 0x000fe40003000000 */
[----:B------:R-:W-:-:S02]  /*c310*/  FMNMX.FTZ R56, R23, R56, !PT ;  /* 0x0000003817387209 */ /* 0x000fc40007810000 */
[C---:B------:R-:W-:Y:S02]  /*c320*/  ISETP.GT.AND P2, PT, R13.reuse, 0x89, PT ;  /* 0x000000890d00780c */ /* 0x040fe40003f44270 */
        /* <DEDUP_REMOVED lines=14> */
[----:B------:R-:W-:Y:S02]  /*c410*/  FSEL R69, R69, -INF , P5 ;  /* 0xff80000045457808 */ /* 0x000fe40002800000 */
[----:B------:R-:W-:-:S04]  /*c420*/  FMNMX.FTZ R13, R68, R56, !PT ;  /* 0x00000038440d7209 */ /* 0x000fc80007810000 */
[----:B------:R-:W-:-:S05]  /*c430*/  FMNMX.FTZ R13, R69, R13, !PT ;  /* 0x0000000d450d7209 */ /* 0x000fca0007810000 */
[----:B------:R-:W0:Y:S01]  /*c440*/  SHFL.BFLY PT, R56, R13, 0x2, 0x1f ;  /* 0x0c401f000d387f89 */ /* 0x000e2200000e0000 */
[----:B------:R-:W-:-:S05]  /*c450*/  IMAD.MOV.U32 R57, RZ, RZ, -0x3ffffff0 ;  /* 0xc0000010ff397424 */ /* 0x000fca00078e00ff */
[----:B------:R-:W-:Y:S01]  /*c460*/  R2UR UR7, R57 ;  /* 0x00000000390772ca */ /* 0x000fe200000e0000 */
[----:B------:R-:W-:Y:S01]  /*c470*/  WARPGROUP.ARRIVE ;  /* 0x00000000000079c5 */ /* 0x000fe20000000000 */
[----:B0-----:R-:W-:Y:S01]  /*c480*/  FMNMX.FTZ R13, R13, R56, !PT ;  /* 0x000000380d0d7209 */ /* 0x001fe20007810000 */
[----:B------:R-:W-:-:S05]  /*c490*/  VIADD R56, R10, 0x180 ;  /* 0x000001800a387836 */ /* 0x000fca0000000000 */
[----:B------:R-:W-:Y:S01]  /*c4a0*/  R2UR UR6, R56 ;  /* 0x00000000380672ca */ /* 0x000fe200000e0000 */
[----:B------:R-:W0:Y:S01]  /*c4b0*/  SHFL.BFLY PT, R145, R13, 0x1, 0x1f ;  /* 0x0c201f000d917f89 */ /* 0x000e2200000e0000 */
[----:B------:R-:W-:-:S11]  /*c4c0*/  VIADD R56, R10, 0x200 ;  /* 0x000002000a387836 */ /* 0x000fd60000000000 */
[----:B------:R-:W-:Y:S01]  /*c4d0*/  QGMMA.64x64x32.F32.E4M3.E4M3 R24, R140, gdesc[UR4], R24, gsb0 ;  /* 0x00e000048c187df3 */ /* 0x000fe20008000818 */
[----:B------:R-:W-:Y:S02]  /*c4e0*/  R2UR UR6, R56 ;  /* 0x00000000380672ca */ /* 0x000fe400000e0000 */
[----:B------:R-:W1:Y:S01]  /*c4f0*/  SHFL.IDX PT, R56, R11, 0x1, 0x1c1f ;  /* 0x003c1f000b387f89 */ /* 0x000e6200000e0000 */
[----:B0-----:R-:W-:Y:S01]  /*c500*/  FMNMX.FTZ R10, R13, R145, !PT ;  /* 0x000000910d0a7209 */ /* 0x001fe20007810000 */
[----:B------:R-:W-:-:S03]  /*c510*/  IMAD.MOV.U32 R57, RZ, RZ, -0x3ffffff0 ;  /* 0xc0000010ff397424 */ /* 0x000fc600078e00ff */
[----:B------:R-:W-:Y:S01]  /*c520*/  FSETP.NEU.FTZ.AND P2, PT, R10, -INF , PT ;  /* 0xff8000000a00780b */ /* 0x000fe20003f5d000 */
[----:B------:R-:W-:-:S01]  /*c530*/  FFMA.FTZ R13, R2, R10, -8 ;  /* 0xc1000000020d7423 */ /* 0x000fc2000001000a */
[----:B------:R-:W-:-:S04]  /*c540*/  R2UR UR7, R57 ;  /* 0x00000000390772ca */ /* 0x000fc800000e0000 */
[----:B------:R-:W-:Y:S01]  /*c550*/  FSEL R13, R13, RZ, P2 ;  /* 0x000000ff0d0d7208 */ /* 0x000fe20001000000 */
[----:B-1----:R-:W-:-:S04]  /*c560*/  IMAD.IADD R56, R12, 0x1, R56 ;  /* 0x000000010c387824 */ /* 0x002fc800078e0238 */
[C-C-:B------:R-:W-:Y:S01]  /*c570*/  FFMA.FTZ R57, R2.reuse, R121, -R13.reuse ;  /* 0x0000007902397223 */ /* 0x140fe2000001080d */
[----:B------:R-:W-:-:S01]  /*c580*/  FFMA.FTZ R121, R2, R125, -R13 ;  /* 0x0000007d02797223 */ /* 0x000fc2000001080d */
[----:B------:R-:W-:Y:S01]  /*c590*/  ISETP.GT.AND P5, PT, R56, RZ, PT ;  /* 0x000000ff3800720c */ /* 0x000fe20003fa4270 */
[----:B------:R-:W-:-:S01]  /*c5a0*/  FFMA.FTZ R120, R2, R120, -R13 ;  /* 0x0000007802787223 */ /* 0x000fc2000001080d */
[----:B------:R-:W-:Y:S02]  /*c5b0*/  ISETP.GT.AND P6, PT, R56, 0x1, PT ;  /* 0x000000013800780c */ /* 0x000fe40003fc4270 */
[----:B------:R-:W-:Y:S01]  /*c5c0*/  FSEL R125, R122, -INF , P5 ;  /* 0xff8000007a7d7808 */ /* 0x000fe20002800000 */
[----:B------:R-:W-:Y:S01]  /*c5d0*/  FFMA.FTZ R12, R2, R129, -R13 ;  /* 0x00000081020c7223 */ /* 0x000fe2000001080d */
[----:B------:R-:W-:Y:S01]  /*c5e0*/  ISETP.GT.AND P3, PT, R56, 0x8, PT ;  /* 0x000000083800780c */ /* 0x000fe20003f64270 */
[----:B------:R0:W-:Y:S01]  /*c5f0*/  MUFU.EX2 R11, R120 ;  /* 0x00000078000b7308 */ /* 0x0001e20000000800 */
[----:B------:R-:W-:-:S02]  /*c600*/  FSEL R123, R123, -INF , P6 ;  /* 0xff8000007b7b7808 */ /* 0x000fc40003000000 */
[----:B------:R-:W-:Y:S02]  /*c610*/  FMNMX.FTZ R129, R125, R8, !PT ;  /* 0x000000087d817209 */ /* 0x000fe40007810000 */
[----:B------:R-:W-:Y:S02]  /*c620*/  ISETP.GT.AND P4, PT, R56, 0x9, PT ;  /* 0x000000093800780c */ /* 0x000fe40003f84270 */
[----:B------:R-:W-:Y:S01]  /*c630*/  FMNMX.FTZ R129, R123, R129, !PT ;  /* 0x000000817b817209 */ /* 0x000fe20007810000 */
[----:B0-----:R-:W-:-:S01]  /*c640*/  FFMA.FTZ R120, R2, R124, -R13 ;  /* 0x0000007c02787223 */ /* 0x001fc2000001080d */
[----:B------:R-:W-:Y:S01]  /*c650*/  FFMA.FTZ R124, R2, R128, -R13 ;  /* 0x00000080027c7223 */ /* 0x000fe2000001080d */
[----:B------:R-:W-:Y:S02]  /*c660*/  FSEL R128, R126, -INF , P3 ;  /* 0xff8000007e807808 */ /* 0x000fe40001800000 */
        /* <DEDUP_REMOVED lines=11> */
[----:B------:R-:W-:Y:S01]  /*c720*/  FMNMX.FTZ R129, R131, R129, !PT ;  /* 0x0000008183817209 */ /* 0x000fe20007810000 */
[----:B------:R-:W-:Y:S01]  /*c730*/  FFMA.FTZ R132, R2, R132, -R13 ;  /* 0x0000008402847223 */ /* 0x000fe2000001080d */
[----:B------:R-:W-:Y:S02]  /*c740*/  FSEL R135, R135, -INF , P4 ;  /* 0xff80000087877808 */ /* 0x000fe40002000000 */
[----:B------:R-:W-:-:S02]  /*c750*/  ISETP.GT.AND P5, PT, R56, 0x20, PT ;  /* 0x000000203800780c */ /* 0x000fc40003fa4270 */
[----:B------:R-:W-:Y:S01]  /*c760*/  FMNMX.FTZ R129, R134, R129, !PT ;  /* 0x0000008186817209 */ /* 0x000fe20007810000 */
[----:B------:R0:W-:Y:S01]  /*c770*/  MUFU.EX2 R122, R132 ;  /* 0x00000084007a7308 */ /* 0x0001e20000000800 */
[----:B------:R-:W-:Y:S02]  /*c780*/  ISETP.GT.AND P6, PT, R56, 0x21, PT ;  /* 0x000000213800780c */ /* 0x000fe40003fc4270 */
[----:B------:R-:W-:Y:S01]  /*c790*/  FMNMX.FTZ R129, R135, R129, !PT ;  /* 0x0000008187817209 */ /* 0x000fe20007810000 */
[----:B0-----:R-:W-:-:S01]  /*c7a0*/  FFMA.FTZ R132, R2, R108, -R13 ;  /* 0x0000006c02847223 */ /* 0x001fc2000001080d */
        /* <DEDUP_REMOVED lines=19> */
[----:B------:R-:W-:Y:S02]  /*c8e0*/  FSEL R119, R119, -INF , P4 ;  /* 0xff80000077777808 */ /* 0x000fe40002000000 */
[----:B------:R-:W-:-:S02]  /*c8f0*/  ISETP.GT.AND P5, PT, R56, 0x40, PT ;  /* 0x000000403800780c */ /* 0x000fc40003fa4270 */
        /* <DEDUP_REMOVED lines=68> */
[----:B------:R-:W-:-:S01]  /*cd40*/  FFMA.FTZ R56, R2, R73, -R13 ;  /* 0x0000004902387223 */ /* 0x000fc2000001080d */
[----:B------:R-:W-:Y:S02]  /*cd50*/  FSEL R73, R70, -INF , P3 ;  /* 0xff80000046497808 */ /* 0x000fe40001800000 */
[----:B------:R-:W-:Y:S01]  /*cd60*/  FMNMX.FTZ R129, R67, R129, !PT ;  /* 0x0000008143817209 */ /* 0x000fe20007810000 */
[----:B------:R0:W-:Y:S01]  /*cd70*/  MUFU.EX2 R70, R56 ;  /* 0x0000003800467308 */ /* 0x0001e20000000800 */
[----:B------:R-:W-:Y:S02]  /*cd80*/  FSEL R71, R71, -INF , P4 ;  /* 0xff80000047477808 */ /* 0x000fe40002000000 */
[----:B0-----:R-:W-:-:S04]  /*cd90*/  FMNMX.FTZ R56, R73, R129, !PT ;  /* 0x0000008149387209 */ /* 0x001fc80007810000 */
[----:B------:R-:W-:-:S05]  /*cda0*/  FMNMX.FTZ R56, R71, R56, !PT ;  /* 0x0000003847387209 */ /* 0x000fca0007810000 */
[----:B------:R-:W0:Y:S01]  /*cdb0*/  SHFL.BFLY PT, R129, R56, 0x2, 0x1f ;  /* 0x0c401f0038817f89 */ /* 0x000e2200000e0000 */
[----:B------:R1:W-:Y:S01]  /*cdc0*/  MUFU.EX2 R106, R132 ;  /* 0x00000084006a7308 */ /* 0x0003e20000000800 */
[----:B0-----:R-:W-:-:S05]  /*cdd0*/  FMNMX.FTZ R56, R56, R129, !PT ;  /* 0x0000008138387209 */ /* 0x001fca0007810000 */
[----:B-1----:R-:W0:Y:S01]  /*cde0*/  SHFL.BFLY PT, R132, R56, 0x1, 0x1f ;  /* 0x0c201f0038847f89 */ /* 0x002e2200000e0000 */
        /* <DEDUP_REMOVED lines=15> */
[--C-:B------:R-:W-:Y:S01]  /*cee0*/  FFMA.FTZ R101, R2, R101, -R13.reuse ;  /* 0x0000006502657223 */ /* 0x100fe2000001080d */
[----:B0-----:R-:W-:Y:S01]  /*cef0*/  FMNMX.FTZ R56, R56, R132, !PT ;  /* 0x0000008438387209 */ /* 0x001fe20007810000 */
[C-C-:B------:R-:W-:Y:S01]  /*cf00*/  FFMA.FTZ R72, R2.reuse, R72, -R13.reuse ;  /* 0x0000004802487223 */ /* 0x140fe2000001080d */
[----:B------:R-:W-:-:S02]  /*cf10*/  FFMA.FTZ R76, R2, R76, -R13 ;  /* 0x0000004c024c7223 */ /* 0x000fc4000001080d */
[----:B------:R-:W-:Y:S01]  /*cf20*/  FSETP.NEU.FTZ.AND P3, PT, R56, -INF , PT ;  /* 0xff8000003800780b */ /* 0x000fe20003f7d000 */
[----:B------:R-:W-:-:S01]  /*cf30*/  FFMA.FTZ R132, R2, R56, -8 ;  /* 0xc100000002847423 */ /* 0x000fc20000010038 */
        /* <DEDUP_REMOVED lines=13> */
[----:B------:R-:W-:-:S05]  /*d010*/  FSEL R69, R132, RZ, P3 ;  /* 0x000000ff84457208 */ /* 0x000fca0001800000 */
[--C-:B------:R-:W-:Y:S01]  /*d020*/  FFMA.FTZ R132, R2, R134, -R69.reuse ;  /* 0x0000008602847223 */ /* 0x100fe20000010845 */
[----:B------:R-:W-:Y:S01]  /*d030*/  FSEL R134, R10, RZ, P2 ;  /* 0x000000ff0a867208 */ /* 0x000fe20001000000 */
[----:B------:R-:W-:-:S04]  /*d040*/  FFMA.FTZ R94, R2, R94, -R69 ;  /* 0x0000005e025e7223 */ /* 0x000fc80000010845 */
[----:B------:R-:W-:Y:S02]  /*d050*/  FADD.FTZ R134, -R134, R0 ;  /* 0x0000000086867221 */ /* 0x000fe40000010100 */
[----:B------:R0:W-:Y:S02]  /*d060*/  MUFU.EX2 R0, R94 ;  /* 0x0000005e00007308 */ /* 0x0001e40000000800 */
[----:B------:R-:W-:Y:S01]  /*d070*/  FMUL.FTZ R134, R2, R134 ;  /* 0x0000008602867220 */ /* 0x000fe20000410000 */
[----:B0-----:R-:W-:-:S05]  /*d080*/  FSEL R94, R56, RZ, P3 ;  /* 0x000000ff385e7208 */ /* 0x001fca0001800000 */
[----:B------:R-:W-:Y:S02]  /*d090*/  FADD.FTZ R8, -R94, R8 ;  /* 0x000000085e087221 */ /* 0x000fe40000010100 */
[----:B------:R-:W2:Y:S08]  /*d0a0*/  MUFU.EX2 R94, R134 ;  /* 0x00000086005e7308 */ /* 0x000eb00000000800 */
[----:B------:R-:W0:Y:S08]  /*d0b0*/  MUFU.EX2 R57, R57 ;  /* 0x0000003900397308 */ /* 0x000e300000000800 */
[----:B------:R-:W1:Y:S01]  /*d0c0*/  MUFU.EX2 R120, R120 ;  /* 0x0000007800787308 */ /* 0x000e620000000800 */
[----:B--2---:R-:W-:-:S07]  /*d0d0*/  FFMA.FTZ R134, R94, R146, R11 ;  /* 0x000000925e867223 */ /* 0x004fce000001000b */
[----:B------:R-:W2:Y:S01]  /*d0e0*/  MUFU.EX2 R121, R121 ;  /* 0x0000007900797308 */ /* 0x000ea20000000800 */
[----:B------:R-:W-:-:S01]  /*d0f0*/  FFMA.FTZ R125, R2, R125, -R69 ;  /* 0x0000007d027d7223 */ /* 0x000fc20000010845 */
[----:B------:R-:W-:Y:S01]  /*d100*/  FMUL.FTZ R8, R2, R8 ;  /* 0x0000000802087220 */ /* 0x000fe20000410000 */
[----:B0-----:R-:W-:-:S05]  /*d110*/  FADD.FTZ R134, R57, R134 ;  /* 0x0000008639867221 */ /* 0x001fca0000010000 */
[----:B------:R-:W0:Y:S01]  /*d120*/  MUFU.EX2 R124, R124 ;  /* 0x0000007c007c7308 */ /* 0x000e220000000800 */
[----:B------:R-:W-:-:S01]  /*d130*/  FFMA.FTZ R123, R2, R123, -R69 ;  /* 0x0000007b027b7223 */ /* 0x000fc20000010845 */
[----:B-1----:R-:W-:-:S06]  /*d140*/  FADD.FTZ R134, R120, R134 ;  /* 0x0000008678867221 */ /* 0x002fcc0000010000 */
[----:B------:R-:W1:Y:S01]  /*d150*/  MUFU.EX2 R12, R12 ;  /* 0x0000000c000c7308 */ /* 0x000e620000000800 */
[----:B------:R-:W-:-:S01]  /*d160*/  FFMA.FTZ R128, R2, R128, -R69 ;  /* 0x0000008002807223 */ /* 0x000fc20000010845 */
[----:B--2---:R-:W-:-:S06]  /*d170*/  FADD.FTZ R134, R121, R134 ;  /* 0x0000008679867221 */ /* 0x004fcc0000010000 */
[----:B------:R-:W-:Y:S01]  /*d180*/  MUFU.EX2 R125, R125 ;  /* 0x0000007d007d7308 */ /* 0x000fe20000000800 */
[----:B------:R-:W-:-:S07]  /*d190*/  FFMA.FTZ R127, R2, R127, -R69 ;  /* 0x0000007f027f7223 */ /* 0x000fce0000010845 */
[----:B------:R-:W2:Y:S01]  /*d1a0*/  MUFU.EX2 R8, R8 ;  /* 0x0000000800087308 */ /* 0x000ea20000000800 */
[----:B0-----:R-:W-:-:S07]  /*d1b0*/  FADD.FTZ R134, R124, R134 ;  /* 0x000000867c867221 */ /* 0x001fce0000010000 */
[----:B------:R-:W0:Y:S01]  /*d1c0*/  MUFU.EX2 R126, R133 ;  /* 0x00000085007e7308 */ /* 0x000e220000000800 */
[----:B------:R-:W-:-:S07]  /*d1d0*/  FFMA.FTZ R130, R2, R130, -R69 ;  /* 0x0000008202827223 */ /* 0x000fce0000010845 */
[----:B------:R-:W3:Y:S01]  /*d1e0*/  MUFU.EX2 R123, R123 ;  /* 0x0000007b007b7308 */ /* 0x000ee20000000800 */
[----:B-1----:R-:W-:-:S07]  /*d1f0*/  FADD.FTZ R134, R12, R134 ;  /* 0x000000860c867221 */ /* 0x002fce0000010000 */
[----:B------:R-:W1:Y:S01]  /*d200*/  MUFU.EX2 R104, R104 ;  /* 0x0000006800687308 */ /* 0x000e620000000800 */
[----:B------:R-:W-:-:S07]  /*d210*/  FFMA.FTZ R131, R2, R131, -R69 ;  /* 0x0000008302837223 */ /* 0x000fce0000010845 */
[----:B------:R-:W4:Y:S01]  /*d220*/  MUFU.EX2 R128, R128 ;  /* 0x0000008000807308 */ /* 0x000f220000000800 */
[----:B------:R-:W-:-:S01]  /*d230*/  FADD.FTZ R134, R122, R134 ;  /* 0x000000867a867221 */ /* 0x000fc20000010000 */
[----:B--2---:R-:W-:-:S06]  /*d240*/  FFMA.FTZ R21, R8, R21, R125 ;  /* 0x0000001508157223 */ /* 0x004fcc000001007d */
[----:B------:R-:W2:Y:S08]  /*d250*/  MUFU.EX2 R105, R105 ;  /* 0x0000006900697308 */ /* 0x000eb00000000800 */
[----:B------:R-:W5:Y:S01]  /*d260*/  MUFU.EX2 R127, R127 ;  /* 0x0000007f007f7308 */ /* 0x000f620000000800 */
[----:B0-----:R-:W-:-:S01]  /*d270*/  FADD.FTZ R134, R126, R134 ;  /* 0x000000867e867221 */ /* 0x001fc20000010000 */
[----:B---3--:R-:W-:-:S06]  /*d280*/  FADD.FTZ R21, R123, R21 ;  /* 0x000000157b157221 */ /* 0x008fcc0000010000 */
[----:B------:R-:W0:Y:S01]  /*d290*/  MUFU.EX2 R130, R130 ;  /* 0x0000008200827308 */ /* 0x000e220000000800 */
[----:B------:R-:W-:-:S01]  /*d2a0*/  FFMA.FTZ R133, R2, R135, -R69 ;  /* 0x0000008702857223 */ /* 0x000fc20000010845 */
[----:B-1----:R-:W-:-:S06]  /*d2b0*/  FADD.FTZ R134, R104, R134 ;  /* 0x0000008668867221 */ /* 0x002fcc0000010000 */
[----:B------:R-:W1:Y:S01]  /*d2c0*/  MUFU.EX2 R109, R109 ;  /* 0x0000006d006d7308 */ /* 0x000e620000000800 */
[----:B----4-:R-:W-:-:S01]  /*d2d0*/  FADD.FTZ R21, R128, R21 ;  /* 0x0000001580157221 */ /* 0x010fc20000010000 */
[----:B------:R-:W-:-:S06]  /*d2e0*/  FFMA.FTZ R108, R2, R108, -R69 ;  /* 0x0000006c026c7223 */ /* 0x000fcc0000010845 */
[----:B------:R-:W3:Y:S01]  /*d2f0*/  MUFU.EX2 R131, R131 ;  /* 0x0000008300837308 */ /* 0x000ee20000000800 */
[----:B--2---:R-:W-:-:S01]  /*d300*/  FADD.FTZ R134, R105, R134 ;  /* 0x0000008669867221 */ /* 0x004fc20000010000 */
[----:B-----5:R-:W-:-:S06]  /*d310*/  FADD.FTZ R21, R127, R21 ;  /* 0x000000157f157221 */ /* 0x020fcc0000010000 */
[----:B------:R-:W2:Y:S01]  /*d320*/  MUFU.EX2 R112, R112 ;  /* 0x0000007000707308 */ /* 0x000ea20000000800 */
[----:B------:R-:W-:-:S07]  /*d330*/  FFMA.FTZ R107, R2, R107, -R69 ;  /* 0x0000006b026b7223 */ /* 0x000fce0000010845 */
[----:B------:R-:W4:Y:S01]  /*d340*/  MUFU.EX2 R132, R132 ;  /* 0x0000008400847308 */ /* 0x000f220000000800 */
[----:B------:R-:W-:-:S01]  /*d350*/  FADD.FTZ R134, R106, R134 ;  /* 0x000000866a867221 */ /* 0x000fc20000010000 */
[----:B0-----:R-:W-:-:S06]  /*d360*/  FADD.FTZ R21, R130, R21 ;  /* 0x0000001582157221 */ /* 0x001fcc0000010000 */
[----:B------:R-:W0:Y:S01]  /*d370*/  MUFU.EX2 R113, R113 ;  /* 0x0000007100717308 */ /* 0x000e220000000800 */
[----:B------:R-:W-:-:S07]  /*d380*/  FFMA.FTZ R110, R2, R110, -R69 ;  /* 0x0000006e026e7223 */ /* 0x000fce0000010845 */
[----:B------:R-:W5:Y:S01]  /*d390*/  MUFU.EX2 R133, R133 ;  /* 0x0000008500857308 */ /* 0x000f620000000800 */
[----:B-1----:R-:W-:-:S01]  /*d3a0*/  FADD.FTZ R134, R109, R134 ;  /* 0x000000866d867221 */ /* 0x002fc20000010000 */
[----:B---3--:R-:W-:-:S06]  /*d3b0*/  FADD.FTZ R21, R131, R21 ;  /* 0x0000001583157221 */ /* 0x008fcc0000010000 */
[----:B------:R-:W1:Y:S01]  /*d3c0*/  MUFU.EX2 R116, R116 ;  /* 0x0000007400747308 */ /* 0x000e620000000800 */
[----:B------:R-:W-:-:S07]  /*d3d0*/  FFMA.FTZ R111, R2, R111, -R69 ;  /* 0x0000006f026f7223 */ /* 0x000fce0000010845 */
[----:B------:R-:W3:Y:S01]  /*d3e0*/  MUFU.EX2 R108, R108 ;  /* 0x0000006c006c7308 */ /* 0x000ee20000000800 */
[----:B--2---:R-:W-:-:S01]  /*d3f0*/  FADD.FTZ R134, R112, R134 ;  /* 0x0000008670867221 */ /* 0x004fc20000010000 */
[----:B----4-:R-:W-:-:S06]  /*d400*/  FADD.FTZ R21, R132, R21 ;  /* 0x0000001584157221 */ /* 0x010fcc0000010000 */
[----:B------:R-:W2:Y:S01]  /*d410*/  MUFU.EX2 R117, R117 ;  /* 0x0000007500757308 */ /* 0x000ea20000000800 */
[----:B------:R-:W-:-:S07]  /*d420*/  FFMA.FTZ R114, R2, R114, -R69 ;  /* 0x0000007202727223 */ /* 0x000fce0000010845 */
[----:B------:R-:W4:Y:S01]  /*d430*/  MUFU.EX2 R107, R107 ;  /* 0x0000006b006b7308 */ /* 0x000f220000000800 */
[----:B0-----:R-:W-:-:S01]  /*d440*/  FADD.FTZ R134, R113, R134 ;  /* 0x0000008671867221 */ /* 0x001fc20000010000 */
[----:B-----5:R-:W-:-:S06]  /*d450*/  FADD.FTZ R21, R133, R21 ;  /* 0x0000001585157221 */ /* 0x020fcc0000010000 */
        /* <DEDUP_REMOVED lines=25> */
[----:B------:R-:W2:Y:S08]  /*d5f0*/  MUFU.EX2 R97, R97 ;  /* 0x0000006100617308 */ /* 0x000eb00000000800 */
[----:B------:R-:W4:Y:S01]  /*d600*/  MUFU.EX2 R119, R119 ;  /* 0x0000007700777308 */ /* 0x000f220000000800 */
[----:B0-----:R-:W-:-:S01]  /*d610*/  FADD.FTZ R134, R93, R134 ;  /* 0x000000865d867221 */ /* 0x001fc20000010000 */
[----:B-----5:R-:W-:-:S06]  /*d620*/  FADD.FTZ R21, R115, R21 ;  /* 0x0000001573157221 */ /* 0x020fcc0000010000 */
[----:B------:R-:W0:Y:S01]  /*d630*/  MUFU.EX2 R100, R100 ;  /* 0x0000006400647308 */ /* 0x000e220000000800 */
[----:B------:R-:W-:-:S07]  /*d640*/  FFMA.FTZ R95, R2, R95, -R69 ;  /* 0x0000005f025f7223 */ /* 0x000fce0000010845 */
[----:B------:R-:W5:Y:S01]  /*d650*/  MUFU.EX2 R90, R90 ;  /* 0x0000005a005a7308 */ /* 0x000f620000000800 */
[----:B-1----:R-:W-:-:S01]  /*d660*/  FADD.FTZ R134, R96, R134 ;  /* 0x0000008660867221 */ /* 0x002fc20000010000 */
[----:B------:R-:W-:-:S06]  /*d670*/  WARPGROUP.DEPBAR.LE gsb0, 0x0 ;  /* 0x00008000000079c5 */ /* 0x000fcc0000010000 */
[----:B------:R-:W1:Y:S01]  /*d680*/  MUFU.EX2 R101, R101 ;  /* 0x0000006500657308 */ /* 0x000e620000000800 */
[----:B---3--:R-:W-:-:S01]  /*d690*/  FADD.FTZ R21, R118, R21 ;  /* 0x0000001576157221 */ /* 0x008fc20000010000 */
[----:B------:R-:W-:-:S06]  /*d6a0*/  FFMA.FTZ R98, R2, R98, -R69 ;  /* 0x0000006202627223 */ /* 0x000fcc0000010845 */
[----:B------:R-:W3:Y:S01]  /*d6b0*/  MUFU.EX2 R91, R91 ;  /* 0x0000005b005b7308 */ /* 0x000ee20000000800 */
[----:B------:R-:W-:Y:S01]  /*d6c0*/  WARPGROUP.ARRIVE ;  /* 0x00000000000079c5 */ /* 0x000fe20000000000 */
[----:B--2---:R-:W-:-:S06]  /*d6d0*/  FADD.FTZ R134, R97, R134 ;  /* 0x0000008661867221 */ /* 0x004fcc0000010000 */
[----:B------:R-:W2:Y:S01]  /*d6e0*/  MUFU.EX2 R72, R72 ;  /* 0x0000004800487308 */ /* 0x000ea20000000800 */
[----:B----4-:R-:W-:-:S01]  /*d6f0*/  FADD.FTZ R21, R119, R21 ;  /* 0x0000001577157221 */ /* 0x010fc20000010000 */
[----:B------:R-:W-:Y:S01]  /*d700*/  FFMA.FTZ R99, R2, R99, -R69 ;  /* 0x0000006302637223 */ /* 0x000fe20000010845 */
[----:B0-----:R-:W-:-:S01]  /*d710*/  FADD.FTZ R134, R100, R134 ;  /* 0x0000008664867221 */ /* 0x001fc20000010000 */
[----:B------:R-:W-:Y:S04]  /*d720*/  QGMMA.64x64x32.F32.E4M3.E4M3 R24, R136, gdesc[UR4], R24, gsb0 ;  /* 0x00e0000488187df3 */ /* 0x000fe80008000818 */
[----:B------:R-:W0:Y:S01]  /*d730*/  MUFU.EX2 R95, R95 ;  /* 0x0000005f005f7308 */ /* 0x000e220000000800 */
[----:B-----5:R-:W-:-:S01]  /*d740*/  FADD.FTZ R21, R90, R21 ;  /* 0x000000155a157221 */ /* 0x020fc20000010000 */
[----:B------:R-:W-:Y:S01]  /*d750*/  FFMA.FTZ R102, R2, R102, -R69 ;  /* 0x0000006602667223 */ /* 0x000fe20000010845 */
[----:B-1----:R-:W-:-:S05]  /*d760*/  FADD.FTZ R134, R101, R134 ;  /* 0x0000008665867221 */ /* 0x002fca0000010000 */
[----:B------:R-:W1:Y:S01]  /*d770*/  MUFU.EX2 R76, R76 ;  /* 0x0000004c004c7308 */ /* 0x000e620000000800 */
[----:B---3--:R-:W-:-:S01]  /*d780*/  FADD.FTZ R21, R91, R21 ;  /* 0x000000155b157221 */ /* 0x008fc20000010000 */
[----:B------:R-:W-:-:S06]  /*d790*/  FFMA.FTZ R103, R2, R103, -R69 ;  /* 0x0000006702677223 */ /* 0x000fcc0000010845 */
[----:B------:R-:W3:Y:S01]  /*d7a0*/  MUFU.EX2 R98, R98 ;  /* 0x0000006200627308 */ /* 0x000ee20000000800 */
[----:B--2---:R-:W-:-:S01]  /*d7b0*/  FADD.FTZ R134, R72, R134 ;  /* 0x0000008648867221 */ /* 0x004fc20000010000 */
[----:B------:R-:W-:-:S06]  /*d7c0*/  FADD.FTZ R21, R0, R21 ;  /* 0x0000001500157221 */ /* 0x000fcc0000010000 */
[----:B------:R-:W2:Y:S01]  /*d7d0*/  MUFU.EX2 R77, R77 ;  /* 0x0000004d004d7308 */ /* 0x000ea20000000800 */
[----:B------:R-:W4:Y:S01]  /*d7e0*/  S2R R155, SR_TID.X ;  /* 0x00000000009b7919 */ /* 0x000f220000002100 */
[----:B------:R-:W-:-:S06]  /*d7f0*/  FFMA.FTZ R74, R2, R74, -R69 ;  /* 0x0000004a024a7223 */ /* 0x000fcc0000010845 */
[----:B------:R-:W5:Y:S01]  /*d800*/  MUFU.EX2 R99, R99 ;  /* 0x0000006300637308 */ /* 0x000f620000000800 */
[----:B------:R-:W-:-:S01]  /*d810*/  FADD.FTZ R134, R70, R134 ;  /* 0x0000008646867221 */ /* 0x000fc20000010000 */
[----:B0-----:R-:W-:-:S06]  /*d820*/  FADD.FTZ R21, R95, R21 ;  /* 0x000000155f157221 */ /* 0x001fcc0000010000 */
[----:B------:R-:W0:Y:S01]  /*d830*/  MUFU.EX2 R80, R80 ;  /* 0x0000005000507308 */ /* 0x000e220000000800 */
[----:B------:R-:W-:-:S07]  /*d840*/  FFMA.FTZ R75, R2, R75, -R69 ;  /* 0x0000004b024b7223 */ /* 0x000fce0000010845 */
[----:B------:R-:W4:Y:S01]  /*d850*/  MUFU.EX2 R102, R102 ;  /* 0x0000006600667308 */ /* 0x000f220000000800 */
[----:B-1----:R-:W-:-:S01]  /*d860*/  FADD.FTZ R134, R76, R134 ;  /* 0x000000864c867221 */ /* 0x002fc20000010000 */
[----:B---3--:R-:W-:-:S06]  /*d870*/  FADD.FTZ R21, R98, R21 ;  /* 0x0000001562157221 */ /* 0x008fcc0000010000 */
[----:B------:R-:W1:Y:S01]  /*d880*/  MUFU.EX2 R81, R81 ;  /* 0x0000005100517308 */ /* 0x000e620000000800 */
[----:B------:R-:W-:-:S07]  /*d890*/  FFMA.FTZ R78, R2, R78, -R69 ;  /* 0x0000004e024e7223 */ /* 0x000fce0000010845 */
[----:B------:R-:W3:Y:S01]  /*d8a0*/  MUFU.EX2 R103, R103 ;  /* 0x0000006700677308 */ /* 0x000ee20000000800 */
[----:B--2---:R-:W-:-:S01]  /*d8b0*/  FADD.FTZ R134, R77, R134 ;  /* 0x000000864d867221 */ /* 0x004fc20000010000 */
[----:B-----5:R-:W-:-:S06]  /*d8c0*/  FADD.FTZ R21, R99, R21 ;  /* 0x0000001563157221 */ /* 0x020fcc0000010000 */
[----:B------:R-:W2:Y:S01]  /*d8d0*/  MUFU.EX2 R84, R84 ;  /* 0x0000005400547308 */ /* 0x000ea20000000800 */
[----:B------:R-:W-:-:S07]  /*d8e0*/  FFMA.FTZ R79, R2, R79, -R69 ;  /* 0x0000004f024f7223 */ /* 0x000fce0000010845 */
[----:B------:R-:W5:Y:S01]  /*d8f0*/  MUFU.EX2 R74, R74 ;  /* 0x0000004a004a7308 */ /* 0x000f620000000800 */
[----:B0-----:R-:W-:-:S01]  /*d900*/  FADD.FTZ R134, R80, R134 ;  /* 0x0000008650867221 */ /* 0x001fc20000010000 */
[----:B----4-:R-:W-:-:S06]  /*d910*/  FADD.FTZ R21, R102, R21 ;  /* 0x0000001566157221 */ /* 0x010fcc0000010000 */
        /* <DEDUP_REMOVED lines=21> */
[----:B------:R-:W-:Y:S01]  /*da70*/  LOP3.LUT R135, R155, 0x7f, RZ, 0xc0, !PT ;  /* 0x0000007f9b877812 */ /* 0x000fe200078ec0ff */
[----:B------:R-:W-:-:S06]  /*da80*/  FFMA.FTZ R58, R2, R58, -R69 ;  /* 0x0000003a023a7223 */ /* 0x000fcc0000010845 */
[----:B------:R-:W3:Y:S01]  /*da90*/  MUFU.EX2 R83, R83 ;  /* 0x0000005300537308 */ /* 0x000ee20000000800 */
[----:B--2---:R-:W-:-:S01]  /*daa0*/  FADD.FTZ R134, R129, R134 ;  /* 0x0000008681867221 */ /* 0x004fc20000010000 */
[----:B-----5:R-:W-:-:S06]  /*dab0*/  FADD.FTZ R21, R79, R21 ;  /* 0x000000154f157221 */ /* 0x020fcc0000010000 */
[----:B------:R-:W2:Y:S01]  /*dac0*/  MUFU.EX2 R64, R64 ;  /* 0x0000004000407308 */ /* 0x000ea20000000800 */
[----:B------:R-:W-:Y:S01]  /*dad0*/  ISETP.NE.AND P2, PT, R135, RZ, PT ;  /* 0x000000ff8700720c */ /* 0x000fe20003f45270 */
[----:B------:R-:W-:-:S06]  /*dae0*/  FFMA.FTZ R59, R2, R59, -R69 ;  /* 0x0000003b023b7223 */ /* 0x000fcc0000010845 */
        /* <DEDUP_REMOVED lines=13> */
[----:B------:R-:W-:Y:S01]  /*dbc0*/  MUFU.EX2 R13, R13 ;  /* 0x0000000d000d7308 */ /* 0x000fe20000000800 */
[----:B------:R-:W-:-:S01]  /*dbd0*/  FFMA.FTZ R66, R2, R66, -R69 ;  /* 0x0000004202427223 */ /* 0x000fc20000010845 */
[----:B------:R-:W-:-:S06]  /*dbe0*/  @!P2 VIADD R9, R9, 0x13240 ;  /* 0x000132400909a836 */ /* 0x000fcc0000000000 */
[----:B------:R-:W2:Y:S01]  /*dbf0*/  MUFU.EX2 R59, R59 ;  /* 0x0000003b003b7308 */ /* 0x000ea20000000800 */
[----:B0-----:R-:W-:-:S01]  /*dc00*/  FADD.FTZ R134, R65, R134 ;  /* 0x0000008641867221 */ /* 0x001fc20000010000 */
[----:B----4-:R-:W-:-:S06]  /*dc10*/  FADD.FTZ R21, R87, R21 ;  /* 0x0000001557157221 */ /* 0x010fcc0000010000 */
[----:B------:R-:W0:Y:S01]  /*dc20*/  MUFU.EX2 R62, R62 ;  /* 0x0000003e003e7308 */ /* 0x000e220000000800 */
[----:B------:R-:W-:-:S01]  /*dc30*/  FFMA.FTZ R67, R2, R67, -R69 ;  /* 0x0000004302437223 */ /* 0x000fc20000010845 */
[----:B------:R-:W-:Y:S01]  /*dc40*/  @!P2 PRMT R9, RZ, 0x654, R9 ;  /* 0x00000654ff09a816 */ /* 0x000fe20000000009 */
[----:B-1----:R-:W-:-:S05]  /*dc50*/  FADD.FTZ R134, R68, R134 ;  /* 0x0000008644867221 */ /* 0x002fca0000010000 */
[----:B------:R-:W1:Y:S01]  /*dc60*/  MUFU.EX2 R63, R63 ;  /* 0x0000003f003f7308 */ /* 0x000e620000000800 */
[----:B---3--:R-:W-:-:S01]  /*dc70*/  FADD.FTZ R21, R58, R21 ;  /* 0x000000153a157221 */ /* 0x008fc20000010000 */
[----:B------:R-:W-:Y:S02]  /*dc80*/  WARPGROUP.DEPBAR.LE gsb0, 0x0 ;  /* 0x00008000000079c5 */ /* 0x000fe40000010000 */
[----:B------:R-:W-:-:S01]  /*dc90*/  FFMA.FTZ R73, R2, R73, -R69 ;  /* 0x0000004902497223 */ /* 0x000fc20000010845 */
[----:B------:R3:W-:Y:S03]  /*dca0*/  @!P2 SYNCS.ARRIVE.TRANS64.RED.A1T0 RZ, [R9+URZ], RZ ;  /* 0x000000ff09ffa9a7 */ /* 0x0007e6000810043f */
[----:B------:R-:W4:Y:S01]  /*dcb0*/  MUFU.EX2 R66, R66 ;  /* 0x0000004200427308 */ /* 0x000f220000000800 */
[----:B--2---:R-:W-:-:S01]  /*dcc0*/  FADD.FTZ R21, R59, R21 ;  /* 0x000000153b157221 */ /* 0x004fc20000010000 */
[----:B------:R-:W-:Y:S01]  /*dcd0*/  FFMA.FTZ R69, R2, R71, -R69 ;  /* 0x0000004702457223 */ /* 0x000fe20000010845 */
[----:B---3--:R-:W-:-:S05]  /*dce0*/  FADD.FTZ R9, R13, R134 ;  /* 0x000000860d097221 */ /* 0x008fca0000010000 */
[----:B------:R-:W2:Y:S01]  /*dcf0*/  MUFU.EX2 R67, R67 ;  /* 0x0000004300437308 */ /* 0x000ea20000000800 */
[----:B0-----:R-:W-:-:S01]  /*dd00*/  FADD.FTZ R21, R62, R21 ;  /* 0x000000153e157221 */ /* 0x001fc20000010000 */
[----:B------:R0:W-:Y:S06]  /*dd10*/  STL [R1], R9 ;  /* 0x0000000901007387 */ /* 0x0001ec0000100800 */
[----:B------:R-:W3:Y:S01]  /*dd20*/  MUFU.EX2 R73, R73 ;  /* 0x0000004900497308 */ /* 0x000ee20000000800 */
[----:B-1----:R-:W-:-:S07]  /*dd30*/  FADD.FTZ R21, R63, R21 ;  /* 0x000000153f157221 */ /* 0x002fce0000010000 */
[----:B------:R-:W1:Y:S01]  /*dd40*/  MUFU.EX2 R69, R69 ;  /* 0x0000004500457308 */ /* 0x000e620000000800 */
[----:B----4-:R-:W-:-:S04]  /*dd50*/  FADD.FTZ R21, R66, R21 ;  /* 0x0000001542157221 */ /* 0x010fc80000010000 */
[----:B--2---:R-:W-:-:S04]  /*dd60*/  FADD.FTZ R21, R67, R21 ;  /* 0x0000001543157221 */ /* 0x004fc80000010000 */
[----:B---3--:R-:W-:-:S04]  /*dd70*/  FADD.FTZ R21, R73, R21 ;  /* 0x0000001549157221 */ /* 0x008fc80000010000 */
[----:B-1----:R-:W-:Y:S01]  /*dd80*/  FADD.FTZ R21, R69, R21 ;  /* 0x0000001545157221 */ /* 0x002fe20000010000 */
[----:B0-----:R-:W-:Y:S06]  /*dd90*/  @!P1 BRA `(.L_x_1931) ;  /* 0x0000000000049947 */ /* 0x001fec0003800000 */
[----:B------:R-:W-:Y:S01]  /*dda0*/  BPT.TRAP 0x1 ;  /* 0x000000040000795c */ /* 0x000fe20000300000 */
.L_x_1931:
        /* <DEDUP_REMOVED lines=81> */
[C---:B--2---:R-:W-:Y:S01]  /*e2c0*/  ISETP.GT.AND P2, PT, R3.reuse, R9, PT ;  /* 0x000000090300720c */ /* 0x044fe20003f44270 */
[----:B------:R-:W-:-:S12]  /*e2d0*/  VIADD R3, R3, 0xffffffff ;  /* 0xffffffff03037836 */ /* 0x000fd80000000000 */
[----:B0-----:R-:W-:Y:S05]  /*e2e0*/  @P2 BRA `(.L_x_1932) ;  /* 0xffffffcc00f42947 */ /* 0x001fea000383ffff */
[----:B------:R-:W-:Y:S05]  /*e2f0*/  BSYNC B1 ;  /* 0x0000000000017941 */ /* 0x000fea0003800000 */
.L_x_1920:
[----:B------:R0:W-:Y:S01]  /*e300*/  STL [R1+0x18], R24 ;  /* 0x0000181801007387 */ /* 0x0001e20000100800 */
[----:B------:R-:W-:Y:S02]  /*e310*/  IMAD.MOV.U32 R8, RZ, RZ, R56 ;  /* 0x000000ffff087224 */ /* 0x000fe400078e0038 */
[----:B------:R-:W-:Y:S01]  /*e320*/  IMAD.MOV.U32 R0, RZ, RZ, R10 ;  /* 0x000000ffff007224 */ /* 0x000fe200078e000a */
[----:B------:R0:W-:Y:S01]  /*e330*/  STL [R1+0x1c], R25 ;  /* 0x00001c1901007387 */ /* 0x0001e20000100800 */
[----:B------:R-:W-:Y:S02]  /*e340*/  IMAD.MOV.U32 R23, RZ, RZ, R15 ;  /* 0x000000ffff177224 */ /* 0x000fe400078e000f */
[----:B------:R-:W-:Y:S01]  /*e350*/  IMAD.MOV.U32 R156, RZ, RZ, R14 ;  /* 0x000000ffff9c7224 */ /* 0x000fe200078e000e */
[----:B------:R0:W-:Y:S06]  /*e360*/  STL [R1+0xc], R28 ;  /* 0x00000c1c01007387 */ /* 0x0001ec0000100800 */
.L_x_1919:
[----:B------:R-:W-:Y:S05]  /*e370*/  BSYNC B0 ;  /* 0x0000000000007941 */ /* 0x000fea0003800000 */
.L_x_1918:
[----:B------:R-:W2:Y:S01]  /*e380*/  LDL R9, [R1+0x44] ;  /* 0x0000440001097983 */ /* 0x000ea20000100800 */
[----:B------:R-:W-:Y:S01]  /*e390*/  BSSY B0, `(.L_x_1933) ;  /* 0x000025b000007945 */ /* 0x000fe20003800000 */
[----:B--2---:R-:W-:-:S13]  /*e3a0*/  ISETP.GE.AND P0, PT, R3, R9, PT ;  /* 0x000000090300720c */ /* 0x004fda0003f06270 */
[----:B------:R-:W-:Y:S05]  /*e3b0*/  @!P0 BRA `(.L_x_1934) ;  /* 0x0000002400608947 */ /* 0x000fea0003800000 */
[----:B------:R-:W-:Y:S02]  /*e3c0*/  IMAD.MOV.U32 R14, RZ, RZ, R8 ;  /* 0x000000ffff0e7224 */ /* 0x000fe400078e0008 */
[----:B------:R-:W-:Y:S02]  /*e3d0*/  IMAD.MOV.U32 R9, RZ, RZ, R0 ;  /* 0x000000ffff097224 */ /* 0x000fe400078e0000 */
[----:B------:R-:W-:Y:S02]  /*e3e0*/  IMAD.MOV.U32 R15, RZ, RZ, R156 ;  /* 0x000000ffff0f7224 */ /* 0x000fe400078e009c */
[----:B0-----:R-:W-:-:S07]  /*e3f0*/  IMAD.MOV.U32 R28, RZ, RZ, R23 ;  /* 0x000000ffff1c7224 */ /* 0x001fce00078e0017 */
.L_x_1946:
[----:B------:R-:W-:-:S05]  /*e400*/  VIADD R20, R28, 0x1 ;  /* 0x000000011c147836 */ /* 0x000fca0000000000 */
[----:B------:R-:W-:-:S04]  /*e410*/  ISETP.NE.AND P0, PT, R20, 0x2, PT ;  /* 0x000000021400780c */ /* 0x000fc80003f05270 */
[----:B------:R-:W-:Y:S02]  /*e420*/  SEL R20, R20, RZ, P0 ;  /* 0x000000ff14147207 */ /* 0x000fe40000000000 */
[----:B------:R-:W-:-:S03]  /*e430*/  SEL R156, RZ, 0x1, P0 ;  /* 0x00000001ff9c7807 */ /* 0x000fc60000000000 */
[----:B------:R-:W-:Y:S01]  /*e440*/  IMAD.MOV.U32 R23, RZ, RZ, R20 ;  /* 0x000000ffff177224 */ /* 0x000fe200078e0014 */
[----:B------:R-:W-:Y:S01]  /*e450*/  LOP3.LUT R156, R15, R156, RZ, 0x3c, !PT ;  /* 0x0000009c0f9c7212 */ /* 0x000fe200078e3cff */
[----:B------:R-:W-:Y:S06]  /*e460*/  @!P1 BRA `(.L_x_1935) ;  /* 0x0000000000049947 */ /* 0x000fec0003800000 */
[----:B------:R-:W-:Y:S01]  /*e470*/  BPT.TRAP 0x1 ;  /* 0x000000040000795c */ /* 0x000fe20000300000 */
.L_x_1935:
[----:B------:R-:W-:Y:S01]  /*e480*/  IMAD R8, R23, 0x8, R16 ;  /* 0x0000000817087824 */ /* 0x000fe200078e0210 */
[----:B------:R-:W-:-:S04]  /*e490*/  SHF.L.U32 R11, R156, 0x1f, RZ ;  /* 0x0000001f9c0b7819 */ /* 0x000fc800000006ff */
[----:B------:R0:W1:Y:S01]  /*e4a0*/  SYNCS.PHASECHK.TRANS64.TRYWAIT P0, [R8+URZ+0x13230], R11 ;  /* 0x0132300b080075a7 */ /* 0x000062000800017f */
[----:B------:R-:W-:Y:S05]  /*e4b0*/  @!P1 BRA `(.L_x_1936) ;  /* 0x0000000000049947 */ /* 0x000fea0003800000 */
[----:B------:R-:W-:Y:S01]  /*e4c0*/  BPT.TRAP 0x1 ;  /* 0x000000040000795c */ /* 0x000fe20000300000 */
.L_x_1936:
        /* <DEDUP_REMOVED lines=8> */
.L_x_1938:
[----:B------:R-:W-:Y:S05]  /*e550*/  BSYNC B1 ;  /* 0x0000000000017941 */ /* 0x000fea0003800000 */
.L_x_1937:
[----:B------:R-:W-:Y:S01]  /*e560*/  IMAD.MOV.U32 R10, RZ, RZ, R0 ;  /* 0x000000ffff0a7224 */ /* 0x000fe200078e0000 */
[----:B------:R-:W-:Y:S01]  /*e570*/  R2UR UR4, R4 ;  /* 0x00000000040472ca */ /* 0x000fe200000e0000 */
[----:B01----:R-:W-:Y:S01]  /*e580*/  IMAD.MOV.U32 R11, RZ, RZ, -0x7fffffe0 ;  /* 0x80000020ff0b7424 */ /* 0x003fe200078e00ff */
        /* <DEDUP_REMOVED lines=84> */
.L_x_1940:
[----:B------:R-:W-:Y:S01]  /*ead0*/  SHF.L.U32 R0, R15, 0x1f, RZ ;  /* 0x0000001f0f007819 */ /* 0x000fe200000006ff */
[----:B------:R-:W-:-:S04]  /*eae0*/  IMAD R15, R28, 0x8, R16 ;  /* 0x000000081c0f7824 */ /* 0x000fc800078e0210 */
[----:B------:R0:W1:Y:S01]  /*eaf0*/  SYNCS.PHASECHK.TRANS64.TRYWAIT P0, [R15+URZ+0x13250], R0 ;  /* 0x013250000f0075a7 */ /* 0x000062000800017f */
[----:B------:R-:W-:Y:S05]  /*eb00*/  @!P1 BRA `(.L_x_1941) ;  /* 0x0000000000049947 */ /* 0x000fea0003800000 */
[----:B------:R-:W-:Y:S01]  /*eb10*/  BPT.TRAP 0x1 ;  /* 0x000000040000795c */ /* 0x000fe20000300000 */
.L_x_1941:
[----:B------:R-:W-:Y:S04]  /*eb20*/  BSSY B1, `(.L_x_1942) ;  /* 0x0000004000017945 */ /* 0x000fe80003800000 */
[----:B-1----:R-:W-:Y:S05]  /*eb30*/  @P0 BRA `(.L_x_1943) ;  /* 0x0000000000080947 */ /* 0x002fea0003800000 */
[----:B------:R-:W1:Y:S02]  /*eb40*/  SYNCS.PHASECHK.TRANS64.TRYWAIT P0, [R15+URZ+0x13250], R0 ;  /* 0x013250000f0075a7 */ /* 0x000e64000800017f */
[----:B-1----:R-:W-:Y:S05]  /*eb50*/  @!P0 BRA `(.L_x_1944) ;  /* 0x000000c4000c8947 */ /* 0x002fea0003800000 */
.L_x_1943:
[----:B------:R-:W-:Y:S05]  /*eb60*/  BSYNC B1 ;  /* 0x0000000000017941 */ /* 0x000fea0003800000 */
.L_x_1942:
[----:B01----:R-:W-:Y:S01]  /*eb70*/  VIADD R0, R16, 0x1000 ;  /* 0x0000100010007836 */ /* 0x003fe20000000000 */
        /* <DEDUP_REMOVED lines=95> */
[----:B------:R-:W0:Y:S01]  /*f170*/  SHFL.BFLY PT, R12, R11, 0x2, 0x1f ;  /* 0x0c401f000b0c7f89 */ /* 0x000e2200000e0000 */
[----:B------:R-:W-:-:S04]  /*f180*/  FMNMX.FTZ R0, R82, R0, !PT ;  /* 0x0000000052007209 */ /* 0x000fc80007810000 */
[----:B------:R-:W-:-:S04]  /*f190*/  FMNMX.FTZ R0, R83, R0, !PT ;  /* 0x0000000053007209 */ /* 0x000fc80007810000 */
[----:B------:R-:W-:-:S04]  /*f1a0*/  FMNMX.FTZ R0, R86, R0, !PT ;  /* 0x0000000056007209 */ /* 0x000fc80007810000 */
[----:B------:R-:W-:-:S04]  /*f1b0*/  FMNMX.FTZ R0, R87, R0, !PT ;  /* 0x0000000057007209 */ /* 0x000fc80007810000 */
[----:B------:R-:W-:Y:S01]  /*f1c0*/  FMNMX.FTZ R0, R58, R0, !PT ;  /* 0x000000003a007209 */ /* 0x000fe20007810000 */
[----:B------:R-:W-:-:S03]  /*f1d0*/  IMAD.MOV.U32 R13, RZ, RZ, -0x3ffffff0 ;  /* 0xc0000010ff0d7424 */ /* 0x000fc600078e00ff */
[----:B------:R-:W-:Y:S02]  /*f1e0*/  FMNMX.FTZ R0, R59, R0, !PT ;  /* 0x000000003b007209 */ /* 0x000fe40007810000 */
[----:B0-----:R-:W-:Y:S01]  /*f1f0*/  FMNMX.FTZ R11, R11, R12, !PT ;  /* 0x0000000c0b0b7209 */ /* 0x001fe20007810000 */
[----:B------:R-:W-:Y:S01]  /*f200*/  VIADD R12, R10, 0x180 ;  /* 0x000001800a0c7836 */ /* 0x000fe20000000000 */
[----:B------:R-:W-:Y:S02]  /*f210*/  FMNMX.FTZ R0, R62, R0, !PT ;  /* 0x000000003e007209 */ /* 0x000fe40007810000 */
[----:B------:R-:W-:Y:S02]  /*f220*/  R2UR UR7, R13 ;  /* 0x000000000d0772ca */ /* 0x000fe400000e0000 */
[----:B------:R-:W-:Y:S02]  /*f230*/  FMNMX.FTZ R0, R63, R0, !PT ;  /* 0x000000003f007209 */ /* 0x000fe40007810000 */
[----:B------:R-:W-:-:S02]  /*f240*/  R2UR UR6, R12 ;  /* 0x000000000c0672ca */ /* 0x000fc400000e0000 */
[----:B------:R-:W-:-:S04]  /*f250*/  FMNMX.FTZ R0, R66, R0, !PT ;  /* 0x0000000042007209 */ /* 0x000fc80007810000 */
[----:B------:R-:W-:-:S04]  /*f260*/  FMNMX.FTZ R0, R67, R0, !PT ;  /* 0x0000000043007209 */ /* 0x000fc80007810000 */
[----:B------:R-:W-:-:S04]  /*f270*/  FMNMX.FTZ R0, R70, R0, !PT ;  /* 0x0000000046007209 */ /* 0x000fc80007810000 */
[----:B------:R-:W-:-:S05]  /*f280*/  FMNMX.FTZ R0, R71, R0, !PT ;  /* 0x0000000047007209 */ /* 0x000fca0007810000 */
[----:B------:R-:W0:Y:S01]  /*f290*/  SHFL.BFLY PT, R8, R0, 0x2, 0x1f ;  /* 0x0c401f0000087f89 */ /* 0x000e2200000e0000 */
[----:B------:R-:W-:Y:S02]  /*f2a0*/  WARPGROUP.DEPBAR.LE gsb0, 0x0 ;  /* 0x00008000000079c5 */ /* 0x000fe40000010000 */
[----:B------:R-:W-:-:S06]  /*f2b0*/  WARPGROUP.ARRIVE ;  /* 0x00000000000079c5 */ /* 0x000fcc0000000000 */
[----:B------:R-:W-:Y:S01]  /*f2c0*/  QGMMA.64x64x32.F32.E4M3.E4M3 R24, R140, gdesc[UR4], R24, gsb0 ;  /* 0x00e000048c187df3 */ /* 0x000fe20008000818 */
[----:B0-----:R-:W-:Y:S02]  /*f2d0*/  FMNMX.FTZ R8, R0, R8, !PT ;  /* 0x0000000800087209 */ /* 0x001fe40007810000 */
[----:B------:R-:W0:Y:S04]  /*f2e0*/  SHFL.BFLY PT, R0, R11, 0x1, 0x1f ;  /* 0x0c201f000b007f89 */ /* 0x000e2800000e0000 */
[----:B------:R-:W1:Y:S01]  /*f2f0*/  SHFL.BFLY PT, R12, R8, 0x1, 0x1f ;  /* 0x0c201f00080c7f89 */ /* 0x000e6200000e0000 */
[----:B0-----:R-:W-:-:S05]  /*f300*/  FMNMX.FTZ R0, R11, R0, !PT ;  /* 0x000000000b007209 */ /* 0x001fca0007810000 */
[----:B------:R-:W-:Y:S01]  /*f310*/  FADD.FTZ R9, -R0, R9 ;  /* 0x0000000900097221 */ /* 0x000fe20000010100 */
[----:B------:R-:W-:-:S03]  /*f320*/  IMAD.MOV.U32 R11, RZ, RZ, -0x3ffffff0 ;  /* 0xc0000010ff0b7424 */ /* 0x000fc600078e00ff */
[----:B------:R-:W-:Y:S02]  /*f330*/  FMUL.FTZ R9, R2, R9 ;  /* 0x0000000902097220 */ /* 0x000fe40000410000 */
[----:B------:R-:W-:Y:S02]  /*f340*/  R2UR UR7, R11 ;  /* 0x000000000b0772ca */ /* 0x000fe400000e0000 */
[----:B-1----:R-:W-:Y:S01]  /*f350*/  FMNMX.FTZ R8, R8, R12, !PT ;  /* 0x0000000c08087209 */ /* 0x002fe20007810000 */
[----:B------:R-:W-:-:S04]  /*f360*/  VIADD R10, R10, 0x200 ;  /* 0x000002000a0a7836 */ /* 0x000fc80000000000 */
[----:B------:R-:W-:Y:S01]  /*f370*/  FADD.FTZ R12, -R8, R14 ;  /* 0x0000000e080c7221 */ /* 0x000fe20000010100 */
[----:B------:R-:W-:Y:S01]  /*f380*/  R2UR UR6, R10 ;  /* 0x000000000a0672ca */ /* 0x000fe200000e0000 */
[C---:B------:R-:W-:Y:S02]  /*f390*/  FFMA.FTZ R145, R2.reuse, R8, -8 ;  /* 0xc100000002917423 */ /* 0x040fe40000010008 */
[C---:B------:R-:W-:Y:S01]  /*f3a0*/  FMUL.FTZ R10, R2.reuse, R12 ;  /* 0x0000000c020a7220 */ /* 0x040fe20000410000 */
[----:B------:R-:W-:Y:S02]  /*f3b0*/  WARPGROUP.DEPBAR.LE gsb0, 0x0 ;  /* 0x00008000000079c5 */ /* 0x000fe40000010000 */
[----:B------:R-:W-:-:S01]  /*f3c0*/  FFMA.FTZ R141, R2, R0, -8 ;  /* 0xc1000000028d7423 */ /* 0x000fc20000010000 */
[----:B------:R0:W-:Y:S03]  /*f3d0*/  MUFU.EX2 R140, R9 ;  /* 0x00000009008c7308 */ /* 0x0001e60000000800 */
[----:B------:R-:W-:-:S01]  /*f3e0*/  FFMA.FTZ R11, R2, R121, -R141 ;  /* 0x00000079020b7223 */ /* 0x000fc2000001088d */
[C-C-:B0-----:R-:W-:Y:S01]  /*f3f0*/  FFMA.FTZ R9, R2.reuse, R120, -R141.reuse ;  /* 0x0000007802097223 */ /* 0x141fe2000001088d */
[----:B------:R-:W-:-:S04]  /*f400*/  FFMA.FTZ R120, R2, R124, -R141 ;  /* 0x0000007c02787223 */ /* 0x000fc8000001088d */
[----:B------:R-:W-:Y:S01]  /*f410*/  MUFU.EX2 R11, R11 ;  /* 0x0000000b000b7308 */ /* 0x000fe20000000800 */
[----:B------:R-:W-:-:S07]  /*f420*/  FFMA.FTZ R121, R2, R125, -R141 ;  /* 0x0000007d02797223 */ /* 0x000fce000001088d */
[----:B------:R-:W2:Y:S01]  /*f430*/  MUFU.EX2 R9, R9 ;  /* 0x0000000900097308 */ /* 0x000ea20000000800 */
[----:B------:R-:W-:-:S01]  /*f440*/  FFMA.FTZ R12, R2, R128, -R141 ;  /* 0x00000080020c7223 */ /* 0x000fc2000001088d */
[C-C-:B------:R-:W-:Y:S01]  /*f450*/  FFMA.FTZ R124, R2.reuse, R132, -R141.reuse ;  /* 0x00000084027c7223 */ /* 0x140fe2000001088d */
[----:B------:R-:W-:-:S05]  /*f460*/  FFMA.FTZ R132, R2, R85, -R141 ;  /* 0x0000005502847223 */ /* 0x000fca000001088d */
[----:B------:R-:W0:Y:S01]  /*f470*/  MUFU.EX2 R120, R120 ;  /* 0x0000007800787308 */ /* 0x000e220000000800 */
[----:B------:R-:W-:-:S01]  /*f480*/  FFMA.FTZ R13, R2, R129, -R141 ;  /* 0x00000081020d7223 */ /* 0x000fc2000001088d */
[C-C-:B------:R-:W-:Y:S01]  /*f490*/  FFMA.FTZ R85, R2.reuse, R115, -R145.reuse ;  /* 0x0000007302557223 */ /* 0x140fe20000010891 */
[----:B------:R-:W-:-:S01]  /*f4a0*/  FFMA.FTZ R115, R2, R95, -R145 ;  /* 0x0000005f02737223 */ /* 0x000fc20000010891 */
[----:B------:R-:W-:-:S04]  /*f4b0*/  FFMA.FTZ R125, R2, R133, -R141 ;  /* 0x00000085027d7223 */ /* 0x000fc8000001088d */
[----:B------:R-:W1:Y:S01]  /*f4c0*/  MUFU.EX2 R121, R121 ;  /* 0x0000007900797308 */ /* 0x000e620000000800 */
[----:B------:R-:W-:-:S01]  /*f4d0*/  FFMA.FTZ R95, R2, R99, -R145 ;  /* 0x00000063025f7223 */ /* 0x000fc20000010891 */
[C-C-:B------:R-:W-:Y:S01]  /*f4e0*/  FFMA.FTZ R133, R2.reuse, R60, -R141.reuse ;  /* 0x0000003c02857223 */ /* 0x140fe2000001088d */
[----:B------:R-:W-:-:S01]  /*f4f0*/  FFMA.FTZ R60, R2, R64, -R141 ;  /* 0x00000040023c7223 */ /* 0x000fc2000001088d */
[----:B--2---:R-:W-:-:S04]  /*f500*/  FFMA.FTZ R99, R140, R155, R9 ;  /* 0x0000009b8c637223 */ /* 0x004fc80000010009 */
[----:B------:R-:W2:Y:S01]  /*f510*/  MUFU.EX2 R12, R12 ;  /* 0x0000000c000c7308 */ /* 0x000ea20000000800 */
[----:B------:R-:W-:-:S01]  /*f520*/  FFMA.FTZ R64, R2, R122, -R145 ;  /* 0x0000007a02407223 */ /* 0x000fc20000010891 */
[C-C-:B------:R-:W-:Y:S01]  /*f530*/  FFMA.FTZ R129, R2.reuse, R84, -R141.reuse ;  /* 0x0000005402817223 */ /* 0x140fe2000001088d */
[----:B------:R-:W-:-:S01]  /*f540*/  FFMA.FTZ R142, R2, R61, -R141 ;  /* 0x0000003d028e7223 */ /* 0x000fc2000001088d */
[----:B------:R-:W-:Y:S01]  /*f550*/  FFMA.FTZ R84, R2, R114, -R145 ;  /* 0x0000007202547223 */ /* 0x000fe20000010891 */
[----:B------:R-:W-:-:S01]  /*f560*/  FADD.FTZ R99, R11, R99 ;  /* 0x000000630b637221 */ /* 0x000fc20000010000 */
[C---:B------:R-:W-:Y:S02]  /*f570*/  FFMA.FTZ R61, R2.reuse, R65, -R141 ;  /* 0x00000041023d7223 */ /* 0x040fe4000001088d */
[----:B------:R-:W3:Y:S01]  /*f580*/  MUFU.EX2 R13, R13 ;  /* 0x0000000d000d7308 */ /* 0x000ee20000000800 */
[----:B------:R-:W-:-:S01]  /*f590*/  FFMA.FTZ R114, R2, R94, -R145 ;  /* 0x0000005e02727223 */ /* 0x000fc20000010891 */
[C-C-:B------:R-:W-:Y:S01]  /*f5a0*/  FFMA.FTZ R65, R2.reuse, R123, -R145.reuse ;  /* 0x0000007b02417223 */ /* 0x140fe20000010891 */
[----:B------:R-:W-:-:S01]  /*f5b0*/  FFMA.FTZ R94, R2, R98, -R145 ;  /* 0x00000062025e7223 */ /* 0x000fc20000010891 */
[----:B------:R-:W-:Y:S01]  /*f5c0*/  FFMA.FTZ R98, R2, R102, -R145 ;  /* 0x0000006602627223 */ /* 0x000fe20000010891 */
[----:B0-----:R-:W-:-:S01]  /*f5d0*/  FADD.FTZ R102, R120, R99 ;  /* 0x0000006378667221 */ /* 0x001fc20000010000 */
[----:B------:R-:W-:-:S02]  /*f5e0*/  FFMA.FTZ R14, R2, R104, -R141 ;  /* 0x00000068020e7223 */ /* 0x000fc4000001088d */
[----:B------:R-:W0:Y:S01]  /*f5f0*/  MUFU.EX2 R124, R124 ;  /* 0x0000007c007c7308 */ /* 0x000e220000000800 */
[----:B------:R-:W-:-:S01]  /*f600*/  FFMA.FTZ R122, R2, R126, -R145 ;  /* 0x0000007e027a7223 */ /* 0x000fc20000010891 */
[----:B-1----:R-:W-:Y:S01]  /*f610*/  FADD.FTZ R102, R121, R102 ;  /* 0x0000006679667221 */ /* 0x002fe20000010000 */
[----:B------:R-:W-:-:S05]  /*f620*/  FFMA.FTZ R104, R2, R105, -R141 ;  /* 0x0000006902687223 */ /* 0x000fca000001088d */
[----:B------:R-:W-:Y:S01]  /*f630*/  MUFU.EX2 R10, R10 ;  /* 0x0000000a000a7308 */ /* 0x000fe20000000800 */
[----:B------:R-:W-:-:S01]  /*f640*/  FFMA.FTZ R128, R2, R108, -R141 ;  /* 0x0000006c02807223 */ /* 0x000fc2000001088d */
[----:B------:R-:W-:-:S06]  /*f650*/  FFMA.FTZ R105, R2, R112, -R141 ;  /* 0x0000007002697223 */ /* 0x000fcc000001088d */
[----:B------:R-:W1:Y:S01]  /*f660*/  MUFU.EX2 R64, R64 ;  /* 0x0000004000407308 */ /* 0x000e620000000800 */
[----:B------:R-:W-:-:S01]  /*f670*/  FFMA.FTZ R108, R2, R113, -R141 ;  /* 0x00000071026c7223 */ /* 0x000fc2000001088d */
[C---:B------:R-:W-:Y:S01]  /*f680*/  FFMA.FTZ R123, R2.reuse, R127, -R145 ;  /* 0x0000007f027b7223 */ /* 0x040fe20000010891 */
[----:B------:R-:W-:-:S01]  /*f690*/  FFMA.FTZ R112, R2, R116, -R141 ;  /* 0x0000007402707223 */ /* 0x000fc2000001088d */
[----:B------:R-:W-:-:S04]  /*f6a0*/  FFMA.FTZ R113, R2, R117, -R141 ;  /* 0x0000007502717223 */ /* 0x000fc8000001088d */
[----:B------:R-:W4:Y:S01]  /*f6b0*/  MUFU.EX2 R125, R125 ;  /* 0x0000007d007d7308 */ /* 0x000f220000000800 */
[----:B------:R-:W-:-:S01]  /*f6c0*/  FFMA.FTZ R116, R2, R92, -R141 ;  /* 0x0000005c02747223 */ /* 0x000fc2000001088d */
[----:B------:R-:W-:Y:S01]  /*f6d0*/  FFMA.FTZ R117, R2, R93, -R141 ;  /* 0x0000005d02757223 */ /* 0x000fe2000001088d */
[----:B--2---:R-:W-:-:S05]  /*f6e0*/  FADD.FTZ R102, R12, R102 ;  /* 0x000000660c667221 */ /* 0x004fca0000010000 */
[----:B------:R-:W2:Y:S01]  /*f6f0*/  MUFU.EX2 R65, R65 ;  /* 0x0000004100417308 */ /* 0x000ea20000000800 */
[----:B------:R-:W-:-:S01]  /*f700*/  FFMA.FTZ R92, R2, R96, -R141 ;  /* 0x00000060025c7223 */ /* 0x000fc2000001088d */
[C-C-:B------:R-:W-:Y:S01]  /*f710*/  FFMA.FTZ R93, R2.reuse, R97, -R141.reuse ;  /* 0x00000061025d7223 */ /* 0x140fe2000001088d */
[----:B------:R-:W-:-:S01]  /*f720*/  FFMA.FTZ R143, R2, R68, -R141 ;  /* 0x00000044028f7223 */ /* 0x000fc2000001088d */
[C-C-:B------:R-:W-:Y:S01]  /*f730*/  FFMA.FTZ R96, R2.reuse, R100, -R141.reuse ;  /* 0x0000006402607223 */ /* 0x140fe2000001088d */
[----:B------:R-:W-:-:S03]  /*f740*/  FFMA.FTZ R97, R2, R101, -R141 ;  /* 0x0000006502617223 */ /* 0x000fc6000001088d */
[----:B------:R-:W-:Y:S01]  /*f750*/  MUFU.EX2 R14, R14 ;  /* 0x0000000e000e7308 */ /* 0x000fe20000000800 */
[----:B------:R-:W-:-:S01]  /*f760*/  FFMA.FTZ R68, R2, R130, -R145 ;  /* 0x0000008202447223 */ /* 0x000fc20000010891 */
[C-C-:B------:R-:W-:Y:S01]  /*f770*/  FFMA.FTZ R100, R2.reuse, R76, -R141.reuse ;  /* 0x0000004c02647223 */ /* 0x140fe2000001088d */
[----:B------:R-:W-:-:S01]  /*f780*/  FFMA.FTZ R101, R2, R77, -R141 ;  /* 0x0000004d02657223 */ /* 0x000fc2000001088d */
[----:B------:R-:W-:-:S04]  /*f790*/  FFMA.FTZ R109, R2, R109, -R141 ;  /* 0x0000006d026d7223 */ /* 0x000fc8000001088d */
[----:B------:R-:W5:Y:S01]  /*f7a0*/  MUFU.EX2 R122, R122 ;  /* 0x0000007a007a7308 */ /* 0x000f620000000800 */
        /* <DEDUP_REMOVED lines=9> */
[----:B---3--:R-:W-:Y:S01]  /*f840*/  FADD.FTZ R102, R13, R102 ;  /* 0x000000660d667221 */ /* 0x008fe20000010000 */
[----:B------:R-:W-:-:S01]  /*f850*/  FFMA.FTZ R141, R2, R69, -R141 ;  /* 0x00000045028d7223 */ /* 0x000fc2000001088d */
[----:B------:R-:W-:-:S04]  /*f860*/  FFMA.FTZ R69, R2, R131, -R145 ;  /* 0x0000008302457223 */ /* 0x000fc80000010891 */
[----:B------:R-:W3:Y:S01]  /*f870*/  MUFU.EX2 R123, R123 ;  /* 0x0000007b007b7308 */ /* 0x000ee20000000800 */
[----:B0-----:R-:W-:-:S01]  /*f880*/  FADD.FTZ R102, R124, R102 ;  /* 0x000000667c667221 */ /* 0x001fc20000010000 */
[----:B-1----:R-:W-:Y:S01]  /*f890*/  FFMA.FTZ R21, R10, R21, R64 ;  /* 0x000000150a157223 */ /* 0x002fe20000010040 */
[----:B------:R-:W-:-:S01]  /*f8a0*/  FFMA.FTZ R126, R2, R134, -R145 ;  /* 0x00000086027e7223 */ /* 0x000fc20000010891 */
[----:B------:R-:W-:-:S04]  /*f8b0*/  FFMA.FTZ R103, R2, R103, -R145 ;  /* 0x0000006702677223 */ /* 0x000fc80000010891 */
[----:B------:R-:W-:Y:S01]  /*f8c0*/  MUFU.EX2 R128, R128 ;  /* 0x0000008000807308 */ /* 0x000fe20000000800 */
[----:B----4-:R-:W-:-:S01]  /*f8d0*/  FADD.FTZ R102, R125, R102 ;  /* 0x000000667d667221 */ /* 0x010fc20000010000 */
[----:B--2---:R-:W-:-:S06]  /*f8e0*/  FADD.FTZ R21, R65, R21 ;  /* 0x0000001541157221 */ /* 0x004fcc0000010000 */
[----:B------:R-:W0:Y:S01]  /*f8f0*/  MUFU.EX2 R68, R68 ;  /* 0x0000004400447308 */ /* 0x000e220000000800 */
[----:B------:R-:W-:-:S01]  /*f900*/  FFMA.FTZ R127, R2, R135, -R145 ;  /* 0x00000087027f7223 */ /* 0x000fc20000010891 */
[----:B-----5:R-:W-:-:S06]  /*f910*/  FADD.FTZ R21, R122, R21 ;  /* 0x000000157a157221 */ /* 0x020fcc0000010000 */
[----:B------:R-:W1:Y:S01]  /*f920*/  MUFU.EX2 R109, R109 ;  /* 0x0000006d006d7308 */ /* 0x000e620000000800 */
[----:B------:R-:W-:-:S07]  /*f930*/  FFMA.FTZ R80, R2, R106, -R145 ;  /* 0x0000006a02507223 */ /* 0x000fce0000010891 */
[----:B------:R-:W2:Y:S01]  /*f940*/  MUFU.EX2 R69, R69 ;  /* 0x0000004500457308 */ /* 0x000ea20000000800 */
[----:B---3--:R-:W-:-:S07]  /*f950*/  FADD.FTZ R21, R123, R21 ;  /* 0x000000157b157221 */ /* 0x008fce0000010000 */
[----:B------:R3:W-:Y:S01]  /*f960*/  MUFU.EX2 R99, R103 ;  /* 0x0000006700637308 */ /* 0x0007e20000000800 */
[----:B------:R-:W-:-:S07]  /*f970*/  FFMA.FTZ R81, R2, R107, -R145 ;  /* 0x0000006b02517223 */ /* 0x000fce0000010891 */
[----:B------:R-:W-:Y:S01]  /*f980*/  MUFU.EX2 R105, R105 ;  /* 0x0000006900697308 */ /* 0x000fe20000000800 */
[----:B---3--:R-:W-:-:S01]  /*f990*/  FFMA.FTZ R103, R2, R78, -R145 ;  /* 0x0000004e02677223 */ /* 0x008fc20000010891 */
[----:B------:R-:W-:-:S06]  /*f9a0*/  FADD.FTZ R78, R14, R102 ;  /* 0x000000660e4e7221 */ /* 0x000fcc0000010000 */
[----:B------:R-:W3:Y:S01]  /*f9b0*/  MUFU.EX2 R126, R126 ;  /* 0x0000007e007e7308 */ /* 0x000ee20000000800 */
[----:B------:R-:W-:-:S01]  /*f9c0*/  FADD.FTZ R78, R104, R78 ;  /* 0x0000004e684e7221 */ /* 0x000fc20000010000 */
[----:B0-----:R-:W-:-:S06]  /*f9d0*/  FADD.FTZ R21, R68, R21 ;  /* 0x0000001544157221 */ /* 0x001fcc0000010000 */
[----:B------:R-:W-:Y:S01]  /*f9e0*/  MUFU.EX2 R108, R108 ;  /* 0x0000006c006c7308 */ /* 0x000fe20000000800 */
[----:B------:R-:W-:-:S01]  /*f9f0*/  FADD.FTZ R78, R128, R78 ;  /* 0x0000004e804e7221 */ /* 0x000fc20000010000 */
[----:B------:R-:W-:-:S06]  /*fa00*/  FFMA.FTZ R106, R2, R110, -R145 ;  /* 0x0000006e026a7223 */ /* 0x000fcc0000010891 */
[----:B------:R-:W0:Y:S01]  /*fa10*/  MUFU.EX2 R127, R127 ;  /* 0x0000007f007f7308 */ /* 0x000e220000000800 */
[----:B-1----:R-:W-:-:S01]  /*fa20*/  FADD.FTZ R78, R109, R78 ;  /* 0x0000004e6d4e7221 */ /* 0x002fc20000010000 */
[----:B--2---:R-:W-:-:S06]  /*fa30*/  FADD.FTZ R21, R69, R21 ;  /* 0x0000001545157221 */ /* 0x004fcc0000010000 */
[----:B------:R-:W-:Y:S01]  /*fa40*/  MUFU.EX2 R112, R112 ;  /* 0x0000007000707308 */ /* 0x000fe20000000800 */
[----:B------:R-:W-:-:S07]  /*fa50*/  FFMA.FTZ R107, R2, R111, -R145 ;  /* 0x0000006f026b7223 */ /* 0x000fce0000010891 */
[----:B------:R-:W1:Y:S01]  /*fa60*/  MUFU.EX2 R80, R80 ;  /* 0x0000005000507308 */ /* 0x000e620000000800 */
[----:B---3--:R-:W-:-:S07]  /*fa70*/  FADD.FTZ R21, R126, R21 ;  /* 0x000000157e157221 */ /* 0x008fce0000010000 */
[----:B------:R-:W-:Y:S01]  /*fa80*/  MUFU.EX2 R113, R113 ;  /* 0x0000007100717308 */ /* 0x000fe20000000800 */
[----:B------:R-:W-:-:S07]  /*fa90*/  FFMA.FTZ R82, R2, R82, -R145 ;  /* 0x0000005202527223 */ /* 0x000fce0000010891 */
[----:B------:R-:W2:Y:S01]  /*faa0*/  MUFU.EX2 R81, R81 ;  /* 0x0000005100517308 */ /* 0x000ea20000000800 */
[----:B0-----:R-:W-:-:S07]  /*fab0*/  FADD.FTZ R21, R127, R21 ;  /* 0x000000157f157221 */ /* 0x001fce0000010000 */
[----:B------:R0:W-:Y:S08]  /*fac0*/  MUFU.EX2 R102, R103 ;  /* 0x0000006700667308 */ /* 0x0001f00000000800 */
[----:B------:R-:W-:Y:S01]  /*fad0*/  MUFU.EX2 R88, R88 ;  /* 0x0000005800587308 */ /* 0x000fe20000000800 */
[----:B0-----:R-:W-:-:S01]  /*fae0*/  FFMA.FTZ R103, R2, R79, -R145 ;  /* 0x0000004f02677223 */ /* 0x001fc20000010891 */
[----:B------:R-:W-:-:S06]  /*faf0*/  FADD.FTZ R79, R105, R78 ;  /* 0x0000004e694f7221 */ /* 0x000fcc0000010000 */
[----:B------:R-:W0:Y:S01]  /*fb00*/  MUFU.EX2 R106, R106 ;  /* 0x0000006a006a7308 */ /* 0x000e220000000800 */
[----:B------:R-:W-:-:S01]  /*fb10*/  FADD.FTZ R79, R108, R79 ;  /* 0x0000004f6c4f7221 */ /* 0x000fc20000010000 */
[----:B-1----:R-:W-:-:S06]  /*fb20*/  FADD.FTZ R21, R80, R21 ;  /* 0x0000001550157221 */ /* 0x002fcc0000010000 */
[----:B------:R-:W-:Y:S01]  /*fb30*/  MUFU.EX2 R89, R89 ;  /* 0x0000005900597308 */ /* 0x000fe20000000800 */
[----:B------:R-:W-:-:S07]  /*fb40*/  FFMA.FTZ R110, R2, R118, -R145 ;  /* 0x00000076026e7223 */ /* 0x000fce0000010891 */
[----:B------:R-:W1:Y:S01]  /*fb50*/  MUFU.EX2 R107, R107 ;  /* 0x0000006b006b7308 */ /* 0x000e620000000800 */
[----:B------:R-:W-:-:S01]  /*fb60*/  FFMA.FTZ R83, R2, R83, -R145 ;  /* 0x0000005302537223 */ /* 0x000fc20000010891 */
[----:B--2---:R-:W-:-:S06]  /*fb70*/  FADD.FTZ R21, R81, R21 ;  /* 0x0000001551157221 */ /* 0x004fcc0000010000 */
[----:B------:R-:W-:Y:S01]  /*fb80*/  MUFU.EX2 R116, R116 ;  /* 0x0000007400747308 */ /* 0x000fe20000000800 */
[----:B------:R-:W-:-:S07]  /*fb90*/  FFMA.FTZ R111, R2, R119, -R145 ;  /* 0x00000077026f7223 */ /* 0x000fce0000010891 */
[----:B------:R2:W-:Y:S08]  /*fba0*/  MUFU.EX2 R78, R82 ;  /* 0x00000052004e7308 */ /* 0x0005f00000000800 */
[----:B------:R-:W3:Y:S01]  /*fbb0*/  MUFU.EX2 R84, R84 ;  /* 0x0000005400547308 */ /* 0x000ee20000000800 */
[----:B--2---:R-:W-:-:S04]  /*fbc0*/  FADD.FTZ R82, R112, R79 ;  /* 0x0000004f70527221 */ /* 0x004fc80000010000 */
[----:B------:R-:W-:-:S03]  /*fbd0*/  FADD.FTZ R82, R113, R82 ;  /* 0x0000005271527221 */ /* 0x000fc60000010000 */
[----:B------:R-:W-:Y:S01]  /*fbe0*/  MUFU.EX2 R117, R117 ;  /* 0x0000007500757308 */ /* 0x000fe20000000800 */
[----:B0-----:R-:W-:-:S01]  /*fbf0*/  FADD.FTZ R21, R106, R21 ;  /* 0x000000156a157221 */ /* 0x001fc20000010000 */
        /* <DEDUP_REMOVED lines=8> */
[----:B--2---:R-:W-:-:S04]  /*fc80*/  FADD.FTZ R83, R88, R82 ;  /* 0x0000005258537221 */ /* 0x004fc80000010000 */
[----:B------:R-:W-:-:S03]  /*fc90*/  FADD.FTZ R83, R89, R83 ;  /* 0x0000005359537221 */ /* 0x000fc60000010000 */
[----:B------:R-:W2:Y:S01]  /*fca0*/  MUFU.EX2 R93, R93 ;  /* 0x0000005d005d7308 */ /* 0x000ea20000000800 */
[----:B---3--:R-:W-:-:S07]  /*fcb0*/  FADD.FTZ R21, R84, R21 ;  /* 0x0000001554157221 */ /* 0x008fce0000010000 */
[----:B------:R-:W3:Y:S01]  /*fcc0*/  MUFU.EX2 R111, R111 ;  /* 0x0000006f006f7308 */ /* 0x000ee20000000800 */
[----:B0-----:R-:W-:-:S07]  /*fcd0*/  FADD.FTZ R21, R85, R21 ;  /* 0x0000001555157221 */ /* 0x001fce0000010000 */
[----:B------:R-:W0:Y:S08]  /*fce0*/  MUFU.EX2 R96, R96 ;  /* 0x0000006000607308 */ /* 0x000e300000000800 */
[----:B------:R5:W-:Y:S08]  /*fcf0*/  MUFU.EX2 R82, R86 ;  /* 0x0000005600527308 */ /* 0x000bf00000000800 */
[----:B------:R-:W0:Y:S01]  /*fd00*/  MUFU.EX2 R90, R90 ;  /* 0x0000005a005a7308 */ /* 0x000e220000000800 */
[----:B-----5:R-:W-:-:S04]  /*fd10*/  FADD.FTZ R86, R116, R83 ;  /* 0x0000005374567221 */ /* 0x020fc80000010000 */
[----:B------:R-:W-:-:S03]  /*fd20*/  FADD.FTZ R86, R117, R86 ;  /* 0x0000005675567221 */ /* 0x000fc60000010000 */
[----:B------:R-:W5:Y:S01]  /*fd30*/  MUFU.EX2 R97, R97 ;  /* 0x0000006100617308 */ /* 0x000f620000000800 */
[----:B-1----:R-:W-:-:S01]  /*fd40*/  FADD.FTZ R86, R92, R86 ;  /* 0x000000565c567221 */ /* 0x002fc20000010000 */
[----:B------:R-:W1:Y:S01]  /*fd50*/  S2R R155, SR_TID.X ;  /* 0x00000000009b7919 */ /* 0x000e620000002100 */
[----:B----4-:R-:W-:-:S05]  /*fd60*/  FADD.FTZ R21, R110, R21 ;  /* 0x000000156e157221 */ /* 0x010fca0000010000 */
[----:B------:R-:W4:Y:S01]  /*fd70*/  MUFU.EX2 R91, R91 ;  /* 0x0000005b005b7308 */ /* 0x000f220000000800 */
[----:B------:R-:W-:Y:S01]  /*fd80*/  WARPGROUP.ARRIVE ;  /* 0x00000000000079c5 */ /* 0x000fe20000000000 */
[----:B--2---:R-:W-:-:S06]  /*fd90*/  FADD.FTZ R86, R93, R86 ;  /* 0x000000565d567221 */ /* 0x004fcc0000010000 */
[----:B------:R-:W-:Y:S01]  /*fda0*/  MUFU.EX2 R72, R72 ;  /* 0x0000004800487308 */ /* 0x000fe20000000800 */
[----:B---3--:R-:W-:-:S07]  /*fdb0*/  FADD.FTZ R21, R111, R21 ;  /* 0x000000156f157221 */ /* 0x008fce0000010000 */
[----:B------:R-:W2:Y:S01]  /*fdc0*/  MUFU.EX2 R114, R114 ;  /* 0x0000007200727308 */ /* 0x000ea20000000800 */
[----:B0-----:R-:W-:-:S01]  /*fdd0*/  FADD.FTZ R86, R96, R86 ;  /* 0x0000005660567221 */ /* 0x001fc20000010000 */
[----:B------:R-:W-:Y:S06]  /*fde0*/  QGMMA.64x64x32.F32.E4M3.E4M3 R24, R136, gdesc[UR4], R24, gsb0 ;  /* 0x00e0000488187df3 */ /* 0x000fec0008000818 */
[----:B------:R-:W-:Y:S01]  /*fdf0*/  MUFU.EX2 R73, R73 ;  /* 0x0000004900497308 */ /* 0x000fe20000000800 */
[----:B------:R-:W-:-:S07]  /*fe00*/  FADD.FTZ R21, R90, R21 ;  /* 0x000000155a157221 */ /* 0x000fce0000010000 */
[----:B------:R-:W0:Y:S01]  /*fe10*/  MUFU.EX2 R115, R115 ;  /* 0x0000007300737308 */ /* 0x000e220000000800 */
[----:B------:R-:W-:-:S01]  /*fe20*/  FFMA.FTZ R87, R2, R87, -R145 ;  /* 0x0000005702577223 */ /* 0x000fc20000010891 */
[----:B-----5:R-:W-:-:S06]  /*fe30*/  FADD.FTZ R86, R97, R86 ;  /* 0x0000005661567221 */ /* 0x020fcc0000010000 */
[----:B------:R-:W-:Y:S01]  /*fe40*/  MUFU.EX2 R100, R100 ;  /* 0x0000006400647308 */ /* 0x000fe20000000800 */
[----:B----4-:R-:W-:-:S07]  /*fe50*/  FADD.FTZ R21, R91, R21 ;  /* 0x000000155b157221 */ /* 0x010fce0000010000 */
[----:B------:R-:W3:Y:S01]  /*fe60*/  MUFU.EX2 R94, R94 ;  /* 0x0000005e005e7308 */ /* 0x000ee20000000800 */
[----:B--2---:R-:W-:-:S07]  /*fe70*/  FADD.FTZ R21, R114, R21 ;  /* 0x0000001572157221 */ /* 0x004fce0000010000 */
[----:B------:R-:W-:Y:S01]  /*fe80*/  MUFU.EX2 R101, R101 ;  /* 0x0000006500657308 */ /* 0x000fe20000000800 */
[----:B------:R-:W-:-:S07]  /*fe90*/  FFMA.FTZ R74, R2, R74, -R145 ;  /* 0x0000004a024a7223 */ /* 0x000fce0000010891 */
[----:B------:R-:W2:Y:S01]  /*fea0*/  MUFU.EX2 R95, R95 ;  /* 0x0000005f005f7308 */ /* 0x000ea20000000800 */
[----:B------:R-:W-:-:S01]  /*feb0*/  FFMA.FTZ R62, R2, R62, -R145 ;  /* 0x0000003e023e7223 */ /* 0x000fc20000010891 */
[----:B0-----:R-:W-:-:S06]  /*fec0*/  FADD.FTZ R21, R115, R21 ;  /* 0x0000001573157221 */ /* 0x001fcc0000010000 */
[----:B------:R-:W-:Y:S01]  /*fed0*/  MUFU.EX2 R76, R76 ;  /* 0x0000004c004c7308 */ /* 0x000fe20000000800 */
[----:B------:R-:W-:-:S07]  /*fee0*/  FFMA.FTZ R75, R2, R75, -R145 ;  /* 0x0000004b024b7223 */ /* 0x000fce0000010891 */
[----:B------:R0:W-:Y:S08]  /*fef0*/  MUFU.EX2 R83, R87 ;  /* 0x0000005700537308 */ /* 0x0001f00000000800 */
[----:B------:R-:W4:Y:S01]  /*ff00*/  MUFU.EX2 R98, R98 ;  /* 0x0000006200627308 */ /* 0x000f220000000800 */
[----:B0-----:R-:W-:-:S04]  /*ff10*/  FADD.FTZ R87, R72, R86 ;  /* 0x0000005648577221 */ /* 0x001fc80000010000 */
[----:B------:R-:W-:-:S03]  /*ff20*/  FADD.FTZ R87, R73, R87 ;  /* 0x0000005749577221 */ /* 0x000fc60000010000 */
[----:B------:R-:W0:Y:S01]  /*ff30*/  MUFU.EX2 R77, R77 ;  /* 0x0000004d004d7308 */ /* 0x000e220000000800 */
[----:B---3--:R-:W-:-:S01]  /*ff40*/  FADD.FTZ R21, R94, R21 ;  /* 0x000000155e157221 */ /* 0x008fc20000010000 */
[----:B------:R-:W-:-:S06]  /*ff50*/  FFMA.FTZ R63, R2, R63, -R145 ;  /* 0x0000003f023f7223 */ /* 0x000fcc0000010891 */
[----:B------:R-:W-:Y:S01]  /*ff60*/  MUFU.EX2 R129, R129 ;  /* 0x0000008100817308 */ /* 0x000fe20000000800 */
[----:B--2---:R-:W-:-:S07]  /*ff70*/  FADD.FTZ R21, R95, R21 ;  /* 0x000000155f157221 */ /* 0x004fce0000010000 */
[----:B------:R2:W-:Y:S08]  /*ff80*/  MUFU.EX2 R86, R62 ;  /* 0x0000003e00567308 */ /* 0x0005f00000000800 */
[----:B------:R-:W3:Y:S01]  /*ff90*/  MUFU.EX2 R74, R74 ;  /* 0x0000004a004a7308 */ /* 0x000ee20000000800 */
[----:B--2---:R-:W-:-:S04]  /*ffa0*/  FADD.FTZ R62, R100, R87 ;  /* 0x00000057643e7221 */ /* 0x004fc80000010000 */
[----:B------:R-:W-:-:S03]  /*ffb0*/  FADD.FTZ R62, R101, R62 ;  /* 0x0000003e653e7221 */ /* 0x000fc60000010000 */
[----:B------:R-:W-:Y:S01]  /*ffc0*/  MUFU.EX2 R132, R132 ;  /* 0x0000008400847308 */ /* 0x000fe20000000800 */
[----:B-1----:R-:W-:Y:S01]  /*ffd0*/  LOP3.LUT R118, R155, 0x7f, RZ, 0xc0, !PT ;  /* 0x0000007f9b767812 */ /* 0x002fe200078ec0ff */
[----:B----4-:R-:W-:-:S06]  /*ffe0*/  FADD.FTZ R21, R98, R21 ;  /* 0x0000001562157221 */ /* 0x010fcc0000010000 */
[----:B------:R-:W1:Y:S01]  /*fff0*/  MUFU.EX2 R75, R75 ;  /* 0x0000004b004b7308 */ /* 0x000e620000000800 */
[----:B------:R-:W-:-:S01]  /*10000*/  FFMA.FTZ R66, R2, R66, -R145 ;  /* 0x0000004202427223 */ /* 0x000fc20000010891 */
[----:B------:R-:W-:-:S06]  /*10010*/  ISETP.NE.AND P0, PT, R118, RZ, PT ;  /* 0x000000ff7600720c */ /* 0x000fcc0003f05270 */
[----:B------:R-:W2:Y:S01]  /*10020*/  MUFU.EX2 R56, R56 ;  /* 0x0000003800387308 */ /* 0x000ea20000000800 */
[----:B------:R-:W-:-:S07]  /*10030*/  FADD.FTZ R21, R99, R21 ;  /* 0x0000001563157221 */ /* 0x000fce0000010000 */
[----:B------:R4:W-:Y:S02]  /*10040*/  MUFU.EX2 R87, R63 ;  /* 0x0000003f00577308 */ /* 0x0009e40000000800 */
[----:B----4-:R-:W-:-:S06]  /*10050*/  FADD.FTZ R63, R76, R62 ;  /* 0x0000003e4c3f7221 */ /* 0x010fcc0000010000 */
[----:B------:R-:W4:Y:S01]  /*10060*/  MUFU.EX2 R57, R57 ;  /* 0x0000003900397308 */ /* 0x000f220000000800 */
[----:B0-----:R-:W-:-:S07]  /*10070*/  FADD.FTZ R63, R77, R63 ;  /* 0x0000003f4d3f7221 */ /* 0x001fce0000010000 */
[----:B------:R-:W0:Y:S01]  /*10080*/  MUFU.EX2 R103, R103 ;  /* 0x0000006700677308 */ /* 0x000e220000000800 */
[----:B---3--:R-:W-:-:S07]  /*10090*/  FADD.FTZ R21, R74, R21 ;  /* 0x000000154a157221 */ /* 0x008fce0000010000 */
[----:B------:R-:W3:Y:S01]  /*100a0*/  MUFU.EX2 R133, R133 ;  /* 0x0000008500857308 */ /* 0x000ee20000000800 */
[----:B-1----:R-:W-:-:S07]  /*100b0*/  FADD.FTZ R21, R75, R21 ;  /* 0x000000154b157221 */ /* 0x002fce0000010000 */
[----:B------:R1:W-:Y:S02]  /*100c0*/  MUFU.EX2 R62, R66 ;  /* 0x00000042003e7308 */ /* 0x0003e40000000800 */
[----:B-1----:R-:W-:-:S06]  /*100d0*/  FADD.FTZ R66, R129, R63 ;  /* 0x0000003f81427221 */ /* 0x002fcc0000010000 */
[----:B------:R-:W1:Y:S01]  /*100e0*/  MUFU.EX2 R142, R142 ;  /* 0x0000008e008e7308 */ /* 0x000e620000000800 */
[----:B------:R-:W-:-:S01]  /*100f0*/  FADD.FTZ R66, R132, R66 ;  /* 0x0000004284427221 */ /* 0x000fc20000010000 */
[----:B------:R-:W-:Y:S01]  /*10100*/  FADD.FTZ R21, R102, R21 ;  /* 0x0000001566157221 */ /* 0x000fe20000010000 */
[----:B------:R-:W-:-:S01]  /*10110*/  FFMA.FTZ R67, R2, R67, -R145 ;  /* 0x0000004302437223 */ /* 0x000fc20000010891 */
[----:B------:R-:W-:Y:S02]  /*10120*/  @!P0 IMAD R20, R20, 0x8, R16 ;  /* 0x0000000814148824 */ /* 0x000fe400078e0210 */
[----:B--2---:R-:W-:-:S02]  /*10130*/  FADD.FTZ R66, R56, R66 ;  /* 0x0000004238427221 */ /* 0x004fc40000010000 */
[----:B------:R-:W2:Y:S01]  /*10140*/  MUFU.EX2 R60, R60 ;  /* 0x0000003c003c7308 */ /* 0x000ea20000000800 */
[----:B------:R-:W-:-:S01]  /*10150*/  FFMA.FTZ R58, R2, R58, -R145 ;  /* 0x0000003a023a7223 */ /* 0x000fc20000010891 */
[----:B------:R-:W-:Y:S01]  /*10160*/  FFMA.FTZ R70, R2, R70, -R145 ;  /* 0x0000004602467223 */ /* 0x000fe20000010891 */
[----:B----4-:R-:W-:-:S01]  /*10170*/  FADD.FTZ R66, R57, R66 ;  /* 0x0000004239427221 */ /* 0x010fc20000010000 */
[----:B0-----:R-:W-:Y:S01]  /*10180*/  FADD.FTZ R21, R103, R21 ;  /* 0x0000001567157221 */ /* 0x001fe20000010000 */
[----:B------:R-:W-:-:S03]  /*10190*/  FFMA.FTZ R59, R2, R59, -R145 ;  /* 0x0000003b023b7223 */ /* 0x000fc60000010891 */
[----:B------:R-:W0:Y:S01]  /*101a0*/  MUFU.EX2 R61, R61 ;  /* 0x0000003d003d7308 */ /* 0x000e220000000800 */
[----:B------:R-:W-:-:S07]  /*101b0*/  FADD.FTZ R21, R78, R21 ;  /* 0x000000154e157221 */ /* 0x000fce0000010000 */
[----:B------:R4:W-:Y:S01]  /*101c0*/  MUFU.EX2 R63, R67 ;  /* 0x00000043003f7308 */ /* 0x0009e20000000800 */
[----:B------:R-:W-:-:S07]  /*101d0*/  FADD.FTZ R21, R79, R21 ;  /* 0x000000154f157221 */ /* 0x000fce0000010000 */
[----:B------:R-:W5:Y:S01]  /*101e0*/  MUFU.EX2 R143, R143 ;  /* 0x0000008f008f7308 */ /* 0x000f620000000800 */
[----:B----4-:R-:W-:-:S07]  /*101f0*/  @!P0 VIADD R67, R20, 0x13240 ;  /* 0x0001324014438836 */ /* 0x010fce0000000000 */
[----:B------:R3:W-:Y:S08]  /*10200*/  MUFU.EX2 R20, R70 ;  /* 0x0000004600147308 */ /* 0x0007f00000000800 */
[----:B------:R-:W4:Y:S01]  /*10210*/  MUFU.EX2 R58, R58 ;  /* 0x0000003a003a7308 */ /* 0x000f220000000800 */
[----:B---3--:R-:W-:-:S04]  /*10220*/  FADD.FTZ R70, R133, R66 ;  /* 0x0000004285467221 */ /* 0x008fc80000010000 */
        /* <DEDUP_REMOVED lines=8> */
[----:B-----5:R-:W-:Y:S01]  /*102b0*/  FADD.FTZ R70, R143, R70 ;  /* 0x000000468f467221 */ /* 0x020fe20000010000 */
[----:B----4-:R-:W-:-:S01]  /*102c0*/  FADD.FTZ R21, R58, R21 ;  /* 0x000000153a157221 */ /* 0x010fc20000010000 */
        /* <DEDUP_REMOVED lines=15> */
.L_x_1945:
        /* <DEDUP_REMOVED lines=30> */
[-C--:B------:R-:W-:Y:S01]  /*105a0*/  FMUL.FTZ R29, R29, R140.reuse ;  /* 0x0000008c1d1d7220 */ /* 0x080fe20000410000 */
[-C--:B------:R-:W-:Y:S01]  /*105b0*/  FMUL.FTZ R32, R32, R140.reuse ;  /* 0x0000008c20207220 */ /* 0x080fe20000410000 */
        /* <DEDUP_REMOVED lines=14> */
[----:B------:R-:W-:Y:S01]  /*106a0*/  FMUL.FTZ R26, R26, R10 ;  /* 0x0000000a1a1a7220 */ /* 0x000fe20000410000 */
[----:B------:R-:W-:Y:S01]  /*106b0*/  F2FP.SATFINITE.E4M3.F32.PACK_AB_MERGE_C R148, R104, R14, R109 ;  /* 0x0000000e6894723e */ /* 0x000fe2000480706d */
        /* <DEDUP_REMOVED lines=36> */
[C---:B--2---:R-:W-:Y:S01]  /*10900*/  ISETP.GT.AND P0, PT, R3.reuse, R15, PT ;  /* 0x0000000f0300720c */ /* 0x044fe20003f04270 */
[----:B------:R-:W-:-:S02]  /*10910*/  VIADD R3, R3, 0xffffffff ;  /* 0xffffffff03037836 */ /* 0x000fc40000000000 */
[----:B------:R-:W-:-:S10]  /*10920*/  IMAD.MOV.U32 R15, RZ, RZ, R156 ;  /* 0x000000ffff0f7224 */ /* 0x000fd400078e009c */
[----:B-1----:R-:W-:Y:S05]  /*10930*/  @P0 BRA `(.L_x_1946) ;  /* 0xffffffd800b00947 */ /* 0x002fea000383ffff */
.L_x_1934:
[----:B------:R-:W-:Y:S05]  /*10940*/  BSYNC B0 ;  /* 0x0000000000007941 */ /* 0x000fea0003800000 */
.L_x_1933:
[----:B------:R-:W-:Y:S06]  /*10950*/  BAR.ARV 0x8, 0x200 ;  /* 0x0208000000007b1d */ /* 0x000fec0000002000 */
[----:B------:R-:W-:Y:S05]  /*10960*/  @!P1 BRA `(.L_x_1947) ;  /* 0x0000000000049947 */ /* 0x000fea0003800000 */
[----:B------:R-:W-:Y:S01]  /*10970*/  BPT.TRAP 0x1 ;  /* 0x000000040000795c */ /* 0x000fe20000300000 */
.L_x_1947:
[----:B------:R-:W-:Y:S01]  /*10980*/  IMAD R3, R23, 0x8, R16 ;  /* 0x0000000817037824 */ /* 0x000fe200078e0210 */
[----:B------:R-:W-:-:S04]  /*10990*/  SHF.L.U32 R4, R156, 0x1f, RZ ;  /* 0x0000001f9c047819 */ /* 0x000fc800000006ff */
[----:B------:R1:W2:Y:S01]  /*109a0*/  SYNCS.PHASECHK.TRANS64.TRYWAIT P0, [R3+URZ+0x13250], R4 ;  /* 0x01325004030075a7 */ /* 0x0002a2000800017f */
[----:B------:R-:W-:Y:S05]  /*109b0*/  @!P1 BRA `(.L_x_1948) ;  /* 0x0000000000049947 */ /* 0x000fea0003800000 */
[----:B------:R-:W-:Y:S01]  /*109c0*/  BPT.TRAP 0x1 ;  /* 0x000000040000795c */ /* 0x000fe20000300000 */
.L_x_1948:
[----:B------:R-:W-:Y:S04]  /*109d0*/  BSSY B0, `(.L_x_1949) ;  /* 0x0000004000007945 */ /* 0x000fe80003800000 */
[----:B--2---:R-:W-:Y:S05]  /*109e0*/  @P0 BRA `(.L_x_1950) ;  /* 0x0000000000080947 */ /* 0x004fea0003800000 */
[----:B------:R-:W2:Y:S02]  /*109f0*/  SYNCS.PHASECHK.TRANS64.TRYWAIT P0, [R3+URZ+0x13250], R4 ;  /* 0x01325004030075a7 */ /* 0x000ea4000800017f */
[----:B--2---:R-:W-:Y:S05]  /*10a00*/  @!P0 BRA `(.L_x_1951) ;  /* 0x000000a400748947 */ /* 0x004fea0003800000 */
.L_x_1950:
[----:B------:R-:W-:Y:S05]  /*10a10*/  BSYNC B0 ;  /* 0x0000000000007941 */ /* 0x000fea0003800000 */
.L_x_1949:
[----:B------:R-:W3:Y:S01]  /*10a20*/  LDL R6, [R1+0x70] ;  /* 0x0000700001067983 */ /* 0x000ee20000100800 */
[----:B------:R-:W-:-:S03]  /*10a30*/  ULDC.64 UR4, c[0x0][0x9a0] ;  /* 0x0002680000047ab9 */ /* 0x000fc60000000a00 */
[----:B------:R-:W4:Y:S01]  /*10a40*/  LDL R9, [R1+0x5c] ;  /* 0x00005c0001097983 */ /* 0x000f220000100800 */
[----:B------:R-:W-:Y:S01]  /*10a50*/  ISETP.NE.U32.AND P0, PT, RZ, UR4, PT ;  /* 0x00000004ff007c0c */ /* 0x000fe2000bf05070 */
[----:B------:R-:W-:Y:S02]  /*10a60*/  IMAD.MOV.U32 R5, RZ, RZ, -0x3ffffff0 ;  /* 0xc0000010ff057424 */ /* 0x000fe400078e00ff */
[----:B0-----:R-:W5:Y:S01]  /*10a70*/  LDL.LU R24, [R1+0x18] ;  /* 0x0000180001187983 */ /* 0x001f620000300800 */
[----:B------:R-:W-:Y:S01]  /*10a80*/  ISETP.NE.AND.EX P0, PT, RZ, UR5, PT, P0 ;  /* 0x00000005ff007c0c */ /* 0x000fe2000bf05300 */
[----:B------:R-:W-:Y:S01]  /*10a90*/  VIADD R16, R16, 0x1000 ;  /* 0x0000100010107836 */ /* 0x000fe20000000000 */
[----:B------:R-:W-:Y:S01]  /*10aa0*/  R2UR UR7, R5 ;  /* 0x00000000050772ca */ /* 0x000fe200000e0000 */
[----:B------:R-:W5:Y:S03]  /*10ab0*/  LDL.LU R25, [R1+0x1c] ;  /* 0x00001c0001197983 */ /* 0x000f660000300800 */
[----:B------:R-:W-:Y:S01]  /*10ac0*/  SHF.R.U32.HI R16, RZ, 0x4, R16 ;  /* 0x00000004ff107819 */ /* 0x000fe20000011610 */
[----:B------:R-:W5:Y:S03]  /*10ad0*/  LDL.LU R28, [R1+0xc] ;  /* 0x00000c00011c7983 */ /* 0x000f660000300800 */
[----:B------:R-:W-:-:S03]  /*10ae0*/  LOP3.LUT R16, R16, 0x3fff, RZ, 0xc0, !PT ;  /* 0x00003fff10107812 */ /* 0x000fc600078ec0ff */
[----:B------:R-:W3:Y:S01]  /*10af0*/  @P0 LDC.64 R10, c[0x0][0x9c8] ;  /* 0x00027200ff0a0b82 */ /* 0x000ee20000000a00 */
[----:B------:R-:W-:-:S05]  /*10b00*/  LOP3.LUT R16, R16, 0x10000, RZ, 0xfc, !PT ;  /* 0x0001000010107812 */ /* 0x000fca00078efcff */
[----:B-12---:R-:W-:-:S05]  /*10b10*/  IMAD R4, R23, 0x280, R16 ;  /* 0x0000028017047824 */ /* 0x006fca00078e0210 */
[----:B------:R-:W-:Y:S01]  /*10b20*/  R2UR UR6, R4 ;  /* 0x00000000040672ca */ /* 0x000fe200000e0000 */
[-C--:B---3--:R-:W-:Y:S02]  /*10b30*/  @P0 IMAD R12, R6, R10.reuse, RZ ;  /* 0x0000000a060c0224 */ /* 0x088fe400078e02ff */
[----:B----4-:R-:W-:-:S04]  /*10b40*/  @P0 IMAD.WIDE.U32 R6, R9, R10, RZ ;  /* 0x0000000a09060225 */ /* 0x010fc800078e00ff */
[----:B------:R-:W-:Y:S02]  /*10b50*/  @P0 IMAD R5, R9, R11, R12 ;  /* 0x0000000b09050224 */ /* 0x000fe400078e020c */
[----:B------:R-:W2:Y:S01]  /*10b60*/  LDL R9, [R1+0x48] ;  /* 0x0000480001097983 */ /* 0x000ea20000100800 */
[----:B------:R-:W2:Y:S03]  /*10b70*/  @P0 LDC.64 R10, c[0x0][0x9d0] ;  /* 0x00027400ff0a0b82 */ /* 0x000ea60000000a00 */
[----:B------:R-:W3:Y:S01]  /*10b80*/  LDL.LU R12, [R1] ;  /* 0x00000000010c7983 */ /* 0x000ee20000300800 */
[----:B-----5:R-:W-:-:S06]  /*10b90*/  WARPGROUP.ARRIVE ;  /* 0x00000000000079c5 */ /* 0x020fcc0000000000 */
[----:B------:R-:W-:Y:S01]  /*10ba0*/  QGMMA.64x64x32.F32.E4M3.E4M3 R24, R152, gdesc[UR4], R24, gsb0 ;  /* 0x00e0000498187df3 */ /* 0x000fe20008000818 */
[----:B------:R-:W-:Y:S02]  /*10bb0*/  @P0 IMAD.IADD R7, R7, 0x1, R5 ;  /* 0x0000000107070824 */ /* 0x000fe400078e0205 */
[----:B------:R-:W-:Y:S02]  /*10bc0*/  WARPGROUP.DEPBAR.LE gsb0, 0x0 ;  /* 0x00008000000079c5 */ /* 0x000fe40000010000 */
[----:B------:R-:W-:Y:S01]  /*10bd0*/  WARPGROUP.ARRIVE ;  /* 0x00000000000079c5 */ /* 0x000fe20000000000 */
[----:B--2---:R-:W-:-:S04]  /*10be0*/  @P0 IMAD.WIDE.U32 R6, R9, R10, R6 ;  /* 0x0000000a09060225 */ /* 0x004fc800078e0006 */
[----:B------:R-:W-:Y:S01]  /*10bf0*/  @P0 IMAD R11, R9, R11, R7 ;  /* 0x0000000b090b0224 */ /* 0x000fe200078e0207 */
[C---:B------:R-:W-:Y:S01]  /*10c00*/  @P0 LEA R10, P2, R6.reuse, UR4, 0x2 ;  /* 0x00000004060a0c11 */ /* 0x040fe2000f8410ff */
[----:B------:R-:W-:Y:S02]  /*10c10*/  IMAD.MOV.U32 R9, RZ, RZ, 0x3f800000 ;  /* 0x3f800000ff097424 */ /* 0x000fe400078e00ff */
[----:B------:R-:W-:Y:S01]  /*10c20*/  IMAD.MOV.U32 R7, RZ, RZ, -0x3ffffff0 ;  /* 0xc0000010ff077424 */ /* 0x000fe200078e00ff */
[----:B------:R-:W-:Y:S01]  /*10c30*/  @P0 LEA.HI.X R11, R6, UR5, R11, 0x2, P2 ;  /* 0x00000005060b0c11 */ /* 0x000fe200090f140b */
[----:B------:R-:W-:-:S03]  /*10c40*/  VIADD R6, R4, 0x80 ;  /* 0x0000008004067836 */ /* 0x000fc60000000000 */
[----:B------:R-:W-:Y:S01]  /*10c50*/  R2UR UR7, R7 ;  /* 0x00000000070772ca */ /* 0x000fe200000e0000 */
        /* <DEDUP_REMOVED lines=15> */
[----:B0-----:R-:W0:Y:S01]  /*10d50*/  SHFL.BFLY PT, R10, R21, 0x2, 0x1f ;  /* 0x0c401f00150a7f89 */ /* 0x001e2200000e0000 */
[----:B------:R-:W-:Y:S01]  /*10d60*/  VIADD R4, R4, 0x200 ;  /* 0x0000020004047836 */ /* 0x000fe20000000000 */
[----:B------:R-:W-:-:S02]  /*10d70*/  WARPGROUP.DEPBAR.LE gsb0, 0x0 ;  /* 0x00008000000079c5 */ /* 0x000fc40000010000 */
[----:B------:R-:W-:-:S06]  /*10d80*/  WARPGROUP.ARRIVE ;  /* 0x00000000000079c5 */ /* 0x000fcc0000000000 */
[----:B------:R-:W-:Y:S01]  /*10d90*/  QGMMA.64x64x32.F32.E4M3.E4M3 R24, R140, gdesc[UR4], R24, gsb0 ;  /* 0x00e000048c187df3 */ /* 0x000fe20008000818 */
[----:B-1----:R-:W-:-:S01]  /*10da0*/  FADD.FTZ R6, R5, R12 ;  /* 0x0000000c05067221 */ /* 0x002fc20000010000 */
[----:B------:R-:W-:Y:S01]  /*10db0*/  IMAD.MOV.U32 R5, RZ, RZ, -0x3ffffff0 ;  /* 0xc0000010ff057424 */ /* 0x000fe200078e00ff */
[----:B------:R-:W-:-:S04]  /*10dc0*/  R2UR UR6, R4 ;  /* 0x00000000040672ca */ /* 0x000fc800000e0000 */
[----:B------:R-:W-:Y:S01]  /*10dd0*/  R2UR UR7, R5 ;  /* 0x00000000050772ca */ /* 0x000fe200000e0000 */
[----:B------:R-:W1:Y:S01]  /*10de0*/  SHFL.BFLY PT, R7, R6, 0x1, 0x1f ;  /* 0x0c201f0006077f89 */ /* 0x000e6200000e0000 */
[----:B0-----:R-:W-:-:S05]  /*10df0*/  FADD.FTZ R10, R10, R21 ;  /* 0x000000150a0a7221 */ /* 0x001fca0000010000 */
[----:B------:R-:W0:Y:S01]  /*10e00*/  SHFL.BFLY PT, R5, R10, 0x1, 0x1f ;  /* 0x0c201f000a057f89 */ /* 0x000e2200000e0000 */
[----:B------:R-:W-:Y:S02]  /*10e10*/  IMAD.MOV.U32 R4, RZ, RZ, RZ ;  /* 0x000000ffff047224 */ /* 0x000fe400078e00ff */
[----:B-1----:R-:W-:-:S05]  /*10e20*/  FADD.FTZ R11, R6, R7 ;  /* 0x00000007060b7221 */ /* 0x002fca0000010000 */
[----:B------:R-:W-:Y:S01]  /*10e30*/  FSETP.NE.FTZ.AND P0, PT, R11, RZ, PT ;  /* 0x000000ff0b00720b */ /* 0x000fe20003f15000 */
[----:B0-----:R-:W-:-:S01]  /*10e40*/  FADD.FTZ R12, R10, R5 ;  /* 0x000000050a0c7221 */ /* 0x001fc20000010000 */
[----:B------:R-:W-:Y:S01]  /*10e50*/  FMUL.FTZ R13, R11, 0.00390625 ;  /* 0x3b8000000b0d7820 */ /* 0x000fe20000410000 */
[----:B------:R-:W-:Y:S02]  /*10e60*/  WARPGROUP.DEPBAR.LE gsb0, 0x0 ;  /* 0x00008000000079c5 */ /* 0x000fe40000010000 */
[----:B------:R-:W-:-:S06]  /*10e70*/  WARPGROUP.ARRIVE ;  /* 0x00000000000079c5 */ /* 0x000fcc0000000000 */
[----:B------:R-:W-:Y:S01]  /*10e80*/  QGMMA.64x64x32.F32.E4M3.E4M3 R24, R136, gdesc[UR4], R24, gsb0 ;  /* 0x00e0000488187df3 */ /* 0x000fe20008000818 */
[----:B------:R-:W-:Y:S01]  /*10e90*/  FMUL.FTZ R14, R12, 0.00390625 ;  /* 0x3b8000000c0e7820 */ /* 0x000fe20000410000 */
[----:B------:R-:W-:Y:S01]  /*10ea0*/  FSETP.NE.FTZ.AND P2, PT, R13, RZ, PT ;  /* 0x000000ff0d00720b */ /* 0x000fe20003f55000 */
[----:B------:R-:W-:Y:S03]  /*10eb0*/  @P0 MUFU.RCP R4, R11 ;  /* 0x0000000b00040308 */ /* 0x000fe60000001000 */
[----:B------:R-:W-:Y:S02]  /*10ec0*/  FSETP.NE.FTZ.AND P3, PT, R14, RZ, PT ;  /* 0x000000ff0e00720b */ /* 0x000fe40003f75000 */
[----:B------:R-:W-:Y:S01]  /*10ed0*/  FSETP.NE.FTZ.AND P0, PT, R12, RZ, PT ;  /* 0x000000ff0c00720b */ /* 0x000fe20003f15000 */
[----:B------:R-:W-:-:S06]  /*10ee0*/  IMAD.MOV.U32 R10, RZ, RZ, RZ ;  /* 0x000000ffff0a7224 */ /* 0x000fcc00078e00ff */
[----:B------:R-:W0:Y:S08]  /*10ef0*/  @P2 MUFU.LG2 R6, R13 ;  /* 0x0000000d00062308 */ /* 0x000e300000000c00 */
[----:B------:R-:W1:Y:S08]  /*10f00*/  @P3 MUFU.LG2 R7, R14 ;  /* 0x0000000e00073308 */ /* 0x000e700000000c00 */
[----:B------:R-:W3:Y:S01]  /*10f10*/  @P0 MUFU.RCP R10, R12 ;  /* 0x0000000c000a0308 */ /* 0x000ee20000001000 */
[----:B------:R-:W-:Y:S01]  /*10f20*/  @P2 FMUL.FTZ R5, R2, 0.69314718246459960938 ;  /* 0x3f31721802052820 */ /* 0x000fe20000410000 */
[----:B0-----:R-:W-:Y:S01]  /*10f30*/  @P2 FMUL.FTZ R6, R6, 0.69314718246459960938 ;  /* 0x3f31721806062820 */ /* 0x001fe20000410000 */
[----:B------:R-:W-:Y:S01]  /*10f40*/  @P3 FMUL.FTZ R2, R2, 0.69314718246459960938 ;  /* 0x3f31721802023820 */ /* 0x000fe20000410000 */
[----:B------:R-:W-:-:S02]  /*10f50*/  IMAD.MOV.U32 R61, RZ, RZ, -0x800000 ;  /* 0xff800000ff3d7424 */ /* 0x000fc400078e00ff */
[----:B------:R-:W-:Y:S02]  /*10f60*/  IMAD.MOV.U32 R60, RZ, RZ, -0x800000 ;  /* 0xff800000ff3c7424 */ /* 0x000fe400078e00ff */
[----:B-1----:R-:W-:Y:S01]  /*10f70*/  @P3 FMUL.FTZ R7, R7, 0.69314718246459960938 ;  /* 0x3f31721807073820 */ /* 0x002fe20000410000 */
[----:B------:R-:W-:-:S01]  /*10f80*/  @P2 FFMA.FTZ R61, R5, R0, R6 ;  /* 0x00000000053d2223 */ /* 0x000fc20000010006 */
[----:B--2---:R-:W-:Y:S02]  /*10f90*/  FMUL.FTZ R0, R4, R9 ;  /* 0x0000000904007220 */ /* 0x004fe40000410000 */
[----:B------:R-:W-:-:S01]  /*10fa0*/  @P3 FFMA.FTZ R60, R2, R8, R7 ;  /* 0x00000008023c3223 */ /* 0x000fc20000010007 */
[----:B---3--:R-:W-:Y:S01]  /*10fb0*/  FMUL.FTZ R10, R10, R9 ;  /* 0x000000090a0a7220 */ /* 0x008fe20000410000 */
[----:B------:R-:W-:Y:S02]  /*10fc0*/  WARPGROUP.DEPBAR.LE gsb0, 0x0 ;  /* 0x00008000000079c5 */ /* 0x000fe40000010000 */
[----:B------:R-:W-:Y:S05]  /*10fd0*/  @!P1 BRA `(.L_x_1952) ;  /* 0x0000000000049947 */ /* 0x000fea0003800000 */
[----:B------:R-:W-:Y:S01]  /*10fe0*/  BPT.TRAP 0x1 ;  /* 0x000000040000795c */ /* 0x000fe20000300000 */
.L_x_1952:
        /* <DEDUP_REMOVED lines=15> */
[----:B0-----:R-:W-:Y:S01]  /*110e0*/  SEL R3, RZ, 0x1, P1 ;  /* 0x00000001ff037807 */ /* 0x001fe20000800000 */
        /* <DEDUP_REMOVED lines=29> */
.L_x_1889:
[----:B------:R-:W2:Y:S01]  /*112c0*/  LDL R77, [R1+0x60] ;  /* 0x00006000014d7983 */ /* 0x000ea20000100800 */
[----:B------:R-:W1:Y:S01]  /*112d0*/  S2UR UR4, SR_CgaCtaId ;  /* 0x00000000000479c3 */ /* 0x000e620000008800 */
[----:B------:R-:W-:Y:S01]  /*112e0*/  MOV R16, 0x400 ;  /* 0x0000040000107802 */ /* 0x000fe20000000f00 */
[----:B------:R-:W-:Y:S01]  /*112f0*/  BSSY B0, `(.L_x_1953) ;  /* 0x00002a1000007945 */ /* 0x000fe20003800000 */
[----:B------:R-:W3:Y:S01]  /*11300*/  S2R R8, SR_TID.X ;  /* 0x0000000000087919 */ /* 0x000ee20000002100 */
[----:B-1----:R-:W-:-:S05]  /*11310*/  IMAD.U32 R0, RZ, RZ, UR4 ;  /* 0x00000004ff007e24 */ /* 0x002fca000f8e00ff */
[----:B------:R1:W-:Y:S01]  /*11320*/  STL [R1+0x38], R0 ;  /* 0x0000380001007387 */ /* 0x0003e20000100800 */
[----:B------:R-:W-:Y:S01]  /*11330*/  LEA R16, R0, R16, 0x18 ;  /* 0x0000001000107211 */ /* 0x000fe200078ec0ff */
[----:B------:R-:W-:Y:S01]  /*11340*/  BAR.SYNC.DEFER_BLOCKING 0x5, 0x200 ;  /* 0x0148000000007b1d */ /* 0x000fe20000010000 */
[----:B---3--:R-:W-:-:S05]  /*11350*/  VIADD R83, R8, 0xffffff80 ;  /* 0xffffff8008537836 */ /* 0x008fca0000000000 */
[----:B------:R-:W-:-:S04]  /*11360*/  SHF.R.S32.HI R75, RZ, 0x1f, R83 ;  /* 0x0000001fff4b7819 */ /* 0x000fc80000011453 */
[----:B------:R-:W-:-:S04]  /*11370*/  LEA.HI R75, R75, R83, RZ, 0x3 ;  /* 0x000000534b4b7211 */ /* 0x000fc800078f18ff */
[----:B------:R-:W-:-:S05]  /*11380*/  LOP3.LUT R75, R75, 0xfffffff8, RZ, 0xc0, !PT ;  /* 0xfffffff84b4b7812 */ /* 0x000fca00078ec0ff */
[----:B------:R-:W-:-:S04]  /*11390*/  IMAD.IADD R75, R83, 0x1, -R75 ;  /* 0x00000001534b7824 */ /* 0x000fc800078e0a4b */
[----:B-1----:R-:W-:Y:S01]  /*113a0*/  IMAD.SHL.U32 R0, R75, 0x8, RZ ;  /* 0x000000084b007824 */ /* 0x002fe200078e00ff */
[----:B-----5:R1:W3:Y:S04]  /*113b0*/  LDS.128 R24, [R16+0x132d0] ;  /* 0x0132d00010187984 */ /* 0x0202e80000000c00 */
[----:B------:R-:W-:Y:S01]  /*113c0*/  SHF.R.S32.HI R63, RZ, 0x1f, R0 ;  /* 0x0000001fff3f7819 */ /* 0x000fe20000011400 */
[----:B------:R-:W-:Y:S06]  /*113d0*/  BAR.ARV 0x4, 0x200 ;  /* 0x0108000000007b1d */ /* 0x000fec0000002000 */
[----:B--2---:R-:W-:-:S13]  /*113e0*/  ISETP.NE.AND P1, PT, R77, RZ, PT ;  /* 0x000000ff4d00720c */ /* 0x004fda0003f25270 */
[----:B------:R-:W2:Y:S02]  /*113f0*/  @!P1 LDC R77, c[0x0][0xad4] ;  /* 0x0002b500ff4d9b82 */ /* 0x000ea40000000800 */
[----:B--2---:R1:W-:Y:S01]  /*11400*/  @!P1 STL [R1+0x60], R77 ;  /* 0x0000604d01009387 */ /* 0x0043e20000100800 */
[----:B---3--:R-:W-:Y:S05]  /*11410*/  @P0 BRA `(.L_x_1954) ;  /* 0x0000001c00b40947 */ /* 0x008fea0003800000 */
[----:B------:R-:W2:Y:S01]  /*11420*/  LDL.LU R12, [R1+0x5c] ;  /* 0x00005c00010c7983 */ /* 0x000ea20000300800 */
[----:B0-----:R-:W-:Y:S01]  /*11430*/  IMAD.SHL.U32 R2, R8, 0x4, RZ ;  /* 0x0000000408027824 */ /* 0x001fe200078e00ff */
[----:B------:R-:W-:Y:S01]  /*11440*/  ULDC.64 UR4, c[0x4][0x38] ;  /* 0x01000e0000047ab9 */ /* 0x000fe20000000a00 */
[----:B------:R-:W-:Y:S01]  /*11450*/  ULDC.64 UR6, c[0x0][0xc08] ;  /* 0x0003020000067ab9 */ /* 0x000fe20000000a00 */
[----:B------:R-:W3:Y:S04]  /*11460*/  LDL.LU R14, [R1+0x70] ;  /* 0x00007000010e7983 */ /* 0x000ee80000300800 */
[----:B------:R-:W4:Y:S01]  /*11470*/  LDL R24, [R1+0x98] ;  /* 0x0000980001187983 */ /* 0x000f220000100800 */
[----:B------:R-:W-:-:S03]  /*11480*/  LOP3.LUT R2, R2, 0xc, RZ, 0xc0, !PT ;  /* 0x0000000c02027812 */ /* 0x000fc600078ec0ff */
[----:B------:R-:W3:Y:S01]  /*11490*/  LDL R21, [R1+0x48] ;  /* 0x0000480001157983 */ /* 0x000ee20000100800 */
[----:B------:R-:W-:Y:S01]  /*114a0*/  BAR.SYNC.DEFER_BLOCKING 0x1, 0x180 ;  /* 0x0046000000007b1d */ /* 0x000fe20000010000 */
[----:B------:R-:W-:-:S05]  /*114b0*/  IADD3 R2, P0, R2, UR4, RZ ;  /* 0x0000000402027c10 */ /* 0x000fca000ff1e0ff */
[----:B------:R-:W-:Y:S01]  /*114c0*/  IMAD.X R3, RZ, RZ, UR5, P0 ;  /* 0x00000005ff037e24 */ /* 0x000fe200080e06ff */
[----:B------:R-:W-:Y:S01]  /*114d0*/  ULDC.64 UR4, c[0x0][0xc00] ;  /* 0x0003000000047ab9 */ /* 0x000fe20000000a00 */
[----:B------:R-:W3:Y:S04]  /*114e0*/  LDL.LU R88, [R1+0x64] ;  /* 0x0000640001587983 */ /* 0x000ee80000300800 */
[----:B------:R0:W3:Y:S04]  /*114f0*/  LDG.E.CONSTANT R10, desc[UR40][R2.64] ;  /* 0x00000028020a7981 */ /* 0x0000e8000c1e9900 */
[----:B------:R-:W3:Y:S01]  /*11500*/  LDL.LU R87, [R1+0x68] ;  /* 0x0000680001577983 */ /* 0x000ee20000300800 */
[----:B------:R-:W1:Y:S01]  /*11510*/  S2R R9, SR_SWINHI ;  /* 0x0000000000097919 */ /* 0x000e620000002f00 */
        /* <DEDUP_REMOVED lines=10> */
[----:B0-----:R-:W-:Y:S02]  /*115c0*/  MOV R2, R16 ;  /* 0x0000001000027202 */ /* 0x001fe40000000f00 */
[----:B-1----:R-:W-:Y:S02]  /*115d0*/  MOV R3, R9 ;  /* 0x0000000900037202 */ /* 0x002fe40000000f00 */
        /* <DEDUP_REMOVED lines=25> */
[----:B----4-:R-:W-:-:S03]  /*11770*/  IMAD.WIDE R4, R24, 0x2, R2 ;  /* 0x0000000218047825 */ /* 0x010fc600078e0202 */
[C---:B------:R-:W-:Y:S02]  /*11780*/  IADD3 R7, P3, R4.reuse, 0x20, RZ ;  /* 0x0000002004077810 */ /* 0x040fe40007f7e0ff */
[C---:B------:R-:W-:Y:S02]  /*11790*/  LOP3.LUT R9, R4.reuse, 0x380, RZ, 0xc0, !PT ;  /* 0x0000038004097812 */ /* 0x040fe400078ec0ff */
[----:B------:R-:W-:Y:S02]  /*117a0*/  LOP3.LUT R8, R7, 0x380, RZ, 0xc0, !PT ;  /* 0x0000038007087812 */ /* 0x000fe400078ec0ff */
[----:B------:R-:W-:Y:S02]  /*117b0*/  SHF.R.U64 R9, R9, 0x3, RZ ;  /* 0x0000000309097819 */ /* 0x000fe400000012ff */
[C---:B------:R-:W-:Y:S02]  /*117c0*/  IADD3 R29, P2, R4.reuse, 0x40, RZ ;  /* 0x00000040041d7810 */ /* 0x040fe40007f5e0ff */
[----:B------:R-:W-:-:S02]  /*117d0*/  IADD3 R33, P1, R4, 0x60, RZ ;  /* 0x0000006004217810 */ /* 0x000fc40007f3e0ff */
[----:B------:R-:W-:Y:S01]  /*117e0*/  SHF.R.U64 R8, R8, 0x3, RZ ;  /* 0x0000000308087819 */ /* 0x000fe200000012ff */
[----:B--2---:R-:W-:Y:S01]  /*117f0*/  IMAD.MOV.U32 R86, RZ, RZ, R12 ;  /* 0x000000ffff567224 */ /* 0x004fe200078e000c */
[----:B------:R-:W-:Y:S02]  /*11800*/  LOP3.LUT R4, R9, R4, RZ, 0x3c, !PT ;  /* 0x0000000409047212 */ /* 0x000fe400078e3cff */
[----:B------:R-:W-:Y:S02]  /*11810*/  LOP3.LUT R6, R29, 0x380, RZ, 0xc0, !PT ;  /* 0x000003801d067812 */ /* 0x000fe400078ec0ff */
[----:B------:R-:W-:Y:S01]  /*11820*/  LOP3.LUT R12, R33, 0x380, RZ, 0xc0, !PT ;  /* 0x00000380210c7812 */ /* 0x000fe200078ec0ff */
[--C-:B------:R-:W-:Y:S01]  /*11830*/  IMAD.X R65, RZ, RZ, R5.reuse, P2 ;  /* 0x000000ffff417224 */ /* 0x100fe200010e0605 */
[----:B------:R-:W-:Y:S01]  /*11840*/  LOP3.LUT R8, R8, R7, RZ, 0x3c, !PT ;  /* 0x0000000708087212 */ /* 0x000fe200078e3cff */
[--C-:B------:R-:W-:Y:S01]  /*11850*/  IMAD.X R7, RZ, RZ, R5.reuse, P1 ;  /* 0x000000ffff077224 */ /* 0x100fe200008e0605 */
[----:B------:R-:W-:Y:S01]  /*11860*/  MOV R62, R4 ;  /* 0x00000004003e7202 */ /* 0x000fe20000000f00 */
[----:B------:R-:W-:Y:S01]  /*11870*/  IMAD.X R9, RZ, RZ, R5, P3 ;  /* 0x000000ffff097224 */ /* 0x000fe200018e0605 */
[----:B------:R-:W-:-:S02]  /*11880*/  SHF.R.U64 R6, R6, 0x3, RZ ;  /* 0x0000000306067819 */ /* 0x000fc400000012ff */
[----:B---3--:R-:W-:Y:S01]  /*11890*/  LOP3.LUT R5, R10, 0x2, RZ, 0x3c, !PT ;  /* 0x000000020a057812 */ /* 0x008fe200078e3cff */
[----:B------:R-:W-:Y:S01]  /*118a0*/  IMAD.MOV.U32 R81, RZ, RZ, R21 ;  /* 0x000000ffff517224 */ /* 0x000fe200078e0015 */
[----:B------:R-:W-:Y:S02]  /*118b0*/  SHF.R.U64 R12, R12, 0x3, RZ ;  /* 0x000000030c0c7819 */ /* 0x000fe400000012ff */
[----:B------:R-:W-:Y:S01]  /*118c0*/  SEL R21, R42, R43, P0 ;  /* 0x0000002b2a157207 */ /* 0x000fe20000000000 */
[----:B------:R-:W-:Y:S01]  /*118d0*/  SHFL.IDX PT, R48, R15, R10, 0x1c1f ;  /* 0x001c1f0a0f307589 */ /* 0x000fe200000e0000 */
[----:B------:R-:W-:Y:S02]  /*118e0*/  SEL R42, R43, R42, P0 ;  /* 0x0000002a2b2a7207 */ /* 0x000fe40000000000 */
[----:B------:R-:W-:Y:S01]  /*118f0*/  LOP3.LUT R64, R6, R29, RZ, 0x3c, !PT ;  /* 0x0000001d06407212 */ /* 0x000fe200078e3cff */
[----:B------:R-:W0:Y:S01]  /*11900*/  SHFL.IDX PT, R47, R34, R5, 0x1c1f ;  /* 0x001c1f05222f7589 */ /* 0x000e2200000e0000 */
[----:B------:R-:W-:Y:S01]  /*11910*/  LOP3.LUT R6, R12, R33, RZ, 0x3c, !PT ;  /* 0x000000210c067212 */ /* 0x000fe200078e3cff */
[----:B------:R-:W-:Y:S01]  /*11920*/  IMAD.MOV.U32 R85, RZ, RZ, R14 ;  /* 0x000000ffff557224 */ /* 0x000fe200078e000e */
[----:B------:R-:W-:Y:S01]  /*11930*/  MOV R64, R64 ;  /* 0x0000004000407202 */ /* 0x000fe20000000f00 */
[----:B------:R-:W-:Y:S01]  /*11940*/  SHFL.IDX PT, R14, R45, R10, 0x1c1f ;  /* 0x001c1f0a2d0e7589 */ /* 0x000fe200000e0000 */
[----:B------:R-:W-:-:S03]  /*11950*/  MOV R65, R6 ;  /* 0x0000000600417202 */ /* 0x000fc60000000f00 */
[----:B------:R-:W-:Y:S04]  /*11960*/  SHFL.IDX PT, R49, R49, R10, 0x1c1f ;  /* 0x001c1f0a31317589 */ /* 0x000fe800000e0000 */
[----:B------:R-:W1:Y:S04]  /*11970*/  SHFL.IDX PT, R50, R66, R5, 0x1c1f ;  /* 0x001c1f0542327589 */ /* 0x000e6800000e0000 */
[----:B------:R-:W-:Y:S04]  /*11980*/  SHFL.IDX PT, R28, R71, R10, 0x1c1f ;  /* 0x001c1f0a471c7589 */ /* 0x000fe800000e0000 */
[----:B------:R-:W2:Y:S04]  /*11990*/  SHFL.IDX PT, R29, R78, R5, 0x1c1f ;  /* 0x001c1f054e1d7589 */ /* 0x000ea800000e0000 */
[----:B------:R-:W-:Y:S04]  /*119a0*/  SHFL.IDX PT, R44, R13, R10, 0x1c1f ;  /* 0x001c1f0a0d2c7589 */ /* 0x000fe800000e0000 */
[----:B------:R-:W3:Y:S04]  /*119b0*/  SHFL.IDX PT, R45, R68, R5, 0x1c1f ;  /* 0x001c1f05442d7589 */ /* 0x000ee800000e0000 */
[----:B------:R-:W-:Y:S04]  /*119c0*/  SHFL.IDX PT, R52, R21, R10, 0x1c1f ;  /* 0x001c1f0a15347589 */ /* 0x000fe800000e0000 */
[----:B------:R-:W4:Y:S01]  /*119d0*/  SHFL.IDX PT, R51, R42, R5, 0x1c1f ;  /* 0x001c1f052a337589 */ /* 0x000f2200000e0000 */
[----:B------:R-:W-:-:S03]  /*119e0*/  MOV R24, R8 ;  /* 0x0000000800187202 */ /* 0x000fc60000000f00 */
[----:B------:R-:W-:Y:S04]  /*119f0*/  SHFL.IDX PT, R4, R73, R10, 0x1c1f ;  /* 0x001c1f0a49047589 */ /* 0x000fe800000e0000 */
[----:B------:R-:W-:Y:S04]  /*11a00*/  SHFL.IDX PT, R12, R41, R10, 0x1c1f ;  /* 0x001c1f0a290c7589 */ /* 0x000fe800000e0000 */
[----:B------:R-:W4:Y:S04]  /*11a10*/  SHFL.IDX PT, R7, R80, R5, 0x1c1f ;  /* 0x001c1f0550077589 */ /* 0x000f2800000e0000 */
[----:B------:R-:W4:Y:S04]  /*11a20*/  SHFL.IDX PT, R15, R30, R5, 0x1c1f ;  /* 0x001c1f051e0f7589 */ /* 0x000f2800000e0000 */
[----:B------:R-:W-:Y:S04]  /*11a30*/  SHFL.IDX PT, R40, R11, R10, 0x1c1f ;  /* 0x001c1f0a0b287589 */ /* 0x000fe800000e0000 */
[----:B------:R-:W-:Y:S04]  /*11a40*/  SHFL.IDX PT, R53, R53, R10, 0x1c1f ;  /* 0x001c1f0a35357589 */ /* 0x000fe800000e0000 */
[----:B------:R-:W4:Y:S04]  /*11a50*/  SHFL.IDX PT, R41, R20, R5, 0x1c1f ;  /* 0x001c1f0514297589 */ /* 0x000f2800000e0000 */
[----:B------:R0:W4:Y:S04]  /*11a60*/  SHFL.IDX PT, R54, R46, R5, 0x1c1f ;  /* 0x001c1f052e367589 */ /* 0x00012800000e0000 */
[----:B------:R-:W-:Y:S04]  /*11a70*/  SHFL.IDX PT, R32, R67, R10, 0x1c1f ;  /* 0x001c1f0a43207589 */ /* 0x000fe800000e0000 */
[----:B------:R-:W-:Y:S04]  /*11a80*/  SHFL.IDX PT, R36, R37, R10, 0x1c1f ;  /* 0x001c1f0a25247589 */ /* 0x000fe800000e0000 */
[----:B------:R-:W4:Y:S04]  /*11a90*/  SHFL.IDX PT, R33, R56, R5, 0x1c1f ;  /* 0x001c1f0538217589 */ /* 0x000f2800000e0000 */
[----:B------:R-:W4:Y:S04]  /*11aa0*/  SHFL.IDX PT, R37, R72, R5, 0x1c1f ;  /* 0x001c1f0548257589 */ /* 0x000f2800000e0000 */
[----:B------:R-:W4:Y:S04]  /*11ab0*/  SHFL.IDX PT, R13, R70, R5, 0x1c1f ;  /* 0x001c1f05460d7589 */ /* 0x000f2800000e0000 */
[----:B------:R-:W-:Y:S04]  /*11ac0*/  SHFL.IDX PT, R56, R31, R10, 0x1c1f ;  /* 0x001c1f0a1f387589 */ /* 0x000fe800000e0000 */
[----:B------:R4:W4:Y:S04]  /*11ad0*/  SHFL.IDX PT, R55, R38, R5, 0x1c1f ;  /* 0x001c1f0526377589 */ /* 0x00092800000e0000 */
[----:B------:R-:W-:Y:S04]  /*11ae0*/  SHFL.IDX PT, R6, R69, R10, 0x1c1f ;  /* 0x001c1f0a45067589 */ /* 0x000fe800000e0000 */
[----:B------:R-:W4:Y:S04]  /*11af0*/  SHFL.IDX PT, R9, R76, R5, 0x1c1f ;  /* 0x001c1f054c097589 */ /* 0x000f2800000e0000 */
[----:B------:R-:W-:Y:S04]  /*11b00*/  SHFL.IDX PT, R8, R59, R10, 0x1c1f ;  /* 0x001c1f0a3b087589 */ /* 0x000fe800000e0000 */
[----:B------:R-:W4:Y:S04]  /*11b10*/  SHFL.IDX PT, R11, R74, R5, 0x1c1f ;  /* 0x001c1f054a0b7589 */ /* 0x000f2800000e0000 */
[----:B------:R-:W-:Y:S04]  /*11b20*/  SHFL.IDX PT, R57, R57, R10, 0x1c1f ;  /* 0x001c1f0a39397589 */ /* 0x000fe800000e0000 */
[----:B------:R-:W4:Y:S01]  /*11b30*/  SHFL.IDX PT, R58, R58, R5, 0x1c1f ;  /* 0x001c1f053a3a7589 */ /* 0x000f2200000e0000 */
[----:B0-----:R-:W-:-:S02]  /*11b40*/  SEL R46, R48, R47, P0 ;  /* 0x0000002f302e7207 */ /* 0x001fc40000000000 */
[----:B------:R-:W-:Y:S02]  /*11b50*/  SEL R48, R47, R48, P0 ;  /* 0x000000302f307207 */ /* 0x000fe40000000000 */
[----:B-1----:R-:W-:Y:S02]  /*11b60*/  SEL R47, R49, R50, P0 ;  /* 0x00000032312f7207 */ /* 0x002fe40000000000 */
[----:B--2---:R-:W-:Y:S02]  /*11b70*/  SEL R20, R28, R29, P0 ;  /* 0x0000001d1c147207 */ /* 0x004fe40000000000 */
[----:B---3--:R-:W-:Y:S02]  /*11b80*/  SEL R42, R44, R45, P0 ;  /* 0x0000002d2c2a7207 */ /* 0x008fe40000000000 */
[----:B------:R-:W-:Y:S02]  /*11b90*/  SEL R49, R50, R49, P0 ;  /* 0x0000003132317207 */ /* 0x000fe40000000000 */
[----:B------:R-:W-:-:S02]  /*11ba0*/  SEL R28, R29, R28, P0 ;  /* 0x0000001c1d1c7207 */ /* 0x000fc40000000000 */
[----:B------:R-:W-:Y:S02]  /*11bb0*/  SEL R44, R45, R44, P0 ;  /* 0x0000002c2d2c7207 */ /* 0x000fe40000000000 */
[----:B----4-:R-:W-:Y:S02]  /*11bc0*/  SEL R50, R52, R51, P0 ;  /* 0x0000003334327207 */ /* 0x010fe40000000000 */
        /* <DEDUP_REMOVED lines=41> */
[----:B------:R-:W-:Y:S04]  /*11e60*/  STSM.16.M88.4 [R64], R8 ;  /* 0x0000000840007844 */ /* 0x000fe80000000200 */
        /* <DEDUP_REMOVED lines=9> */
[----:B------:R-:W2:Y:S01]  /*11f00*/  LDC.64 R6, c[0x0][0xba8] ;  /* 0x0002ea00ff067b82 */ /* 0x000ea20000000a00 */
[----:B------:R-:W3:Y:S01]  /*11f10*/  @P0 LDG.E R62, desc[UR40][R58.64] ;  /* 0x000000283a3e0981 */ /* 0x000ee2000c1e1900 */
[----:B-1----:R-:W-:-:S05]  /*11f20*/  IMAD.MOV.U32 R14, RZ, RZ, 0x9b8 ;  /* 0x000009b8ff0e7424 */ /* 0x002fca00078e00ff */
[----:B------:R-:W-:-:S04]  /*11f30*/  SEL R14, R14, 0x978, P3 ;  /* 0x000009780e0e7807 */ /* 0x000fc80001800000 */
[----:B------:R-:W1:Y:S01]  /*11f40*/  LDC.64 R10, c[0x0][R14+0x220] ;  /* 0x000088000e0a7b82 */ /* 0x000e620000000a00 */
[----:B------:R-:W-:-:S07]  /*11f50*/  ISETP.NE.U32.AND P1, PT, RZ, UR6, PT ;  /* 0x00000006ff007c0c */ /* 0x000fce000bf25070 */
[----:B------:R-:W4:Y:S01]  /*11f60*/  LDC.64 R12, c[0x0][R14+0x218] ;  /* 0x000086000e0c7b82 */ /* 0x000f220000000a00 */
[----:B------:R-:W-:Y:S02]  /*11f70*/  ISETP.NE.AND.EX P1, PT, RZ, UR7, PT, P1 ;  /* 0x00000007ff007c0c */ /* 0x000fe4000bf25310 */
[----:B0-----:R-:W-:-:S05]  /*11f80*/  ISETP.NE.AND P4, PT, R24, 0x1, PT ;  /* 0x000000011800780c */ /* 0x001fca0003f85270 */
[----:B------:R-:W0:Y:S06]  /*11f90*/  LDC.64 R8, c[0x0][R14+0x228] ;  /* 0x00008a000e087b82 */ /* 0x000e2c0000000a00 */
[----:B------:R-:W-:Y:S01]  /*11fa0*/  @P1 IADD3 R66, P2, R88, UR6, RZ ;  /* 0x0000000658421c10 */ /* 0x000fe2000ff5e0ff */
[----:B------:R-:W-:Y:S01]  /*11fb0*/  ULDC UR6, c[0x0][0xa88] ;  /* 0x0002a20000067ab9 */ /* 0x000fe20000000800 */
[----:B------:R3:W3:Y:S01]  /*11fc0*/  LDC.64 R4, c[0x0][R14+0x210] ;  /* 0x000084000e047b82 */ /* 0x0006e20000000a00 */
[----:B------:R-:W-:Y:S01]  /*11fd0*/  IMAD.U32 R69, RZ, RZ, UR6 ;  /* 0x00000006ff457e24 */ /* 0x000fe2000f8e00ff */
[----:B------:R-:W-:-:S02]  /*11fe0*/  @P1 IADD3.X R67, R87, UR7, RZ, P2, !PT ;  /* 0x0000000757431c10 */ /* 0x000fc400097fe4ff */
[----:B------:R-:W-:-:S03]  /*11ff0*/  ISETP.NE.U32.AND P2, PT, RZ, UR4, PT ;  /* 0x00000004ff007c0c */ /* 0x000fc6000bf45070 */
[----:B------:R2:W5:Y:S01]  /*12000*/  @P1 LDG.E R69, desc[UR40][R66.64] ;  /* 0x0000002842451981 */ /* 0x000562000c1e1900 */
[----:B------:R-:W-:Y:S01]  /*12010*/  ISETP.NE.AND.EX P2, PT, RZ, UR5, PT, P2 ;  /* 0x00000005ff007c0c */ /* 0x000fe2000bf45320 */
[----:B------:R-:W3:Y:S08]  /*12020*/  @P4 LDC R73, c[0x0][0xbf0] ;  /* 0x0002fc00ff494b82 */ /* 0x000ef00000000800 */
[----:B--2---:R-:W2:Y:S01]  /*12030*/  @P4 LDC R66, c[0x0][0xbec] ;  /* 0x0002fb00ff424b82 */ /* 0x004ea20000000800 */
[----:B------:R-:W-:-:S02]  /*12040*/  SEL R64, R86, RZ, !P2 ;  /* 0x000000ff56407207 */ /* 0x000fc40005000000 */
[----:B------:R-:W-:-:S03]  /*12050*/  SEL R15, R85, RZ, !P2 ;  /* 0x000000ff550f7207 */ /* 0x000fc60005000000 */
[-C--:B-1----:R-:W-:Y:S02]  /*12060*/  IMAD R11, R11, R64.reuse, RZ ;  /* 0x000000400b0b7224 */ /* 0x082fe400078e02ff */
[----:B------:R-:W1:Y:S02]  /*12070*/  @!P3 LDC R6, c[0x0][0xb50] ;  /* 0x0002d400ff06bb82 */ /* 0x000e640000000800 */
[C---:B------:R-:W-:Y:S02]  /*12080*/  IMAD R71, R10.reuse, R15, R11 ;  /* 0x0000000f0a477224 */ /* 0x040fe400078e020b */
[----:B------:R-:W-:-:S04]  /*12090*/  IMAD.WIDE.U32 R10, R10, R64, RZ ;  /* 0x000000400a0a7225 */ /* 0x000fc800078e00ff */
[----:B------:R-:W1:Y:S01]  /*120a0*/  @!P3 LDC R7, c[0x0][0xb54] ;  /* 0x0002d500ff07bb82 */ /* 0x000e620000000800 */
[-C--:B----4-:R-:W-:Y:S02]  /*120b0*/  IMAD R65, R13, R81.reuse, RZ ;  /* 0x000000510d417224 */ /* 0x090fe400078e02ff */
[----:B------:R-:W-:-:S04]  /*120c0*/  IMAD.WIDE.U32 R12, R12, R81, RZ ;  /* 0x000000510c0c7225 */ /* 0x000fc800078e00ff */
[----:B------:R-:W-:Y:S01]  /*120d0*/  IMAD.IADD R15, R84, 0x1, R82 ;  /* 0x00000001540f7824 */ /* 0x000fe200078e0252 */
[----:B------:R-:W-:Y:S01]  /*120e0*/  SEL R67, R79, RZ, P3 ;  /* 0x000000ff4f437207 */ /* 0x000fe20001800000 */
[----:B------:R-:W-:Y:S02]  /*120f0*/  IMAD.IADD R71, R11, 0x1, R71 ;  /* 0x000000010b477824 */ /* 0x000fe400078e0247 */
[----:B------:R-:W-:Y:S02]  /*12100*/  IMAD.MOV.U32 R11, RZ, RZ, R15 ;  /* 0x000000ffff0b7224 */ /* 0x000fe400078e000f */
[----:B------:R-:W-:Y:S02]  /*12110*/  IMAD.IADD R68, R13, 0x1, R65 ;  /* 0x000000010d447824 */ /* 0x000fe400078e0241 */
[-C--:B0-----:R-:W-:Y:S02]  /*12120*/  IMAD R13, R9, R67.reuse, RZ ;  /* 0x00000043090d7224 */ /* 0x081fe400078e02ff */
[----:B------:R-:W-:-:S04]  /*12130*/  IMAD.WIDE.U32 R8, R8, R67, RZ ;  /* 0x0000004308087225 */ /* 0x000fc800078e00ff */
[----:B------:R-:W-:Y:S01]  /*12140*/  IMAD.IADD R13, R9, 0x1, R13 ;  /* 0x00000001090d7824 */ /* 0x000fe200078e020d */
[--C-:B---3--:R-:W-:Y:S01]  /*12150*/  IADD3 R12, P2, P5, R10, R12, R62.reuse ;  /* 0x0000000c0a0c7210 */ /* 0x108fe20007d5e03e */
[----:B--2---:R-:W-:Y:S01]  /*12160*/  @P4 IMAD.HI.U32 R10, R15, R66, RZ ;  /* 0x000000420f0a4227 */ /* 0x004fe200078e00ff */
        /* <DEDUP_REMOVED lines=14> */
[----:B------:R-:W-:Y:S01]  /*12250*/  LEA.HI.X R4, R8, R7, R4, 0x2, P2 ;  /* 0x0000000708047211 */ /* 0x000fe200010f1404 */
[----:B------:R-:W-:Y:S06]  /*12260*/  @P1 BRA `(.L_x_1955) ;  /* 0x0000000000101947 */ /* 0x000fec0003800000 */
[----:B------:R-:W-:Y:S05]  /*12270*/  @!P0 BRA `(.L_x_1955) ;  /* 0x00000000000c8947 */ /* 0x000fea0003800000 */
[----:B------:R-:W2:Y:S04]  /*12280*/  LDG.E R6, desc[UR40][R58.64] ;  /* 0x000000283a067981 */ /* 0x000ea8000c1e1900 */
[----:B-----5:R-:W2:Y:S02]  /*12290*/  LDG.E R69, desc[UR40][R58.64+0x4] ;  /* 0x000004283a457981 */ /* 0x020ea4000c1e1900 */
[----:B--2---:R-:W-:-:S07]  /*122a0*/  IMAD.IADD R69, R69, 0x1, -R6 ;  /* 0x0000000145457824 */ /* 0x004fce00078e0a06 */
.L_x_1955:
[----:B------:R-:W2:Y:S01]  /*122b0*/  LDL R11, [R1+0x94] ;  /* 0x00009400010b7983 */ /* 0x000ea20000100800 */
[----:B------:R-:W0:Y:S03]  /*122c0*/  S2R R5, SR_TID.X ;  /* 0x0000000000057919 */ /* 0x000e260000002100 */
[----:B------:R-:W-:Y:S04]  /*122d0*/  SHFL.IDX PT, R6, R10, RZ, 0x1c1f ;  /* 0x001c1fff0a067589 */ /* 0x000fe800000e0000 */
[----:B------:R-:W1:Y:S04]  /*122e0*/  SHFL.IDX PT, R7, R4, RZ, 0x1c1f ;  /* 0x001c1fff04077589 */ /* 0x000e6800000e0000 */
[----:B------:R-:W-:Y:S01]  /*122f0*/  SHFL.IDX PT, R8, R10, 0x1, 0x1c1f ;  /* 0x003c1f000a087f89 */ /* 0x000fe200000e0000 */
[----:B0-----:R-:W-:-:S05]  /*12300*/  VIADD R12, R5, 0xffffff80 ;  /* 0xffffff80050c7836 */ /* 0x001fca0000000000 */
[----:B------:R-:W-:-:S04]  /*12310*/  SHF.R.S32.HI R5, RZ, 0x1f, R12 ;  /* 0x0000001fff057819 */ /* 0x000fc8000001140c */
[----:B------:R-:W-:-:S04]  /*12320*/  LEA.HI R5, R5, R12, RZ, 0x7 ;  /* 0x0000000c05057211 */ /* 0x000fc800078f38ff */
[----:B------:R-:W-:Y:S01]  /*12330*/  LOP3.LUT R5, R5, 0xffffff80, RZ, 0xc0, !PT ;  /* 0xffffff8005057812 */ /* 0x000fe200078ec0ff */
[----:B------:R-:W0:Y:S04]  /*12340*/  SHFL.IDX PT, R9, R4, 0x1, 0x1c1f ;  /* 0x003c1f0004097f89 */ /* 0x000e2800000e0000 */
[----:B------:R-:W-:Y:S02]  /*12350*/  IMAD.IADD R5, R12, 0x1, -R5 ;  /* 0x000000010c057824 */ /* 0x000fe400078e0a05 */
[----:B-----5:R-:W-:-:S03]  /*12360*/  IMAD R58, R69, R24, RZ ;  /* 0x00000018453a7224 */ /* 0x020fc600078e02ff */
[----:B------:R-:W-:Y:S01]  /*12370*/  LOP3.LUT P0, RZ, R5, 0x3, RZ, 0xc0, !PT ;  /* 0x0000000305ff7812 */ /* 0x000fe2000780c0ff */
[----:B--2---:R-:W-:-:S04]  /*12380*/  IMAD.IADD R13, R11, 0x1, R82 ;  /* 0x000000010b0d7824 */ /* 0x004fc800078e0252 */
[C---:B------:R-:W-:Y:S01]  /*12390*/  VIADD R5, R13.reuse, 0x8 ;  /* 0x000000080d057836 */ /* 0x040fe20000000000 */
[----:B------:R-:W-:-:S04]  /*123a0*/  ISETP.GE.OR P1, PT, R13, R58, P0 ;  /* 0x0000003a0d00720c */ /* 0x000fc80000726670 */
[----:B------:R-:W-:-:S09]  /*123b0*/  ISETP.GE.OR P0, PT, R5, R58, P0 ;  /* 0x0000003a0500720c */ /* 0x000fd20000706670 */
[----:B-1----:R1:W-:Y:S04]  /*123c0*/  @!P1 ST.E desc[UR40][R6.64], R61 ;  /* 0x0000003d06009985 */ /* 0x0023e8000c101928 */
[----:B0-----:R1:W-:Y:S01]  /*123d0*/  @!P0 ST.E desc[UR40][R8.64], R60 ;  /* 0x0000003c08008985 */ /* 0x0013e2000c101928 */
[----:B------:R-:W-:Y:S05]  /*123e0*/  @P3 BRA `(.L_x_1956) ;  /* 0x0000000400ac3947 */ /* 0x000fea0003800000 */
[----:B------:R-:W-:Y:S01]  /*123f0*/  SHF.R.S32.HI R59, RZ, 0x1f, R83 ;  /* 0x0000001fff3b7819 */ /* 0x000fe20000011453 */
[----:B------:R-:W0:Y:S01]  /*12400*/  @P4 LDC R21, c[0x0][0xbec] ;  /* 0x0002fb00ff154b82 */ /* 0x000e220000000800 */
[----:B------:R-:W-:Y:S02]  /*12410*/  ULDC.64 UR4, c[0x0][0xaa0] ;  /* 0x0002a80000047ab9 */ /* 0x000fe40000000a00 */
[----:B------:R-:W-:-:S04]  /*12420*/  LEA.HI R59, R59, R83, RZ, 0x3 ;  /* 0x000000533b3b7211 */ /* 0x000fc800078f18ff */
[----:B------:R-:W-:Y:S01]  /*12430*/  SHF.R.S32.HI R59, RZ, 0x3, R59 ;  /* 0x00000003ff3b7819 */ /* 0x000fe2000001143b */
[----:B------:R-:W2:Y:S04]  /*12440*/  @P4 LDC R35, c[0x0][0xbf0] ;  /* 0x0002fc00ff234b82 */ /* 0x000ea80000000800 */
[----:B------:R-:W-:-:S04]  /*12450*/  IMAD R5, R59, 0x40, R0 ;  /* 0x000000403b057824 */ /* 0x000fc800078e0200 */
[----:B------:R-:W-:-:S03]  /*12460*/  IMAD.WIDE R2, R5, 0x2, R2 ;  /* 0x0000000205027825 */ /* 0x000fc600078e0202 */
[C---:B------:R-:W-:Y:S02]  /*12470*/  IADD3 R13, P0, R2.reuse, 0x1800, RZ ;  /* 0x00001800020d7810 */ /* 0x040fe40007f1e0ff */
[C---:B------:R-:W-:Y:S02]  /*12480*/  IADD3 R29, P1, R2.reuse, 0x3000, RZ ;  /* 0x00003000021d7810 */ /* 0x040fe40007f3e0ff */
[----:B-1----:R-:W-:Y:S02]  /*12490*/  LOP3.LUT R9, R2, 0x380, RZ, 0xc0, !PT ;  /* 0x0000038002097812 */ /* 0x002fe400078ec0ff */
        /* <DEDUP_REMOVED lines=16> */
[----:B------:R-:W-:Y:S02]  /*125a0*/  IMAD R65, R65, UR4, RZ ;  /* 0x0000000441417c24 */ /* 0x000fe4000f8e02ff */
[----:B------:R-:W-:Y:S01]  /*125b0*/  IMAD.X R5, RZ, RZ, R3, P0 ;  /* 0x000000ffff057224 */ /* 0x000fe200000e0603 */
[----:B------:R-:W-:Y:S01]  /*125c0*/  SHF.R.U64 R2, R2, 0x3, RZ ;  /* 0x0000000302027819 */ /* 0x000fe200000012ff */
[----:B------:R-:W-:-:S03]  /*125d0*/  IMAD R65, R62, UR5, R65 ;  /* 0x000000053e417c24 */ /* 0x000fc6000f8e0241 */
[----:B------:R-:W-:Y:S01]  /*125e0*/  LOP3.LUT R4, R2, R7, RZ, 0x3c, !PT ;  /* 0x0000000702047212 */ /* 0x000fe200078e3cff */
[----:B------:R-:W-:Y:S01]  /*125f0*/  IMAD.WIDE.U32 R2, R62, UR4, RZ ;  /* 0x000000043e027c25 */ /* 0x000fe2000f8e00ff */
[----:B------:R-:W-:-:S03]  /*12600*/  ULDC.64 UR4, c[0x0][0xae8] ;  /* 0x0002ba0000047ab9 */ /* 0x000fc60000000a00 */
[----:B------:R-:W-:Y:S01]  /*12610*/  IMAD R20, R75, 0x30, R59 ;  /* 0x000000304b147824 */ /* 0x000fe200078e023b */
[----:B------:R-:W-:Y:S01]  /*12620*/  SHF.R.S32.HI R33, RZ, 0x1f, R64 ;  /* 0x0000001fff217819 */ /* 0x000fe20000011440 */
[----:B------:R-:W-:Y:S01]  /*12630*/  IMAD.IADD R3, R3, 0x1, R65 ;  /* 0x0000000103037824 */ /* 0x000fe200078e0241 */
[----:B------:R-:W5:Y:S01]  /*12640*/  LD.E.128 R4, desc[UR40][R4.64] ;  /* 0x0000002804047980 */ /* 0x000f62000c101d00 */
[----:B------:R-:W-:Y:S02]  /*12650*/  IMAD.IADD R32, R82, 0x1, R20 ;  /* 0x0000000152207824 */ /* 0x000fe400078e0214 */
[----:B------:R-:W-:Y:S01]  /*12660*/  IMAD.WIDE.U32 R2, R81, UR4, R2 ;  /* 0x0000000451027c25 */ /* 0x000fe2000f8e0002 */
[----:B------:R-:W-:Y:S01]  /*12670*/  @!PT LDS RZ, [RZ] ;  /* 0x00000000fffff984 */ /* 0x000fe20000000800 */
[----:B------:R-:W-:Y:S01]  /*12680*/  @!PT LDS RZ, [RZ] ;  /* 0x00000000fffff984 */ /* 0x000fe20000000800 */
[----:B------:R-:W-:Y:S01]  /*12690*/  @!PT LDS RZ, [RZ] ;  /* 0x00000000fffff984 */ /* 0x000fe20000000800 */
[----:B------:R-:W-:Y:S01]  /*126a0*/  @!PT LDS RZ, [RZ] ;  /* 0x00000000fffff984 */ /* 0x000fe20000000800 */
[----:B------:R1:W-:Y:S06]  /*126b0*/  MEMBAR.ALL.CTA ;  /* 0x0000000000007992 */ /* 0x0003ec0000008000 */
[----:B-1----:R-:W1:Y:S01]  /*126c0*/  FENCE.VIEW.ASYNC.S ;  /* 0x00000000000073c6 */ /* 0x002e620000000000 */
[----:B0-----:R-:W-:-:S04]  /*126d0*/  @P4 IMAD.HI.U32 R20, R32, R21, RZ ;  /* 0x0000001520144227 */ /* 0x001fc800078e00ff */
[----:B------:R-:W-:Y:S01]  /*126e0*/  IMAD R3, R81, UR5, R3 ;  /* 0x0000000551037c24 */ /* 0x000fe2000f8e0203 */
[----:B------:R-:W-:Y:S01]  /*126f0*/  ULDC.64 UR4, c[0x0][0xaf0] ;  /* 0x0002bc0000047ab9 */ /* 0x000fe20000000a00 */
[----:B------:R-:W-:Y:S01]  /*12700*/  IMAD.MOV.U32 R21, RZ, RZ, R32 ;  /* 0x000000ffff157224 */ /* 0x000fe200078e0020 */
[----:B--2---:R-:W-:Y:S01]  /*12710*/  @P4 SHF.R.U32.HI R21, RZ, R35, R20 ;  /* 0x00000023ff154219 */ /* 0x004fe20000011614 */
[----:B------:R-:W-:Y:S02]  /*12720*/  IMAD R33, R33, UR4, RZ ;  /* 0x0000000421217c24 */ /* 0x000fe4000f8e02ff */
[----:B------:R-:W-:Y:S02]  /*12730*/  IMAD.IADD R37, R59, 0x1, R82 ;  /* 0x000000013b257824 */ /* 0x000fe400078e0252 */
[C---:B------:R-:W-:Y:S02]  /*12740*/  IMAD R33, R64.reuse, UR5, R33 ;  /* 0x0000000540217c24 */ /* 0x040fe4000f8e0221 */
[----:B------:R-:W-:Y:S01]  /*12750*/  IMAD.WIDE.U32 R64, R64, UR4, R2 ;  /* 0x0000000440407c25 */ /* 0x000fe2000f8e0002 */
[----:B------:R-:W-:Y:S01]  /*12760*/  SHF.R.S32.HI R2, RZ, 0x1f, R21 ;  /* 0x0000001fff027819 */ /* 0x000fe20000011415 */
[----:B------:R-:W-:-:S02]  /*12770*/  ULDC.64 UR4, c[0x0][0xae0] ;  /* 0x0002b80000047ab9 */ /* 0x000fc40000000a00 */
[----:B------:R-:W-:Y:S02]  /*12780*/  IMAD.MOV R3, RZ, RZ, -R21 ;  /* 0x000000ffff037224 */ /* 0x000fe400078e0a15 */
[----:B------:R-:W-:Y:S02]  /*12790*/  IMAD.IADD R65, R65, 0x1, R33 ;  /* 0x0000000141417824 */ /* 0x000fe400078e0221 */
[----:B------:R-:W-:Y:S02]  /*127a0*/  IMAD R33, R24, R3, R32 ;  /* 0x0000000318217224 */ /* 0x000fe400078e0220 */
[----:B------:R-:W-:-:S03]  /*127b0*/  IMAD R2, R2, UR4, RZ ;  /* 0x0000000402027c24 */ /* 0x000fc6000f8e02ff */
[----:B------:R-:W-:Y:S01]  /*127c0*/  SHF.R.S32.HI R20, RZ, 0x1f, R33 ;  /* 0x0000001fff147819 */ /* 0x000fe20000011421 */
[C---:B------:R-:W-:Y:S02]  /*127d0*/  IMAD R35, R21.reuse, UR5, R2 ;  /* 0x0000000515237c24 */ /* 0x040fe4000f8e0202 */
[----:B------:R-:W-:Y:S01]  /*127e0*/  IMAD.WIDE.U32 R2, R21, UR4, R64 ;  /* 0x0000000415027c25 */ /* 0x000fe2000f8e0040 */
[----:B------:R-:W-:-:S03]  /*127f0*/  ULDC.64 UR4, c[0x0][0xad8] ;  /* 0x0002b60000047ab9 */ /* 0x000fc60000000a00 */
[----:B------:R-:W-:Y:S02]  /*12800*/  IMAD.IADD R3, R3, 0x1, R35 ;  /* 0x0000000103037824 */ /* 0x000fe400078e0223 */
[----:B------:R-:W-:Y:S02]  /*12810*/  IMAD R20, R20, UR4, RZ ;  /* 0x0000000414147c24 */ /* 0x000fe4000f8e02ff */
[----:B------:R-:W-:-:S04]  /*12820*/  IMAD.WIDE.U32 R2, R33, UR4, R2 ;  /* 0x0000000421027c25 */ /* 0x000fc8000f8e0002 */
[----:B------:R-:W-:Y:S01]  /*12830*/  IMAD R21, R33, UR5, R20 ;  /* 0x0000000521157c24 */ /* 0x000fe2000f8e0214 */
[----:B------:R-:W-:Y:S02]  /*12840*/  ULDC.64 UR4, c[0x0][0xa80] ;  /* 0x0002a00000047ab9 */ /* 0x000fe40000000a00 */
[C---:B------:R-:W-:Y:S01]  /*12850*/  LEA R24, P0, R2.reuse, UR4, 0x1 ;  /* 0x0000000402187c11 */ /* 0x040fe2000f8008ff */
[----:B------:R-:W-:Y:S01]  /*12860*/  IMAD.IADD R3, R3, 0x1, R21 ;  /* 0x0000000103037824 */ /* 0x000fe200078e0215 */
[----:B------:R-:W-:Y:S01]  /*12870*/  ULDC UR4, c[0x0][0xac8] ;  /* 0x0002b20000047ab9 */ /* 0x000fe20000000800 */
[C---:B------:R-:W-:Y:S02]  /*12880*/  VIADD R21, R37.reuse, 0x60 ;  /* 0x0000006025157836 */ /* 0x040fe40000000000 */
[----:B-1----:R-:W0:Y:S01]  /*12890*/  SHFL.IDX PT, R35, R24, RZ, 0x181f ;  /* 0x00181fff18237589 */ /* 0x002e2200000e0000 */
        /* <DEDUP_REMOVED lines=32> */
.L_x_1956:
[----:B------:R-:W2:Y:S01]  /*12aa0*/  LDL R72, [R1+0x40] ;  /* 0x0000400001487983 */ /* 0x000ea20000100800 */
[----:B------:R-:W0:Y:S01]  /*12ab0*/  @P4 LDC R0, c[0x0][0xbec] ;  /* 0x0002fb00ff004b82 */ /* 0x000e220000000800 */
[----:B------:R-:W-:Y:S01]  /*12ac0*/  ULDC.64 UR4, c[0x0][0xb08] ;  /* 0x0002c20000047ab9 */ /* 0x000fe20000000a00 */
[----:B-1----:R-:W-:Y:S01]  /*12ad0*/  SHF.R.S32.HI R7, RZ, 0x1f, R64 ;  /* 0x0000001fff077819 */ /* 0x002fe20000011440 */
[----:B------:R-:W3:Y:S01]  /*12ae0*/  LDL R71, [R1+0x78] ;  /* 0x0000780001477983 */ /* 0x000ee20000100800 */
[----:B------:R-:W-:Y:S01]  /*12af0*/  IMAD R65, R65, UR4, RZ ;  /* 0x0000000441417c24 */ /* 0x000fe2000f8e02ff */
[----:B------:R-:W-:Y:S01]  /*12b00*/  ULDC.64 UR6, c[0x0][0xb30] ;  /* 0x0002cc0000067ab9 */ /* 0x000fe20000000a00 */
[C---:B------:R-:W-:Y:S01]  /*12b10*/  IMAD.WIDE.U32 R2, R62.reuse, UR4, RZ ;  /* 0x000000043e027c25 */ /* 0x040fe2000f8e00ff */
[----:B------:R1:W5:Y:S01]  /*12b20*/  LDL R70, [R1+0x8c] ;  /* 0x00008c0001467983 */ /* 0x0003620000100800 */
[----:B------:R-:W4:Y:S02]  /*12b30*/  @P4 LDC R11, c[0x0][0xbf0] ;  /* 0x0002fc00ff0b4b82 */ /* 0x000f240000000800 */
[----:B------:R-:W-:Y:S01]  /*12b40*/  IMAD R65, R62, UR5, R65 ;  /* 0x000000053e417c24 */ /* 0x000fe2000f8e0241 */
[----:B------:R1:W5:Y:S01]  /*12b50*/  LDL R69, [R1+0x80] ;  /* 0x0000800001457983 */ /* 0x0003620000100800 */
[----:B------:R-:W-:-:S02]  /*12b60*/  ULDC.64 UR4, c[0x0][0xb38] ;  /* 0x0002ce0000047ab9 */ /* 0x000fc40000000a00 */
[----:B------:R-:W-:Y:S01]  /*12b70*/  IMAD.IADD R3, R3, 0x1, R65 ;  /* 0x0000000103037824 */ /* 0x000fe200078e0241 */
[----:B------:R1:W5:Y:S01]  /*12b80*/  LDL R68, [R1+0x88] ;  /* 0x0000880001447983 */ /* 0x0003620000100800 */
[----:B------:R-:W-:-:S03]  /*12b90*/  IMAD.WIDE.U32 R2, R81, UR4, R2 ;  /* 0x0000000451027c25 */ /* 0x000fc6000f8e0002 */
[----:B------:R1:W5:Y:S01]  /*12ba0*/  LDL R66, [R1+0x7c] ;  /* 0x00007c0001427983 */ /* 0x0003620000100800 */
[----:B------:R-:W-:Y:S01]  /*12bb0*/  IMAD R3, R81, UR5, R3 ;  /* 0x0000000551037c24 */ /* 0x000fe2000f8e0203 */
[----:B------:R-:W-:Y:S01]  /*12bc0*/  ULDC.64 UR4, c[0x0][0xb40] ;  /* 0x0002d00000047ab9 */ /* 0x000fe20000000a00 */
[----:B0-----:R-:W-:-:S04]  /*12bd0*/  @P4 IMAD.HI.U32 R0, R15, R0, RZ ;  /* 0x000000000f004227 */ /* 0x001fc800078e00ff */
[----:B------:R-:W-:-:S04]  /*12be0*/  IMAD R7, R7, UR4, RZ ;  /* 0x0000000407077c24 */ /* 0x000fc8000f8e02ff */
[C---:B------:R-:W-:Y:S02]  /*12bf0*/  IMAD R9, R64.reuse, UR5, R7 ;  /* 0x0000000540097c24 */ /* 0x040fe4000f8e0207 */
[----:B------:R-:W-:Y:S01]  /*12c00*/  IMAD.WIDE.U32 R64, R64, UR4, R2 ;  /* 0x0000000440407c25 */ /* 0x000fe2000f8e0002 */
[----:B------:R-:W-:-:S03]  /*12c10*/  ULDC.64 UR4, c[0x0][0xb48] ;  /* 0x0002d20000047ab9 */ /* 0x000fc60000000a00 */
[----:B------:R-:W-:Y:S01]  /*12c20*/  IMAD.MOV.U32 R7, RZ, RZ, R15 ;  /* 0x000000ffff077224 */ /* 0x000fe200078e000f */
[----:B----4-:R-:W-:Y:S01]  /*12c30*/  @P4 SHF.R.U32.HI R7, RZ, R11, R0 ;  /* 0x0000000bff074219 */ /* 0x010fe20000011600 */
        /* <DEDUP_REMOVED lines=13> */
[----:B------:R-:W-:Y:S02]  /*12d10*/  VIADD R4, R16, 0x13220 ;  /* 0x0001322010047836 */ /* 0x000fe40000000000 */
[C---:B------:R-:W-:Y:S02]  /*12d20*/  IMAD R7, R9.reuse, UR5, R0 ;  /* 0x0000000509077c24 */ /* 0x040fe4000f8e0200 */
[----:B------:R-:W-:Y:S01]  /*12d30*/  IMAD.WIDE.U32 R2, R9, UR4, R2 ;  /* 0x0000000409027c25 */ /* 0x000fe2000f8e0002 */
[----:B------:R-:W-:Y:S01]  /*12d40*/  ISETP.GE.AND P0, PT, R13, R58, PT ;  /* 0x0000003a0d00720c */ /* 0x000fe20003f06270 */
[----:B------:R-:W-:Y:S01]  /*12d50*/  ULDC.64 UR4, c[0x0][0xb00] ;  /* 0x0002c00000047ab9 */ /* 0x000fe20000000a00 */
[----:B------:R-:W-:Y:S01]  /*12d60*/  PRMT R4, RZ, 0x654, R4 ;  /* 0x00000654ff047816 */ /* 0x000fe20000000004 */
[----:B------:R-:W-:Y:S01]  /*12d70*/  IMAD.IADD R3, R3, 0x1, R7 ;  /* 0x0000000103037824 */ /* 0x000fe200078e0207 */
[----:B------:R-:W-:-:S02]  /*12d80*/  LEA R0, P1, R2, UR4, 0x2 ;  /* 0x0000000402007c11 */ /* 0x000fc4000f8210ff */
[----:B------:R0:W-:Y:S01]  /*12d90*/  SYNCS.ARRIVE.TRANS64.RED.A1T0 RZ, [R4+URZ], RZ ;  /* 0x000000ff04ff79a7 */ /* 0x0001e2000810043f */
[----:B------:R-:W-:Y:S02]  /*12da0*/  BSSY B1, `(.L_x_1958) ;  /* 0x000002e000017945 */ /* 0x000fe40003800000 */
[----:B------:R1:W4:Y:S01]  /*12db0*/  SHFL.IDX PT, R6, R0, RZ, 0x1c1f ;  /* 0x001c1fff00067589 */ /* 0x00032200000e0000 */
[----:B0-----:R-:W-:-:S05]  /*12dc0*/  LEA.HI.X R4, R2, UR5, R3, 0x2, P1 ;  /* 0x0000000502047c11 */ /* 0x001fca00088f1403 */
[----:B------:R1:W0:Y:S01]  /*12dd0*/  SHFL.IDX PT, R7, R4, RZ, 0x1c1f ;  /* 0x001c1fff04077589 */ /* 0x00022200000e0000 */
[C---:B--2---:R-:W-:Y:S02]  /*12de0*/  VIADD R59, R72.reuse, 0x8 ;  /* 0x00000008483b7836 */ /* 0x044fe40000000000 */
[C---:B------:R-:W-:Y:S02]  /*12df0*/  VIADD R61, R72.reuse, 0x10 ;  /* 0x00000010483d7836 */ /* 0x040fe40000000000 */
[C---:B------:R-:W-:Y:S02]  /*12e00*/  VIADD R63, R72.reuse, 0x18 ;  /* 0x00000018483f7836 */ /* 0x040fe40000000000 */
[----:B------:R-:W-:Y:S01]  /*12e10*/  VIADD R65, R72, 0x20 ;  /* 0x0000002048417836 */ /* 0x000fe20000000000 */
[----:B---3--:R-:W-:Y:S02]  /*12e20*/  SHF.R.S32.HI R67, RZ, 0x1f, R71 ;  /* 0x0000001fff437819 */ /* 0x008fe40000011447 */
[----:B------:R-:W-:-:S02]  /*12e30*/  SHF.R.S32.HI R24, RZ, 0x1f, R59 ;  /* 0x0000001fff187819 */ /* 0x000fc4000001143b */
[----:B------:R-:W-:Y:S02]  /*12e40*/  SHF.R.S32.HI R60, RZ, 0x1f, R61 ;  /* 0x0000001fff3c7819 */ /* 0x000fe4000001143d */
[----:B------:R-:W-:Y:S02]  /*12e50*/  SHF.R.S32.HI R62, RZ, 0x1f, R63 ;  /* 0x0000001fff3e7819 */ /* 0x000fe4000001143f */
[----:B------:R-:W-:Y:S01]  /*12e60*/  SHF.R.S32.HI R64, RZ, 0x1f, R65 ;  /* 0x0000001fff407819 */ /* 0x000fe20000011441 */
[----:B01--4-:R-:W-:Y:S06]  /*12e70*/  @P0 BRA `(.L_x_1959) ;  /* 0x0000000000800947 */ /* 0x013fec0003800000 */
        /* <DEDUP_REMOVED lines=15> */
[----:B-----5:R-:W-:Y:S02]  /*12f70*/  ISETP.GE.AND P1, PT, R69, UR4, PT ;  /* 0x0000000445007c0c */ /* 0x020fe4000bf26270 */
        /* <DEDUP_REMOVED lines=16> */
.L_x_1959:
[----:B------:R-:W-:Y:S05]  /*13080*/  BSYNC B1 ;  /* 0x0000000000017941 */ /* 0x000fea0003800000 */
.L_x_1958:
        /* <DEDUP_REMOVED lines=10> */
[----:B--2---:R-:W-:-:S04]  /*13130*/  @!P0 LEA R4, P5, R59, R6, 0x2 ;  /* 0x000000063b048211 */ /* 0x004fc800078a10ff */
[-C--:B-1----:R-:W-:Y:S01]  /*13140*/  @!P0 LEA.HI.X R5, R59, R7.reuse, R24, 0x2, P5 ;  /* 0x000000073b058211 */ /* 0x082fe200028f1418 */
[----:B------:R-:W-:Y:S01]  /*13150*/  @!P4 IMAD.WIDE R2, R72, 0x4, R6 ;  /* 0x000000044802c825 */ /* 0x000fe200078e0206 */
[-C--:B------:R-:W-:Y:S02]  /*13160*/  @!P1 LEA R8, P5, R61, R6.reuse, 0x2 ;  /* 0x000000063d089211 */ /* 0x080fe400078a10ff */
[----:B------:R-:W-:Y:S02]  /*13170*/  @!P2 LEA R10, P6, R63, R6, 0x2 ;  /* 0x000000063f0aa211 */ /* 0x000fe400078c10ff */
[-C--:B------:R-:W-:Y:S01]  /*13180*/  @!P1 LEA.HI.X R9, R61, R7.reuse, R60, 0x2, P5 ;  /* 0x000000073d099211 */ /* 0x080fe200028f143c */
[----:B------:R0:W-:Y:S01]  /*13190*/  @!P4 ST.E.64 desc[UR40][R2.64], R42 ;  /* 0x0000002a0200c985 */ /* 0x0001e2000c101b28 */
[----:B------:R-:W-:Y:S02]  /*131a0*/  ISETP.GE.AND P5, PT, R71, UR4, PT ;  /* 0x0000000447007c0c */ /* 0x000fe4000bfa6270 */
[----:B-----5:R-:W-:Y:S01]  /*131b0*/  ISETP.GE.AND P4, PT, R69, UR4, PT ;  /* 0x0000000445007c0c */ /* 0x020fe2000bf86270 */
[----:B------:R0:W-:Y:S01]  /*131c0*/  @!P0 ST.E.64 desc[UR40][R4.64], R44 ;  /* 0x0000002c04008985 */ /* 0x0001e2000c101b28 */
[----:B------:R-:W-:-:S02]  /*131d0*/  @!P2 LEA.HI.X R11, R63, R7, R62, 0x2, P6 ;  /* 0x000000073f0ba211 */ /* 0x000fc400030f143e */
[CC--:B------:R-:W-:Y:S01]  /*131e0*/  @!P3 LEA R12, P6, R65.reuse, R6.reuse, 0x2 ;  /* 0x00000006410cb211 */ /* 0x0c0fe200078c10ff */
[----:B------:R0:W-:Y:S03]  /*131f0*/  @!P1 ST.E.64 desc[UR40][R8.64], R46 ;  /* 0x0000002e08009985 */ /* 0x0001e6000c101b28 */
[-C--:B------:R-:W-:Y:S01]  /*13200*/  @!P3 LEA.HI.X R13, R65, R7.reuse, R64, 0x2, P6 ;  /* 0x00000007410db211 */ /* 0x080fe200030f1440 */
[----:B------:R0:W-:Y:S02]  /*13210*/  @!P2 ST.E.64 desc[UR40][R10.64], R48 ;  /* 0x000000300a00a985 */ /* 0x0001e4000c101b28 */
[-C--:B------:R-:W-:Y:S02]  /*13220*/  @!P5 LEA R14, P0, R71, R6.reuse, 0x2 ;  /* 0x00000006470ed211 */ /* 0x080fe400078010ff */
[----:B------:R-:W-:Y:S01]  /*13230*/  @!P4 LEA R20, P1, R69, R6, 0x2 ;  /* 0x000000064514c211 */ /* 0x000fe200078210ff */
[----:B------:R0:W-:Y:S01]  /*13240*/  @!P3 ST.E.64 desc[UR40][R12.64], R50 ;  /* 0x000000320c00b985 */ /* 0x0001e2000c101b28 */
[----:B------:R-:W-:-:S02]  /*13250*/  @!P5 LEA.HI.X R15, R71, R7, R67, 0x2, P0 ;  /* 0x00000007470fd211 */ /* 0x000fc400000f1443 */
[----:B------:R-:W-:Y:S02]  /*13260*/  @!P4 LEA.HI.X R21, R69, R7, R70, 0x2, P1 ;  /* 0x000000074515c211 */ /* 0x000fe400008f1446 */
[----:B------:R-:W-:Y:S01]  /*13270*/  ISETP.GE.AND P0, PT, R66, UR4, PT ;  /* 0x0000000442007c0c */ /* 0x000fe2000bf06270 */
[----:B------:R0:W-:Y:S04]  /*13280*/  @!P5 ST.E.64 desc[UR40][R14.64], R52 ;  /* 0x000000340e00d985 */ /* 0x0001e8000c101b28 */
[----:B------:R0:W-:Y:S08]  /*13290*/  @!P4 ST.E.64 desc[UR40][R20.64], R54 ;  /* 0x000000361400c985 */ /* 0x0001f0000c101b28 */
[----:B------:R-:W-:Y:S05]  /*132a0*/  @P0 BRA `(.L_x_1957) ;  /* 0x0000000800940947 */ /* 0x000fea0003800000 */
[----:B0-----:R-:W-:-:S04]  /*132b0*/  LEA R2, P0, R66, R6, 0x2 ;  /* 0x0000000642027211 */ /* 0x001fc800078010ff */
[----:B------:R-:W-:-:S05]  /*132c0*/  LEA.HI.X R3, R66, R7, R68, 0x2, P0 ;  /* 0x0000000742037211 */ /* 0x000fca00000f1444 */
[----:B------:R3:W-:Y:S01]  /*132d0*/  ST.E.64 desc[UR40][R2.64], R56 ;  /* 0x0000003802007985 */ /* 0x0007e2000c101b28 */
[----:B------:R-:W-:Y:S05]  /*132e0*/  BRA `(.L_x_1957) ;  /* 0x0000000800847947 */ /* 0x000fea0003800000 */
.L_x_1954:
[----:B------:R-:W0:Y:S01]  /*132f0*/  LDL.LU R4, [R1+0x64] ;  /* 0x0000640001047983 */ /* 0x000e220000300800 */
[----:B------:R-:W-:Y:S01]  /*13300*/  ULDC.64 UR6, c[0x0][0xc08] ;  /* 0x0003020000067ab9 */ /* 0x000fe20000000a00 */
[----:B------:R-:W-:Y:S02]  /*13310*/  ULDC.64 UR4, c[0x0][0xc00] ;  /* 0x0003000000047ab9 */ /* 0x000fe40000000a00 */
[----:B------:R-:W2:Y:S01]  /*13320*/  LDL.LU R7, [R1+0x68] ;  /* 0x0000680001077983 */ /* 0x000ea20000300800 */
[----:B------:R-:W-:Y:S01]  /*13330*/  ISETP.NE.U32.AND P1, PT, RZ, UR6, PT ;  /* 0x00000006ff007c0c */ /* 0x000fe2000bf25070 */
[----:B------:R-:W-:Y:S01]  /*13340*/  IMAD.MOV.U32 R15, RZ, RZ, RZ ;  /* 0x000000ffff0f7224 */ /* 0x000fe200078e00ff */
[----:B------:R-:W-:Y:S01]  /*13350*/  ISETP.NE.U32.AND P0, PT, RZ, UR4, PT ;  /* 0x00000004ff007c0c */ /* 0x000fe2000bf05070 */
[----:B------:R-:W3:Y:S01]  /*13360*/  S2R R6, SR_TID.X ;  /* 0x0000000000067919 */ /* 0x000ee20000002100 */
[----:B------:R-:W-:Y:S02]  /*13370*/  ISETP.NE.AND.EX P1, PT, RZ, UR7, PT, P1 ;  /* 0x00000007ff007c0c */ /* 0x000fe4000bf25310 */
[----:B------:R-:W-:-:S02]  /*13380*/  ISETP.NE.AND.EX P0, PT, RZ, UR5, PT, P0 ;  /* 0x00000005ff007c0c */ /* 0x000fc4000bf05300 */
[----:B0-----:R-:W-:Y:S01]  /*13390*/  IADD3 R2, P2, R4, UR4, RZ ;  /* 0x0000000404027c10 */ /* 0x001fe2000ff5e0ff */
[----:B------:R-:W-:-:S03]  /*133a0*/  ULDC UR4, c[0x0][0xa88] ;  /* 0x0002a20000047ab9 */ /* 0x000fc60000000800 */
[----:B--2---:R-:W-:-:S05]  /*133b0*/  IADD3.X R3, R7, UR5, RZ, P2, !PT ;  /* 0x0000000507037c10 */ /* 0x004fca00097fe4ff */
[----:B------:R-:W-:Y:S01]  /*133c0*/  @P1 IADD3 R4, P2, R4, UR6, RZ ;  /* 0x0000000604041c10 */ /* 0x000fe2000ff5e0ff */
[----:B------:R-:W-:Y:S01]  /*133d0*/  IMAD.U32 R14, RZ, RZ, UR4 ;  /* 0x00000004ff0e7e24 */ /* 0x000fe2000f8e00ff */
[----:B------:R0:W5:Y:S02]  /*133e0*/  @P0 LDG.E R15, desc[UR40][R2.64] ;  /* 0x00000028020f0981 */ /* 0x000164000c1e1900 */
[----:B------:R-:W-:Y:S01]  /*133f0*/  @P1 IADD3.X R5, R7, UR7, RZ, P2, !PT ;  /* 0x0000000707051c10 */ /* 0x000fe200097fe4ff */
[----:B---3--:R-:W-:-:S04]  /*13400*/  VIADD R32, R6, 0xffffff80 ;  /* 0xffffff8006207836 */ /* 0x008fc80000000000 */
[----:B------:R0:W5:Y:S01]  /*13410*/  @P1 LDG.E R14, desc[UR40][R4.64] ;  /* 0x00000028040e1981 */ /* 0x000162000c1e1900 */
[----:B------:R-:W-:Y:S02]  /*13420*/  ISETP.GT.AND P3, PT, R32, 0xbf, PT ;  /* 0x000000bf2000780c */ /* 0x000fe40003f64270 */
[----:B------:R-:W-:Y:S01]  /*13430*/  ISETP.GT.AND P2, PT, R77, 0x1, PT ;  /* 0x000000014d00780c */ /* 0x000fe20003f44270 */
[----:B------:R-:W-:-:S12]  /*13440*/  @P1 BRA `(.L_x_1960) ;  /* 0x0000000000101947 */ /* 0x000fd80003800000 */
[----:B------:R-:W-:Y:S05]  /*13450*/  @!P0 BRA `(.L_x_1960) ;  /* 0x00000000000c8947 */ /* 0x000fea0003800000 */
[----:B0-----:R-:W2:Y:S04]  /*13460*/  LDG.E R5, desc[UR40][R2.64] ;  /* 0x0000002802057981 */ /* 0x001ea8000c1e1900 */
[----:B-----5:R-:W2:Y:S02]  /*13470*/  LDG.E R14, desc[UR40][R2.64+0x4] ;  /* 0x00000428020e7981 */ /* 0x020ea4000c1e1900 */
[----:B--2---:R-:W-:-:S07]  /*13480*/  IMAD.IADD R14, R14, 0x1, -R5 ;  /* 0x000000010e0e7824 */ /* 0x004fce00078e0a05 */
.L_x_1960:
[----:B0-----:R-:W2:Y:S04]  /*13490*/  LDL.LU R2, [R1+0x70] ;  /* 0x0000700001027983 */ /* 0x001ea80000300800 */
[----:B------:R-:W3:Y:S01]  /*134a0*/  LDL.LU R3, [R1+0x5c] ;  /* 0x00005c0001037983 */ /* 0x000ee20000300800 */
[----:B------:R-:W-:Y:S01]  /*134b0*/  BSSY B1, `(.L_x_1961) ;  /* 0x0000038000017945 */ /* 0x000fe20003800000 */
[----:B-----5:R-:W-:Y:S02]  /*134c0*/  SHF.R.S32.HI R24, RZ, 0x1f, R15 ;  /* 0x0000001fff187819 */ /* 0x020fe4000001140f */
[----:B--2---:R-:W-:Y:S02]  /*134d0*/  SEL R28, R2, RZ, !P0 ;  /* 0x000000ff021c7207 */ /* 0x004fe40004000000 */
[----:B---3--:R-:W-:Y:S01]  /*134e0*/  SEL R29, R3, RZ, !P0 ;  /* 0x000000ff031d7207 */ /* 0x008fe20004000000 */
[----:B------:R-:W-:Y:S06]  /*134f0*/  @P3 BRA `(.L_x_1962) ;  /* 0x0000000000cc3947 */ /* 0x000fec0003800000 */
[----:B------:R-:W2:Y:S01]  /*13500*/  LDL R3, [R1+0x3c] ;  /* 0x00003c0001037983 */ /* 0x000ea20000100800 */
[----:B------:R-:W0:Y:S02]  /*13510*/  LDC R33, c[0x0][0xbe8] ;  /* 0x0002fa00ff217b82 */ /* 0x000e240000000800 */
[----:B0-----:R-:W-:Y:S01]  /*13520*/  IMAD R2, R14, R33, RZ ;  /* 0x000000210e027224 */ /* 0x001fe200078e02ff */
[----:B--2---:R-:W-:-:S04]  /*13530*/  IADD3 R31, R3, -0x80, R6 ;  /* 0xffffff80031f7810 */ /* 0x004fc80007ffe006 */
        /* <DEDUP_REMOVED lines=9> */
[----:B------:R-:W0:Y:S08]  /*135d0*/  LDC.64 R2, c[0x0][0xba8] ;  /* 0x0002ea00ff027b82 */ /* 0x000e300000000a00 */
[----:B------:R-:W4:Y:S08]  /*135e0*/  LDC.64 R8, c[0x0][R30+0x220] ;  /* 0x000088001e087b82 */ /* 0x000f300000000a00 */
[----:B------:R-:W2:Y:S08]  /*135f0*/  LDC.64 R6, c[0x0][R30+0x218] ;  /* 0x000086001e067b82 */ /* 0x000eb00000000a00 */
[----:B------:R-:W5:Y:S08]  /*13600*/  LDC.64 R10, c[0x0][R30+0x228] ;  /* 0x00008a001e0a7b82 */ /* 0x000f700000000a00 */
[----:B------:R-:W1:Y:S08]  /*13610*/  LDC.64 R4, c[0x0][R30+0x210] ;  /* 0x000084001e047b82 */ /* 0x000e700000000a00 */
[----:B------:R-:W5:Y:S08]  /*13620*/  @P0 LDC R20, c[0x0][0xbec] ;  /* 0x0002fb00ff140b82 */ /* 0x000f700000000800 */
[----:B------:R-:W1:Y:S01]  /*13630*/  @P0 LDC R37, c[0x0][0xbf0] ;  /* 0x0002fc00ff250b82 */ /* 0x000e620000000800 */
[----:B----4-:R-:W-:-:S07]  /*13640*/  IMAD R9, R9, R29, RZ ;  /* 0x0000001d09097224 */ /* 0x010fce00078e02ff */
[----:B0-----:R-:W0:Y:S01]  /*13650*/  @!P3 LDC R2, c[0x0][0xb50] ;  /* 0x0002d400ff02bb82 */ /* 0x001e220000000800 */
[----:B------:R-:W-:Y:S02]  /*13660*/  IMAD R9, R8, R28, R9 ;  /* 0x0000001c08097224 */ /* 0x000fe400078e0209 */
[----:B-----5:R-:W-:-:S05]  /*13670*/  @P0 IMAD.HI.U32 R20, R31, R20, RZ ;  /* 0x000000141f140227 */ /* 0x020fca00078e00ff */
[----:B------:R-:W4:Y:S01]  /*13680*/  @!P3 LDC R3, c[0x0][0xb54] ;  /* 0x0002d500ff03bb82 */ /* 0x000f220000000800 */
[----:B-1----:R-:W-:Y:S01]  /*13690*/  @P0 SHF.R.U32.HI R21, RZ, R37, R20 ;  /* 0x00000025ff150219 */ /* 0x002fe20000011614 */
        /* <DEDUP_REMOVED lines=22> */
[----:B----4-:R-:W-:Y:S01]  /*13800*/  LEA.HI.X R3, R4, R3, R5, 0x2, P0 ;  /* 0x0000000304037211 */ /* 0x010fe200000f1405 */
[----:B------:R-:W-:-:S05]  /*13810*/  IMAD.MOV.U32 R5, RZ, RZ, -0x800000 ;  /* 0xff800000ff057424 */ /* 0x000fca00078e00ff */
[----:B------:R0:W-:Y:S03]  /*13820*/  STG.E desc[UR40][R2.64], R5 ;  /* 0x0000000502007986 */ /* 0x0001e6000c101928 */
.L_x_1962:
[----:B------:R-:W-:Y:S05]  /*13830*/  BSYNC B1 ;  /* 0x0000000000017941 */ /* 0x000fea0003800000 */
.L_x_1961:
[----:B------:R-:W-:Y:S05]  /*13840*/  @P2 BRA `(.L_x_1957) ;  /* 0x00000004002c2947 */ /* 0x000fea0003800000 */
[----:B------:R-:W2:Y:S01]  /*13850*/  LDL.LU R13, [R1+0x48] ;  /* 0x00004800010d7983 */ /* 0x000ea20000300800 */
[----:B------:R-:W3:Y:S01]  /*13860*/  LDC R11, c[0x0][0xbe8] ;  /* 0x0002fa00ff0b7b82 */ /* 0x000ee20000000800 */
[----:B------:R-:W-:Y:S01]  /*13870*/  SHF.R.S32.HI R10, RZ, 0x1f, R32 ;  /* 0x0000001fff0a7819 */ /* 0x000fe20000011420 */
[----:B------:R-:W-:Y:S01]  /*13880*/  ULDC.64 UR4, c[0x0][0xaa0] ;  /* 0x0002a80000047ab9 */ /* 0x000fe20000000a00 */
[----:B------:R-:W4:Y:S01]  /*13890*/  LDL.LU R12, [R1+0x3c] ;  /* 0x00003c00010c7983 */ /* 0x000f220000300800 */
[----:B0-----:R-:W-:Y:S01]  /*138a0*/  IMAD R2, R24, UR4, RZ ;  /* 0x0000000418027c24 */ /* 0x001fe2000f8e02ff */
        /* <DEDUP_REMOVED lines=11> */
[----:B------:R-:W0:Y:S08]  /*13960*/  @P0 LDC R7, c[0x0][0xbec] ;  /* 0x0002fb00ff070b82 */ /* 0x000e300000000800 */
[----:B------:R-:W3:Y:S01]  /*13970*/  @P0 LDC R9, c[0x0][0xbf0] ;  /* 0x0002fc00ff090b82 */ /* 0x000ee20000000800 */
[----:B--2---:R-:W-:-:S04]  /*13980*/  IMAD.WIDE.U32 R2, R13, UR4, R2 ;  /* 0x000000040d027c25 */ /* 0x004fc8000f8e0002 */
[----:B----4-:R-:W-:Y:S02]  /*13990*/  IMAD.IADD R8, R12, 0x1, R4 ;  /* 0x000000010c087824 */ /* 0x010fe400078e0204 */
[----:B------:R-:W-:Y:S01]  /*139a0*/  IMAD R3, R13, UR5, R3 ;  /* 0x000000050d037c24 */ /* 0x000fe2000f8e0203 */
[----:B------:R-:W-:Y:S01]  /*139b0*/  ULDC.64 UR4, c[0x0][0xae0] ;  /* 0x0002b80000047ab9 */ /* 0x000fe20000000a00 */
[----:B0-----:R-:W-:-:S04]  /*139c0*/  @P0 IMAD.HI.U32 R4, R8, R7, RZ ;  /* 0x0000000708040227 */ /* 0x001fc800078e00ff */
        /* <DEDUP_REMOVED lines=21> */
[----:B------:R-:W-:Y:S02]  /*13b20*/  IMAD.IADD R4, R10, 0x1, R12 ;  /* 0x000000010a047824 */ /* 0x000fe400078e020c */
[----:B------:R-:W-:Y:S01]  /*13b30*/  LEA.HI.X R8, R2, UR5, R3, 0x1, P0 ;  /* 0x0000000502087c11 */ /* 0x000fe200080f0c03 */
[----:B------:R-:W0:Y:S01]  /*13b40*/  SHFL.IDX PT, R9, R5, RZ, 0x181f ;  /* 0x00181fff05097589 */ /* 0x000e2200000e0000 */
        /* <DEDUP_REMOVED lines=12> */
[----:B------:R-:W1:Y:S04]  /*13c10*/  SHFL.IDX PT, R10, R8, 0x1, 0x181f ;  /* 0x00381f00080a7f89 */ /* 0x000e6800000e0000 */
[----:B------:R-:W1:Y:S01]  /*13c20*/  SHFL.IDX PT, R12, R8, 0x2, 0x181f ;  /* 0x00581f00080c7f89 */ /* 0x000e6200000e0000 */
[----:B0-----:R-:W-:-:S03]  /*13c30*/  @!P3 LEA R2, P6, R0, R9, 0x1 ;  /* 0x000000090002b211 */ /* 0x001fc600078c08ff */
[----:B------:R5:W0:Y:S01]  /*13c40*/  SHFL.IDX PT, R14, R8, 0x3, 0x181f ;  /* 0x00781f00080e7f89 */ /* 0x000a2200000e0000 */
[C---:B--2---:R-:W-:Y:S02]  /*13c50*/  @!P2 LEA R4, P5, R0.reuse, R11, 0x1 ;  /* 0x0000000b0004a211 */ /* 0x044fe400078a08ff */
[C---:B---3--:R-:W-:Y:S02]  /*13c60*/  @!P1 LEA R6, P4, R0.reuse, R13, 0x1 ;  /* 0x0000000d00069211 */ /* 0x048fe400078808ff */
[C---:B----4-:R-:W-:Y:S02]  /*13c70*/  @!P3 LEA.HI.X R3, R0.reuse, R7, R63, 0x1, P6 ;  /* 0x000000070003b211 */ /* 0x050fe400030f0c3f */
[----:B-----5:R-:W-:-:S03]  /*13c80*/  @!P0 LEA R8, P6, R0, R15, 0x1 ;  /* 0x0000000f00088211 */ /* 0x020fc600078c08ff */
[----:B------:R2:W-:Y:S01]  /*13c90*/  @!P3 ST.E.128 desc[UR40][R2.64], RZ ;  /* 0x000000ff0200b985 */ /* 0x0005e2000c101d28 */
[C-C-:B-1----:R-:W-:Y:S02]  /*13ca0*/  @!P2 LEA.HI.X R5, R0.reuse, R10, R63.reuse, 0x1, P5 ;  /* 0x0000000a0005a211 */ /* 0x142fe400028f0c3f */
[----:B------:R-:W-:-:S03]  /*13cb0*/  @!P1 LEA.HI.X R7, R0, R12, R63, 0x1, P4 ;  /* 0x0000000c00079211 */ /* 0x000fc600020f0c3f */
[----:B------:R2:W-:Y:S01]  /*13cc0*/  @!P2 ST.E.128 desc[UR40][R4.64], RZ ;  /* 0x000000ff0400a985 */ /* 0x0005e2000c101d28 */
[----:B0-----:R-:W-:-:S03]  /*13cd0*/  @!P0 LEA.HI.X R9, R0, R14, R63, 0x1, P6 ;  /* 0x0000000e00098211 */ /* 0x001fc600030f0c3f */
[----:B------:R2:W-:Y:S04]  /*13ce0*/  @!P1 ST.E.128 desc[UR40][R6.64], RZ ;  /* 0x000000ff06009985 */ /* 0x0005e8000c101d28 */
[----:B------:R2:W-:Y:S02]  /*13cf0*/  @!P0 ST.E.128 desc[UR40][R8.64], RZ ;  /* 0x000000ff08008985 */ /* 0x0005e4000c101d28 */
.L_x_1957:
[----:B------:R-:W-:Y:S05]  /*13d00*/  BSYNC B0 ;  /* 0x0000000000007941 */ /* 0x000fea0003800000 */
.L_x_1953:
[----:B------:R-:W-:Y:S02]  /*13d10*/  ULDC UR4, c[0x0][0xc3c] ;  /* 0x00030f0000047ab9 */ /* 0x000fe40000000800 */
[----:B------:R-:W-:-:S13]  /*13d20*/  ISETP.GE.AND P0, PT, R27, UR4, PT ;  /* 0x000000041b007c0c */ /* 0x000fda000bf06270 */
[----:B------:R-:W-:Y:S05]  /*13d30*/  @!P0 BRA `(.L_x_1963) ;  /* 0xfffffed400048947 */ /* 0x000fea000383ffff */
[----:B------:R-:W-:Y:S05]  /*13d40*/  BRA `(.L_x_1844) ;  /* 0x0000006800e87947 */ /* 0x000fea0003800000 */
.L_x_1842:
        /* <DEDUP_REMOVED lines=16> */
.L_x_1964:
        /* <DEDUP_REMOVED lines=44> */
.L_x_1968:
        /* <DEDUP_REMOVED lines=37> */
.L_x_1966:
        /* <DEDUP_REMOVED lines=13> */
.L_x_1969:
        /* <DEDUP_REMOVED lines=61> */
.L_x_1970:
        /* <DEDUP_REMOVED lines=60> */
.L_x_1971:
[----:B------:R-:W-:-:S05]  /*14bc0*/  LOP3.LUT R2, RZ, R2, RZ, 0x33, !PT ;  /* 0x00000002ff027212 */ /* 0x000fca00078e33ff */
[----:B------:R-:W-:Y:S01]  /*14bd0*/  IMAD.IADD R25, R25, 0x1, R2 ;  /* 0x0000000119197824 */ /* 0x000fe200078e0202 */
[----:B------:R-:W-:Y:S06]  /*14be0*/  BRA `(.L_x_1972) ;  /* 0x00000000000c7947 */ /* 0x000fec0003800000 */
.L_x_1967:
[----:B------:R-:W-:Y:S02]  /*14bf0*/  IMAD.MOV.U32 R25, RZ, RZ, RZ ;  /* 0x000000ffff197224 */ /* 0x000fe400078e00ff */
[----:B------:R-:W-:Y:S02]  /*14c00*/  IMAD.U32 R24, RZ, RZ, UR6 ;  /* 0x00000006ff187e24 */ /* 0x000fe4000f8e00ff */
[----:B------:R-:W-:-:S07]  /*14c10*/  IMAD.MOV.U32 R26, RZ, RZ, RZ ;  /* 0x000000ffff1a7224 */ /* 0x000fce00078e00ff */
.L_x_1972:
[----:B------:R-:W-:-:S13]  /*14c20*/  ISETP.NE.AND P0, PT, R0, RZ, PT ;  /* 0x000000ff0000720c */ /* 0x000fda0003f05270 */
[----:B------:R-:W0:Y:S01]  /*14c30*/  @!P0 S2R R3, SR_CgaCtaId ;  /* 0x0000000000038919 */ /* 0x000e220000008800 */
[----:B------:R-:W-:-:S04]  /*14c40*/  @!P0 MOV R0, 0x400 ;  /* 0x0000040000008802 */ /* 0x000fc80000000f00 */
[----:B0-----:R-:W-:-:S05]  /*14c50*/  @!P0 LEA R0, R3, R0, 0x18 ;  /* 0x0000000003008211 */ /* 0x001fca00078ec0ff */
[----:B------:R1:W-:Y:S01]  /*14c60*/  @!P0 STS.128 [R0+0x132d0], R24 ;  /* 0x0132d01800008388 */ /* 0x0003e20000000c00 */
[----:B------:R-:W-:Y:S06]  /*14c70*/  BAR.ARV 0x5, 0x200 ;  /* 0x0148000000007b1d */ /* 0x000fec0000002000 */
.L_x_1965:
        /* <DEDUP_REMOVED lines=54> */
.L_x_2079:
        /* <DEDUP_REMOVED lines=22> */
[C---:B------:R-:W-:Y:S01]  /*15140*/  IADD3.X R3, R14.reuse, UR7, RZ, P2, !PT ;  /* 0x000000070e037c10 */ /* 0x040fe200097fe4ff */
[----:B------:R-:W-:Y:S01]  /*15150*/  ULDC.64 UR6, c[0x0][0xa10] ;  /* 0x0002840000067ab9 */ /* 0x000fe20000000a00 */
[----:B------:R-:W-:Y:S01]  /*15160*/  ISETP.NE.U32.AND P1, PT, RZ, UR4, PT ;  /* 0x00000004ff007c0c */ /* 0x000fe2000bf25070 */
[----:B------:R-:W-:Y:S01]  /*15170*/  STL [R1+0x4], R14 ;  /* 0x0000040e01007387 */ /* 0x000fe20000100800 */
[C---:B------:R-:W-:Y:S01]  /*15180*/  IADD3 R6, P3, R17.reuse, UR4, RZ ;  /* 0x0000000411067c10 */ /* 0x040fe2000ff7e0ff */
        /* <DEDUP_REMOVED lines=28> */
[----:B--2---:R0:W-:Y:S01]  /*15350*/  STL [R1+0x1c], R8 ;  /* 0x00001c0801007387 */ /* 0x0041e20000100800 */
[----:B------:R-:W-:Y:S02]  /*15360*/  IMAD.MOV.U32 R13, RZ, RZ, R8 ;  /* 0x000000ffff0d7224 */ /* 0x000fe400078e0008 */
[----:B0-----:R-:W-:Y:S01]  /*15370*/  IMAD.U32 R8, RZ, RZ, UR5 ;  /* 0x00000005ff087e24 */ /* 0x001fe2000f8e00ff */
[----:B------:R-:W-:Y:S06]  /*15380*/  @P3 BRA `(.L_x_1974) ;  /* 0x0000000000143947 */ /* 0x000fec0003800000 */
[----:B------:R-:W-:Y:S05]  /*15390*/  @!P0 BRA `(.L_x_1974) ;  /* 0x0000000000108947 */ /* 0x000fea0003800000 */
[----:B------:R-:W2:Y:S04]  /*153a0*/  LDG.E R11, desc[UR40][R2.64] ;  /* 0x00000028020b7981 */ /* 0x000ea8000c1e1900 */
[----:B------:R-:W2:Y:S02]  /*153b0*/  LDG.E R2, desc[UR40][R2.64+0x4] ;  /* 0x0000042802027981 */ /* 0x000ea4000c1e1900 */
[----:B--2---:R-:W-:-:S05]  /*153c0*/  IMAD.IADD R13, R2, 0x1, -R11 ;  /* 0x00000001020d7824 */ /* 0x004fca00078e0a0b */
[----:B------:R0:W-:Y:S02]  /*153d0*/  STL [R1+0x1c], R13 ;  /* 0x00001c0d01007387 */ /* 0x0001e40000100800 */
.L_x_1974:
[C---:B------:R-:W-:Y:S01]  /*153e0*/  LOP3.LUT R2, R26.reuse, 0xff000000, RZ, 0xc0, !PT ;  /* 0xff0000001a027812 */ /* 0x040fe200078ec0ff */
        /* <DEDUP_REMOVED lines=15> */
.L_x_1975:
[----:B------:R-:W-:Y:S05]  /*154e0*/  @!P1 BRA `(.L_x_1976) ;  /* 0x00000000000c9947 */ /* 0x000fea0003800000 */
[----:B------:R-:W2:Y:S04]  /*154f0*/  LDG.E R10, desc[UR40][R6.64] ;  /* 0x00000028060a7981 */ /* 0x000ea8000c1e1900 */
[----:B------:R-:W2:Y:S02]  /*15500*/  LDG.E R6, desc[UR40][R6.64+0x4] ;  /* 0x0000042806067981 */ /* 0x000ea4000c1e1900 */
[----:B--2---:R-:W-:-:S07]  /*15510*/  IMAD.IADD R10, R6, 0x1, -R10 ;  /* 0x00000001060a7824 */ /* 0x004fce00078e0a0a */
.L_x_1976:
[----:B-1----:R-:W3:Y:S04]  /*15520*/  @P2 LDG.E R3, desc[UR40][R4.64] ;  /* 0x0000002804032981 */ /* 0x002ee8000c1e1900 */
[----:B------:R1:W3:Y:S01]  /*15530*/  @P2 LDG.E R4, desc[UR40][R4.64+0x4] ;  /* 0x0000042804042981 */ /* 0x0002e2000c1e1900 */
[----:B-----5:R-:W-:Y:S01]  /*15540*/  IMAD.IADD R10, R10, 0x1, -R9 ;  /* 0x000000010a0a7824 */ /* 0x020fe200078e0a09 */
[----:B------:R-:W-:Y:S01]  /*15550*/  LOP3.LUT R12, R2, 0xff, RZ, 0xc0, !PT ;  /* 0x000000ff020c7812 */ /* 0x000fe200078ec0ff */
[----:B------:R-:W-:Y:S04]  /*15560*/  BSSY B0, `(.L_x_1977) ;  /* 0x0000038000007945 */ /* 0x000fe80003800000 */
[----:B------:R4:W-:Y:S01]  /*15570*/  STL [R1], R12 ;  /* 0x0000000c01007387 */ /* 0x0009e20000100800 */
[----:B-1----:R-:W1:Y:S02]  /*15580*/  LDC R5, c[0x0][0x448] ;  /* 0x00011200ff057b82 */ /* 0x002e640000000800 */
[----:B-1----:R-:W-:-:S13]  /*15590*/  ISETP.NE.AND P0, PT, R5, 0x1, PT ;  /* 0x000000010500780c */ /* 0x002fda0003f05270 */
[----:B------:R-:W1:Y:S08]  /*155a0*/  @P0 LDC R5, c[0x0][0x44c] ;  /* 0x00011300ff050b82 */ /* 0x000e700000000800 */
[----:B------:R-:W0:Y:S01]  /*155b0*/  @P0 LDC R6, c[0x0][0x450] ;  /* 0x00011400ff060b82 */ /* 0x000e220000000800 */
[----:B---3--:R-:W-:Y:S02]  /*155c0*/  @P2 IMAD.IADD R8, R4, 0x1, -R3 ;  /* 0x0000000104082824 */ /* 0x008fe400078e0a03 */
[----:B------:R-:W-:-:S02]  /*155d0*/  IMAD R3, R25, 0xc0, RZ ;  /* 0x000000c019037824 */ /* 0x000fc400078e02ff */
[----:B------:R-:W-:Y:S02]  /*155e0*/  IMAD.IADD R20, R10, 0x1, R8 ;  /* 0x000000010a147824 */ /* 0x000fe400078e0208 */
[----:B------:R-:W-:-:S04]  /*155f0*/  VIADD R3, R3, 0xbf ;  /* 0x000000bf03037836 */ /* 0x000fc80000000000 */
[----:B-1----:R-:W-:-:S04]  /*15600*/  @P0 IMAD.HI.U32 R5, R3, R5, RZ ;  /* 0x0000000503050227 */ /* 0x002fc800078e00ff */
[----:B------:R-:W-:Y:S01]  /*15610*/  IMAD.MOV.U32 R4, RZ, RZ, R3 ;  /* 0x000000ffff047224 */ /* 0x000fe200078e0003 */
[----:B0-----:R-:W-:Y:S01]  /*15620*/  @P0 SHF.R.U32.HI R4, RZ, R6, R5 ;  /* 0x00000006ff040219 */ /* 0x001fe20000011605 */
[C---:B------:R-:W-:Y:S01]  /*15630*/  VIADD R3, R20.reuse, 0x9f ;  /* 0x0000009f14037836 */ /* 0x040fe20000000000 */
[----:B------:R-:W-:-:S03]  /*15640*/  IADD3 R20, R20, 0xa0, -R13 ;  /* 0x000000a014147810 */ /* 0x000fc60007ffe80d */
[----:B------:R-:W-:-:S04]  /*15650*/  IMAD.HI R3, R3, 0x66666667, RZ ;  /* 0x6666666703037827 */ /* 0x000fc800078e02ff */
[----:B------:R-:W-:Y:S01]  /*15660*/  IMAD.IADD R4, R20, 0x1, R4 ;  /* 0x0000000114047824 */ /* 0x000fe200078e0204 */
[----:B------:R-:W-:-:S03]  /*15670*/  SHF.R.U32.HI R21, RZ, 0x1f, R3 ;  /* 0x0000001fff157819 */ /* 0x000fc60000011603 */
[----:B------:R-:W-:Y:S01]  /*15680*/  IMAD.HI R4, R4, 0x66666667, RZ ;  /* 0x6666666704047827 */ /* 0x000fe200078e02ff */
[----:B------:R-:W-:-:S04]  /*15690*/  LEA.HI.SX32 R21, R3, R21, 0x1a ;  /* 0x0000001503157211 */ /* 0x000fc800078fd2ff */
[----:B------:R-:W-:-:S04]  /*156a0*/  SHF.R.U32.HI R5, RZ, 0x1f, R4 ;  /* 0x0000001fff057819 */ /* 0x000fc80000011604 */
[----:B------:R-:W-:Y:S02]  /*156b0*/  LEA.HI.SX32 R5, R4, R5, 0x1a ;  /* 0x0000000504057211 */ /* 0x000fe400078fd2ff */
[----:B------:R-:W-:Y:S01]  /*156c0*/  SHF.R.U32.HI R4, RZ, 0x10, R2 ;  /* 0x00000010ff047819 */ /* 0x000fe20000011602 */
[----:B------:R-:W-:Y:S01]  /*156d0*/  IMAD.MOV.U32 R2, RZ, RZ, RZ ;  /* 0x000000ffff027224 */ /* 0x000fe200078e00ff */
[----:B------:R-:W-:-:S04]  /*156e0*/  VIMNMX R5, R21, R5, PT ;  /* 0x0000000515057248 */ /* 0x000fc80003fe0100 */
[----:B------:R-:W-:-:S13]  /*156f0*/  ISETP.GE.AND P0, PT, R5, 0x1, PT ;  /* 0x000000010500780c */ /* 0x000fda0003f06270 */
[----:B----4-:R-:W-:Y:S05]  /*15700*/  @!P0 BRA `(.L_x_1978) ;  /* 0x0000000000748947 */ /* 0x010fea0003800000 */
        /* <DEDUP_REMOVED lines=8> */
[----:B------:R0:W1:Y:S02]  /*15790*/  F2I.FTZ.U32.TRUNC.NTZ R3, R2 ;  /* 0x0000000200037305 */ /* 0x000064000021f000 */
[----:B0-----:R-:W-:-:S04]  /*157a0*/  LOP3.LUT R2, R9, R6, RZ, 0x3c, !PT ;  /* 0x0000000609027212 */ /* 0x001fc800078e3cff */
[----:B------:R-:W-:Y:S01]  /*157b0*/  ISETP.GE.AND P3, PT, R2, RZ, PT ;  /* 0x000000ff0200720c */ /* 0x000fe20003f66270 */
[----:B-1----:R-:W-:-:S04]  /*157c0*/  IMAD.MOV R2, RZ, RZ, -R3 ;  /* 0x000000ffff027224 */ /* 0x002fc800078e0a03 */
[----:B--2---:R-:W-:Y:S02]  /*157d0*/  IMAD R11, R2, R7, RZ ;  /* 0x00000007020b7224 */ /* 0x004fe400078e02ff */
        /* <DEDUP_REMOVED lines=16> */
.L_x_1978:
[----:B------:R-:W-:Y:S05]  /*158e0*/  BSYNC B0 ;  /* 0x0000000000007941 */ /* 0x000fea0003800000 */
.L_x_1977:
[-C--:B------:R-:W-:Y:S01]  /*158f0*/  IMAD R3, R12, R2.reuse, RZ ;  /* 0x000000020c037224 */ /* 0x080fe200078e02ff */
[----:B------:R-:W-:Y:S04]  /*15900*/  BSSY B0, `(.L_x_1979) ;  /* 0x00000d5000007945 */ /* 0x000fe80003800000 */
        /* <DEDUP_REMOVED lines=22> */
[----:B------:R0:W1:Y:S02]  /*15a70*/  SHFL.IDX PT, R14, R6, RZ, 0x1f ;  /* 0x00001fff060e7589 */ /* 0x00006400000e0000 */
.L_x_2114:
[----:B-1----:R-:W-:Y:S02]  /*15a80*/  ISETP.NE.AND P0, PT, R14, RZ, PT ;  /* 0x000000ff0e00720c */ /* 0x002fe40003f05270 */
[----:B------:R-:W-:-:S11]  /*15a90*/  PLOP3.LUT P6, PT, PT, PT, PT, 0x8, 0x0 ;  /* 0x000000000000781c */ /* 0x000fd60003fce170 */
[----:B------:R-:W-:Y:S05]  /*15aa0*/  @P0 BRA `(.L_x_1982) ;  /* 0x00000000000c0947 */ /* 0x000fea0003800000 */
[----:B------:R-:W-:-:S03]  /*15ab0*/  UMOV UR4, 0xffffffff ;  /* 0xffffffff00047882 */ /* 0x000fc60000000000 */
[----:B------:R-:W-:Y:S05]  /*15ac0*/  BRA.DIV UR4, `(.L_x_1983) ;  /* 0x00000056048c7947 */ /* 0x000fea000b800000 */
[----:B------:R-:W-:-:S13]  /*15ad0*/  ELECT P6, URZ, PT ;  /* 0x00000000003f782f */ /* 0x000fda00038c0000 */
.L_x_1982:
[----:B0-----:R-:W3:Y:S01]  /*15ae0*/  LDL R6, [R1+0x40] ;  /* 0x0000400001067983 */ /* 0x001ee20000100800 */
[----:B------:R-:W-:Y:S01]  /*15af0*/  BSSY B1, `(.L_x_1984) ;  /* 0x0000008000017945 */ /* 0x000fe20003800000 */
[----:B---3--:R-:W-:-:S05]  /*15b00*/  VIADD R6, R6, 0x1 ;  /* 0x0000000106067836 */ /* 0x008fca0000000000 */
[----:B------:R-:W-:-:S04]  /*15b10*/  LEA.HI R7, R6, R6, RZ, 0x1 ;  /* 0x0000000606077211 */ /* 0x000fc800078f08ff */
[----:B------:R-:W-:-:S05]  /*15b20*/  LOP3.LUT R7, R7, 0xfffffffe, RZ, 0xc0, !PT ;  /* 0xfffffffe07077812 */ /* 0x000fca00078ec0ff */
[----:B------:R-:W-:-:S05]  /*15b30*/  IMAD.IADD R6, R6, 0x1, -R7 ;  /* 0x0000000106067824 */ /* 0x000fca00078e0a07 */
[----:B------:R-:W-:-:S04]  /*15b40*/  SHF.L.U32 R6, R6, 0x1f, RZ ;  /* 0x0000001f06067819 */ /* 0x000fc800000006ff */
[----:B------:R-:W0:Y:S02]  /*15b50*/  SYNCS.PHASECHK.TRANS64.TRYWAIT P0, [R18+URZ+0x13220], R6 ;  /* 0x01322006120075a7 */ /* 0x000e24000800017f */
[----:B0-----:R-:W-:Y:S05]  /*15b60*/  @!P0 BRA `(.L_x_1985) ;  /* 0x0000005400848947 */ /* 0x001fea0003800000 */
.L_x_2117:
[----:B------:R-:W-:Y:S05]  /*15b70*/  BSYNC B1 ;  /* 0x0000000000017941 */ /* 0x000fea0003800000 */
.L_x_1984:
[----:B------:R-:W-:Y:S04]  /*15b80*/  BSSY B1, `(.L_x_1986) ;  /* 0x000004d000017945 */ /* 0x000fe80003800000 */
[----:B------:R-:W-:Y:S05]  /*15b90*/  @!P6 BRA `(.L_x_1987) ;  /* 0x00000004002ce947 */ /* 0x000fea0003800000 */
[----:B0-----:R-:W-:Y:S01]  /*15ba0*/  IMAD R6, R23, 0x8, R18 ;  /* 0x0000000817067824 */ /* 0x001fe200078e0212 */
[----:B------:R-:W-:Y:S01]  /*15bb0*/  SHF.L.U32 R10, R29, 0x1f, RZ ;  /* 0x0000001f1d0a7819 */ /* 0x000fe200000006ff */
[----:B------:R-:W0:Y:S01]  /*15bc0*/  S2R R7, SR_TID.X ;  /* 0x0000000000077919 */ /* 0x000e220000002100 */
[----:B------:R-:W-:Y:S02]  /*15bd0*/  BSSY B2, `(.L_x_1988) ;  /* 0x0000005000027945 */ /* 0x000fe40003800000 */
[----:B------:R-:W1:Y:S01]  /*15be0*/  SYNCS.PHASECHK.TRANS64.TRYWAIT P0, [R6+URZ+0x132a0], R10 ;  /* 0x0132a00a060075a7 */ /* 0x000e62000800017f */
[----:B0-----:R-:W-:-:S04]  /*15bf0*/  LOP3.LUT R7, R7, 0x7f, RZ, 0xc0, !PT ;  /* 0x0000007f07077812 */ /* 0x001fc800078ec0ff */
[----:B------:R-:W-:Y:S01]  /*15c00*/  ISETP.NE.AND P1, PT, R7, RZ, PT ;  /* 0x000000ff0700720c */ /* 0x000fe20003f25270 */
[----:B-1----:R-:W-:-:S12]  /*15c10*/  @!P0 BRA `(.L_x_1989) ;  /* 0x00000054006c8947 */ /* 0x002fd80003800000 */
.L_x_2118:
[----:B------:R-:W-:Y:S05]  /*15c20*/  BSYNC B2 ;  /* 0x0000000000027941 */ /* 0x000fea0003800000 */
.L_x_1988:
        /* <DEDUP_REMOVED lines=9> */
.L_x_1991:
[----:B------:R-:W-:Y:S05]  /*15cc0*/  BSYNC B2 ;  /* 0x0000000000027941 */ /* 0x000fea0003800000 */
.L_x_1990:
[----:B------:R-:W-:Y:S01]  /*15cd0*/  IMAD.MOV.U32 R12, RZ, RZ, RZ ;  /* 0x000000ffff0c7224 */ /* 0x000fe200078e00ff */
[----:B------:R-:W-:Y:S01]  /*15ce0*/  UIADD3 UR4, UP0, UR38, 0x570, URZ ;  /* 0x0000057026047890 */ /* 0x000fe2000ff1e03f */
[----:B------:R-:W-:Y:S01]  /*15cf0*/  IMAD R7, R5, 0xa0, R0 ;  /* 0x000000a005077824 */ /* 0x000fe200078e0200 */
[----:B------:R-:W-:Y:S01]  /*15d00*/  PLOP3.LUT P0, PT, PT, PT, PT, 0x80, 0x0 ;  /* 0x000000000000781c */ /* 0x000fe20003f0f070 */
[----:B--2---:R-:W-:Y:S01]  /*15d10*/  IMAD R11, R23, 0x2800, R18 ;  /* 0x00002800170b7824 */ /* 0x004fe200078e0212 */
[----:B------:R-:W-:Y:S01]  /*15d20*/  R2UR UR10, R12 ;  /* 0x000000000c0a72ca */ /* 0x000fe200000e0000 */
[----:B------:R-:W-:Y:S01]  /*15d30*/  VIADD R7, R7, 0xffffff60 ;  /* 0xffffff6007077836 */ /* 0x000fe20000000000 */
[----:B------:R-:W-:Y:S01]  /*15d40*/  UIADD3.X UR5, URZ, UR39, URZ, UP0, !UPT ;  /* 0x000000273f057290 */ /* 0x000fe200087fe43f */
[----:B------:R-:W-:Y:S01]  /*15d50*/  VIADD R8, R6, 0x13290 ;  /* 0x0001329006087836 */ /* 0x000fe20000000000 */
[----:B------:R-:W-:Y:S01]  /*15d60*/  UMOV UR6, 0x0 ;  /* 0x0000000000067882 */ /* 0x000fe20000000000 */
[----:B------:R-:W-:Y:S01]  /*15d70*/  VIADD R9, R11, 0xe000 ;  /* 0x0000e0000b097836 */ /* 0x000fe20000000000 */
[----:B------:R-:W-:-:S09]  /*15d80*/  UMOV UR7, 0x12f00000 ;  /* 0x12f0000000077882 */ /* 0x000fd20000000000 */
.L_x_1992:
        /* <DEDUP_REMOVED lines=13> */
.L_x_2119:
[----:B------:R-:W-:Y:S05]  /*15e60*/  BSYNC B2 ;  /* 0x0000000000027941 */ /* 0x000fea0003800000 */
.L_x_1993:
        /* <DEDUP_REMOVED lines=11> */
.L_x_1996:
[----:B------:R-:W-:Y:S05]  /*15f20*/  BSYNC B2 ;  /* 0x0000000000027941 */ /* 0x000fea0003800000 */
.L_x_1995:
        /* <DEDUP_REMOVED lines=8> */
.L_x_1997:
        /* <DEDUP_REMOVED lines=10> */
.L_x_1987:
[----:B------:R-:W-:Y:S05]  /*16050*/  BSYNC B1 ;  /* 0x0000000000017941 */ /* 0x000fea0003800000 */
.L_x_1986:
        /* <DEDUP_REMOVED lines=9> */
.L_x_2010:
        /* <DEDUP_REMOVED lines=11> */
.L_x_2120:
[----:B------:R-:W-:Y:S05]  /*161a0*/  BSYNC B2 ;  /* 0x0000000000027941 */ /* 0x000fea0003800000 */
.L_x_2000:
        /* <DEDUP_REMOVED lines=9> */
.L_x_2003:
[----:B------:R-:W-:Y:S05]  /*16240*/  BSYNC B2 ;  /* 0x0000000000027941 */ /* 0x000fea0003800000 */
.L_x_2002:
        /* <DEDUP_REMOVED lines=8> */
[----:B--2---:R-:W-:Y:S01]  /*162d0*/  VIADD R11, R8, 0xe000 ;  /* 0x0000e000080b7836 */ /* 0x004fe20000000000 */
[----:B------:R-:W-:Y:S01]  /*162e0*/  UMOV UR6, 0x0 ;  /* 0x0000000000067882 */ /* 0x000fe20000000000 */
[----:B------:R-:W-:-:S10]  /*162f0*/  UMOV UR7, 0x12f00000 ;  /* 0x12f0000000077882 */ /* 0x000fd40000000000 */
.L_x_2004:
        /* <DEDUP_REMOVED lines=13> */
.L_x_2121:
[----:B------:R-:W-:Y:S05]  /*163d0*/  BSYNC B2 ;  /* 0x0000000000027941 */ /* 0x000fea0003800000 */
.L_x_2005:
        /* <DEDUP_REMOVED lines=11> */
.L_x_2008:
[----:B------:R-:W-:Y:S05]  /*16490*/  BSYNC B2 ;  /* 0x0000000000027941 */ /* 0x000fea0003800000 */
.L_x_2007:
        /* <DEDUP_REMOVED lines=8> */
.L_x_2009:
        /* <DEDUP_REMOVED lines=10> */
.L_x_1999:
[----:B------:R-:W-:Y:S05]  /*165c0*/  BSYNC B1 ;  /* 0x0000000000017941 */ /* 0x000fea0003800000 */
.L_x_1998:
        /* <DEDUP_REMOVED lines=8> */
.L_x_1980:
[----:B------:R-:W-:Y:S05]  /*16650*/  BSYNC B0 ;  /* 0x0000000000007941 */ /* 0x000fea0003800000 */
.L_x_1979:
[----:B------:R-:W0:Y:S01]  /*16660*/  LDC R0, c[0x0][0x448] ;  /* 0x00011200ff007b82 */ /* 0x000e220000000800 */
[----:B------:R-:W-:Y:S01]  /*16670*/  IMAD.MOV.U32 R2, RZ, RZ, 0xc0 ;  /* 0x000000c0ff027424 */ /* 0x000fe200078e00ff */
[----:B------:R-:W-:Y:S01]  /*16680*/  ISETP.NE.AND P2, PT, R4, RZ, PT ;  /* 0x000000ff0400720c */ /* 0x000fe20003f45270 */
[----:B------:R-:W-:Y:S05]  /*16690*/  @!P0 WARPSYNC.ALL ;  /* 0x0000000000008948 */ /* 0x000fea0003800000 */
[----:B------:R-:W-:Y:S01]  /*166a0*/  IMAD R2, R25, R2, 0xbf ;  /* 0x000000bf19027424 */ /* 0x000fe200078e0202 */
[----:B------:R-:W-:Y:S06]  /*166b0*/  BSSY B0, `(.L_x_2011) ;  /* 0x000002a000007945 */ /* 0x000fec0003800000 */
[----:B------:R-:W1:Y:S08]  /*166c0*/  @!P2 LDC R4, c[0x0][0x9f0] ;  /* 0x00027c00ff04ab82 */ /* 0x000e700000000800 */
[----:B------:R-:W-:Y:S01]  /*166d0*/  @!P0 BAR.SYNC.DEFER_BLOCKING 0xc, 0x200 ;  /* 0x0308000000008b1d */ /* 0x000fe20000010000 */
[----:B0-----:R-:W-:-:S13]  /*166e0*/  ISETP.NE.AND P1, PT, R0, 0x1, PT ;  /* 0x000000010000780c */ /* 0x001fda0003f25270 */
[----:B------:R-:W0:Y:S08]  /*166f0*/  @P1 LDC R0, c[0x0][0x44c] ;  /* 0x00011300ff001b82 */ /* 0x000e300000000800 */
[----:B------:R-:W3:Y:S01]  /*16700*/  @P1 LDC R3, c[0x0][0x450] ;  /* 0x00011400ff031b82 */ /* 0x000ee20000000800 */
[----:B0-----:R-:W-:-:S05]  /*16710*/  @P1 IMAD.HI.U32 R0, R2, R0, RZ ;  /* 0x0000000002001227 */ /* 0x001fca00078e00ff */
[----:B---3--:R-:W-:-:S05]  /*16720*/  @P1 SHF.R.U32.HI R2, RZ, R3, R0 ;  /* 0x00000003ff021219 */ /* 0x008fca0000011600 */
[----:B------:R-:W-:-:S04]  /*16730*/  IMAD.IADD R0, R20, 0x1, R2 ;  /* 0x0000000114007824 */ /* 0x000fc800078e0202 */
[----:B------:R-:W-:-:S05]  /*16740*/  IMAD.HI R0, R0, 0x66666667, RZ ;  /* 0x6666666700007827 */ /* 0x000fca00078e02ff */
[----:B------:R-:W-:-:S04]  /*16750*/  SHF.R.U32.HI R2, RZ, 0x1f, R0 ;  /* 0x0000001fff027819 */ /* 0x000fc80000011600 */
[----:B------:R-:W-:Y:S01]  /*16760*/  LEA.HI.SX32 R2, R0, R2, 0x1a ;  /* 0x0000000200027211 */ /* 0x000fe200078fd2ff */
[----:B------:R-:W-:-:S03]  /*16770*/  IMAD.MOV.U32 R0, RZ, RZ, RZ ;  /* 0x000000ffff007224 */ /* 0x000fc600078e00ff */
[----:B------:R-:W-:-:S04]  /*16780*/  VIMNMX R21, R21, R2, PT ;  /* 0x0000000215157248 */ /* 0x000fc80003fe0100 */
[----:B------:R-:W-:-:S13]  /*16790*/  ISETP.GE.AND P1, PT, R21, 0x1, PT ;  /* 0x000000011500780c */ /* 0x000fda0003f26270 */
[----:B-1----:R-:W-:Y:S05]  /*167a0*/  @!P1 BRA `(.L_x_2012) ;  /* 0x0000000000689947 */ /* 0x002fea0003800000 */
[-C--:B------:R-:W-:Y:S02]  /*167b0*/  IABS R0, R4.reuse ;  /* 0x0000000400007213 */ /* 0x080fe40000000000 */
        /* <DEDUP_REMOVED lines=25> */
.L_x_2012:
[----:B------:R-:W-:Y:S05]  /*16950*/  BSYNC B0 ;  /* 0x0000000000007941 */ /* 0x000fea0003800000 */
.L_x_2011:
[----:B------:R-:W3:Y:S02]  /*16960*/  LDL.LU R2, [R1] ;  /* 0x0000000001027983 */ /* 0x000ee40000300800 */
[----:B---3--:R-:W-:-:S05]  /*16970*/  IMAD R3, R2, R0, RZ ;  /* 0x0000000002037224 */ /* 0x008fca00078e02ff */
        /* <DEDUP_REMOVED lines=11> */
[----:B------:R-:W1:Y:S01]  /*16a30*/  LDC.64 R2, c[0x0][0xc60] ;  /* 0x00031800ff027b82 */ /* 0x000e620000000a00 */
[----:B------:R-:W0:Y:S02]  /*16a40*/  FLO.U32 R0, UR4 ;  /* 0x0000000400007d00 */ /* 0x000e2400080e0000 */
[----:B0-----:R-:W-:-:S06]  /*16a50*/  ISETP.EQ.U32.AND P0, PT, R0, R5, PT ;  /* 0x000000050000720c */ /* 0x001fcc0003f02070 */
[----:B------:R-:W1:Y:S07]  /*16a60*/  POPC R5, UR4 ;  /* 0x0000000400057d09 */ /* 0x000e6e0008000000 */
[----:B-1----:R-:W3:Y:S01]  /*16a70*/  @P0 ATOMG.E.ADD.STRONG.GPU PT, R3, desc[UR40][R2.64], R5 ;  /* 0x00000005020309a8 */ /* 0x002ee200081ee1e8 */
[----:B------:R-:W0:Y:S02]  /*16a80*/  S2R R4, SR_LTMASK ;  /* 0x0000000000047919 */ /* 0x000e240000003900 */
[----:B0-----:R-:W-:-:S04]  /*16a90*/  LOP3.LUT R4, R4, UR4, RZ, 0xc0, !PT ;  /* 0x0000000404047c12 */ /* 0x001fc8000f8ec0ff */
[----:B------:R-:W0:Y:S01]  /*16aa0*/  POPC R7, R4 ;  /* 0x0000000400077309 */ /* 0x000e220000000000 */
[----:B---3--:R-:W0:Y:S02]  /*16ab0*/  SHFL.IDX PT, R0, R3, R0, 0x1f ;  /* 0x00001f0003007589 */ /* 0x008e2400000e0000 */
[----:B0-----:R-:W-:Y:S01]  /*16ac0*/  IADD3 R24, R0, UR36, R7 ;  /* 0x0000002400187c10 */ /* 0x001fe2000fffe007 */
[----:B------:R-:W-:Y:S06]  /*16ad0*/  BRA `(.L_x_2014) ;  /* 0x0000002800787947 */ /* 0x000fec0003800000 */
.L_x_2013:
        /* <DEDUP_REMOVED lines=14> */
[----:B--2---:R-:W-:Y:S02]  /*16bc0*/  IMAD.U32 R11, RZ, RZ, UR5 ;  /* 0x00000005ff0b7e24 */ /* 0x004fe4000f8e00ff */
[----:B------:R-:W-:Y:S02]  /*16bd0*/  IMAD.MOV.U32 R8, RZ, RZ, 0x70 ;  /* 0x00000070ff087424 */ /* 0x000fe400078e00ff */
[----:B------:R-:W-:Y:S02]  /*16be0*/  IMAD.MOV.U32 R12, RZ, RZ, 0x1 ;  /* 0x00000001ff0c7424 */ /* 0x000fe400078e00ff */
[----:B------:R-:W-:-:S07]  /*16bf0*/  IMAD.MOV.U32 R13, RZ, RZ, RZ ;  /* 0x000000ffff0d7224 */ /* 0x000fce00078e00ff */
[----:B------:R-:W-:-:S07]  /*16c00*/  LEPC R20, `(.L_x_2016) ;  /* 0x000000001014794e */ /* 0x000fce0000000000 */
[----:B0-----:R-:W-:Y:S05]  /*16c10*/  CALL.ABS.NOINC R2 ;  /* 0x0000000002007343 */ /* 0x001fea0003c00000 */
.L_x_2016:
[----:B------:R-:W-:Y:S05]  /*16c20*/  BSYNC B6 ;  /* 0x0000000000067941 */ /* 0x000fea0003800000 */
.L_x_2015:
        /* <DEDUP_REMOVED lines=22> */
.L_x_2018:
[----:B------:R-:W-:Y:S05]  /*16d90*/  BSYNC B6 ;  /* 0x0000000000067941 */ /* 0x000fea0003800000 */
.L_x_2017:
        /* <DEDUP_REMOVED lines=20> */
.L_x_2020:
[----:B------:R-:W-:Y:S05]  /*16ee0*/  BSYNC B6 ;  /* 0x0000000000067941 */ /* 0x000fea0003800000 */
.L_x_2019:
        /* <DEDUP_REMOVED lines=19> */
.L_x_2022:
[----:B------:R-:W-:Y:S05]  /*17020*/  BSYNC B6 ;  /* 0x0000000000067941 */ /* 0x000fea0003800000 */
.L_x_2021:
[----:B------:R-:W3:Y:S01]  /*17030*/  LDL.LU R20, [R1+0x4] ;  /* 0x0000040001147983 */ /* 0x000ee20000300800 */
[----:B------:R-:W-:Y:S02]  /*17040*/  ULDC.64 UR4, c[0x0][0x9f8] ;  /* 0x00027e0000047ab9 */ /* 0x000fe40000000a00 */
[----:B------:R-:W-:-:S04]  /*17050*/  ISETP.NE.U32.AND P0, PT, RZ, UR4, PT ;  /* 0x00000004ff007c0c */ /* 0x000fc8000bf05070 */
[----:B------:R-:W-:-:S13]  /*17060*/  ISETP.NE.AND.EX P0, PT, RZ, UR5, PT, P0 ;  /* 0x00000005ff007c0c */ /* 0x000fda000bf05300 */
[----:B------:R-:W-:-:S04]  /*17070*/  @P0 IADD3 R2, P1, R17, UR4, RZ ;  /* 0x0000000411020c10 */ /* 0x000fc8000ff3e0ff */
[----:B---3--:R-:W-:Y:S01]  /*17080*/  @P0 IADD3.X R3, R20, UR5, RZ, P1, !PT ;  /* 0x0000000514030c10 */ /* 0x008fe20008ffe4ff */
[----:B------:R-:W-:-:S04]  /*17090*/  ULDC.64 UR4, c[0x0][0xa08] ;  /* 0x0002820000047ab9 */ /* 0x000fc80000000a00 */
[----:B------:R0:W3:Y:S02]  /*170a0*/  @P0 LDG.E R26, desc[UR40][R2.64] ;  /* 0x00000028021a0981 */ /* 0x0000e4000c1e1900 */
[----:B0-----:R-:W0:Y:S02]  /*170b0*/  LDC.64 R2, c[0x0][0x418] ;  /* 0x00010600ff027b82 */ /* 0x001e240000000a00 */
[----:B0-----:R-:W-:Y:S01]  /*170c0*/  LOP3.LUT P0, RZ, R2, UR4, RZ, 0xfc, !PT ;  /* 0x0000000402ff7c12 */ /* 0x001fe2000f80fcff */
[----:B------:R-:W-:-:S03]  /*170d0*/  UMOV UR4, 0xffffffff ;  /* 0xffffffff00047882 */ /* 0x000fc60000000000 */
[----:B------:R-:W-:Y:S02]  /*170e0*/  LOP3.LUT P0, RZ, R3, UR5, RZ, 0xfc, P0 ;  /* 0x0000000503ff7c12 */ /* 0x000fe4000800fcff */
[----:B---3--:R-:W-:Y:S02]  /*170f0*/  SHF.R.S32.HI R8, RZ, 0x1f, R26 ;  /* 0x0000001fff087819 */ /* 0x008fe4000001141a */
[----:B------:R-:W-:-:S03]  /*17100*/  SEL R17, R26, RZ, !P0 ;  /* 0x000000ff1a117207 */ /* 0x000fc60004000000 */
[----:B------:R0:W-:Y:S01]  /*17110*/  STL [R1+0x4], R8 ;  /* 0x0000040801007387 */ /* 0x0001e20000100800 */
[----:B------:R-:W-:Y:S05]  /*17120*/  BRA.DIV UR4, `(.L_x_2023) ;  /* 0x0000004204787947 */ /* 0x000fea000b800000 */
[----:B------:R-:W1:Y:S02]  /*17130*/  S2R R0, SR_TID.X ;  /* 0x0000000000007919 */ /* 0x000e640000002100 */
[----:B-1----:R-:W-:-:S04]  /*17140*/  SHF.R.U32.HI R0, RZ, 0x5, R0 ;  /* 0x00000005ff007819 */ /* 0x002fc80000011600 */
[----:B------:R-:W-:-:S05]  /*17150*/  LOP3.LUT R0, R0, 0x3, RZ, 0xc0, !PT ;  /* 0x0000000300007812 */ /* 0x000fca00078ec0ff */
[----:B------:R1:W3:Y:S02]  /*17160*/  SHFL.IDX PT, R14, R0, RZ, 0x1f ;  /* 0x00001fff000e7589 */ /* 0x0002e400000e0000 */
.L_x_2124:
        /* <DEDUP_REMOVED lines=8> */
.L_x_2127:
[----:B------:R-:W-:Y:S05]  /*171f0*/  @!P6 BRA `(.L_x_2024) ;  /* 0x000000040040e947 */ /* 0x000fea0003800000 */
[----:B-1----:R-:W3:Y:S01]  /*17200*/  LDL R0, [R1+0x24] ;  /* 0x0000240001007983 */ /* 0x002ee20000100800 */
[----:B------:R-:W-:-:S04]  /*17210*/  ISETP.NE.U32.AND P0, PT, R2, RZ, PT ;  /* 0x000000ff0200720c */ /* 0x000fc80003f05070 */
[----:B------:R-:W-:Y:S01]  /*17220*/  ISETP.NE.AND.EX P0, PT, R3, RZ, PT, P0 ;  /* 0x000000ff0300720c */ /* 0x000fe20003f05300 */
[----:B---3--:R-:W-:-:S12]  /*17230*/  VIADD R0, R0, 0xffffffff ;  /* 0xffffffff00007836 */ /* 0x008fd80000000000 */
[----:B------:R-:W-:Y:S05]  /*17240*/  @!P0 BRA `(.L_x_2026) ;  /* 0x0000000000448947 */ /* 0x000fea0003800000 */
[----:B------:R-:W1:Y:S01]  /*17250*/  LDC R7, c[0x0][0x43c] ;  /* 0x00010f00ff077b82 */ /* 0x000e620000000800 */
[----:B------:R-:W-:Y:S01]  /*17260*/  ULDC.64 UR4, c[0x0][0x428] ;  /* 0x00010a0000047ab9 */ /* 0x000fe20000000a00 */
[----:B-1----:R-:W-:-:S13]  /*17270*/  ISETP.NE.AND P0, PT, R7, 0x1, PT ;  /* 0x000000010700780c */ /* 0x002fda0003f05270 */
[----:B------:R-:W1:Y:S02]  /*17280*/  @P0 LDC.64 R4, c[0x0][0x440] ;  /* 0x00011000ff040b82 */ /* 0x000e640000000a00 */
        /* <DEDUP_REMOVED lines=13> */
.L_x_2026:
[----:B------:R-:W-:Y:S01]  /*17360*/  IMAD R4, R19, 0x8, R18 ;  /* 0x0000000813047824 */ /* 0x000fe200078e0212 */
[----:B-1----:R-:W-:Y:S01]  /*17370*/  SHF.L.U32 R3, R28, 0x1f, RZ ;  /* 0x0000001f1c037819 */ /* 0x002fe200000006ff */
[----:B------:R-:W1:Y:S03]  /*17380*/  S2R R2, SR_TID.X ;  /* 0x0000000000027919 */ /* 0x000e660000002100 */
[----:B------:R-:W3:Y:S01]  /*17390*/  SYNCS.PHASECHK.TRANS64.TRYWAIT P0, [R4+URZ+0x13280], R3 ;  /* 0x01328003040075a7 */ /* 0x000ee2000800017f */
[----:B-1----:R-:W-:-:S04]  /*173a0*/  LOP3.LUT R2, R2, 0x7f, RZ, 0xc0, !PT ;  /* 0x0000007f02027812 */ /* 0x002fc800078ec0ff */
[----:B------:R-:W-:Y:S01]  /*173b0*/  ISETP.NE.AND P1, PT, R2, RZ, PT ;  /* 0x000000ff0200720c */ /* 0x000fe20003f25270 */
[----:B---3--:R-:W-:-:S12]  /*173c0*/  @!P0 BRA `(.L_x_2027) ;  /* 0x0000004000248947 */ /* 0x008fd80003800000 */
.L_x_2128:
        /* <DEDUP_REMOVED lines=8> */
.L_x_2028:
        /* <DEDUP_REMOVED lines=18> */
.L_x_2129:
[----:B------:R-:W-:Y:S05]  /*17570*/  @P1 BRA `(.L_x_2030) ;  /* 0x00000000001c1947 */ /* 0x000fea0003800000 */
[----:B------:R-:W4:Y:S01]  /*17580*/  S2R R5, SR_TID.X ;  /* 0x0000000000057919 */ /* 0x000f220000002100 */
[----:B-1-3--:R-:W-:-:S04]  /*17590*/  IMAD.MOV.U32 R3, RZ, RZ, 0x2800 ;  /* 0x00002800ff037424 */ /* 0x00afc800078e00ff */
[----:B------:R1:W-:Y:S01]  /*175a0*/  SYNCS.ARRIVE.TRANS64 RZ, [R4+URZ+0x13230], R3 ;  /* 0x0132300304ff79a7 */ /* 0x0003e2000800003f */
[----:B----4-:R-:W-:-:S04]  /*175b0*/  LOP3.LUT R5, R5, 0x1f, RZ, 0xc0, !PT ;  /* 0x0000001f05057812 */ /* 0x010fc800078ec0ff */
[----:B------:R-:W-:-:S13]  /*175c0*/  ISETP.NE.AND P0, PT, R5, RZ, PT ;  /* 0x000000ff0500720c */ /* 0x000fda0003f05270 */
[----:B-1----:R-:W-:Y:S05]  /*175d0*/  @!P0 BRA `(.L_x_2030) ;  /* 0x0000000000048947 */ /* 0x002fea0003800000 */
[----:B------:R-:W-:Y:S01]  /*175e0*/  BPT.TRAP 0x1 ;  /* 0x000000040000795c */ /* 0x000fe20000300000 */
.L_x_2030:
        /* <DEDUP_REMOVED lines=17> */
.L_x_2024:
[----:B-1-3--:R-:W3:Y:S04]  /*17700*/  LDL.LU R4, [R1+0x18] ;  /* 0x0000180001047983 */ /* 0x00aee80000300800 */
[----:B------:R-:W4:Y:S04]  /*17710*/  LDL.LU R6, [R1+0x14] ;  /* 0x0000140001067983 */ /* 0x000f280000300800 */
[----:B------:R-:W5:Y:S01]  /*17720*/  LDL.LU R3, [R1+0x34] ;  /* 0x0000340001037983 */ /* 0x000f620000300800 */
        /* <DEDUP_REMOVED lines=9> */
[----:B---3--:R-:W-:Y:S02]  /*177c0*/  SHF.R.S32.HI R2, RZ, 0x1f, R4 ;  /* 0x0000001fff027819 */ /* 0x008fe40000011404 */
[----:B----4-:R-:W-:-:S03]  /*177d0*/  SEL R6, R6, RZ, !P0 ;  /* 0x000000ff06067207 */ /* 0x010fc60004000000 */
[----:B------:R-:W-:-:S04]  /*177e0*/  IMAD R2, R2, UR4, RZ ;  /* 0x0000000402027c24 */ /* 0x000fc8000f8e02ff */
[C---:B------:R-:W-:Y:S01]  /*177f0*/  IMAD R0, R4.reuse, UR5, R2 ;  /* 0x0000000504007c24 */ /* 0x040fe2000f8e0202 */
[----:B-----5:R-:W-:Y:S01]  /*17800*/  SEL R2, R3, RZ, !P0 ;  /* 0x000000ff03027207 */ /* 0x020fe20004000000 */
[----:B------:R-:W-:-:S04]  /*17810*/  IMAD.WIDE.U32 R4, R4, UR4, RZ ;  /* 0x0000000404047c25 */ /* 0x000fc8000f8e00ff */
[----:B------:R-:W-:Y:S01]  /*17820*/  IMAD.IADD R0, R5, 0x1, R0 ;  /* 0x0000000105007824 */ /* 0x000fe200078e0200 */
[----:B------:R1:W-:Y:S04]  /*17830*/  STL.64 [R1+0x28], R4 ;  /* 0x0000280401007387 */ /* 0x0003e80000100a00 */
[----:B------:R1:W-:Y:S04]  /*17840*/  STL [R1+0x14], R6 ;  /* 0x0000140601007387 */ /* 0x0003e80000100800 */
[----:B------:R1:W-:Y:S04]  /*17850*/  STL [R1+0x34], R2 ;  /* 0x0000340201007387 */ /* 0x0003e80000100800 */
[----:B------:R1:W-:Y:S01]  /*17860*/  STL [R1+0x18], R0 ;  /* 0x0000180001007387 */ /* 0x0003e20000100800 */
[----:B------:R-:W-:Y:S05]  /*17870*/  @!P1 BRA `(.L_x_2032) ;  /* 0x0000000000409947 */ /* 0x000fea0003800000 */
[----:B-1----:R-:W-:Y:S01]  /*17880*/  MOV R2, 0x0 ;  /* 0x0000000000027802 */ /* 0x002fe20000000f00 */
        /* <DEDUP_REMOVED lines=8> */
[----:B------:R-:W-:Y:S02]  /*17910*/  IMAD.U32 R10, RZ, RZ, UR8 ;  /* 0x00000008ff0a7e24 */ /* 0x000fe4000f8e00ff */
[----:B--2---:R-:W-:Y:S02]  /*17920*/  IMAD.U32 R11, RZ, RZ, UR9 ;  /* 0x00000009ff0b7e24 */ /* 0x004fe4000f8e00ff */
[----:B0-----:R-:W-:Y:S02]  /*17930*/  IMAD.MOV.U32 R8, RZ, RZ, 0x70 ;  /* 0x00000070ff087424 */ /* 0x001fe400078e00ff */
[----:B------:R-:W-:Y:S02]  /*17940*/  IMAD.MOV.U32 R12, RZ, RZ, 0x1 ;  /* 0x00000001ff0c7424 */ /* 0x000fe400078e00ff */
[----:B------:R-:W-:-:S07]  /*17950*/  IMAD.MOV.U32 R13, RZ, RZ, RZ ;  /* 0x000000ffff0d7224 */ /* 0x000fce00078e00ff */
[----:B------:R-:W-:-:S07]  /*17960*/  LEPC R20, `(.L_x_2032) ;  /* 0x000000001014794e */ /* 0x000fce0000000000 */
[----:B-1----:R-:W-:Y:S05]  /*17970*/  CALL.ABS.NOINC R2 ;  /* 0x0000000002007343 */ /* 0x002fea0003c00000 */
.L_x_2032:
[----:B------:R-:W-:Y:S05]  /*17980*/  BSYNC B6 ;  /* 0x0000000000067941 */ /* 0x000fea0003800000 */
.L_x_2031:
[----:B------:R-:W3:Y:S01]  /*17990*/  LDL.LU R20, [R1+0x18] ;  /* 0x0000180001147983 */ /* 0x000ee20000300800 */
[----:B------:R-:W4:Y:S01]  /*179a0*/  LDC R9, c[0x0][0x448] ;  /* 0x00011200ff097b82 */ /* 0x000f220000000800 */
[----:B------:R-:W-:Y:S01]  /*179b0*/  ULDC.64 UR4, c[0x0][0x2d8] ;  /* 0x0000b60000047ab9 */ /* 0x000fe20000000a00 */
[----:B------:R-:W-:Y:S01]  /*179c0*/  ULDC.64 UR6, c[0x0][0x2e0] ;  /* 0x0000b80000067ab9 */ /* 0x000fe20000000a00 */
[----:B-1----:R-:W3:Y:S01]  /*179d0*/  LDL.LU.64 R2, [R1+0x28] ;  /* 0x0000280001027983 */ /* 0x002ee20000300a00 */
        /* <DEDUP_REMOVED lines=65> */
[----:B-1----:R-:W-:Y:S06]  /*17df0*/  BRA.DIV UR4, `(.L_x_2033) ;  /* 0x0000003604c07947 */ /* 0x002fec000b800000 */
[----:B------:R-:W2:Y:S01]  /*17e00*/  LDL.LU R6, [R1+0x1c] ;  /* 0x00001c0001067983 */ /* 0x000ea20000300800 */
[----:B------:R-:W-:-:S03]  /*17e10*/  IMAD R25, R25, 0xc0, R21 ;  /* 0x000000c019197824 */ /* 0x000fc600078e0215 */
[----:B------:R-:W0:Y:S04]  /*17e20*/  SHFL.IDX PT, R7, R0, RZ, 0x1c1f ;  /* 0x001c1fff00077589 */ /* 0x000e2800000e0000 */
[----:B------:R-:W-:Y:S04]  /*17e30*/  SHFL.IDX PT, R8, R2, RZ, 0x1c1f ;  /* 0x001c1fff02087589 */ /* 0x000fe800000e0000 */
[----:B------:R-:W-:Y:S01]  /*17e40*/  SHFL.IDX PT, R2, R2, 0x1, 0x1c1f ;  /* 0x003c1f0002027f89 */ /* 0x000fe200000e0000 */
[----:B--2---:R-:W-:-:S03]  /*17e50*/  IMAD R5, R6, R9, RZ ;  /* 0x0000000906057224 */ /* 0x004fc600078e02ff */
[----:B------:R-:W1:Y:S02]  /*17e60*/  SHFL.IDX PT, R6, R4, RZ, 0x1c1f ;  /* 0x001c1fff04067589 */ /* 0x000e6400000e0000 */
[----:B------:R-:W-:-:S13]  /*17e70*/  ISETP.GE.AND P1, PT, R25, R5, PT ;  /* 0x000000051900720c */ /* 0x000fda0003f26270 */
[----:B0-----:R-:W-:-:S05]  /*17e80*/  @!P1 IADD3 R7, P2, R20, R7, RZ ;  /* 0x0000000714079210 */ /* 0x001fca0007f5e0ff */
[----:B-1----:R-:W-:-:S05]  /*17e90*/  @!P1 IMAD.X R6, RZ, RZ, R6, P2 ;  /* 0x000000ffff069224 */ /* 0x002fca00010e0606 */
[----:B------:R-:W-:-:S04]  /*17ea0*/  @!P1 LOP3.LUT R7, R7, R6, RZ, 0x3c, !PT ;  /* 0x0000000607079212 */ /* 0x000fc800078e3cff */
[----:B------:R-:W-:-:S04]  /*17eb0*/  @!P1 LOP3.LUT R6, R7, R6, RZ, 0x3c, !PT ;  /* 0x0000000607069212 */ /* 0x000fc800078e3cff */
[----:B------:R-:W-:-:S05]  /*17ec0*/  @!P1 LOP3.LUT R7, R7, R6, RZ, 0x3c, !PT ;  /* 0x0000000607079212 */ /* 0x000fca00078e3cff */
[----:B-----5:R0:W-:Y:S02]  /*17ed0*/  @!P1 LDGSTS.E.BYPASS.LTC128B.128 [R10+0xb000], desc[UR40][R6.64], !P0 ;  /* 0x0b000000060a9fae */ /* 0x0201e4000c101d68 */
[----:B0-----:R-:W-:Y:S02]  /*17ee0*/  VIADD R6, R25, 0x20 ;  /* 0x0000002019067836 */ /* 0x001fe40000000000 */
[----:B------:R-:W0:Y:S03]  /*17ef0*/  SHFL.IDX PT, R7, R0, 0x1, 0x1c1f ;  /* 0x003c1f0000077f89 */ /* 0x000e2600000e0000 */
[----:B------:R-:W-:Y:S02]  /*17f00*/  ISETP.GE.AND P1, PT, R6, R5, PT ;  /* 0x000000050600720c */ /* 0x000fe40003f26270 */
[----:B------:R-:W1:Y:S11]  /*17f10*/  SHFL.IDX PT, R6, R4, 0x1, 0x1c1f ;  /* 0x003c1f0004067f89 */ /* 0x000e7600000e0000 */
[----:B0-----:R-:W-:-:S05]  /*17f20*/  @!P1 IADD3 R7, P2, R20, R7, RZ ;  /* 0x0000000714079210 */ /* 0x001fca0007f5e0ff */
[----:B-1----:R-:W-:-:S05]  /*17f30*/  @!P1 IMAD.X R6, RZ, RZ, R6, P2 ;  /* 0x000000ffff069224 */ /* 0x002fca00010e0606 */
[----:B------:R-:W-:-:S04]  /*17f40*/  @!P1 LOP3.LUT R7, R7, R6, RZ, 0x3c, !PT ;  /* 0x0000000607079212 */ /* 0x000fc800078e3cff */
[----:B------:R-:W-:-:S04]  /*17f50*/  @!P1 LOP3.LUT R6, R7, R6, RZ, 0x3c, !PT ;  /* 0x0000000607069212 */ /* 0x000fc800078e3cff */
[----:B------:R-:W-:-:S05]  /*17f60*/  @!P1 LOP3.LUT R7, R7, R6, RZ, 0x3c, !PT ;  /* 0x0000000607079212 */ /* 0x000fca00078e3cff */
[----:B------:R0:W-:Y:S02]  /*17f70*/  @!P1 LDGSTS.E.BYPASS.LTC128B.128 [R10+0xb800], desc[UR40][R6.64], !P0 ;  /* 0x0b800000060a9fae */ /* 0x0001e4000c101d68 */
[----:B0-----:R-:W-:Y:S02]  /*17f80*/  VIADD R6, R25, 0x40 ;  /* 0x0000004019067836 */ /* 0x001fe40000000000 */
[----:B------:R-:W0:Y:S03]  /*17f90*/  SHFL.IDX PT, R7, R0, 0x2, 0x1c1f ;  /* 0x005c1f0000077f89 */ /* 0x000e2600000e0000 */
[----:B------:R-:W-:Y:S02]  /*17fa0*/  ISETP.GE.AND P1, PT, R6, R5, PT ;  /* 0x000000050600720c */ /* 0x000fe40003f26270 */
[----:B------:R-:W1:Y:S04]  /*17fb0*/  SHFL.IDX PT, R6, R4, 0x2, 0x1c1f ;  /* 0x005c1f0004067f89 */ /* 0x000e6800000e0000 */
[----:B------:R-:W-:Y:S07]  /*17fc0*/  SHFL.IDX PT, R4, R4, 0x3, 0x1c1f ;  /* 0x007c1f0004047f89 */ /* 0x000fee00000e0000 */
[----:B0-----:R-:W-:-:S05]  /*17fd0*/  @!P1 IADD3 R7, P2, R20, R7, RZ ;  /* 0x0000000714079210 */ /* 0x001fca0007f5e0ff */
[----:B-1----:R-:W-:-:S05]  /*17fe0*/  @!P1 IMAD.X R6, RZ, RZ, R6, P2 ;  /* 0x000000ffff069224 */ /* 0x002fca00010e0606 */
[----:B------:R-:W-:-:S04]  /*17ff0*/  @!P1 LOP3.LUT R7, R7, R6, RZ, 0x3c, !PT ;  /* 0x0000000607079212 */ /* 0x000fc800078e3cff */
[----:B------:R-:W-:-:S04]  /*18000*/  @!P1 LOP3.LUT R6, R7, R6, RZ, 0x3c, !PT ;  /* 0x0000000607069212 */ /* 0x000fc800078e3cff */
[----:B------:R-:W-:-:S05]  /*18010*/  @!P1 LOP3.LUT R7, R7, R6, RZ, 0x3c, !PT ;  /* 0x0000000607079212 */ /* 0x000fca00078e3cff */
[----:B------:R0:W-:Y:S04]  /*18020*/  @!P1 LDGSTS.E.BYPASS.LTC128B.128 [R10+0xc000], desc[UR40][R6.64], !P0 ;  /* 0x0c000000060a9fae */ /* 0x0001e8000c101d68 */
[----:B0-----:R0:W1:Y:S02]  /*18030*/  SHFL.IDX PT, R6, R0, 0x3, 0x1c1f ;  /* 0x007c1f0000067f89 */ /* 0x00106400000e0000 */
[----:B0-----:R-:W-:-:S05]  /*18040*/  VIADD R0, R25, 0x80 ;  /* 0x0000008019007836 */ /* 0x001fca0000000000 */
[----:B------:R-:W-:Y:S01]  /*18050*/  ISETP.GE.AND P2, PT, R0, R5, PT ;  /* 0x000000050000720c */ /* 0x000fe20003f46270 */
[----:B------:R-:W-:-:S05]  /*18060*/  VIADD R0, R25, 0x60 ;  /* 0x0000006019007836 */ /* 0x000fca0000000000 */
[----:B------:R-:W-:Y:S02]  /*18070*/  ISETP.GE.AND P1, PT, R0, R5, PT ;  /* 0x000000050000720c */ /* 0x000fe40003f26270 */
[----:B------:R-:W0:Y:S04]  /*18080*/  SHFL.IDX PT, R0, R3, RZ, 0x1c1f ;  /* 0x001c1fff03007589 */ /* 0x000e2800000e0000 */
[----:B------:R-:W2:Y:S07]  /*18090*/  SHFL.IDX PT, R3, R3, 0x1, 0x1c1f ;  /* 0x003c1f0003037f89 */ /* 0x000eae00000e0000 */
[----:B-1----:R-:W-:-:S05]  /*180a0*/  @!P1 IADD3 R6, P3, R20, R6, RZ ;  /* 0x0000000614069210 */ /* 0x002fca0007f7e0ff */
[----:B------:R-:W-:-:S04]  /*180b0*/  @!P1 IMAD.X R4, RZ, RZ, R4, P3 ;  /* 0x000000ffff049224 */ /* 0x000fc800018e0604 */
[----:B------:R-:W-:-:S05]  /*180c0*/  @!P1 IMAD.MOV.U32 R7, RZ, RZ, R4 ;  /* 0x000000ffff079224 */ /* 0x000fca00078e0004 */
[----:B------:R1:W-:Y:S02]  /*180d0*/  @!P1 LDGSTS.E.BYPASS.LTC128B.128 [R10+0xc800], desc[UR40][R6.64], !P0 ;  /* 0x0c800000060a9fae */ /* 0x0003e4000c101d68 */
[----:B-1----:R-:W-:-:S05]  /*180e0*/  @!P2 IADD3 R6, P1, R20, R8, RZ ;  /* 0x000000081406a210 */ /* 0x002fca0007f3e0ff */
[----:B0-----:R-:W-:-:S04]  /*180f0*/  @!P2 IMAD.X R0, RZ, RZ, R0, P1 ;  /* 0x000000ffff00a224 */ /* 0x001fc800008e0600 */
[----:B------:R-:W-:-:S05]  /*18100*/  @!P2 IMAD.MOV.U32 R7, RZ, RZ, R0 ;  /* 0x000000ffff07a224 */ /* 0x000fca00078e0000 */
[----:B--2---:R0:W-:Y:S02]  /*18110*/  @!P2 LDGSTS.E.BYPASS.LTC128B.128 [R10+0xd000], desc[UR40][R6.64], !P0 ;  /* 0x0d000000060aafae */ /* 0x0041e4000c101d68 */
.L_x_2142:
        /* <DEDUP_REMOVED lines=10> */
.L_x_2034:
[----:B------:R-:W-:Y:S02]  /*181c0*/  PLOP3.LUT P1, PT, P1, P0, PT, 0xa2, 0x0 ;  /* 0x000000000000781c */ /* 0x000fe40000f21472 */
[----:B------:R-:W-:-:S08]  /*181d0*/  @P0 R2UR P1, UR4, R18 ;  /* 0x00000000120402ca */ /* 0x000fd00000020000 */
[----:B------:R-:W-:-:S05]  /*181e0*/  @P0 PLOP3.LUT P0, PT, P1, PT, PT, 0x80, 0x0 ;  /* 0x000000000000081c */ /* 0x000fca0000f0f070 */
[----:B------:R-:W-:Y:S01]  /*181f0*/  @!P1 SYNCS.ARRIVE.TRANS64.RED.A0T1 RZ, [UR4+0x13200], RZ ;  /* 0x013200ffffff99a7 */ /* 0x000fe20008200404 */
[----:B------:R-:W-:Y:S07]  /*18200*/  @!P1 ARRIVES.LDGSTSBAR.64.TRANSCNT [UR4+0x13200] ;  /* 0x01320000ff0099b0 */ /* 0x000fee0008000a84 */
[----:B------:R-:W-:Y:S05]  /*18210*/  @P0 BRA.U.ANY `(.L_x_2034) ;  /* 0xfffffffd00e80947 */ /* 0x000fea000393ffff */
[----:B-1----:R-:W2:Y:S02]  /*18220*/  LDL.LU R2, [R1+0x40] ;  /* 0x0000400001027983 */ /* 0x002ea40000300800 */
        /* <DEDUP_REMOVED lines=9> */
[----:B------:R-:W2:Y:S03]  /*182c0*/  SYNCS.PHASECHK.TRANS64.TRYWAIT P0, [R18+URZ+0x13220], R3 ;  /* 0x01322003120075a7 */ /* 0x000ea6000800017f */
[----:B-12---:R-:W-:Y:S05]  /*182d0*/  @!P0 BRA `(.L_x_2036) ;  /* 0x0000003800708947 */ /* 0x006fea0003800000 */
.L_x_2143:
[----:B------:R-:W-:Y:S05]  /*182e0*/  BSYNC B0 ;  /* 0x0000000000007941 */ /* 0x000fea0003800000 */
.L_x_2035:
[----:B------:R-:W2:Y:S04]  /*182f0*/  LDL.LU R0, [R1+0x24] ;  /* 0x0000240001007983 */ /* 0x000ea80000300800 */
[----:B------:R-:W3:Y:S01]  /*18300*/  LDL R2, [R1] ;  /* 0x0000000001027983 */ /* 0x000ee20000100800 */
[----:B--2---:R-:W-:-:S05]  /*18310*/  VIADD R0, R0, 0xfffffffe ;  /* 0xfffffffe00007836 */ /* 0x004fca0000000000 */
[----:B---3--:R-:W-:-:S13]  /*18320*/  ISETP.GE.AND P0, PT, R0, R2, PT ;  /* 0x000000020000720c */ /* 0x008fda0003f06270 */
[----:B------:R-:W-:Y:S05]  /*18330*/  @!P0 BRA `(.L_x_2037) ;  /* 0x0000000800f08947 */ /* 0x000fea0003800000 */
[----:B0-----:R-:W-:Y:S02]  /*18340*/  IMAD.MOV.U32 R6, RZ, RZ, R19 ;  /* 0x000000ffff067224 */ /* 0x001fe400078e0013 */
[----:B------:R-:W-:-:S07]  /*18350*/  IMAD.MOV.U32 R7, RZ, RZ, R28 ;  /* 0x000000ffff077224 */ /* 0x000fce00078e001c */
.L_x_2057:
        /* <DEDUP_REMOVED lines=14> */
[----:B------:R-:W2:Y:S01]  /*18440*/  LDL R5, [R1+0x4] ;  /* 0x0000040001057983 */ /* 0x000ea20000100800 */
[----:B------:R-:W0:Y:S01]  /*18450*/  LDC R8, c[0x0][0x43c] ;  /* 0x00010f00ff087b82 */ /* 0x000e220000000800 */
[----:B------:R-:W-:Y:S01]  /*18460*/  ULDC.64 UR6, c[0x0][0x428] ;  /* 0x00010a0000067ab9 */ /* 0x000fe20000000a00 */
[----:B0-----:R-:W-:-:S13]  /*18470*/  ISETP.NE.AND P0, PT, R8, 0x1, PT ;  /* 0x000000010800780c */ /* 0x001fda0003f05270 */
[----:B-1----:R-:W0:Y:S02]  /*18480*/  @P0 LDC.64 R2, c[0x0][0x440] ;  /* 0x00011000ff020b82 */ /* 0x002e240000000a00 */
        /* <DEDUP_REMOVED lines=13> */
.L_x_2040:
        /* <DEDUP_REMOVED lines=8> */
.L_x_2144:
[----:B------:R-:W-:Y:S05]  /*185e0*/  BSYNC B1 ;  /* 0x0000000000017941 */ /* 0x000fea0003800000 */
.L_x_2041:
        /* <DEDUP_REMOVED lines=9> */
.L_x_2044:
[----:B------:R-:W-:Y:S05]  /*18680*/  BSYNC B1 ;  /* 0x0000000000017941 */ /* 0x000fea0003800000 */
.L_x_2043:
        /* <DEDUP_REMOVED lines=12> */
.L_x_2045:
        /* <DEDUP_REMOVED lines=13> */
.L_x_2145:
[----:B------:R-:W-:Y:S05]  /*18820*/  BSYNC B1 ;  /* 0x0000000000017941 */ /* 0x000fea0003800000 */
.L_x_2046:
        /* <DEDUP_REMOVED lines=11> */
.L_x_2049:
[----:B------:R-:W-:Y:S05]  /*188e0*/  BSYNC B1 ;  /* 0x0000000000017941 */ /* 0x000fea0003800000 */
.L_x_2048:
        /* <DEDUP_REMOVED lines=8> */
.L_x_2050:
        /* <DEDUP_REMOVED lines=10> */
.L_x_2039:
[----:B------:R-:W-:Y:S05]  /*18a10*/  BSYNC B0 ;  /* 0x0000000000007941 */ /* 0x000fea0003800000 */
.L_x_2038:
[----:B-1----:R-:W2:Y:S02]  /*18a20*/  LDL R3, [R1+0x44] ;  /* 0x0000440001037983 */ /* 0x002ea40000100800 */
[----:B--2---:R-:W-:-:S13]  /*18a30*/  ISETP.NE.AND P0, PT, R3, 0x3, PT ;  /* 0x000000030300780c */ /* 0x004fda0003f05270 */
[----:B------:R-:W-:Y:S05]  /*18a40*/  @!P0 BRA `(.L_x_2051) ;  /* 0x0000000000048947 */ /* 0x000fea0003800000 */
[----:B------:R-:W-:Y:S01]  /*18a50*/  BPT.TRAP 0x1 ;  /* 0x000000040000795c */ /* 0x000fe20000300000 */
.L_x_2051:
        /* <DEDUP_REMOVED lines=8> */
.L_x_2146:
[----:B------:R-:W-:Y:S05]  /*18ae0*/  BSYNC B0 ;  /* 0x0000000000007941 */ /* 0x000fea0003800000 */
.L_x_2052:
[----:B------:R-:W-:Y:S05]  /*18af0*/  @!P1 BRA `(.L_x_2054) ;  /* 0x0000000000049947 */ /* 0x000fea0003800000 */
[----:B------:R-:W-:Y:S01]  /*18b00*/  BPT.TRAP 0x1 ;  /* 0x000000040000795c */ /* 0x000fe20000300000 */
.L_x_2054:
[----:B0-----:R-:W-:Y:S01]  /*18b10*/  SHF.L.U32 R2, R7, 0x1f, RZ ;  /* 0x0000001f07027819 */ /* 0x001fe200000006ff */
[----:B------:R-:W-:-:S03]  /*18b20*/  IMAD R10, R6, 0x2800, RZ ;  /* 0x00002800060a7824 */ /* 0x000fc600078e02ff */
[----:B------:R-:W0:Y:S02]  /*18b30*/  SYNCS.PHASECHK.TRANS64.TRYWAIT P0, [R3+URZ+0x13260], R2 ;  /* 0x01326002030075a7 */ /* 0x000e24000800017f */
[----:B0-----:R-:W-:Y:S05]  /*18b40*/  @!P0 BRA `(.L_x_2055) ;  /* 0x0000003000a48947 */ /* 0x001fea0003800000 */
.L_x_2147:
[----:B------:R-:W0:Y:S04]  /*18b50*/  LDL R4, [R1+0x10] ;  /* 0x0000100001047983 */ /* 0x000e280000100800 */
[----:B------:R-:W2:Y:S01]  /*18b60*/  LDL R11, [R1+0xc] ;  /* 0x00000c00010b7983 */ /* 0x000ea20000100800 */
        /* <DEDUP_REMOVED lines=43> */
.L_x_2056:
        /* <DEDUP_REMOVED lines=14> */
.L_x_2037:
[----:B------:R-:W1:Y:S02]  /*18f00*/  S2R R2, SR_TID.X ;  /* 0x0000000000027919 */ /* 0x000e640000002100 */
[----:B-1----:R-:W-:Y:S02]  /*18f10*/  LOP3.LUT R3, R2, 0x7f, RZ, 0xc0, !PT ;  /* 0x0000007f02037812 */ /* 0x002fe400078ec0ff */
[----:B------:R-:W2:Y:S01]  /*18f20*/  LDL R2, [R1+0x44] ;  /* 0x0000440001027983 */ /* 0x000ea20000100800 */
[----:B------:R-:W-:Y:S01]  /*18f30*/  BSSY B0, `(.L_x_2058) ;  /* 0x0000010000007945 */ /* 0x000fe20003800000 */
[----:B------:R-:W-:Y:S02]  /*18f40*/  ISETP.NE.AND P0, PT, R3, RZ, PT ;  /* 0x000000ff0300720c */ /* 0x000fe40003f05270 */
[----:B--2---:R-:W-:-:S11]  /*18f50*/  ISETP.NE.AND P2, PT, R2, 0x3, PT ;  /* 0x000000030200780c */ /* 0x004fd60003f45270 */
        /* <DEDUP_REMOVED lines=10> */
[----:B0-----:R-:W0:Y:S01]  /*19000*/  POPC R7, R4 ;  /* 0x0000000400077309 */ /* 0x001e220000000000 */
[----:B--2---:R-:W0:Y:S02]  /*19010*/  SHFL.IDX PT, R0, R3, R0, 0x1f ;  /* 0x00001f0003007589 */ /* 0x004e2400000e0000 */
[----:B0-----:R-:W-:-:S07]  /*19020*/  IADD3 R24, R0, UR36, R7 ;  /* 0x0000002400187c10 */ /* 0x001fce000fffe007 */
.L_x_2059:
[----:B------:R-:W-:Y:S05]  /*19030*/  BSYNC B0 ;  /* 0x0000000000007941 */ /* 0x000fea0003800000 */
.L_x_2058:
[----:B------:R-:W-:Y:S05]  /*19040*/  @!P2 BRA `(.L_x_2060) ;  /* 0x000000000004a947 */ /* 0x000fea0003800000 */
[----:B------:R-:W-:Y:S01]  /*19050*/  BPT.TRAP 0x1 ;  /* 0x000000040000795c */ /* 0x000fe20000300000 */
.L_x_2060:
[----:B------:R-:W2:Y:S01]  /*19060*/  LDL R2, [R1+0x20] ;  /* 0x0000200001027983 */ /* 0x000ea20000100800 */
[----:B------:R-:W-:Y:S01]  /*19070*/  LOP3.LUT R0, R28, 0x1, RZ, 0x3c, !PT ;  /* 0x000000011c007812 */ /* 0x000fe200078e3cff */
[----:B------:R-:W-:Y:S01]  /*19080*/  IMAD R3, R19, 0x8, R18 ;  /* 0x0000000813037824 */ /* 0x000fe200078e0212 */
[----:B------:R-:W-:Y:S02]  /*19090*/  BSSY B0, `(.L_x_2061) ;  /* 0x0000005000007945 */ /* 0x000fe40003800000 */
[----:B------:R-:W-:-:S04]  /*190a0*/  SHF.L.U32 R0, R0, 0x1f, RZ ;  /* 0x0000001f00007819 */ /* 0x000fc800000006ff */
[----:B------:R-:W1:Y:S01]  /*190b0*/  SYNCS.PHASECHK.TRANS64.TRYWAIT P1, [R3+URZ+0x13270], R0 ;  /* 0x01327000030075a7 */ /* 0x000e62000802017f */
[----:B--2---:R-:W-:Y:S01]  /*190c0*/  ISETP.NE.AND P2, PT, R2, 0x3, PT ;  /* 0x000000030200780c */ /* 0x004fe20003f45270 */
[----:B-1----:R-:W-:-:S12]  /*190d0*/  @!P1 BRA `(.L_x_2062) ;  /* 0x0000002c00549947 */ /* 0x002fd80003800000 */
.L_x_2148:
[----:B------:R-:W-:Y:S05]  /*190e0*/  BSYNC B0 ;  /* 0x0000000000007941 */ /* 0x000fea0003800000 */
.L_x_2061:
[----:B------:R-:W-:Y:S05]  /*190f0*/  @!P2 BRA `(.L_x_2063) ;  /* 0x000000000004a947 */ /* 0x000fea0003800000 */
[----:B------:R-:W-:Y:S01]  /*19100*/  BPT.TRAP 0x1 ;  /* 0x000000040000795c */ /* 0x000fe20000300000 */
.L_x_2063:
[----:B-1----:R-:W-:-:S04]  /*19110*/  SHF.L.U32 R0, R28, 0x1f, RZ ;  /* 0x0000001f1c007819 */ /* 0x002fc800000006ff */
[----:B------:R-:W1:Y:S02]  /*19120*/  SYNCS.PHASECHK.TRANS64.TRYWAIT P1, [R3+URZ+0x13260], R0 ;  /* 0x01326000030075a7 */ /* 0x000e64000802017f */
[----:B-1----:R-:W-:Y:S05]  /*19130*/  @!P1 BRA `(.L_x_2064) ;  /* 0x0000002c00509947 */ /* 0x002fea0003800000 */
.L_x_2149:
[----:B------:R-:W2:Y:S04]  /*19140*/  LDL R4, [R1+0x10] ;  /* 0x0000100001047983 */ /* 0x000ea80000100800 */
[----:B0-----:R-:W3:Y:S01]  /*19150*/  LDL R10, [R1+0xc] ;  /* 0x00000c00010a7983 */ /* 0x001ee20000100800 */
[----:B------:R-:W-:Y:S01]  /*19160*/  IMAD R2, R19, 0x2800, RZ ;  /* 0x0000280013027824 */ /* 0x000fe200078e02ff */
[----:B------:R-:W-:Y:S05]  /*19170*/  WARPSYNC.ALL ;  /* 0x0000000000007948 */ /* 0x000fea0003800000 */
[----:B--2---:R-:W-:-:S02]  /*19180*/  LOP3.LUT R5, R2, R4, RZ, 0xfc, !PT ;  /* 0x0000000402057212 */ /* 0x004fc400078efcff */
[----:B---3--:R-:W-:-:S03]  /*19190*/  LOP3.LUT R2, R2, R10, RZ, 0xfc, !PT ;  /* 0x0000000a02027212 */ /* 0x008fc600078efcff */
[C---:B-1----:R-:W-:Y:S02]  /*191a0*/  IMAD.IADD R0, R18.reuse, 0x1, R5 ;  /* 0x0000000112007824 */ /* 0x042fe400078e0205 */
        /* <DEDUP_REMOVED lines=39> */
.L_x_2065:
        /* <DEDUP_REMOVED lines=10> */
.L_x_2014:
[----:B------:R-:W-:-:S13]  /*194c0*/  LOP3.LUT P0, RZ, R22, 0x2, RZ, 0xc0, !PT ;  /* 0x0000000216ff7812 */ /* 0x000fda000780c0ff */
[----:B------:R-:W-:Y:S05]  /*194d0*/  @!P0 BRA `(.L_x_2066) ;  /* 0x0000000000248947 */ /* 0x000fea0003800000 */
[----:B------:R-:W-:Y:S05]  /*194e0*/  WARPSYNC.ALL ;  /* 0x0000000000007948 */ /* 0x000fea0003800000 */
[----:B------:R-:W1:Y:S08]  /*194f0*/  S2UR UR5, SR_CgaCtaId ;  /* 0x00000000000579c3 */ /* 0x000e700000008800 */
[----:B------:R-:W-:Y:S06]  /*19500*/  BAR.SYNC.DEFER_BLOCKING 0x5, 0x200 ;  /* 0x0148000000007b1d */ /* 0x000fec0000010000 */
[----:B------:R-:W-:-:S02]  /*19510*/  UMOV UR4, 0x400 ;  /* 0x0000040000047882 */ /* 0x000fc40000000000 */
[----:B-1----:R-:W-:-:S06]  /*19520*/  ULEA UR4, UR5, UR4, 0x18 ;  /* 0x0000000405047291 */ /* 0x002fcc000f8ec03f */
[----:B------:R-:W-:-:S05]  /*19530*/  IMAD.U32 R18, RZ, RZ, UR4 ;  /* 0x00000004ff127e24 */ /* 0x000fca000f8e00ff */
[----:B------:R1:W3:Y:S01]  /*19540*/  LDS.128 R24, [R18+0x132d0] ;  /* 0x0132d00012187984 */ /* 0x0002e20000000c00 */
[----:B------:R-:W-:Y:S06]  /*19550*/  BAR.ARV 0x4, 0x200 ;  /* 0x0108000000007b1d */ /* 0x000fec0000002000 */
[----:B------:R-:W-:Y:S05]  /*19560*/  BRA `(.L_x_2067) ;  /* 0x0000000c00d87947 */ /* 0x000fea0003800000 */
.L_x_2066:
        /* <DEDUP_REMOVED lines=9> */
[----:B------:R-:W1:Y:S01]  /*19600*/  @!P1 LDC.64 R4, c[0x0][0xc78] ;  /* 0x00031e00ff049b82 */ /* 0x000e620000000a00 */
[----:B0-----:R-:W-:-:S05]  /*19610*/  @!P1 IMAD.WIDE R2, R9, 0x4, R2 ;  /* 0x0000000409029825 */ /* 0x001fca00078e0202 */
[----:B------:R1:W3:Y:S02]  /*19620*/  @!P1 LDG.E R7, desc[UR40][R2.64] ;  /* 0x0000002802079981 */ /* 0x0002e4000c1e1900 */
[----:B-1----:R-:W-:-:S05]  /*19630*/  @!P1 IMAD.WIDE R2, R9, 0x4, R4 ;  /* 0x0000000409029825 */ /* 0x002fca00078e0204 */
[----:B------:R-:W4:Y:S01]  /*19640*/  @!P1 LDG.E R4, desc[UR40][R2.64] ;  /* 0x0000002802049981 */ /* 0x000f22000c1e1900 */
        /* <DEDUP_REMOVED lines=10> */
[----:B----4-:R-:W-:Y:S01]  /*196f0*/  @!P1 IMAD.MOV.U32 R5, RZ, RZ, R4 ;  /* 0x000000ffff059224 */ /* 0x010fe200078e0004 */
        /* <DEDUP_REMOVED lines=17> */
[----:B------:R0:W1:Y:S02]  /*19810*/  SHFL.IDX PT, R14, R2, 0x1f, 0x1f ;  /* 0x03e01f00020e7f89 */ /* 0x00006400000e0000 */
.L_x_2159:
[----:B------:R-:W-:Y:S02]  /*19820*/  ULDC UR4, c[0x0][0xc38] ;  /* 0x00030e0000047ab9 */ /* 0x000fe40000000800 */
[----:B------:R-:W-:-:S04]  /*19830*/  IMAD.U32 R4, RZ, RZ, UR4 ;  /* 0x00000004ff047e24 */ /* 0x000fc8000f8e00ff */
[----:B-1----:R-:W-:-:S04]  /*19840*/  IMAD R3, R14, R4, RZ ;  /* 0x000000040e037224 */ /* 0x002fc800078e02ff */
[----:B------:R-:W-:-:S05]  /*19850*/  IMAD.IADD R6, R6, 0x1, R3 ;  /* 0x0000000106067824 */ /* 0x000fca00078e0203 */
[----:B------:R-:W-:-:S13]  /*19860*/  ISETP.GT.AND P6, PT, R6, R0, PT ;  /* 0x000000000600720c */ /* 0x000fda0003fc4270 */
[----:B------:R-:W-:Y:S05]  /*19870*/  @P6 BRA `(.L_x_2069) ;  /* 0x0000000000a46947 */ /* 0x000fea0003800000 */
.L_x_2072:
        /* <DEDUP_REMOVED lines=11> */
[----:B------:R0:W3:Y:S01]  /*19930*/  @!P6 LDG.E R25, desc[UR40][R2.64] ;  /* 0x000000280219e981 */ /* 0x0000e2000c1e1900 */
[----:B------:R-:W-:Y:S01]  /*19940*/  IMAD.MOV.U32 R5, RZ, RZ, RZ ;  /* 0x000000ffff057224 */ /* 0x000fe200078e00ff */
[----:B0-----:R-:W0:Y:S02]  /*19950*/  @!P6 LDC.64 R2, c[0x0][0xc78] ;  /* 0x00031e00ff02eb82 */ /* 0x001e240000000a00 */
[----:B0-----:R-:W-:-:S05]  /*19960*/  @!P6 IMAD.WIDE R2, R4, 0x4, R2 ;  /* 0x000000040402e825 */ /* 0x001fca00078e0202 */
[----:B------:R-:W3:Y:S01]  /*19970*/  @!P6 LDG.E R5, desc[UR40][R2.64] ;  /* 0x000000280205e981 */ /* 0x000ee2000c1e1900 */
[----:B------:R-:W-:Y:S01]  /*19980*/  UMOV UR4, 0xffffffff ;  /* 0xffffffff00047882 */ /* 0x000fe20000000000 */
[----:B---3--:R-:W-:Y:S02]  /*19990*/  IMAD R2, R5, R25, RZ ;  /* 0x0000001905027224 */ /* 0x008fe400078e02ff */
        /* <DEDUP_REMOVED lines=17> */
.L_x_2167:
[----:B------:R-:W-:Y:S02]  /*19ab0*/  ULDC UR4, c[0x0][0xc38] ;  /* 0x00030e0000047ab9 */ /* 0x000fe40000000800 */
[----:B------:R-:W-:-:S04]  /*19ac0*/  IMAD.U32 R4, RZ, RZ, UR4 ;  /* 0x00000004ff047e24 */ /* 0x000fc8000f8e00ff */
[----:B-1----:R-:W-:-:S04]  /*19ad0*/  IMAD R3, R14, R4, RZ ;  /* 0x000000040e037224 */ /* 0x002fc800078e02ff */
[----:B------:R-:W-:-:S05]  /*19ae0*/  IMAD.IADD R6, R3, 0x1, R6 ;  /* 0x0000000103067824 */ /* 0x000fca00078e0206 */
[----:B------:R-:W-:-:S13]  /*19af0*/  ISETP.GT.AND P6, PT, R6, R0, PT ;  /* 0x000000000600720c */ /* 0x000fda0003fc4270 */
[----:B------:R-:W-:Y:S05]  /*19b00*/  @!P6 BRA `(.L_x_2072) ;  /* 0xfffffffc005ce947 */ /* 0x000fea000383ffff */
.L_x_2069:
[----:B------:R-:W-:Y:S01]  /*19b10*/  IMAD.IADD R6, R6, 0x1, -R3 ;  /* 0x0000000106067824 */ /* 0x000fe200078e0a03 */
[----:B------:R-:W-:-:S03]  /*19b20*/  UMOV UR4, 0xffffffff ;  /* 0xffffffff00047882 */ /* 0x000fc60000000000 */
[----:B------:R-:W-:-:S05]  /*19b30*/  IMAD R3, R2, R4, R6 ;  /* 0x0000000402037224 */ /* 0x000fca00078e0206 */
[----:B------:R-:W-:Y:S01]  /*19b40*/  ISETP.GT.AND P6, PT, R3, R0, PT ;  /* 0x000000000300720c */ /* 0x000fe20003fc4270 */
[----:B------:R-:W-:-:S12]  /*19b50*/  BRA.DIV UR4, `(.L_x_2073) ;  /* 0x0000002a04d87947 */ /* 0x000fd8000b800000 */
[----:B------:R-:W-:-:S04]  /*19b60*/  VOTE.ANY R3, PT, !P6 ;  /* 0x0000000000037806 */ /* 0x000fc800070e0100 */
[----:B------:R-:W1:Y:S02]  /*19b70*/  POPC R7, R3 ;  /* 0x0000000300077309 */ /* 0x000e640000000000 */
[----:B-1----:R1:W3:Y:S01]  /*19b80*/  SHFL.IDX PT, R25, R25, R7, 0x1f ;  /* 0x00001f0719197589 */ /* 0x0022e200000e0000 */
[----:B------:R-:W-:-:S03]  /*19b90*/  IMAD.IADD R27, R7, 0x1, R27 ;  /* 0x00000001071b7824 */ /* 0x000fc600078e021b */
[----:B------:R1:W4:Y:S04]  /*19ba0*/  SHFL.IDX PT, R5, R5, R7, 0x1f ;  /* 0x00001f0705057589 */ /* 0x00032800000e0000 */
.L_x_2172:
[----:B------:R-:W-:-:S13]  /*19bb0*/  ISETP.NE.AND P0, PT, R3, RZ, PT ;  /* 0x000000ff0300720c */ /* 0x000fda0003f05270 */
[----:B------:R-:W-:Y:S05]  /*19bc0*/  @!P0 BRA `(.L_x_2074) ;  /* 0x0000000000108947 */ /* 0x000fea0003800000 */
[----:B------:R-:W-:Y:S01]  /*19bd0*/  UMOV UR4, 0xffffffff ;  /* 0xffffffff00047882 */ /* 0x000fe20000000000 */
[----:B------:R-:W-:Y:S02]  /*19be0*/  VIADD R12, R7, 0xffffffff ;  /* 0xffffffff070c7836 */ /* 0x000fe40000000000 */
[----:B------:R-:W-:Y:S05]  /*19bf0*/  BRA.DIV UR4, `(.L_x_2075) ;  /* 0x0000002e04107947 */ /* 0x000fea000b800000 */
[----:B------:R0:W0:Y:S02]  /*19c00*/  SHFL.IDX PT, R24, R2, R12, 0x1f ;  /* 0x00001f0c02187589 */ /* 0x00002400000e0000 */
.L_x_2074:
        /* <DEDUP_REMOVED lines=9> */
[----:B0-----:R-:W1:Y:S02]  /*19ca0*/  MUFU.RCP R6, R6 ;  /* 0x0000000600067308 */ /* 0x001e640000001000 */
[----:B-1----:R-:W-:-:S06]  /*19cb0*/  VIADD R7, R6, 0xffffffe ;  /* 0x0ffffffe06077836 */ /* 0x002fcc0000000000 */
        /* <DEDUP_REMOVED lines=18> */
[----:B------:R0:W1:Y:S02]  /*19de0*/  F2I.FTZ.U32.TRUNC.NTZ R3, R8 ;  /* 0x0000000800037305 */ /* 0x000064000021f000 */
[----:B0-----:R-:W-:-:S05]  /*19df0*/  IABS R8, R5 ;  /* 0x0000000500087213 */ /* 0x001fca0000000000 */
[----:B------:R-:W-:Y:S02]  /*19e00*/  IMAD.MOV R8, RZ, RZ, -R8 ;  /* 0x000000ffff087224 */ /* 0x000fe400078e0a08 */
[----:B-1----:R-:W-:-:S04]  /*19e10*/  IMAD.MOV R9, RZ, RZ, -R3 ;  /* 0x000000ffff097224 */ /* 0x002fc800078e0a03 */
        /* <DEDUP_REMOVED lines=26> */
.L_x_2076:
[----:B------:R-:W0:Y:S02]  /*19fc0*/  LDC.64 R2, c[0x0][0xc90] ;  /* 0x00032400ff027b82 */ /* 0x000e240000000a00 */
[----:B0-----:R-:W-:-:S05]  /*19fd0*/  IMAD.WIDE R2, R27, 0x4, R2 ;  /* 0x000000041b027825 */ /* 0x001fca00078e0202 */
[----:B------:R-:W3:Y:S02]  /*19fe0*/  LDG.E R6, desc[UR40][R2.64] ;  /* 0x0000002802067981 */ /* 0x000ee4000c1e1900 */
[----:B---3--:R-:W-:-:S05]  /*19ff0*/  IMAD R5, R25, R6, RZ ;  /* 0x0000000619057224 */ /* 0x008fca00078e02ff */
[----:B-1----:R-:W-:-:S04]  /*1a000*/  IABS R7, R5 ;  /* 0x0000000500077213 */ /* 0x002fc80000000000 */
        /* <DEDUP_REMOVED lines=56> */
.L_x_2077:
[----:B------:R-:W-:-:S05]  /*1a390*/  LOP3.LUT R0, RZ, R0, RZ, 0x33, !PT ;  /* 0x00000000ff007212 */ /* 0x000fca00078e33ff */
[----:B------:R-:W-:Y:S01]  /*1a3a0*/  IMAD.IADD R25, R25, 0x1, R0 ;  /* 0x0000000119197824 */ /* 0x000fe200078e0200 */
[----:B------:R-:W-:Y:S06]  /*1a3b0*/  BRA `(.L_x_2078) ;  /* 0x00000000001c7947 */ /* 0x000fec0003800000 */
.L_x_2070:
[----:B------:R-:W-:Y:S01]  /*1a3c0*/  UMOV UR4, URZ ;  /* 0x0000003f00047c82 */ /* 0x000fe20008000000 */
[----:B------:R-:W-:Y:S01]  /*1a3d0*/  UMOV UR5, URZ ;  /* 0x0000003f00057c82 */ /* 0x000fe20008000000 */
[----:B------:R-:W-:Y:S01]  /*1a3e0*/  ULDC UR6, c[0x0][0xc3c] ;  /* 0x00030f0000067ab9 */ /* 0x000fe20000000800 */
[----:B------:R-:W-:Y:S02]  /*1a3f0*/  IMAD.MOV.U32 R24, RZ, RZ, R0 ;  /* 0x000000ffff187224 */ /* 0x000fe400078e0000 */
[----:B------:R-:W-:Y:S02]  /*1a400*/  IMAD.U32 R25, RZ, RZ, UR4 ;  /* 0x00000004ff197e24 */ /* 0x000fe4000f8e00ff */
[----:B------:R-:W-:Y:S02]  /*1a410*/  IMAD.U32 R26, RZ, RZ, UR5 ;  /* 0x00000005ff1a7e24 */ /* 0x000fe4000f8e00ff */
[----:B------:R-:W-:-:S07]  /*1a420*/  IMAD.U32 R27, RZ, RZ, UR6 ;  /* 0x00000006ff1b7e24 */ /* 0x000fce000f8e00ff */
.L_x_2078:
        /* <DEDUP_REMOVED lines=10> */
.L_x_2067:
[----:B------:R-:W-:Y:S02]  /*1a4d0*/  ULDC UR4, c[0x0][0xc3c] ;  /* 0x00030f0000047ab9 */ /* 0x000fe40000000800 */
[----:B---3--:R-:W-:-:S13]  /*1a4e0*/  ISETP.GE.AND P0, PT, R27, UR4, PT ;  /* 0x000000041b007c0c */ /* 0x008fda000bf06270 */
[----:B------:R-:W-:Y:S05]  /*1a4f0*/  @!P0 BRA `(.L_x_2079) ;  /* 0xffffffa800b88947 */ /* 0x000fea000383ffff */
[----:B------:R-:W-:Y:S05]  /*1a500*/  BSYNC B7 ;  /* 0x0000000000077941 */ /* 0x000fea0003800000 */
.L_x_1973:
[----:B-1----:R-:W3:Y:S01]  /*1a510*/  LDL.LU R0, [R1+0x40] ;  /* 0x0000400001007983 */ /* 0x002ee20000300800 */
[----:B------:R-:W-:Y:S01]  /*1a520*/  BSSY B0, `(.L_x_2080) ;  /* 0x000000b000007945 */ /* 0x000fe20003800000 */
[----:B------:R-:W1:Y:S01]  /*1a530*/  S2R R5, SR_CgaCtaId ;  /* 0x0000000000057919 */ /* 0x000e620000008800 */
        /* <DEDUP_REMOVED lines=9> */
.L_x_2175:
[----:B------:R-:W-:Y:S05]  /*1a5d0*/  BSYNC B0 ;  /* 0x0000000000007941 */ /* 0x000fea0003800000 */
.L_x_2080:
[----:B------:R-:W-:-:S03]  /*1a5e0*/  UMOV UR4, 0xffffffff ;  /* 0xffffffff00047882 */ /* 0x000fc60000000000 */
[----:B------:R-:W-:Y:S05]  /*1a5f0*/  BRA.DIV UR4, `(.L_x_2082) ;  /* 0x0000002204cc7947 */ /* 0x000fea000b800000 */
[----:B0-----:R-:W0:Y:S02]  /*1a600*/  S2R R0, SR_TID.X ;  /* 0x0000000000007919 */ /* 0x001e240000002100 */
[----:B0-----:R-:W-:-:S04]  /*1a610*/  SHF.R.U32.HI R0, RZ, 0x5, R0 ;  /* 0x00000005ff007819 */ /* 0x001fc80000011600 */
[----:B------:R-:W-:-:S05]  /*1a620*/  LOP3.LUT R0, R0, 0x3, RZ, 0xc0, !PT ;  /* 0x0000000300007812 */ /* 0x000fca00078ec0ff */
[----:B------:R0:W1:Y:S02]  /*1a630*/  SHFL.IDX PT, R14, R0, RZ, 0x1f ;  /* 0x00001fff000e7589 */ /* 0x00006400000e0000 */
.L_x_2178:
[----:B-1----:R-:W-:-:S13]  /*1a640*/  ISETP.NE.AND P0, PT, R14, RZ, PT ;  /* 0x000000ff0e00720c */ /* 0x002fda0003f05270 */
[----:B------:R-:W-:Y:S05]  /*1a650*/  @P0 BRA `(.L_x_1844) ;  /* 0x0000000000a40947 */ /* 0x000fea0003800000 */
[----:B------:R-:W-:-:S03]  /*1a660*/  UMOV UR4, 0xffffffff ;  /* 0xffffffff00047882 */ /* 0x000fc60000000000 */
[----:B------:R-:W-:Y:S05]  /*1a670*/  BRA.DIV UR4, `(.L_x_2083) ;  /* 0x0000002204e07947 */ /* 0x000fea000b800000 */
[----:B------:R-:W-:-:S13]  /*1a680*/  ELECT P6, URZ, PT ;  /* 0x00000000003f782f */ /* 0x000fda00038c0000 */
.L_x_2181:
[----:B------:R-:W-:Y:S05]  /*1a690*/  @!P6 BRA `(.L_x_1844) ;  /* 0x000000000094e947 */ /* 0x000fea0003800000 */
[----:B0-----:R-:W3:Y:S02]  /*1a6a0*/  LDL.LU R0, [R1+0x3c] ;  /* 0x00003c0001007983 */ /* 0x001ee40000300800 */
[----:B---3--:R-:W-:-:S04]  /*1a6b0*/  LOP3.LUT R0, R0, 0x2, RZ, 0xfc, !PT ;  /* 0x0000000200007812 */ /* 0x008fc800078efcff */
[----:B------:R-:W-:-:S13]  /*1a6c0*/  ISETP.NE.AND P0, PT, R0, 0x3, PT ;  /* 0x000000030000780c */ /* 0x000fda0003f05270 */
[----:B------:R-:W-:Y:S05]  /*1a6d0*/  @!P0 BRA `(.L_x_2084) ;  /* 0x0000000000048947 */ /* 0x000fea0003800000 */
[----:B------:R-:W-:Y:S01]  /*1a6e0*/  BPT.TRAP 0x1 ;  /* 0x000000040000795c */ /* 0x000fe20000300000 */
.L_x_2084:
        /* <DEDUP_REMOVED lines=12> */
.L_x_2182:
[----:B------:R-:W1:Y:S02]  /*1a7b0*/  SYNCS.PHASECHK.TRANS64.TRYWAIT P1, [R9+URZ], R0 ;  /* 0x00000000090075a7 */ /* 0x000e64000802017f */
[----:B-1----:R-:W-:Y:S05]  /*1a7c0*/  @!P1 BRA `(.L_x_2086) ;  /* 0x0000002000c09947 */ /* 0x002fea0003800000 */
.L_x_2183:
[----:B------:R-:W-:Y:S05]  /*1a7d0*/  @!P0 BRA `(.L_x_2087) ;  /* 0x0000000000048947 */ /* 0x000fea0003800000 */
[----:B------:R-:W-:Y:S01]  /*1a7e0*/  BPT.TRAP 0x1 ;  /* 0x000000040000795c */ /* 0x000fe20000300000 */
.L_x_2087:
[----:B------:R-:W-:-:S04]  /*1a7f0*/  IMAD R19, R19, 0x8, R6 ;  /* 0x0000000813137824 */ /* 0x000fc800078e0206 */
[----:B------:R-:W3:Y:S02]  /*1a800*/  SYNCS.PHASECHK.TRANS64.TRYWAIT P1, [R19+URZ+0x13260], R4 ;  /* 0x01326004130075a7 */ /* 0x000ee4000802017f */
[----:B---3--:R-:W-:Y:S05]  /*1a810*/  @!P1 BRA `(.L_x_2088) ;  /* 0x0000002000c09947 */ /* 0x008fea0003800000 */
.L_x_2184:
[----:B------:R-:W-:Y:S05]  /*1a820*/  @!P0 BRA `(.L_x_2089) ;  /* 0x0000000000048947 */ /* 0x000fea0003800000 */
[----:B------:R-:W-:Y:S01]  /*1a830*/  BPT.TRAP 0x1 ;  /* 0x000000040000795c */ /* 0x000fe20000300000 */
.L_x_2089:
[----:B------:R-:W-:-:S04]  /*1a840*/  IMAD R7, R7, 0x8, R6 ;  /* 0x0000000807077824 */ /* 0x000fc800078e0206 */
[----:B------:R-:W4:Y:S02]  /*1a850*/  SYNCS.PHASECHK.TRANS64.TRYWAIT P1, [R7+URZ+0x13260], R0 ;  /* 0x01326000070075a7 */ /* 0x000f24000802017f */
[----:B----4-:R-:W-:Y:S05]  /*1a860*/  @!P1 BRA `(.L_x_2090) ;  /* 0x0000002000c09947 */ /* 0x010fea0003800000 */
.L_x_2185:
[----:B------:R-:W-:Y:S05]  /*1a870*/  @!P0 BRA `(.L_x_2091) ;  /* 0x0000000000048947 */ /* 0x000fea0003800000 */
[----:B------:R-:W-:Y:S01]  /*1a880*/  BPT.TRAP 0x1 ;  /* 0x000000040000795c */ /* 0x000fe20000300000 */
.L_x_2091:
[----:B------:R-:W5:Y:S02]  /*1a890*/  SYNCS.PHASECHK.TRANS64.TRYWAIT P0, [R19+URZ+0x13280], R4 ;  /* 0x01328004130075a7 */ /* 0x000f64000800017f */
[----:B-----5:R-:W-:Y:S05]  /*1a8a0*/  @!P0 BRA `(.L_x_2092) ;  /* 0x0000002000c48947 */ /* 0x020fea0003800000 */
.L_x_2093:
[----:B------:R0:W0:Y:S02]  /*1a8b0*/  SYNCS.PHASECHK.TRANS64.TRYWAIT P0, [R7+URZ+0x13280], R0 ;  /* 0x01328000070075a7 */ /* 0x000024000800017f */
[----:B0-----:R-:W-:Y:S05]  /*1a8c0*/  @!P0 NANOSLEEP.SYNCS 0x989680 ;  /* 0x009896800000895d */ /* 0x001fea0003900000 */
[----:B------:R-:W0:Y:S02]  /*1a8d0*/  @!P0 SYNCS.PHASECHK.TRANS64 P0, [R7+URZ+0x13280], R0 ;  /* 0x01328000070085a7 */ /* 0x000e24000800007f */
[----:B0-----:R-:W-:Y:S05]  /*1a8e0*/  @!P0 BRA `(.L_x_2093) ;  /* 0xfffffffc00f08947 */ /* 0x001fea000383ffff */
.L_x_1844:
[----:B------:R-:W-:Y:S05]  /*1a8f0*/  BSYNC B8 ;  /* 0x0000000000087941 */ /* 0x000fea0003800000 */
.L_x_1841:
[----:B------:R-:W-:Y:S05]  /*1a900*/  EXIT ;  /* 0x000000000000794d */ /* 0x000fea0003800000 */
.L_x_1862:
[----:B0-----:R0:W1:Y:S02]  /*1a910*/  SYNCS.PHASECHK.TRANS64.TRYWAIT P5, [R76+URZ+0x13290], R77 ;  /* 0x0132904d4c0075a7 */ /* 0x00106400080a017f */
[----:B-1----:R-:W-:Y:S05]  /*1a920*/  @!P5 NANOSLEEP.SYNCS 0x989680 ;  /* 0x009896800000d95d */ /* 0x002fea0003900000 */
[----:B------:R-:W1:Y:S02]  /*1a930*/  @!P5 SYNCS.PHASECHK.TRANS64 P5, [R76+URZ+0x13290], R77 ;  /* 0x0132904d4c00d5a7 */ /* 0x000e6400080a007f */
[----:B-1----:R-:W-:Y:S05]  /*1a940*/  @!P5 BRA `(.L_x_1862) ;  /* 0xfffffffc00f0d947 */ /* 0x002fea000383ffff */
[----:B------:R-:W-:Y:S05]  /*1a950*/  BRA `(.L_x_2094) ;  /* 0xfffffe8000247947 */ /* 0x000fea000383ffff */
.L_x_1872:
[----:B0-----:R0:W1:Y:S02]  /*1a960*/  SYNCS.PHASECHK.TRANS64.TRYWAIT P5, [R76+URZ+0x13290], R77 ;  /* 0x0132904d4c0075a7 */ /* 0x00106400080a017f */
[----:B-1----:R-:W-:Y:S05]  /*1a970*/  @!P5 NANOSLEEP.SYNCS 0x989680 ;  /* 0x009896800000d95d */ /* 0x002fea0003900000 */
[----:B------:R-:W1:Y:S02]  /*1a980*/  @!P5 SYNCS.PHASECHK.TRANS64 P5, [R76+URZ+0x13290], R77 ;  /* 0x0132904d4c00d5a7 */ /* 0x000e6400080a007f */
[----:B-1----:R-:W-:Y:S05]  /*1a990*/  @!P5 BRA `(.L_x_1872) ;  /* 0xfffffffc00f0d947 */ /* 0x002fea000383ffff */
[----:B------:R-:W-:Y:S05]  /*1a9a0*/  BRA `(.L_x_2095) ;  /* 0xfffffe9000407947 */ /* 0x000fea000383ffff */
.L_x_1877:
[----:B0-----:R0:W1:Y:S02]  /*1a9b0*/  SYNCS.PHASECHK.TRANS64.TRYWAIT P1, [R76+URZ+0x13290], R77 ;  /* 0x0132904d4c0075a7 */ /* 0x001064000802017f */
[----:B-1----:R-:W-:Y:S05]  /*1a9c0*/  @!P1 NANOSLEEP.SYNCS 0x989680 ;  /* 0x009896800000995d */ /* 0x002fea0003900000 */
[----:B------:R-:W1:Y:S02]  /*1a9d0*/  @!P1 SYNCS.PHASECHK.TRANS64 P1, [R76+URZ+0x13290], R77 ;  /* 0x0132904d4c0095a7 */ /* 0x000e64000802007f */
[----:B-1----:R-:W-:Y:S05]  /*1a9e0*/  @!P1 BRA `(.L_x_1877) ;  /* 0xfffffffc00f09947 */ /* 0x002fea000383ffff */
[----:B------:R-:W-:Y:S05]  /*1a9f0*/  BRA `(.L_x_2096) ;  /* 0xfffffea0004c7947 */ /* 0x000fea000383ffff */
.L_x_1881:
[----:B--2---:R2:W0:Y:S02]  /*1aa00*/  SYNCS.PHASECHK.TRANS64.TRYWAIT P0, [R76+URZ+0x132b0], R77 ;  /* 0x0132b04d4c0075a7 */ /* 0x004424000800017f */
[----:B0-----:R-:W-:Y:S05]  /*1aa10*/  @!P0 NANOSLEEP.SYNCS 0x989680 ;  /* 0x009896800000895d */ /* 0x001fea0003900000 */
[----:B------:R-:W0:Y:S02]  /*1aa20*/  @!P0 SYNCS.PHASECHK.TRANS64 P0, [R76+URZ+0x132b0], R77 ;  /* 0x0132b04d4c0085a7 */ /* 0x000e24000800007f */
[----:B0-----:R-:W-:Y:S05]  /*1aa30*/  @!P0 BRA `(.L_x_1881) ;  /* 0xfffffffc00f08947 */ /* 0x001fea000383ffff */
[----:B------:R-:W-:Y:S05]  /*1aa40*/  BRA `(.L_x_2097) ;  /* 0xfffffea000ac7947 */ /* 0x000fea000383ffff */
.L_x_1901:
[----:B------:R-:W-:Y:S01]  /*1aa50*/  BSSY B1, `(.L_x_2098) ;  /* 0x0000007000017945 */ /* 0x000fe20003800000 */
[----:B------:R-:W-:Y:S02]  /*1aa60*/  IMAD.MOV.U32 R12, RZ, RZ, RZ ;  /* 0x000000ffff0c7224 */ /* 0x000fe400078e00ff */
[----:B------:R-:W-:Y:S02]  /*1aa70*/  IMAD.MOV.U32 R11, RZ, RZ, 0x1e1f ;  /* 0x00001e1fff0b7424 */ /* 0x000fe400078e00ff */
[----:B------:R-:W-:-:S07]  /*1aa80*/  IMAD.MOV.U32 R15, RZ, RZ, -0x1 ;  /* 0xffffffffff0f7424 */ /* 0x000fce00078e00ff */
[----:B------:R-:W-:Y:S05]  /*1aa90*/  WARPSYNC.COLLECTIVE R15, `(.L_x_2099) ;  /* 0x000000000f087348 */ /* 0x000fea0003c00000 */
[----:B------:R0:W1:Y:S02]  /*1aaa0*/  SHFL.IDX P6, R14, R13, R12, R11 ;  /* 0x0000000c0d0e7389 */ /* 0x00006400000c000b */
[----:B01----:R-:W-:Y:S01]  /*1aab0*/  ENDCOLLECTIVE ;  /* 0x000000000000791b */ /* 0x003fe20003800000 */
.L_x_2099:
[----:B------:R-:W-:Y:S05]  /*1aac0*/  BSYNC B1 ;  /* 0x0000000000017941 */ /* 0x000fea0003800000 */
.L_x_2098:
        /* <DEDUP_REMOVED lines=8> */
.L_x_2100:
[----:B------:R-:W-:Y:S02]  /*1ab50*/  IMAD.MOV.U32 R13, RZ, RZ, R4 ;  /* 0x000000ffff0d7224 */ /* 0x000fe400078e0004 */
[----:B------:R-:W-:-:S07]  /*1ab60*/  IMAD.MOV.U32 R3, RZ, RZ, R14 ;  /* 0x000000ffff037224 */ /* 0x000fce00078e000e */
[----:B------:R-:W-:Y:S05]  /*1ab70*/  WARPSYNC.COLLECTIVE R15, `(.L_x_2101) ;  /* 0x000000000f087348 */ /* 0x000fea0003c00000 */
[----:B------:R0:W1:Y:S02]  /*1ab80*/  SHFL.IDX P6, R14, R13, R12, R11 ;  /* 0x0000000c0d0e7389 */ /* 0x00006400000c000b */
[----:B01----:R-:W-:Y:S01]  /*1ab90*/  ENDCOLLECTIVE ;  /* 0x000000000000791b */ /* 0x003fe20003800000 */
.L_x_2101:
[----:B------:R-:W-:Y:S02]  /*1aba0*/  IMAD.MOV.U32 R13, RZ, RZ, R5 ;  /* 0x000000ffff0d7224 */ /* 0x000fe400078e0005 */
[----:B------:R-:W-:-:S07]  /*1abb0*/  IMAD.MOV.U32 R4, RZ, RZ, R14 ;  /* 0x000000ffff047224 */ /* 0x000fce00078e000e */
[----:B------:R-:W-:Y:S05]  /*1abc0*/  WARPSYNC.COLLECTIVE R15, `(.L_x_2102) ;  /* 0x000000000f087348 */ /* 0x000fea0003c00000 */
[----:B------:R0:W1:Y:S02]  /*1abd0*/  SHFL.IDX P6, R14, R13, R12, R11 ;  /* 0x0000000c0d0e7389 */ /* 0x00006400000c000b */
[----:B01----:R-:W-:Y:S01]  /*1abe0*/  ENDCOLLECTIVE ;  /* 0x000000000000791b */ /* 0x003fe20003800000 */
.L_x_2102:
[----:B------:R-:W-:Y:S05]  /*1abf0*/  BRA `(.L_x_2103) ;  /* 0xfffffeb0008c7947 */ /* 0x000fea000383ffff */
.L_x_1905:
[----:B-1----:R1:W2:Y:S02]  /*1ac00*/  SYNCS.PHASECHK.TRANS64.TRYWAIT P0, [R16+URZ+0x13200], R5 ;  /* 0x01320005100075a7 */ /* 0x0022a4000800017f */
[----:B--2---:R-:W-:Y:S05]  /*1ac10*/  @!P0 NANOSLEEP.SYNCS 0x989680 ;  /* 0x009896800000895d */ /* 0x004fea0003900000 */
[----:B------:R-:W2:Y:S02]  /*1ac20*/  @!P0 SYNCS.PHASECHK.TRANS64 P0, [R16+URZ+0x13200], R5 ;  /* 0x01320005100085a7 */ /* 0x000ea4000800007f */
[----:B--2---:R-:W-:Y:S05]  /*1ac30*/  @!P0 BRA `(.L_x_1905) ;  /* 0xfffffffc00f08947 */ /* 0x004fea000383ffff */
[----:B------:R-:W-:Y:S05]  /*1ac40*/  BRA `(.L_x_2104) ;  /* 0xfffffeb400287947 */ /* 0x000fea000383ffff */
.L_x_1909:
[----:B------:R-:W-:Y:S01]  /*1ac50*/  BSSY B1, `(.L_x_2105) ;  /* 0x0000007000017945 */ /* 0x000fe20003800000 */
[----:B------:R-:W-:Y:S02]  /*1ac60*/  IMAD.MOV.U32 R12, RZ, RZ, RZ ;  /* 0x000000ffff0c7224 */ /* 0x000fe400078e00ff */
[----:B------:R-:W-:Y:S02]  /*1ac70*/  IMAD.MOV.U32 R11, RZ, RZ, 0x1e1f ;  /* 0x00001e1fff0b7424 */ /* 0x000fe400078e00ff */
[----:B------:R-:W-:-:S07]  /*1ac80*/  IMAD.MOV.U32 R15, RZ, RZ, -0x1 ;  /* 0xffffffffff0f7424 */ /* 0x000fce00078e00ff */
[----:B------:R-:W-:Y:S05]  /*1ac90*/  WARPSYNC.COLLECTIVE R15, `(.L_x_2106) ;  /* 0x000000000f087348 */ /* 0x000fea0003c00000 */
[----:B------:R0:W1:Y:S02]  /*1aca0*/  SHFL.IDX P6, R14, R13, R12, R11 ;  /* 0x0000000c0d0e7389 */ /* 0x00006400000c000b */
[----:B01----:R-:W-:Y:S01]  /*1acb0*/  ENDCOLLECTIVE ;  /* 0x000000000000791b */ /* 0x003fe20003800000 */
.L_x_2106:
[----:B------:R-:W-:Y:S05]  /*1acc0*/  BSYNC B1 ;  /* 0x0000000000017941 */ /* 0x000fea0003800000 */
.L_x_2105:
        /* <DEDUP_REMOVED lines=8> */
.L_x_2107:
[----:B------:R-:W-:Y:S02]  /*1ad50*/  IMAD.MOV.U32 R13, RZ, RZ, R20 ;  /* 0x000000ffff0d7224 */ /* 0x000fe400078e0014 */
[----:B------:R-:W-:-:S07]  /*1ad60*/  IMAD.MOV.U32 R3, RZ, RZ, R14 ;  /* 0x000000ffff037224 */ /* 0x000fce00078e000e */
[----:B------:R-:W-:Y:S05]  /*1ad70*/  WARPSYNC.COLLECTIVE R15, `(.L_x_2108) ;  /* 0x000000000f087348 */ /* 0x000fea0003c00000 */
[----:B------:R0:W1:Y:S02]  /*1ad80*/  SHFL.IDX P6, R14, R13, R12, R11 ;  /* 0x0000000c0d0e7389 */ /* 0x00006400000c000b */
[----:B01----:R-:W-:Y:S01]  /*1ad90*/  ENDCOLLECTIVE ;  /* 0x000000000000791b */ /* 0x003fe20003800000 */
.L_x_2108:
[----:B------:R-:W-:Y:S02]  /*1ada0*/  IMAD.MOV.U32 R13, RZ, RZ, R4 ;  /* 0x000000ffff0d7224 */ /* 0x000fe400078e0004 */
[----:B------:R-:W-:-:S07]  /*1adb0*/  IMAD.MOV.U32 R20, RZ, RZ, R14 ;  /* 0x000000ffff147224 */ /* 0x000fce00078e000e */
[----:B------:R-:W-:Y:S05]  /*1adc0*/  WARPSYNC.COLLECTIVE R15, `(.L_x_2109) ;  /* 0x000000000f087348 */ /* 0x000fea0003c00000 */
[----:B------:R0:W1:Y:S02]  /*1add0*/  SHFL.IDX P6, R14, R13, R12, R11 ;  /* 0x0000000c0d0e7389 */ /* 0x00006400000c000b */
[----:B01----:R-:W-:Y:S01]  /*1ade0*/  ENDCOLLECTIVE ;  /* 0x000000000000791b */ /* 0x003fe20003800000 */
.L_x_2109:
[----:B------:R-:W-:Y:S05]  /*1adf0*/  BRA `(.L_x_2110) ;  /* 0xfffffec400487947 */ /* 0x000fea000383ffff */
.L_x_1913:
[----:B-1----:R1:W2:Y:S02]  /*1ae00*/  SYNCS.PHASECHK.TRANS64.TRYWAIT P1, [R16+URZ+0x13200], R21 ;  /* 0x01320015100075a7 */ /* 0x0022a4000802017f */
[----:B--2---:R-:W-:Y:S05]  /*1ae10*/  @!P1 NANOSLEEP.SYNCS 0x989680 ;  /* 0x009896800000995d */ /* 0x004fea0003900000 */
[----:B------:R-:W2:Y:S02]  /*1ae20*/  @!P1 SYNCS.PHASECHK.TRANS64 P1, [R16+URZ+0x13200], R21 ;  /* 0x01320015100095a7 */ /* 0x000ea4000802007f */
[----:B--2---:R-:W-:Y:S05]  /*1ae30*/  @!P1 BRA `(.L_x_1913) ;  /* 0xfffffffc00f09947 */ /* 0x004fea000383ffff */
[----:B------:R-:W-:Y:S05]  /*1ae40*/  BRA `(.L_x_2111) ;  /* 0xfffffec400bc7947 */ /* 0x000fea000383ffff */
.L_x_1917:
[----:B-1----:R1:W2:Y:S02]  /*1ae50*/  SYNCS.PHASECHK.TRANS64.TRYWAIT P0, [R3+URZ+0x13230], R4 ;  /* 0x01323004030075a7 */ /* 0x0022a4000800017f */
[----:B--2---:R-:W-:Y:S05]  /*1ae60*/  @!P0 NANOSLEEP.SYNCS 0x989680 ;  /* 0x009896800000895d */ /* 0x004fea0003900000 */
[----:B------:R-:W2:Y:S02]  /*1ae70*/  @!P0 SYNCS.PHASECHK.TRANS64 P0, [R3+URZ+0x13230], R4 ;  /* 0x01323004030085a7 */ /* 0x000ea4000800007f */
[----:B--2---:R-:W-:Y:S05]  /*1ae80*/  @!P0 BRA `(.L_x_1917) ;  /* 0xfffffffc00f08947 */ /* 0x004fea000383ffff */
[----:B------:R-:W-:Y:S05]  /*1ae90*/  BRA `(.L_x_1916) ;  /* 0xfffffed8000c7947 */ /* 0x000fea000383ffff */
.L_x_1925:
[----:B-1----:R1:W2:Y:S02]  /*1aea0*/  SYNCS.PHASECHK.TRANS64.TRYWAIT P2, [R9+URZ+0x13230], R10 ;  /* 0x0132300a090075a7 */ /* 0x0022a4000804017f */
[----:B--2---:R-:W-:Y:S05]  /*1aeb0*/  @!P2 NANOSLEEP.SYNCS 0x989680 ;  /* 0x009896800000a95d */ /* 0x004fea0003900000 */
[----:B------:R-:W2:Y:S02]  /*1aec0*/  @!P2 SYNCS.PHASECHK.TRANS64 P2, [R9+URZ+0x13230], R10 ;  /* 0x0132300a0900a5a7 */ /* 0x000ea4000804007f */
[----:B--2---:R-:W-:Y:S05]  /*1aed0*/  @!P2 BRA `(.L_x_1925) ;  /* 0xfffffffc00f0a947 */ /* 0x004fea000383ffff */
[----:B------:R-:W-:Y:S05]  /*1aee0*/  BRA `(.L_x_1924) ;  /* 0xffffff0400447947 */ /* 0x000fea000383ffff */
.L_x_1930:
[----:B-1----:R1:W2:Y:S02]  /*1aef0*/  SYNCS.PHASECHK.TRANS64.TRYWAIT P2, [R20+URZ+0x13250], R10 ;  /* 0x0132500a140075a7 */ /* 0x0022a4000804017f */
[----:B--2---:R-:W-:Y:S05]  /*1af00*/  @!P2 NANOSLEEP.SYNCS 0x989680 ;  /* 0x009896800000a95d */ /* 0x004fea0003900000 */
[----:B------:R-:W2:Y:S02]  /*1af10*/  @!P2 SYNCS.PHASECHK.TRANS64 P2, [R20+URZ+0x13250], R10 ;  /* 0x0132500a1400a5a7 */ /* 0x000ea4000804007f */
[----:B--2---:R-:W-:Y:S05]  /*1af20*/  @!P2 BRA `(.L_x_1930) ;  /* 0xfffffffc00f0a947 */ /* 0x004fea000383ffff */
[----:B------:R-:W-:Y:S05]  /*1af30*/  BRA `(.L_x_1929) ;  /* 0xffffff0800b47947 */ /* 0x000fea000383ffff */
.L_x_1939:
[----:B-1----:R1:W2:Y:S02]  /*1af40*/  SYNCS.PHASECHK.TRANS64.TRYWAIT P0, [R8+URZ+0x13230], R11 ;  /* 0x0132300b080075a7 */ /* 0x0022a4000800017f */
[----:B--2---:R-:W-:Y:S05]  /*1af50*/  @!P0 NANOSLEEP.SYNCS 0x989680 ;  /* 0x009896800000895d */ /* 0x004fea0003900000 */
[----:B------:R-:W2:Y:S02]  /*1af60*/  @!P0 SYNCS.PHASECHK.TRANS64 P0, [R8+URZ+0x13230], R11 ;  /* 0x0132300b080085a7 */ /* 0x000ea4000800007f */
[----:B--2---:R-:W-:Y:S05]  /*1af70*/  @!P0 BRA `(.L_x_1939) ;  /* 0xfffffffc00f08947 */ /* 0x004fea000383ffff */
[----:B------:R-:W-:Y:S05]  /*1af80*/  BRA `(.L_x_1938) ;  /* 0xffffff3400707947 */ /* 0x000fea000383ffff */
.L_x_1944:
[----:B-1----:R1:W2:Y:S02]  /*1af90*/  SYNCS.PHASECHK.TRANS64.TRYWAIT P0, [R15+URZ+0x13250], R0 ;  /* 0x013250000f0075a7 */ /* 0x0022a4000800017f */
[----:B--2---:R-:W-:Y:S05]  /*1afa0*/  @!P0 NANOSLEEP.SYNCS 0x989680 ;  /* 0x009896800000895d */ /* 0x004fea0003900000 */
[----:B------:R-:W2:Y:S02]  /*1afb0*/  @!P0 SYNCS.PHASECHK.TRANS64 P0, [R15+URZ+0x13250], R0 ;  /* 0x013250000f0085a7 */ /* 0x000ea4000800007f */
[----:B--2---:R-:W-:Y:S05]  /*1afc0*/  @!P0 BRA `(.L_x_1944) ;  /* 0xfffffffc00f08947 */ /* 0x004fea000383ffff */
[----:B------:R-:W-:Y:S05]  /*1afd0*/  BRA `(.L_x_1943) ;  /* 0xffffff3800e07947 */ /* 0x000fea000383ffff */
.L_x_1951:
[----:B--2---:R2:W3:Y:S02]  /*1afe0*/  SYNCS.PHASECHK.TRANS64.TRYWAIT P0, [R3+URZ+0x13250], R4 ;  /* 0x01325004030075a7 */ /* 0x0044e4000800017f */
[----:B---3--:R-:W-:Y:S05]  /*1aff0*/  @!P0 NANOSLEEP.SYNCS 0x989680 ;  /* 0x009896800000895d */ /* 0x008fea0003900000 */
[----:B------:R-:W3:Y:S02]  /*1b000*/  @!P0 SYNCS.PHASECHK.TRANS64 P0, [R3+URZ+0x13250], R4 ;  /* 0x01325004030085a7 */ /* 0x000ee4000800007f */
[----:B---3--:R-:W-:Y:S05]  /*1b010*/  @!P0 BRA `(.L_x_1951) ;  /* 0xfffffffc00f08947 */ /* 0x008fea000383ffff */
[----:B------:R-:W-:Y:S05]  /*1b020*/  BRA `(.L_x_1950) ;  /* 0xffffff5800787947 */ /* 0x000fea000383ffff */
.L_x_1981:
[----:B------:R-:W0:Y:S01]  /*1b030*/  S2R R7, SR_TID.X ;  /* 0x0000000000077919 */ /* 0x000e220000002100 */
[----:B------:R-:W-:Y:S01]  /*1b040*/  BSSY B1, `(.L_x_2112) ;  /* 0x000000a000017945 */ /* 0x000fe20003800000 */
[----:B------:R-:W-:Y:S02]  /*1b050*/  IMAD.MOV.U32 R12, RZ, RZ, RZ ;  /* 0x000000ffff0c7224 */ /* 0x000fe400078e00ff */
[----:B--2---:R-:W-:Y:S02]  /*1b060*/  IMAD.MOV.U32 R11, RZ, RZ, 0x1f ;  /* 0x0000001fff0b7424 */ /* 0x004fe400078e00ff */
[----:B------:R-:W-:Y:S01]  /*1b070*/  IMAD.MOV.U32 R15, RZ, RZ, -0x1 ;  /* 0xffffffffff0f7424 */ /* 0x000fe200078e00ff */
[----:B0-----:R-:W-:-:S04]  /*1b080*/  SHF.R.U32.HI R7, RZ, 0x5, R7 ;  /* 0x00000005ff077819 */ /* 0x001fc80000011607 */
[----:B------:R-:W-:-:S05]  /*1b090*/  LOP3.LUT R7, R7, 0x3, RZ, 0xc0, !PT ;  /* 0x0000000307077812 */ /* 0x000fca00078ec0ff */
[----:B------:R-:W-:-:S07]  /*1b0a0*/  IMAD.MOV.U32 R13, RZ, RZ, R7 ;  /* 0x000000ffff0d7224 */ /* 0x000fce00078e0007 */
[----:B------:R-:W-:Y:S05]  /*1b0b0*/  WARPSYNC.COLLECTIVE R15, `(.L_x_2113) ;  /* 0x000000000f087348 */ /* 0x000fea0003c00000 */
[----:B------:R0:W1:Y:S02]  /*1b0c0*/  SHFL.IDX P6, R14, R13, R12, R11 ;  /* 0x0000000c0d0e7389 */ /* 0x00006400000c000b */
[----:B01----:R-:W-:Y:S01]  /*1b0d0*/  ENDCOLLECTIVE ;  /* 0x000000000000791b */ /* 0x003fe20003800000 */
.L_x_2113:
[----:B------:R-:W-:Y:S05]  /*1b0e0*/  BSYNC B1 ;  /* 0x0000000000017941 */ /* 0x000fea0003800000 */
.L_x_2112:
[----:B------:R-:W-:Y:S05]  /*1b0f0*/  BRA `(.L_x_2114) ;  /* 0xffffffa800607947 */ /* 0x000fea000383ffff */
.L_x_1983:
[----:B------:R-:W-:Y:S01]  /*1b100*/  BSSY B1, `(.L_x_2115) ;  /* 0x0000006000017945 */ /* 0x000fe20003800000 */
[----:B------:R-:W-:-:S07]  /*1b110*/  IMAD.MOV.U32 R15, RZ, RZ, -0x1 ;  /* 0xffffffffff0f7424 */ /* 0x000fce00078e00ff */
[----:B0-2---:R-:W-:Y:S05]  /*1b120*/  WARPSYNC.COLLECTIVE R15, `(.L_x_2116) ;  /* 0x000000000f0c7348 */ /* 0x005fea0003c00000 */
[----:B------:R-:W-:Y:S02]  /*1b130*/  ELECT P6, UR62, PT ;  /* 0x00000000003e782f */ /* 0x000fe400038c0000 */
[----:B------:R-:W-:Y:S01]  /*1b140*/  MOV R14, UR62 ;  /* 0x0000003e000e7c02 */ /* 0x000fe20008000f00 */
[----:B0-2---:R-:W-:Y:S10]  /*1b150*/  ENDCOLLECTIVE ;  /* 0x000000000000791b */ /* 0x005ff40003800000 */
.L_x_2116:
[----:B------:R-:W-:Y:S05]  /*1b160*/  BSYNC B1 ;  /* 0x0000000000017941 */ /* 0x000fea0003800000 */
.L_x_2115:
[----:B------:R-:W-:Y:S05]  /*1b170*/  BRA `(.L_x_1982) ;  /* 0xffffffa800587947 */ /* 0x000fea000383ffff */
.L_x_1985:
[----:B0-----:R0:W1:Y:S02]  /*1b180*/  SYNCS.PHASECHK.TRANS64.TRYWAIT P0, [R18+URZ+0x13220], R6 ;  /* 0x01322006120075a7 */ /* 0x001064000800017f */
[----:B-1----:R-:W-:Y:S05]  /*1b190*/  @!P0 NANOSLEEP.SYNCS 0x989680 ;  /* 0x009896800000895d */ /* 0x002fea0003900000 */
[----:B------:R-:W1:Y:S02]  /*1b1a0*/  @!P0 SYNCS.PHASECHK.TRANS64 P0, [R18+URZ+0x13220], R6 ;  /* 0x01322006120085a7 */ /* 0x000e64000800007f */
[----:B-1----:R-:W-:Y:S05]  /*1b1b0*/  @!P0 BRA `(.L_x_1985) ;  /* 0xfffffffc00f08947 */ /* 0x002fea000383ffff */
[----:B------:R-:W-:Y:S05]  /*1b1c0*/  BRA `(.L_x_2117) ;  /* 0xffffffa800687947 */ /* 0x000fea000383ffff */
.L_x_1989:
[----:B0-----:R0:W1:Y:S02]  /*1b1d0*/  SYNCS.PHASECHK.TRANS64.TRYWAIT P0, [R6+URZ+0x132a0], R10 ;  /* 0x0132a00a060075a7 */ /* 0x001064000800017f */
[----:B-1----:R-:W-:Y:S05]  /*1b1e0*/  @!P0 NANOSLEEP.SYNCS 0x989680 ;  /* 0x009896800000895d */ /* 0x002fea0003900000 */
[----:B------:R-:W1:Y:S02]  /*1b1f0*/  @!P0 SYNCS.PHASECHK.TRANS64 P0, [R6+URZ+0x132a0], R10 ;  /* 0x0132a00a060085a7 */ /* 0x000e64000800007f */
[----:B-1----:R-:W-:Y:S05]  /*1b200*/  @!P0 BRA `(.L_x_1989) ;  /* 0xfffffffc00f08947 */ /* 0x002fea000383ffff */
[----:B------:R-:W-:Y:S05]  /*1b210*/  BRA `(.L_x_2118) ;  /* 0xffffffa800807947 */ /* 0x000fea000383ffff */
.L_x_1994:
[----:B-1----:R1:W2:Y:S02]  /*1b220*/  SYNCS.PHASECHK.TRANS64.TRYWAIT P0, [R6+URZ+0x132c0], R10 ;  /* 0x0132c00a060075a7 */ /* 0x0022a4000800017f */
[----:B--2---:R-:W-:Y:S05]  /*1b230*/  @!P0 NANOSLEEP.SYNCS 0x989680 ;  /* 0x009896800000895d */ /* 0x004fea0003900000 */
[----:B------:R-:W2:Y:S02]  /*1b240*/  @!P0 SYNCS.PHASECHK.TRANS64 P0, [R6+URZ+0x132c0], R10 ;  /* 0x0132c00a060085a7 */ /* 0x000ea4000800007f */
[----:B--2---:R-:W-:Y:S05]  /*1b250*/  @!P0 BRA `(.L_x_1994) ;  /* 0xfffffffc00f08947 */ /* 0x004fea000383ffff */
[----:B------:R-:W-:Y:S05]  /*1b260*/  BRA `(.L_x_2119) ;  /* 0xffffffa800fc7947 */ /* 0x000fea000383ffff */
.L_x_2001:
[----:B0-----:R0:W1:Y:S02]  /*1b270*/  SYNCS.PHASECHK.TRANS64.TRYWAIT P1, [R6+URZ+0x132a0], R7 ;  /* 0x0132a007060075a7 */ /* 0x001064000802017f */
[----:B-1----:R-:W-:Y:S05]  /*1b280*/  @!P1 NANOSLEEP.SYNCS 0x989680 ;  /* 0x009896800000995d */ /* 0x002fea0003900000 */
[----:B------:R-:W1:Y:S02]  /*1b290*/  @!P1 SYNCS.PHASECHK.TRANS64 P1, [R6+URZ+0x132a0], R7 ;  /* 0x0132a007060095a7 */ /* 0x000e64000802007f */
[----:B-1----:R-:W-:Y:S05]  /*1b2a0*/  @!P1 BRA `(.L_x_2001) ;  /* 0xfffffffc00f09947 */ /* 0x002fea000383ffff */
[----:B------:R-:W-:Y:S05]  /*1b2b0*/  BRA `(.L_x_2120) ;  /* 0xffffffac00b87947 */ /* 0x000fea000383ffff */
.L_x_2006:
[----:B-1----:R1:W2:Y:S02]  /*1b2c0*/  SYNCS.PHASECHK.TRANS64.TRYWAIT P1, [R6+URZ+0x132c0], R7 ;  /* 0x0132c007060075a7 */ /* 0x0022a4000802017f */
[----:B--2---:R-:W-:Y:S05]  /*1b2d0*/  @!P1 NANOSLEEP.SYNCS 0x989680 ;  /* 0x009896800000995d */ /* 0x004fea0003900000 */
[----:B------:R-:W2:Y:S02]  /*1b2e0*/  @!P1 SYNCS.PHASECHK.TRANS64 P1, [R6+URZ+0x132c0], R7 ;  /* 0x0132c007060095a7 */ /* 0x000ea4000802007f */
[----:B--2---:R-:W-:Y:S05]  /*1b2f0*/  @!P1 BRA `(.L_x_2006) ;  /* 0xfffffffc00f09947 */ /* 0x004fea000383ffff */
[----:B------:R-:W-:Y:S05]  /*1b300*/  BRA `(.L_x_2121) ;  /* 0xffffffb000307947 */ /* 0x000fea000383ffff */
.L_x_2023:
[----:B------:R-:W1:Y:S01]  /*1b310*/  S2R R20, SR_TID.X ;  /* 0x0000000000147919 */ /* 0x000e620000002100 */
[----:B------:R-:W-:Y:S01]  /*1b320*/  BSSY B0, `(.L_x_2122) ;  /* 0x000000a000007945 */ /* 0x000fe20003800000 */
[----:B------:R-:W-:Y:S02]  /*1b330*/  IMAD.MOV.U32 R12, RZ, RZ, RZ ;  /* 0x000000ffff0c7224 */ /* 0x000fe400078e00ff */
[----:B--2---:R-:W-:Y:S02]  /*1b340*/  IMAD.MOV.U32 R11, RZ, RZ, 0x1f ;  /* 0x0000001fff0b7424 */ /* 0x004fe400078e00ff */
[----:B------:R-:W-:Y:S01]  /*1b350*/  IMAD.MOV.U32 R15, RZ, RZ, -0x1 ;  /* 0xffffffffff0f7424 */ /* 0x000fe200078e00ff */
[----:B-1----:R-:W-:-:S04]  /*1b360*/  SHF.R.U32.HI R20, RZ, 0x5, R20 ;  /* 0x00000005ff147819 */ /* 0x002fc80000011614 */
[----:B------:R-:W-:-:S05]  /*1b370*/  LOP3.LUT R20, R20, 0x3, RZ, 0xc0, !PT ;  /* 0x0000000314147812 */ /* 0x000fca00078ec0ff */
[----:B------:R-:W-:-:S07]  /*1b380*/  IMAD.MOV.U32 R13, RZ, RZ, R20 ;  /* 0x000000ffff0d7224 */ /* 0x000fce00078e0014 */
[----:B0-----:R-:W-:Y:S05]  /*1b390*/  WARPSYNC.COLLECTIVE R15, `(.L_x_2123) ;  /* 0x000000000f087348 */ /* 0x001fea0003c00000 */
[----:B------:R1:W2:Y:S02]  /*1b3a0*/  SHFL.IDX P6, R14, R13, R12, R11 ;  /* 0x0000000c0d0e7389 */ /* 0x0002a400000c000b */
[----:B012---:R-:W-:Y:S01]  /*1b3b0*/  ENDCOLLECTIVE ;  /* 0x000000000000791b */ /* 0x007fe20003800000 */
.L_x_2123:
[----:B------:R-:W-:Y:S05]  /*1b3c0*/  BSYNC B0 ;  /* 0x0000000000007941 */ /* 0x000fea0003800000 */
.L_x_2122:
[----:B------:R-:W-:Y:S05]  /*1b3d0*/  BRA `(.L_x_2124) ;  /* 0xffffffbc00647947 */ /* 0x000fea000383ffff */
.L_x_2025:
[----:B------:R-:W-:Y:S01]  /*1b3e0*/  BSSY B0, `(.L_x_2125) ;  /* 0x0000006000007945 */ /* 0x000fe20003800000 */
[----:B------:R-:W-:-:S07]  /*1b3f0*/  IMAD.MOV.U32 R15, RZ, RZ, -0x1 ;  /* 0xffffffffff0f7424 */ /* 0x000fce00078e00ff */
[----:B012---:R-:W-:Y:S05]  /*1b400*/  WARPSYNC.COLLECTIVE R15, `(.L_x_2126) ;  /* 0x000000000f0c7348 */ /* 0x007fea0003c00000 */
[----:B------:R-:W-:Y:S02]  /*1b410*/  ELECT P6, UR62, PT ;  /* 0x00000000003e782f */ /* 0x000fe400038c0000 */
[----:B------:R-:W-:Y:S01]  /*1b420*/  MOV R14, UR62 ;  /* 0x0000003e000e7c02 */ /* 0x000fe20008000f00 */
[----:B012---:R-:W-:Y:S10]  /*1b430*/  ENDCOLLECTIVE ;  /* 0x000000000000791b */ /* 0x007ff40003800000 */
.L_x_2126:
[----:B------:R-:W-:Y:S05]  /*1b440*/  BSYNC B0 ;  /* 0x0000000000007941 */ /* 0x000fea0003800000 */
.L_x_2125:
[----:B------:R-:W-:Y:S05]  /*1b450*/  BRA `(.L_x_2127) ;  /* 0xffffffbc00647947 */ /* 0x000fea000383ffff */
.L_x_2027:
[----:B-1----:R1:W3:Y:S02]  /*1b460*/  SYNCS.PHASECHK.TRANS64.TRYWAIT P0, [R4+URZ+0x13280], R3 ;  /* 0x01328003040075a7 */ /* 0x0022e4000800017f */
[----:B---3--:R-:W-:Y:S05]  /*1b470*/  @!P0 NANOSLEEP.SYNCS 0x989680 ;  /* 0x009896800000895d */ /* 0x008fea0003900000 */
[----:B------:R-:W3:Y:S02]  /*1b480*/  @!P0 SYNCS.PHASECHK.TRANS64 P0, [R4+URZ+0x13280], R3 ;  /* 0x01328003040085a7 */ /* 0x000ee4000800007f */
[----:B---3--:R-:W-:Y:S05]  /*1b490*/  @!P0 BRA `(.L_x_2027) ;  /* 0xfffffffc00f08947 */ /* 0x008fea000383ffff */
[----:B------:R-:W-:Y:S05]  /*1b4a0*/  BRA `(.L_x_2128) ;  /* 0xffffffbc00c87947 */ /* 0x000fea000383ffff */
.L_x_2029:
[----:B---3--:R3:W4:Y:S02]  /*1b4b0*/  SYNCS.PHASECHK.TRANS64.TRYWAIT P0, [R4+URZ+0x13240], R3 ;  /* 0x01324003040075a7 */ /* 0x008724000800017f */
[----:B----4-:R-:W-:Y:S05]  /*1b4c0*/  @!P0 NANOSLEEP.SYNCS 0x989680 ;  /* 0x009896800000895d */ /* 0x010fea0003900000 */
[----:B------:R-:W4:Y:S02]  /*1b4d0*/  @!P0 SYNCS.PHASECHK.TRANS64 P0, [R4+URZ+0x13240], R3 ;  /* 0x01324003040085a7 */ /* 0x000f24000800007f */
[----:B----4-:R-:W-:Y:S05]  /*1b4e0*/  @!P0 BRA `(.L_x_2029) ;  /* 0xfffffffc00f08947 */ /* 0x010fea000383ffff */
[----:B------:R-:W-:Y:S05]  /*1b4f0*/  BRA `(.L_x_2129) ;  /* 0xffffffc0001c7947 */ /* 0x000fea000383ffff */
.L_x_2033:
[----:B------:R-:W2:Y:S01]  /*1b500*/  LDL.LU R11, [R1+0x1c] ;  /* 0x00001c00010b7983 */ /* 0x000ea20000300800 */
        /* <DEDUP_REMOVED lines=11> */
.L_x_2130:
[----:B------:R-:W-:Y:S02]  /*1b5c0*/  IMAD.MOV.U32 R13, RZ, RZ, R0 ;  /* 0x000000ffff0d7224 */ /* 0x000fe400078e0000 */
[----:B------:R-:W-:-:S07]  /*1b5d0*/  IMAD.MOV.U32 R6, RZ, RZ, R14 ;  /* 0x000000ffff067224 */ /* 0x000fce00078e000e */
[----:B------:R-:W-:Y:S05]  /*1b5e0*/  WARPSYNC.COLLECTIVE R15, `(.L_x_2131) ;  /* 0x000000000f087348 */ /* 0x000fea0003c00000 */
[----:B------:R0:W1:Y:S02]  /*1b5f0*/  SHFL.IDX P6, R14, R13, R12, R11 ;  /* 0x0000000c0d0e7389 */ /* 0x00006400000c000b */
[----:B01----:R-:W-:Y:S01]  /*1b600*/  ENDCOLLECTIVE ;  /* 0x000000000000791b */ /* 0x003fe20003800000 */
.L_x_2131:
[----:B------:R-:W-:Y:S02]  /*1b610*/  IMAD.MOV.U32 R13, RZ, RZ, R4 ;  /* 0x000000ffff0d7224 */ /* 0x000fe400078e0004 */
[----:B------:R-:W-:Y:S02]  /*1b620*/  IMAD.MOV.U32 R12, RZ, RZ, 0x1 ;  /* 0x00000001ff0c7424 */ /* 0x000fe400078e00ff */
[----:B------:R-:W-:-:S07]  /*1b630*/  IMAD.MOV.U32 R7, RZ, RZ, R14 ;  /* 0x000000ffff077224 */ /* 0x000fce00078e000e */
[----:B------:R-:W-:Y:S05]  /*1b640*/  WARPSYNC.COLLECTIVE R15, `(.L_x_2132) ;  /* 0x000000000f087348 */ /* 0x000fea0003c00000 */
[----:B------:R0:W1:Y:S02]  /*1b650*/  SHFL.IDX P6, R14, R13, R12, R11 ;  /* 0x0000000c0d0e7389 */ /* 0x00006400000c000b */
[----:B01----:R-:W-:Y:S01]  /*1b660*/  ENDCOLLECTIVE ;  /* 0x000000000000791b */ /* 0x003fe20003800000 */
.L_x_2132:
        /* <DEDUP_REMOVED lines=15> */
.L_x_2133:
[----:B------:R-:W-:Y:S02]  /*1b760*/  IMAD.MOV.U32 R13, RZ, RZ, R4 ;  /* 0x000000ffff0d7224 */ /* 0x000fe400078e0004 */
[----:B------:R-:W-:Y:S02]  /*1b770*/  IMAD.MOV.U32 R12, RZ, RZ, 0x2 ;  /* 0x00000002ff0c7424 */ /* 0x000fe400078e00ff */
[----:B------:R-:W-:-:S07]  /*1b780*/  IMAD.MOV.U32 R7, RZ, RZ, R14 ;  /* 0x000000ffff077224 */ /* 0x000fce00078e000e */
[----:B------:R-:W-:Y:S05]  /*1b790*/  WARPSYNC.COLLECTIVE R15, `(.L_x_2134) ;  /* 0x000000000f087348 */ /* 0x000fea0003c00000 */
[----:B------:R0:W1:Y:S02]  /*1b7a0*/  SHFL.IDX P6, R14, R13, R12, R11 ;  /* 0x0000000c0d0e7389 */ /* 0x00006400000c000b */
[----:B01----:R-:W-:Y:S01]  /*1b7b0*/  ENDCOLLECTIVE ;  /* 0x000000000000791b */ /* 0x003fe20003800000 */
.L_x_2134:
        /* <DEDUP_REMOVED lines=16> */
.L_x_2135:
[----:B------:R-:W-:Y:S02]  /*1b8c0*/  IMAD.MOV.U32 R13, RZ, RZ, R4 ;  /* 0x000000ffff0d7224 */ /* 0x000fe400078e0004 */
[----:B------:R-:W-:Y:S02]  /*1b8d0*/  IMAD.MOV.U32 R12, RZ, RZ, 0x3 ;  /* 0x00000003ff0c7424 */ /* 0x000fe400078e00ff */
[----:B------:R-:W-:-:S07]  /*1b8e0*/  IMAD.MOV.U32 R7, RZ, RZ, R14 ;  /* 0x000000ffff077224 */ /* 0x000fce00078e000e */
[----:B------:R-:W-:Y:S05]  /*1b8f0*/  WARPSYNC.COLLECTIVE R15, `(.L_x_2136) ;  /* 0x000000000f087348 */ /* 0x000fea0003c00000 */
[----:B------:R0:W1:Y:S02]  /*1b900*/  SHFL.IDX P6, R14, R13, R12, R11 ;  /* 0x0000000c0d0e7389 */ /* 0x00006400000c000b */
[----:B01----:R-:W-:Y:S01]  /*1b910*/  ENDCOLLECTIVE ;  /* 0x000000000000791b */ /* 0x003fe20003800000 */
.L_x_2136:
        /* <DEDUP_REMOVED lines=11> */
.L_x_2137:
        /* <DEDUP_REMOVED lines=11> */
.L_x_2138:
        /* <DEDUP_REMOVED lines=14> */
.L_x_2139:
[----:B------:R-:W-:Y:S02]  /*1bb60*/  IMAD.MOV.U32 R13, RZ, RZ, R3 ;  /* 0x000000ffff0d7224 */ /* 0x000fe400078e0003 */
[----:B------:R-:W-:Y:S02]  /*1bb70*/  IMAD.MOV.U32 R12, RZ, RZ, 0x1 ;  /* 0x00000001ff0c7424 */ /* 0x000fe400078e00ff */
[----:B------:R-:W-:-:S07]  /*1bb80*/  IMAD.MOV.U32 R8, RZ, RZ, R14 ;  /* 0x000000ffff087224 */ /* 0x000fce00078e000e */
[----:B------:R-:W-:Y:S05]  /*1bb90*/  WARPSYNC.COLLECTIVE R15, `(.L_x_2140) ;  /* 0x000000000f087348 */ /* 0x000fea0003c00000 */
[----:B------:R0:W1:Y:S02]  /*1bba0*/  SHFL.IDX P6, R14, R13, R12, R11 ;  /* 0x0000000c0d0e7389 */ /* 0x00006400000c000b */
[----:B01----:R-:W-:Y:S01]  /*1bbb0*/  ENDCOLLECTIVE ;  /* 0x000000000000791b */ /* 0x003fe20003800000 */
.L_x_2140:
        /* <DEDUP_REMOVED lines=12> */
.L_x_2141:
[----:B------:R-:W-:Y:S01]  /*1bc80*/  IMAD.MOV.U32 R2, RZ, RZ, R14 ;  /* 0x000000ffff027224 */ /* 0x000fe200078e000e */
[----:B------:R-:W-:Y:S06]  /*1bc90*/  BRA `(.L_x_2142) ;  /* 0xffffffc400207947 */ /* 0x000fec000383ffff */
.L_x_2036:
[----:B-1----:R1:W2:Y:S02]  /*1bca0*/  SYNCS.PHASECHK.TRANS64.TRYWAIT P0, [R18+URZ+0x13220], R3 ;  /* 0x01322003120075a7 */ /* 0x0022a4000800017f */
[----:B--2---:R-:W-:Y:S05]  /*1bcb0*/  @!P0 NANOSLEEP.SYNCS 0x989680 ;  /* 0x009896800000895d */ /* 0x004fea0003900000 */
[----:B------:R-:W2:Y:S02]  /*1bcc0*/  @!P0 SYNCS.PHASECHK.TRANS64 P0, [R18+URZ+0x13220], R3 ;  /* 0x01322003120085a7 */ /* 0x000ea4000800007f */
[----:B--2---:R-:W-:Y:S05]  /*1bcd0*/  @!P0 BRA `(.L_x_2036) ;  /* 0xfffffffc00f08947 */ /* 0x004fea000383ffff */
[----:B------:R-:W-:Y:S05]  /*1bce0*/  BRA `(.L_x_2143) ;  /* 0xffffffc4007c7947 */ /* 0x000fea000383ffff */
.L_x_2042:
[----:B0-----:R0:W1:Y:S02]  /*1bcf0*/  SYNCS.PHASECHK.TRANS64.TRYWAIT P0, [R4+URZ+0x13280], R3 ;  /* 0x01328003040075a7 */ /* 0x001064000800017f */
[----:B-1----:R-:W-:Y:S05]  /*1bd00*/  @!P0 NANOSLEEP.SYNCS 0x989680 ;  /* 0x009896800000895d */ /* 0x002fea0003900000 */
[----:B------:R-:W1:Y:S02]  /*1bd10*/  @!P0 SYNCS.PHASECHK.TRANS64 P0, [R4+URZ+0x13280], R3 ;  /* 0x01328003040085a7 */ /* 0x000e64000800007f */
[----:B-1----:R-:W-:Y:S05]  /*1bd20*/  @!P0 BRA `(.L_x_2042) ;  /* 0xfffffffc00f08947 */ /* 0x002fea000383ffff */
[----:B------:R-:W-:Y:S05]  /*1bd30*/  BRA `(.L_x_2144) ;  /* 0xffffffc800287947 */ /* 0x000fea000383ffff */
.L_x_2047:
[----:B-1----:R1:W2:Y:S02]  /*1bd40*/  SYNCS.PHASECHK.TRANS64.TRYWAIT P0, [R4+URZ+0x13240], R3 ;  /* 0x01324003040075a7 */ /* 0x0022a4000800017f */
[----:B--2---:R-:W-:Y:S05]  /*1bd50*/  @!P0 NANOSLEEP.SYNCS 0x989680 ;  /* 0x009896800000895d */ /* 0x004fea0003900000 */
[----:B------:R-:W2:Y:S02]  /*1bd60*/  @!P0 SYNCS.PHASECHK.TRANS64 P0, [R4+URZ+0x13240], R3 ;  /* 0x01324003040085a7 */ /* 0x000ea4000800007f */
[----:B--2---:R-:W-:Y:S05]  /*1bd70*/  @!P0 BRA `(.L_x_2047) ;  /* 0xfffffffc00f08947 */ /* 0x004fea000383ffff */
[----:B------:R-:W-:Y:S05]  /*1bd80*/  BRA `(.L_x_2145) ;  /* 0xffffffc800a47947 */ /* 0x000fea000383ffff */
.L_x_2053:
[----:B0-----:R0:W1:Y:S02]  /*1bd90*/  SYNCS.PHASECHK.TRANS64.TRYWAIT P0, [R3+URZ+0x13270], R2 ;  /* 0x01327002030075a7 */ /* 0x001064000800017f */
[----:B-1----:R-:W-:Y:S05]  /*1bda0*/  @!P0 NANOSLEEP.SYNCS 0x989680 ;  /* 0x009896800000895d */ /* 0x002fea0003900000 */
[----:B------:R-:W1:Y:S02]  /*1bdb0*/  @!P0 SYNCS.PHASECHK.TRANS64 P0, [R3+URZ+0x13270], R2 ;  /* 0x01327002030085a7 */ /* 0x000e64000800007f */
[----:B-1----:R-:W-:Y:S05]  /*1bdc0*/  @!P0 BRA `(.L_x_2053) ;  /* 0xfffffffc00f08947 */ /* 0x002fea000383ffff */
[----:B------:R-:W-:Y:S05]  /*1bdd0*/  BRA `(.L_x_2146) ;  /* 0xffffffcc00407947 */ /* 0x000fea000383ffff */
.L_x_2055:
[----:B0-----:R0:W1:Y:S02]  /*1bde0*/  SYNCS.PHASECHK.TRANS64.TRYWAIT P0, [R3+URZ+0x13260], R2 ;  /* 0x01326002030075a7 */ /* 0x001064000800017f */
[----:B-1----:R-:W-:Y:S05]  /*1bdf0*/  @!P0 NANOSLEEP.SYNCS 0x989680 ;  /* 0x009896800000895d */ /* 0x002fea0003900000 */
[----:B------:R-:W1:Y:S02]  /*1be00*/  @!P0 SYNCS.PHASECHK.TRANS64 P0, [R3+URZ+0x13260], R2 ;  /* 0x01326002030085a7 */ /* 0x000e64000800007f */
[----:B-1----:R-:W-:Y:S05]  /*1be10*/  @!P0 BRA `(.L_x_2055) ;  /* 0xfffffffc00f08947 */ /* 0x002fea000383ffff */
[----:B------:R-:W-:Y:S05]  /*1be20*/  BRA `(.L_x_2147) ;  /* 0xffffffcc00487947 */ /* 0x000fea000383ffff */
.L_x_2062:
[----:B-1----:R1:W2:Y:S02]  /*1be30*/  SYNCS.PHASECHK.TRANS64.TRYWAIT P1, [R3+URZ+0x13270], R0 ;  /* 0x01327000030075a7 */ /* 0x0022a4000802017f */
[----:B--2---:R-:W-:Y:S05]  /*1be40*/  @!P1 NANOSLEEP.SYNCS 0x989680 ;  /* 0x009896800000995d */ /* 0x004fea0003900000 */
[----:B------:R-:W2:Y:S02]  /*1be50*/  @!P1 SYNCS.PHASECHK.TRANS64 P1, [R3+URZ+0x13270], R0 ;  /* 0x01327000030095a7 */ /* 0x000ea4000802007f */
[----:B--2---:R-:W-:Y:S05]  /*1be60*/  @!P1 BRA `(.L_x_2062) ;  /* 0xfffffffc00f09947 */ /* 0x004fea000383ffff */
[----:B------:R-:W-:Y:S05]  /*1be70*/  BRA `(.L_x_2148) ;  /* 0xffffffd000987947 */ /* 0x000fea000383ffff */
.L_x_2064:
[----:B-1----:R1:W2:Y:S02]  /*1be80*/  SYNCS.PHASECHK.TRANS64.TRYWAIT P1, [R3+URZ+0x13260], R0 ;  /* 0x01326000030075a7 */ /* 0x0022a4000802017f */
[----:B--2---:R-:W-:Y:S05]  /*1be90*/  @!P1 NANOSLEEP.SYNCS 0x989680 ;  /* 0x009896800000995d */ /* 0x004fea0003900000 */
[----:B------:R-:W2:Y:S02]  /*1bea0*/  @!P1 SYNCS.PHASECHK.TRANS64 P1, [R3+URZ+0x13260], R0 ;  /* 0x01326000030095a7 */ /* 0x000ea4000802007f */
[----:B--2---:R-:W-:Y:S05]  /*1beb0*/  @!P1 BRA `(.L_x_2064) ;  /* 0xfffffffc00f09947 */ /* 0x004fea000383ffff */
[----:B------:R-:W-:Y:S05]  /*1bec0*/  BRA `(.L_x_2149) ;  /* 0xffffffd0009c7947 */ /* 0x000fea000383ffff */
.L_x_2068:
[----:B------:R-:W-:Y:S01]  /*1bed0*/  BSSY B0, `(.L_x_2150) ;  /* 0x0000008000007945 */ /* 0x000fe20003800000 */
[----:B------:R-:W-:Y:S02]  /*1bee0*/  IMAD.MOV.U32 R13, RZ, RZ, R24 ;  /* 0x000000ffff0d7224 */ /* 0x000fe400078e0018 */
[----:B------:R-:W-:Y:S02]  /*1bef0*/  IMAD.MOV.U32 R12, RZ, RZ, RZ ;  /* 0x000000ffff0c7224 */ /* 0x000fe400078e00ff */
[----:B--2---:R-:W-:Y:S02]  /*1bf00*/  IMAD.MOV.U32 R11, RZ, RZ, 0x1f ;  /* 0x0000001fff0b7424 */ /* 0x004fe400078e00ff */
[----:B------:R-:W-:-:S07]  /*1bf10*/  IMAD.MOV.U32 R15, RZ, RZ, -0x1 ;  /* 0xffffffffff0f7424 */ /* 0x000fce00078e00ff */
[----:B------:R-:W-:Y:S05]  /*1bf20*/  WARPSYNC.COLLECTIVE R15, `(.L_x_2151) ;  /* 0x000000000f087348 */ /* 0x000fea0003c00000 */
[----:B------:R0:W1:Y:S02]  /*1bf30*/  SHFL.IDX P6, R14, R13, R12, R11 ;  /* 0x0000000c0d0e7389 */ /* 0x00006400000c000b */
[----:B01----:R-:W-:Y:S01]  /*1bf40*/  ENDCOLLECTIVE ;  /* 0x000000000000791b */ /* 0x003fe20003800000 */
.L_x_2151:
[----:B------:R-:W-:Y:S05]  /*1bf50*/  BSYNC B0 ;  /* 0x0000000000007941 */ /* 0x000fea0003800000 */
.L_x_2150:
        /* <DEDUP_REMOVED lines=9> */
.L_x_2152:
        /* <DEDUP_REMOVED lines=24> */
.L_x_2153:
[----:B------:R-:W-:Y:S01]  /*1c170*/  IMAD.MOV.U32 R12, RZ, RZ, 0x2 ;  /* 0x00000002ff0c7424 */ /* 0x000fe200078e00ff */
[----:B------:R-:W-:-:S05]  /*1c180*/  SEL R3, R14, RZ, P1 ;  /* 0x000000ff0e037207 */ /* 0x000fca0000800000 */
[----:B------:R-:W-:-:S04]  /*1c190*/  IMAD.IADD R2, R2, 0x1, R3 ;  /* 0x0000000102027824 */ /* 0x000fc800078e0203 */
[----:B------:R-:W-:-:S07]  /*1c1a0*/  IMAD.MOV.U32 R13, RZ, RZ, R2 ;  /* 0x000000ffff0d7224 */ /* 0x000fce00078e0002 */
[----:B------:R-:W-:Y:S05]  /*1c1b0*/  WARPSYNC.COLLECTIVE R15, `(.L_x_2154) ;  /* 0x000000000f087348 */ /* 0x000fea0003c00000 */
[----:B------:R0:W1:Y:S02]  /*1c1c0*/  SHFL.UP P6, R14, R13, R12, R11 ;  /* 0x0400000c0d0e7389 */ /* 0x00006400000c000b */
[----:B01----:R-:W-:Y:S01]  /*1c1d0*/  ENDCOLLECTIVE ;  /* 0x000000000000791b */ /* 0x003fe20003800000 */
.L_x_2154:
[----:B------:R-:W-:Y:S01]  /*1c1e0*/  IMAD.MOV.U32 R12, RZ, RZ, 0x4 ;  /* 0x00000004ff0c7424 */ /* 0x000fe200078e00ff */
[----:B------:R-:W-:-:S05]  /*1c1f0*/  SEL R3, R14, RZ, P2 ;  /* 0x000000ff0e037207 */ /* 0x000fca0001000000 */
[----:B------:R-:W-:-:S04]  /*1c200*/  IMAD.IADD R2, R2, 0x1, R3 ;  /* 0x0000000102027824 */ /* 0x000fc800078e0203 */
[----:B------:R-:W-:-:S07]  /*1c210*/  IMAD.MOV.U32 R13, RZ, RZ, R2 ;  /* 0x000000ffff0d7224 */ /* 0x000fce00078e0002 */
[----:B------:R-:W-:Y:S05]  /*1c220*/  WARPSYNC.COLLECTIVE R15, `(.L_x_2155) ;  /* 0x000000000f087348 */ /* 0x000fea0003c00000 */
[----:B------:R0:W1:Y:S02]  /*1c230*/  SHFL.UP P6, R14, R13, R12, R11 ;  /* 0x0400000c0d0e7389 */ /* 0x00006400000c000b */
[----:B01----:R-:W-:Y:S01]  /*1c240*/  ENDCOLLECTIVE ;  /* 0x000000000000791b */ /* 0x003fe20003800000 */
.L_x_2155:
[----:B------:R-:W-:Y:S01]  /*1c250*/  IMAD.MOV.U32 R12, RZ, RZ, 0x8 ;  /* 0x00000008ff0c7424 */ /* 0x000fe200078e00ff */
[----:B------:R-:W-:-:S05]  /*1c260*/  SEL R3, R14, RZ, P3 ;  /* 0x000000ff0e037207 */ /* 0x000fca0001800000 */
[----:B------:R-:W-:-:S04]  /*1c270*/  IMAD.IADD R2, R2, 0x1, R3 ;  /* 0x0000000102027824 */ /* 0x000fc800078e0203 */
[----:B------:R-:W-:-:S07]  /*1c280*/  IMAD.MOV.U32 R13, RZ, RZ, R2 ;  /* 0x000000ffff0d7224 */ /* 0x000fce00078e0002 */
[----:B------:R-:W-:Y:S05]  /*1c290*/  WARPSYNC.COLLECTIVE R15, `(.L_x_2156) ;  /* 0x000000000f087348 */ /* 0x000fea0003c00000 */
[----:B------:R0:W1:Y:S02]  /*1c2a0*/  SHFL.UP P6, R14, R13, R12, R11 ;  /* 0x0400000c0d0e7389 */ /* 0x00006400000c000b */
[----:B01----:R-:W-:Y:S01]  /*1c2b0*/  ENDCOLLECTIVE ;  /* 0x000000000000791b */ /* 0x003fe20003800000 */
.L_x_2156:
[----:B------:R-:W-:Y:S01]  /*1c2c0*/  IMAD.MOV.U32 R12, RZ, RZ, 0x10 ;  /* 0x00000010ff0c7424 */ /* 0x000fe200078e00ff */
[----:B------:R-:W-:-:S05]  /*1c2d0*/  SEL R3, R14, RZ, P4 ;  /* 0x000000ff0e037207 */ /* 0x000fca0002000000 */
[----:B------:R-:W-:-:S04]  /*1c2e0*/  IMAD.IADD R2, R2, 0x1, R3 ;  /* 0x0000000102027824 */ /* 0x000fc800078e0203 */
[----:B------:R-:W-:-:S07]  /*1c2f0*/  IMAD.MOV.U32 R13, RZ, RZ, R2 ;  /* 0x000000ffff0d7224 */ /* 0x000fce00078e0002 */
[----:B------:R-:W-:Y:S05]  /*1c300*/  WARPSYNC.COLLECTIVE R15, `(.L_x_2157) ;  /* 0x000000000f087348 */ /* 0x000fea0003c00000 */
[----:B------:R0:W1:Y:S02]  /*1c310*/  SHFL.UP P6, R14, R13, R12, R11 ;  /* 0x0400000c0d0e7389 */ /* 0x00006400000c000b */
[----:B01----:R-:W-:Y:S01]  /*1c320*/  ENDCOLLECTIVE ;  /* 0x000000000000791b */ /* 0x003fe20003800000 */
.L_x_2157:
        /* <DEDUP_REMOVED lines=8> */
.L_x_2158:
[----:B------:R-:W-:Y:S05]  /*1c3b0*/  BRA `(.L_x_2159) ;  /* 0xffffffd400187947 */ /* 0x000fea000383ffff */
.L_x_2071:
[----:B------:R-:W-:Y:S01]  /*1c3c0*/  BSSY B0, `(.L_x_2160) ;  /* 0x0000008000007945 */ /* 0x000fe20003800000 */
[----:B------:R-:W-:Y:S02]  /*1c3d0*/  IMAD.MOV.U32 R13, RZ, RZ, R2 ;  /* 0x000000ffff0d7224 */ /* 0x000fe400078e0002 */
[----:B------:R-:W-:Y:S02]  /*1c3e0*/  IMAD.MOV.U32 R12, RZ, RZ, 0x1 ;  /* 0x00000001ff0c7424 */ /* 0x000fe400078e00ff */
[----:B--2---:R-:W-:Y:S02]  /*1c3f0*/  IMAD.MOV.U32 R11, RZ, RZ, RZ ;  /* 0x000000ffff0b7224 */ /* 0x004fe400078e00ff */
[----:B------:R-:W-:-:S07]  /*1c400*/  IMAD.MOV.U32 R15, RZ, RZ, -0x1 ;  /* 0xffffffffff0f7424 */ /* 0x000fce00078e00ff */
[----:B------:R-:W-:Y:S05]  /*1c410*/  WARPSYNC.COLLECTIVE R15, `(.L_x_2161) ;  /* 0x000000000f087348 */ /* 0x000fea0003c00000 */
[----:B------:R0:W1:Y:S02]  /*1c420*/  SHFL.UP P6, R14, R13, R12, R11 ;  /* 0x0400000c0d0e7389 */ /* 0x00006400000c000b */
[----:B01----:R-:W-:Y:S01]  /*1c430*/  ENDCOLLECTIVE ;  /* 0x000000000000791b */ /* 0x003fe20003800000 */
.L_x_2161:
[----:B------:R-:W-:Y:S05]  /*1c440*/  BSYNC B0 ;  /* 0x0000000000007941 */ /* 0x000fea0003800000 */
.L_x_2160:
        /* <DEDUP_REMOVED lines=9> */
.L_x_2162:
[----:B------:R-:W-:Y:S01]  /*1c4e0*/  IMAD.MOV.U32 R12, RZ, RZ, 0x4 ;  /* 0x00000004ff0c7424 */ /* 0x000fe200078e00ff */
[----:B------:R-:W-:-:S05]  /*1c4f0*/  SEL R3, R14, RZ, P2 ;  /* 0x000000ff0e037207 */ /* 0x000fca0001000000 */
[----:B------:R-:W-:-:S04]  /*1c500*/  IMAD.IADD R2, R2, 0x1, R3 ;  /* 0x0000000102027824 */ /* 0x000fc800078e0203 */
[----:B------:R-:W-:-:S07]  /*1c510*/  IMAD.MOV.U32 R13, RZ, RZ, R2 ;  /* 0x000000ffff0d7224 */ /* 0x000fce00078e0002 */
[----:B------:R-:W-:Y:S05]  /*1c520*/  WARPSYNC.COLLECTIVE R15, `(.L_x_2163) ;  /* 0x000000000f087348 */ /* 0x000fea0003c00000 */
[----:B------:R0:W1:Y:S02]  /*1c530*/  SHFL.UP P6, R14, R13, R12, R11 ;  /* 0x0400000c0d0e7389 */ /* 0x00006400000c000b */
[----:B01----:R-:W-:Y:S01]  /*1c540*/  ENDCOLLECTIVE ;  /* 0x000000000000791b */ /* 0x003fe20003800000 */
.L_x_2163:
[----:B------:R-:W-:Y:S01]  /*1c550*/  IMAD.MOV.U32 R12, RZ, RZ, 0x8 ;  /* 0x00000008ff0c7424 */ /* 0x000fe200078e00ff */
[----:B------:R-:W-:-:S05]  /*1c560*/  SEL R3, R14, RZ, P3 ;  /* 0x000000ff0e037207 */ /* 0x000fca0001800000 */
[----:B------:R-:W-:-:S04]  /*1c570*/  IMAD.IADD R2, R2, 0x1, R3 ;  /* 0x0000000102027824 */ /* 0x000fc800078e0203 */
[----:B------:R-:W-:-:S07]  /*1c580*/  IMAD.MOV.U32 R13, RZ, RZ, R2 ;  /* 0x000000ffff0d7224 */ /* 0x000fce00078e0002 */
[----:B------:R-:W-:Y:S05]  /*1c590*/  WARPSYNC.COLLECTIVE R15, `(.L_x_2164) ;  /* 0x000000000f087348 */ /* 0x000fea0003c00000 */
[----:B------:R0:W1:Y:S02]  /*1c5a0*/  SHFL.UP P6, R14, R13, R12, R11 ;  /* 0x0400000c0d0e7389 */ /* 0x00006400000c000b */
[----:B01----:R-:W-:Y:S01]  /*1c5b0*/  ENDCOLLECTIVE ;  /* 0x000000000000791b */ /* 0x003fe20003800000 */
.L_x_2164:
[----:B------:R-:W-:Y:S01]  /*1c5c0*/  IMAD.MOV.U32 R12, RZ, RZ, 0x10 ;  /* 0x00000010ff0c7424 */ /* 0x000fe200078e00ff */
[----:B------:R-:W-:-:S05]  /*1c5d0*/  SEL R3, R14, RZ, P4 ;  /* 0x000000ff0e037207 */ /* 0x000fca0002000000 */
[----:B------:R-:W-:-:S04]  /*1c5e0*/  IMAD.IADD R2, R2, 0x1, R3 ;  /* 0x0000000102027824 */ /* 0x000fc800078e0203 */
[----:B------:R-:W-:-:S07]  /*1c5f0*/  IMAD.MOV.U32 R13, RZ, RZ, R2 ;  /* 0x000000ffff0d7224 */ /* 0x000fce00078e0002 */
[----:B------:R-:W-:Y:S05]  /*1c600*/  WARPSYNC.COLLECTIVE R15, `(.L_x_2165) ;  /* 0x000000000f087348 */ /* 0x000fea0003c00000 */
[----:B------:R0:W1:Y:S02]  /*1c610*/  SHFL.UP P6, R14, R13, R12, R11 ;  /* 0x0400000c0d0e7389 */ /* 0x00006400000c000b */
[----:B01----:R-:W-:Y:S01]  /*1c620*/  ENDCOLLECTIVE ;  /* 0x000000000000791b */ /* 0x003fe20003800000 */
.L_x_2165:
        /* <DEDUP_REMOVED lines=8> */
.L_x_2166:
[----:B------:R-:W-:Y:S05]  /*1c6b0*/  BRA `(.L_x_2167) ;  /* 0xffffffd000fc7947 */ /* 0x000fea000383ffff */
.L_x_2073:
[----:B------:R-:W-:Y:S01]  /*1c6c0*/  BSSY B0, `(.L_x_2168) ;  /* 0x0000006000007945 */ /* 0x000fe20003800000 */
[----:B------:R-:W-:Y:S01]  /*1c6d0*/  PLOP3.LUT P6, PT, P6, PT, PT, 0x8, 0x0 ;  /* 0x000000000000781c */ /* 0x000fe200037ce170 */
[----:B------:R-:W-:-:S12]  /*1c6e0*/  IMAD.MOV.U32 R15, RZ, RZ, -0x1 ;  /* 0xffffffffff0f7424 */ /* 0x000fd800078e00ff */
[----:B0-2---:R-:W-:Y:S05]  /*1c6f0*/  WARPSYNC.COLLECTIVE R15, `(.L_x_2169) ;  /* 0x000000000f087348 */ /* 0x005fea0003c00000 */
[----:B------:R-:W-:Y:S01]  /*1c700*/  VOTE.ANY R14, PT, P6 ;  /* 0x00000000000e7806 */ /* 0x000fe200030e0100 */
[----:B0-2---:R-:W-:Y:S06]  /*1c710*/  ENDCOLLECTIVE ;  /* 0x000000000000791b */ /* 0x005fec0003800000 */
.L_x_2169:
[----:B------:R-:W-:Y:S05]  /*1c720*/  BSYNC B0 ;  /* 0x0000000000007941 */ /* 0x000fea0003800000 */
.L_x_2168:
        /* <DEDUP_REMOVED lines=10> */
.L_x_2170:
[----:B------:R-:W-:Y:S02]  /*1c7d0*/  IMAD.MOV.U32 R13, RZ, RZ, R5 ;  /* 0x000000ffff0d7224 */ /* 0x000fe400078e0005 */
[----:B------:R-:W-:-:S07]  /*1c7e0*/  IMAD.MOV.U32 R25, RZ, RZ, R14 ;  /* 0x000000ffff197224 */ /* 0x000fce00078e000e */
[----:B------:R-:W-:Y:S05]  /*1c7f0*/  WARPSYNC.COLLECTIVE R15, `(.L_x_2171) ;  /* 0x000000000f087348 */ /* 0x000fea0003c00000 */
[----:B------:R0:W1:Y:S02]  /*1c800*/  SHFL.IDX P6, R14, R13, R12, R11 ;  /* 0x0000000c0d0e7389 */ /* 0x00006400000c000b */
[----:B01----:R-:W-:Y:S01]  /*1c810*/  ENDCOLLECTIVE ;  /* 0x000000000000791b */ /* 0x003fe20003800000 */
.L_x_2171:
[----:B------:R-:W-:Y:S01]  /*1c820*/  IMAD.MOV.U32 R5, RZ, RZ, R14 ;  /* 0x000000ffff057224 */ /* 0x000fe200078e000e */
[----:B------:R-:W-:Y:S06]  /*1c830*/  BRA `(.L_x_2172) ;  /* 0xffffffd000dc7947 */ /* 0x000fec000383ffff */
.L_x_2075:
[----:B------:R-:W-:Y:S01]  /*1c840*/  BSSY B0, `(.L_x_2173) ;  /* 0x0000007000007945 */ /* 0x000fe20003800000 */
[----:B------:R-:W-:Y:S02]  /*1c850*/  IMAD.MOV.U32 R13, RZ, RZ, R2 ;  /* 0x000000ffff0d7224 */ /* 0x000fe400078e0002 */
[----:B--2---:R-:W-:Y:S02]  /*1c860*/  IMAD.MOV.U32 R11, RZ, RZ, 0x1f ;  /* 0x0000001fff0b7424 */ /* 0x004fe400078e00ff */
[----:B------:R-:W-:-:S07]  /*1c870*/  IMAD.MOV.U32 R15, RZ, RZ, -0x1 ;  /* 0xffffffffff0f7424 */ /* 0x000fce00078e00ff */
[----:B01-34-:R-:W-:Y:S05]  /*1c880*/  WARPSYNC.COLLECTIVE R15, `(.L_x_2174) ;  /* 0x000000000f087348 */ /* 0x01bfea0003c00000 */
[----:B------:R2:W0:Y:S02]  /*1c890*/  SHFL.IDX P6, R14, R13, R12, R11 ;  /* 0x0000000c0d0e7389 */ /* 0x00042400000c000b */
[----:B01234-:R-:W-:Y:S01]  /*1c8a0*/  ENDCOLLECTIVE ;  /* 0x000000000000791b */ /* 0x01ffe20003800000 */
.L_x_2174:
[----:B------:R-:W-:Y:S05]  /*1c8b0*/  BSYNC B0 ;  /* 0x0000000000007941 */ /* 0x000fea0003800000 */
.L_x_2173:
[----:B------:R-:W-:Y:S01]  /*1c8c0*/  IMAD.MOV.U32 R24, RZ, RZ, R14 ;  /* 0x000000ffff187224 */ /* 0x000fe200078e000e */
[----:B------:R-:W-:Y:S06]  /*1c8d0*/  BRA `(.L_x_2074) ;  /* 0xffffffd000cc7947 */ /* 0x000fec000383ffff */
.L_x_2081:
[----:B0-----:R0:W1:Y:S02]  /*1c8e0*/  SYNCS.PHASECHK.TRANS64.TRYWAIT P0, [R6+URZ+0x13220], R0 ;  /* 0x01322000060075a7 */ /* 0x001064000800017f */
[----:B-1----:R-:W-:Y:S05]  /*1c8f0*/  @!P0 NANOSLEEP.SYNCS 0x989680 ;  /* 0x009896800000895d */ /* 0x002fea0003900000 */
[----:B------:R-:W1:Y:S02]  /*1c900*/  @!P0 SYNCS.PHASECHK.TRANS64 P0, [R6+URZ+0x13220], R0 ;  /* 0x01322000060085a7 */ /* 0x000e64000800007f */
[----:B-1----:R-:W-:Y:S05]  /*1c910*/  @!P0 BRA `(.L_x_2081) ;  /* 0xfffffffc00f08947 */ /* 0x002fea000383ffff */
[----:B------:R-:W-:Y:S05]  /*1c920*/  BRA `(.L_x_2175) ;  /* 0xffffffdc00287947 */ /* 0x000fea000383ffff */
.L_x_2082:
        /* <DEDUP_REMOVED lines=11> */
.L_x_2177:
[----:B------:R-:W-:Y:S05]  /*1c9e0*/  BSYNC B0 ;  /* 0x0000000000007941 */ /* 0x000fea0003800000 */
.L_x_2176:
[----:B------:R-:W-:Y:S05]  /*1c9f0*/  BRA `(.L_x_2178) ;  /* 0xffffffdc00107947 */ /* 0x000fea000383ffff */
.L_x_2083:
[----:B------:R-:W-:Y:S01]  /*1ca00*/  BSSY B0, `(.L_x_2179) ;  /* 0x0000006000007945 */ /* 0x000fe20003800000 */
[----:B------:R-:W-:-:S07]  /*1ca10*/  IMAD.MOV.U32 R15, RZ, RZ, -0x1 ;  /* 0xffffffffff0f7424 */ /* 0x000fce00078e00ff */
[----:B0-2---:R-:W-:Y:S05]  /*1ca20*/  WARPSYNC.COLLECTIVE R15, `(.L_x_2180) ;  /* 0x000000000f0c7348 */ /* 0x005fea0003c00000 */
[----:B------:R-:W-:Y:S02]  /*1ca30*/  ELECT P6, UR62, PT ;  /* 0x00000000003e782f */ /* 0x000fe400038c0000 */
[----:B------:R-:W-:Y:S01]  /*1ca40*/  MOV R14, UR62 ;  /* 0x0000003e000e7c02 */ /* 0x000fe20008000f00 */
[----:B0-2---:R-:W-:Y:S10]  /*1ca50*/  ENDCOLLECTIVE ;  /* 0x000000000000791b */ /* 0x005ff40003800000 */
.L_x_2180:
[----:B------:R-:W-:Y:S05]  /*1ca60*/  BSYNC B0 ;  /* 0x0000000000007941 */ /* 0x000fea0003800000 */
.L_x_2179:
[----:B------:R-:W-:Y:S05]  /*1ca70*/  BRA `(.L_x_2181) ;  /* 0xffffffdc00047947 */ /* 0x000fea000383ffff */
.L_x_2085:
[----:B0-----:R0:W1:Y:S02]  /*1ca80*/  SYNCS.PHASECHK.TRANS64.TRYWAIT P1, [R5+URZ], R4 ;  /* 0x00000004050075a7 */ /* 0x001064000802017f */
[----:B-1----:R-:W-:Y:S05]  /*1ca90*/  @!P1 NANOSLEEP.SYNCS 0x989680 ;  /* 0x009896800000995d */ /* 0x002fea0003900000 */
[----:B------:R-:W1:Y:S02]  /*1caa0*/  @!P1 SYNCS.PHASECHK.TRANS64 P1, [R5+URZ], R4 ;  /* 0x00000004050095a7 */ /* 0x000e64000802007f */
[----:B-1----:R-:W-:Y:S05]  /*1cab0*/  @!P1 BRA `(.L_x_2085) ;  /* 0xfffffffc00f09947 */ /* 0x002fea000383ffff */
[----:B------:R-:W-:Y:S05]  /*1cac0*/  BRA `(.L_x_2182) ;  /* 0xffffffdc00387947 */ /* 0x000fea000383ffff */
.L_x_2086:
[----:B-1----:R1:W3:Y:S02]  /*1cad0*/  SYNCS.PHASECHK.TRANS64.TRYWAIT P1, [R9+URZ], R0 ;  /* 0x00000000090075a7 */ /* 0x0022e4000802017f */
[----:B---3--:R-:W-:Y:S05]  /*1cae0*/  @!P1 NANOSLEEP.SYNCS 0x989680 ;  /* 0x009896800000995d */ /* 0x008fea0003900000 */
[----:B------:R-:W3:Y:S02]  /*1caf0*/  @!P1 SYNCS.PHASECHK.TRANS64 P1, [R9+URZ], R0 ;  /* 0x00000000090095a7 */ /* 0x000ee4000802007f */
[----:B---3--:R-:W-:Y:S05]  /*1cb00*/  @!P1 BRA `(.L_x_2086) ;  /* 0xfffffffc00f09947 */ /* 0x008fea000383ffff */
[----:B------:R-:W-:Y:S05]  /*1cb10*/  BRA `(.L_x_2183) ;  /* 0xffffffdc002c7947 */ /* 0x000fea000383ffff */
.L_x_2088:
[----:B---3--:R3:W4:Y:S02]  /*1cb20*/  SYNCS.PHASECHK.TRANS64.TRYWAIT P1, [R19+URZ+0x13260], R4 ;  /* 0x01326004130075a7 */ /* 0x008724000802017f */
[----:B----4-:R-:W-:Y:S05]  /*1cb30*/  @!P1 NANOSLEEP.SYNCS 0x989680 ;  /* 0x009896800000995d */ /* 0x010fea0003900000 */
[----:B------:R-:W4:Y:S02]  /*1cb40*/  @!P1 SYNCS.PHASECHK.TRANS64 P1, [R19+URZ+0x13260], R4 ;  /* 0x01326004130095a7 */ /* 0x000f24000802007f */
[----:B----4-:R-:W-:Y:S05]  /*1cb50*/  @!P1 BRA `(.L_x_2088) ;  /* 0xfffffffc00f09947 */ /* 0x010fea000383ffff */
[----:B------:R-:W-:Y:S05]  /*1cb60*/  BRA `(.L_x_2184) ;  /* 0xffffffdc002c7947 */ /* 0x000fea000383ffff */
.L_x_2090:
[----:B----4-:R4:W0:Y:S02]  /*1cb70*/  SYNCS.PHASECHK.TRANS64.TRYWAIT P1, [R7+URZ+0x13260], R0 ;  /* 0x01326000070075a7 */ /* 0x010824000802017f */
[----:B0-----:R-:W-:Y:S05]  /*1cb80*/  @!P1 NANOSLEEP.SYNCS 0x989680 ;  /* 0x009896800000995d */ /* 0x001fea0003900000 */
[----:B------:R-:W0:Y:S02]  /*1cb90*/  @!P1 SYNCS.PHASECHK.TRANS64 P1, [R7+URZ+0x13260], R0 ;  /* 0x01326000070095a7 */ /* 0x000e24000802007f */
[----:B0-----:R-:W-:Y:S05]  /*1cba0*/  @!P1 BRA `(.L_x_2090) ;  /* 0xfffffffc00f09947 */ /* 0x001fea000383ffff */
[----:B------:R-:W-:Y:S05]  /*1cbb0*/  BRA `(.L_x_2185) ;  /* 0xffffffdc002c7947 */ /* 0x000fea000383ffff */
.L_x_2092:
[----:B------:R0:W0:Y:S02]  /*1cbc0*/  SYNCS.PHASECHK.TRANS64.TRYWAIT P0, [R19+URZ+0x13280], R4 ;  /* 0x01328004130075a7 */ /* 0x000024000800017f */
[----:B0-----:R-:W-:Y:S05]  /*1cbd0*/  @!P0 NANOSLEEP.SYNCS 0x989680 ;  /* 0x009896800000895d */ /* 0x001fea0003900000 */
[----:B------:R-:W0:Y:S02]  /*1cbe0*/  @!P0 SYNCS.PHASECHK.TRANS64 P0, [R19+URZ+0x13280], R4 ;  /* 0x01328004130085a7 */ /* 0x000e24000800007f */
[----:B0-----:R-:W-:Y:S05]  /*1cbf0*/  @!P0 BRA `(.L_x_2092) ;  /* 0xfffffffc00f08947 */ /* 0x001fea000383ffff */
[----:B------:R-:W-:Y:S05]  /*1cc00*/  BRA `(.L_x_2093) ;  /* 0xffffffdc00287947 */ /* 0x000fea000383ffff */
.L_x_2186:
        /* <DEDUP_REMOVED lines=15> */
.L_x_2195:


//--------------------- .nv.global.init           --------------------------
	.section	.nv.global.init,"aw",@progbits
	.align	4
.nv.global.init:
	.type		_ZZN5flash28permute_output_fp8_VcolmajorIN4cute6TensorINS1_11ArrayEngineIfLm32EEENS1_6LayoutINS1_5tupleIJNS6_IJNS1_1CILi2EEES8_NS7_ILi8EEEEEENS7_ILi1EEESB_EEENS6_IJNS6_IJSB_S8_NS7_ILi4EEEEEENS7_ILi0EEESF_EEEEEEEEEvRT_E9upper_map,@object
	.size		_ZZN5flash28permute_output_fp8_VcolmajorIN4cute6TensorINS1_11ArrayEngineIfLm32EEENS1_6LayoutINS1_5tupleIJNS6_IJNS1_1CILi2EEES8_NS7_ILi8EEEEEENS7_ILi1EEESB_EEENS6_IJNS6_IJSB_S8_NS7_ILi4EEEEEENS7_ILi0EEESF_EEEEEEEEEvRT_E9upper_map,($str$23 - _ZZN5flash28permute_output_fp8_VcolmajorIN4cute6TensorINS1_11ArrayEngineIfLm32EEENS1_6LayoutINS1_5tupleIJNS6_IJNS1_1CILi2EEES8_NS7_ILi8EEEEEENS7_ILi1EEESB_EEENS6_IJNS6_IJSB_S8_NS7_ILi4EEEEEENS7_ILi0EEESF_EEEEEEEEEvRT_E9upper_map)
_ZZN5flash28permute_output_fp8_VcolmajorIN4cute6TensorINS1_11ArrayEngineIfLm32EEENS1_6LayoutINS1_5tupleIJNS6_IJNS1_1CILi2EEES8_NS7_ILi8EEEEEENS7_ILi1EEESB_EEENS6_IJNS6_IJSB_S8_NS7_ILi4EEEEEENS7_ILi0EEESF_EEEEEEEEEvRT_E9upper_map:
        /*0000*/ 	.byte	0x00, 0x00, 0x00, 0x00, 0x02, 0x00, 0x00, 0x00, 0x03, 0x00, 0x00, 0x00, 0x01, 0x00, 0x00, 0x00
	.type		$str$23,@object
	.size		$str$23,($str$24 - $str$23)
$str$23:
        /*0010*/ 	.byte	0x28, 0x61, 0x64, 0x64, 0x72, 0x65, 0x73, 0x73, 0x20, 0x26, 0x20, 0x6d, 0x61, 0x73, 0x6b, 0x29
        /*0020*/ 	.byte	0x20, 0x3d, 0x3d, 0x20, 0x30, 0x00
	.type		$str$24,@object
	.size		$str$24,(__unnamed_5 - $str$24)
$str$24:
        /*0026*/ 	.byte	0x2f, 0x74, 0x6d, 0x70, 0x2f, 0x6f, 0x73, 0x73, 0x5f, 0x6b, 0x65, 0x72, 0x6e, 0x65, 0x6c, 0x73
        /*0036*/ 	.byte	0x5f, 0x73, 0x72, 0x63, 0x2f, 0x66, 0x6c, 0x61, 0x73, 0x68, 0x5f, 0x61, 0x74, 0x74, 0x65, 0x6e
        /*0046*/ 	.byte	0x74, 0x69, 0x6f, 0x6e, 0x2f, 0x63, 0x73, 0x72, 0x63, 0x2f, 0x63, 0x75, 0x74, 0x6c, 0x61, 0x73
        /*0056*/ 	.byte	0x73, 0x2f, 0x69, 0x6e, 0x63, 0x6c, 0x75, 0x64, 0x65, 0x2f, 0x63, 0x75, 0x74, 0x65, 0x2f, 0x70
        /*0066*/ 	.byte	0x6f, 0x69, 0x6e, 0x74, 0x65, 0x72, 0x5f, 0x66, 0x6c, 0x61, 0x67, 0x67, 0x65, 0x64, 0x2e, 0x68
        /*0076*/ 	.byte	0x70, 0x70, 0x00
	.type		__unnamed_5,@object
	.size		__unnamed_5,(__unnamed_6 - __unnamed_5)
__unnamed_5:
        /* <DEDUP_REMOVED lines=24> */
        /*01f9*/ 	.byte	0x26, 0x5d, 0x00
	.type		__unnamed_6,@object
	.size		__unnamed_6,(__unnamed_4 - __unnamed_6)
__unnamed_6:
        /* <DEDUP_REMOVED lines=24> */
        /*037c*/ 	.byte	0x3e, 0x3e, 0x20, 0x26, 0x5d, 0x00
	.type		__unnamed_4,@object
	.size		__unnamed_4,(__unnamed_2 - __unnamed_4)
__unnamed_4:
        /* <DEDUP_REMOVED lines=28> */
        /*0542*/ 	.byte	0x3a, 0x43, 0x3c, 0x31, 0x30, 0x32, 0x34, 0x30, 0x3e, 0x3e, 0x3e, 0x3e, 0x3e, 0x5d, 0x00
	.type		__unnamed_2,@object
	.size		__unnamed_2,(__unnamed_1 - __unnamed_2)
__unnamed_2:
        /* <DEDUP_REMOVED lines=29> */
	.type		__unnamed_1,@object
	.size		__unnamed_1,(__unnamed_3 - __unnamed_1)
__unnamed_1:
        /* <DEDUP_REMOVED lines=29> */
        /*08f0*/ 	.byte	0x00
	.type		__unnamed_3,@object
	.size		__unnamed_3,(.L_2 - __unnamed_3)
__unnamed_3:
        /* <DEDUP_REMOVED lines=30> */
.L_2:


//--------------------- .nv.shared._ZN7cutlass13device_kernelIN5flash11enable_sm90INS1_16FlashAttnFwdSm90INS1_25CollectiveMainloopFwdSm90ILi2EN4cute5tupleIJNS5_1CILi1EEES8_S8_EEENS6_IJNS7_ILi192EEENS7_ILi160EEENS7_ILi64EEEEEELi64ENS_12float_e4m3_tEfNS_4arch4Sm90ELb0ELb0ELb0ELb0ELb0ELb0ELb0ELb1ELb1ELb1ELb1ELb0EEENS1_21CollectiveEpilogueFwdINS6_IJSA_SC_SB_EEES9_NS_10bfloat16_tESG_Li384ELb0ELb1ELb1ELb1EEENS1_19SingleTileSchedulerILb0ELb1ELb1ELi192EEEEEEEEEvNT_6ParamsE --------------------------
	.section	.nv.shared._ZN7cutlass13device_kernelIN5flash11enable_sm90INS1_16FlashAttnFwdSm90INS1_25CollectiveMainloopFwdSm90ILi2EN4cute5tupleIJNS5_1CILi1EEES8_S8_EEENS6_IJNS7_ILi192EEENS7_ILi160EEENS7_ILi64EEEEEELi64ENS_12float_e4m3_tEfNS_4arch4Sm90ELb0ELb0ELb0ELb0ELb0ELb0ELb0ELb1ELb1ELb1ELb1ELb0EEENS1_21CollectiveEpilogueFwdINS6_IJSA_SC_SB_EEES9_NS_10bfloat16_tESG_Li384ELb0ELb1ELb1ELb1EEENS1_19SingleTileSchedulerILb0ELb1ELb1ELi192EEEEEEEEEvNT_6ParamsE,"aw",@nobits
	.sectionflags	@""
	.align	16
	.zero		1024


//--------------------- .nv.shared.reserved.0     --------------------------
	.section	.nv.shared.reserved.0,"aw",@nobits
	.weak		__nv_reservedSMEM_offset_0_alias
	.size		__nv_reservedSMEM_offset_0_alias, 0, 0
	.other		__nv_reservedSMEM_offset_0_alias,@"STO_CUDA_RESERVED_SHARED STV_DEFAULT"
__nv_reservedSMEM_offset_0_alias:
	.zero		0


//--------------------- .nv.global                --------------------------
	.section	.nv.global,"aw",@nobits
.nv.global:
	.type		_ZN71_INTERNAL_7ffc3415_35_flash_fwd_hdim64_e4m3_split_sm90_cu_e763cb1e_33004cute1_E,@object
	.size		_ZN71_INTERNAL_7ffc3415_35_flash_fwd_hdim64_e4m3_split_sm90_cu_e763cb1e_33004cute1_E,(_ZN71_INTERNAL_7ffc3415_35_flash_fwd_hdim64_e4m3_split_sm90_cu_e763cb1e_33004cuda3std3__45__cpo6cbeginE - _ZN71_INTERNAL_7ffc3415_35_flash_fwd_hdim64_e4m3_split_sm90_cu_e763cb1e_33004cute1_E)
_ZN71_INTERNAL_7ffc3415_35_flash_fwd_hdim64_e4m3_split_sm90_cu_e763cb1e_33004cute1_E:
	.zero		1
	.type		_ZN71_INTERNAL_7ffc3415_35_flash_fwd_hdim64_e4m3_split_sm90_cu_e763cb1e_33004cuda3std3__45__cpo6cbeginE,@object
	.size		_ZN71_INTERNAL_7ffc3415_35_flash_fwd_hdim64_e4m3_split_sm90_cu_e763cb1e_33004cuda3std3__45__cpo6cbeginE,(_ZN71_INTERNAL_7ffc3415_35_flash_fwd_hdim64_e4m3_split_sm90_cu_e763cb1e_33004cuda3std3__48in_placeE - _ZN71_INTERNAL_7ffc3415_35_flash_fwd_hdim64_e4m3_split_sm90_cu_e763cb1e_33004cuda3std3__45__cpo6cbeginE)
_ZN71_INTERNAL_7ffc3415_35_flash_fwd_hdim64_e4m3_split_sm90_cu_e763cb1e_33004cuda3std3__45__cpo6cbeginE:
	.zero		1
	.type		_ZN71_INTERNAL_7ffc3415_35_flash_fwd_hdim64_e4m3_split_sm90_cu_e763cb1e_33004cuda3std3__48in_placeE,@object
	.size		_ZN71_INTERNAL_7ffc3415_35_flash_fwd_hdim64_e4m3_split_sm90_cu_e763cb1e_33004cuda3std3__48in_placeE,(_ZN71_INTERNAL_7ffc3415_35_flash_fwd_hdim64_e4m3_split_sm90_cu_e763cb1e_33004cuda3std6ranges3__45__cpo9iter_moveE - _ZN71_INTERNAL_7ffc3415_35_flash_fwd_hdim64_e4m3_split_sm90_cu_e763cb1e_33004cuda3std3__48in_placeE)
_ZN71_INTERNAL_7ffc3415_35_flash_fwd_hdim64_e4m3_split_sm90_cu_e763cb1e_33004cuda3std3__48in_placeE:
	.zero		1
	.type		_ZN71_INTERNAL_7ffc3415_35_flash_fwd_hdim64_e4m3_split_sm90_cu_e763cb1e_33004cuda3std6ranges3__45__cpo9iter_moveE,@object
	.size		_ZN71_INTERNAL_7ffc3415_35_flash_fwd_hdim64_e4m3_split_sm90_cu_e763cb1e_33004cuda3std6ranges3__45__cpo9iter_moveE,(_ZN71_INTERNAL_7ffc3415_35_flash_fwd_hdim64_e4m3_split_sm90_cu_e763cb1e_33004cuda3std3__45__cpo5beginE - _ZN71_INTERNAL_7ffc3415_35_flash_fwd_hdim64_e4m3_split_sm90_cu_e763cb1e_33004cuda3std6ranges3__45__cpo9iter_moveE)
_ZN71_INTERNAL_7ffc3415_35_flash_fwd_hdim64_e4m3_split_sm90_cu_e763cb1e_33004cuda3std6ranges3__45__cpo9iter_moveE:
	.zero		1
	.type		_ZN71_INTERNAL_7ffc3415_35_flash_fwd_hdim64_e4m3_split_sm90_cu_e763cb1e_33004cuda3std3__45__cpo5beginE,@object
	.size		_ZN71_INTERNAL_7ffc3415_35_flash_fwd_hdim64_e4m3_split_sm90_cu_e763cb1e_33004cuda3std3__45__cpo5beginE,(_ZN71_INTERNAL_7ffc3415_35_flash_fwd_hdim64_e4m3_split_sm90_cu_e763cb1e_33004cuda3std3__473_GLOBAL__N__7ffc3415_35_flash_fwd_hdim64_e4m3_split_sm90_cu_e763cb1e_33006ignoreE - _ZN71_INTERNAL_7ffc3415_35_flash_fwd_hdim64_e4m3_split_sm90_cu_e763cb1e_33004cuda3std3__45__cpo5beginE)
_ZN71_INTERNAL_7ffc3415_35_flash_fwd_hdim64_e4m3_split_sm90_cu_e763cb1e_33004cuda3std3__45__cpo5beginE:
	.zero		1
	.type		_ZN71_INTERNAL_7ffc3415_35_flash_fwd_hdim64_e4m3_split_sm90_cu_e763cb1e_33004cuda3std3__473_GLOBAL__N__7ffc3415_35_flash_fwd_hdim64_e4m3_split_sm90_cu_e763cb1e_33006ignoreE,@object
	.size		_ZN71_INTERNAL_7ffc3415_35_flash_fwd_hdim64_e4m3_split_sm90_cu_e763cb1e_33004cuda3std3__473_GLOBAL__N__7ffc3415_35_flash_fwd_hdim64_e4m3_split_sm90_cu_e763cb1e_33006ignoreE,(_ZN71_INTERNAL_7ffc3415_35_flash_fwd_hdim64_e4m3_split_sm90_cu_e763cb1e_33004cute7productE - _ZN71_INTERNAL_7ffc3415_35_flash_fwd_hdim64_e4m3_split_sm90_cu_e763cb1e_33004cuda3std3__473_GLOBAL__N__7ffc3415_35_flash_fwd_hdim64_e4m3_split_sm90_cu_e763cb1e_33006ignoreE)
_ZN71_INTERNAL_7ffc3415_35_flash_fwd_hdim64_e4m3_split_sm90_cu_e763cb1e_33004cuda3std3__473_GLOBAL__N__7ffc3415_35_flash_fwd_hdim64_e4m3_split_sm90_cu_e763cb1e_33006ignoreE:
	.zero		1
	.type		_ZN71_INTERNAL_7ffc3415_35_flash_fwd_hdim64_e4m3_split_sm90_cu_e763cb1e_33004cute7productE,@object
	.size		_ZN71_INTERNAL_7ffc3415_35_flash_fwd_hdim64_e4m3_split_sm90_cu_e763cb1e_33004cute7productE,(_ZN71_INTERNAL_7ffc3415_35_flash_fwd_hdim64_e4m3_split_sm90_cu_e763cb1e_33004cuda3std3__45__cpo3endE - _ZN71_INTERNAL_7ffc3415_35_flash_fwd_hdim64_e4m3_split_sm90_cu_e763cb1e_33004cute7productE)
_ZN71_INTERNAL_7ffc3415_35_flash_fwd_hdim64_e4m3_split_sm90_cu_e763cb1e_33004cute7productE:
	.zero		1
	.type		_ZN71_INTERNAL_7ffc3415_35_flash_fwd_hdim64_e4m3_split_sm90_cu_e763cb1e_33004cuda3std3__45__cpo3endE,@object
	.size		_ZN71_INTERNAL_7ffc3415_35_flash_fwd_hdim64_e4m3_split_sm90_cu_e763cb1e_33004cuda3std3__45__cpo3endE,(_ZN71_INTERNAL_7ffc3415_35_flash_fwd_hdim64_e4m3_split_sm90_cu_e763cb1e_33004cuda3std3__419piecewise_constructE - _ZN71_INTERNAL_7ffc3415_35_flash_fwd_hdim64_e4m3_split_sm90_cu_e763cb1e_33004cuda3std3__45__cpo3endE)
_ZN71_INTERNAL_7ffc3415_35_flash_fwd_hdim64_e4m3_split_sm90_cu_e763cb1e_33004cuda3std3__45__cpo3endE:
	.zero		1
	.type		_ZN71_INTERNAL_7ffc3415_35_flash_fwd_hdim64_e4m3_split_sm90_cu_e763cb1e_33004cuda3std3__419piecewise_constructE,@object
	.size		_ZN71_INTERNAL_7ffc3415_35_flash_fwd_hdim64_e4m3_split_sm90_cu_e763cb1e_33004cuda3std3__419piecewise_constructE,(_ZN71_INTERNAL_7ffc3415_35_flash_fwd_hdim64_e4m3_split_sm90_cu_e763cb1e_33004cuda3std3__45__cpo4cendE - _ZN71_INTERNAL_7ffc3415_35_flash_fwd_hdim64_e4m3_split_sm90_cu_e763cb1e_33004cuda3std3__419piecewise_constructE)
_ZN71_INTERNAL_7ffc3415_35_flash_fwd_hdim64_e4m3_split_sm90_cu_e763cb1e_33004cuda3std3__419piecewise_constructE:
	.zero		1
	.type		_ZN71_INTERNAL_7ffc3415_35_flash_fwd_hdim64_e4m3_split_sm90_cu_e763cb1e_33004cuda3std3__45__cpo4cendE,@object
	.size		_ZN71_INTERNAL_7ffc3415_35_flash_fwd_hdim64_e4m3_split_sm90_cu_e763cb1e_33004cuda3std3__45__cpo4cendE,(_ZN71_INTERNAL_7ffc3415_35_flash_fwd_hdim64_e4m3_split_sm90_cu_e763cb1e_33004cuda3std6ranges3__45__cpo4swapE - _ZN71_INTERNAL_7ffc3415_35_flash_fwd_hdim64_e4m3_split_sm90_cu_e763cb1e_33004cuda3std3__45__cpo4cendE)
_ZN71_INTERNAL_7ffc3415_35_flash_fwd_hdim64_e4m3_split_sm90_cu_e763cb1e_33004cuda3std3__45__cpo4cendE:
	.zero		1
	.type		_ZN71_INTERNAL_7ffc3415_35_flash_fwd_hdim64_e4m3_split_sm90_cu_e763cb1e_33004cuda3std6ranges3__45__cpo4swapE,@object
	.size		_ZN71_INTERNAL_7ffc3415_35_flash_fwd_hdim64_e4m3_split_sm90_cu_e763cb1e_33004cuda3std6ranges3__45__cpo4swapE,(.L_14 - _ZN71_INTERNAL_7ffc3415_35_flash_fwd_hdim64_e4m3_split_sm90_cu_e763cb1e_33004cuda3std6ranges3__45__cpo4swapE)
_ZN71_INTERNAL_7ffc3415_35_flash_fwd_hdim64_e4m3_split_sm90_cu_e763cb1e_33004cuda3std6ranges3__45__cpo4swapE:
	.zero		1
.L_14:


//--------------------- .nv.shared._ZN7cutlass13device_kernelIN5flash11enable_sm90INS1_16FlashAttnFwdSm90INS1_25CollectiveMainloopFwdSm90ILi2EN4cute5tupleIJNS5_1CILi1EEES8_S8_EEENS6_IJNS7_ILi192EEENS7_ILi160EEENS7_ILi64EEEEEELi64ENS_12float_e4m3_tEfNS_4arch4Sm90ELb0ELb0ELb0ELb1ELb0ELb0ELb0ELb1ELb1ELb1ELb1ELb0EEENS1_21CollectiveEpilogueFwdINS6_IJSA_SC_SB_EEES9_NS_10bfloat16_tESG_Li384ELb1ELb1ELb1ELb1EEENS1_36VarlenDynamicPersistentTileSchedulerILi192ELi160ELi384ELi128ELb1ELb1ELb1ELb0ELb1ELb1EEEEEEEEEvNT_6ParamsE --------------------------
	.section	.nv.shared._ZN7cutlass13device_kernelIN5flash11enable_sm90INS1_16FlashAttnFwdSm90INS1_25CollectiveMainloopFwdSm90ILi2EN4cute5tupleIJNS5_1CILi1EEES8_S8_EEENS6_IJNS7_ILi192EEENS7_ILi160EEENS7_ILi64EEEEEELi64ENS_12float_e4m3_tEfNS_4arch4Sm90ELb0ELb0ELb0ELb1ELb0ELb0ELb0ELb1ELb1ELb1ELb1ELb0EEENS1_21CollectiveEpilogueFwdINS6_IJSA_SC_SB_EEES9_NS_10bfloat16_tESG_Li384ELb1ELb1ELb1ELb1EEENS1_36VarlenDynamicPersistentTileSchedulerILi192ELi160ELi384ELi128ELb1ELb1ELb1ELb0ELb1ELb1EEEEEEEEEvNT_6ParamsE,"aw",@nobits
	.sectionflags	@""
	.align	16
	.zero		1024


//--------------------- .nv.shared._ZN7cutlass13device_kernelIN5flash11enable_sm90INS1_16FlashAttnFwdSm90INS1_25CollectiveMainloopFwdSm90ILi2EN4cute5tupleIJNS5_1CILi1EEES8_S8_EEENS6_IJNS7_ILi192EEENS7_ILi160EEENS7_ILi64EEEEEELi64ENS_12float_e4m3_tEfNS_4arch4Sm90ELb0ELb0ELb0ELb1ELb0ELb1ELb0ELb1ELb1ELb1ELb1ELb0EEENS1_21CollectiveEpilogueFwdINS6_IJSA_SC_SB_EEES9_NS_10bfloat16_tESG_Li384ELb1ELb1ELb1ELb1EEENS1_36VarlenDynamicPersistentTileSchedulerILi192ELi160ELi384ELi128ELb1ELb1ELb1ELb0ELb1ELb1EEEEEEEEEvNT_6ParamsE --------------------------
	.section	.nv.shared._ZN7cutlass13device_kernelIN5flash11enable_sm90INS1_16FlashAttnFwdSm90INS1_25CollectiveMainloopFwdSm90ILi2EN4cute5tupleIJNS5_1CILi1EEES8_S8_EEENS6_IJNS7_ILi192EEENS7_ILi160EEENS7_ILi64EEEEEELi64ENS_12float_e4m3_tEfNS_4arch4Sm90ELb0ELb0ELb0ELb1ELb0ELb1ELb0ELb1ELb1ELb1ELb1ELb0EEENS1_21CollectiveEpilogueFwdINS6_IJSA_SC_SB_EEES9_NS_10bfloat16_tESG_Li384ELb1ELb1ELb1ELb1EEENS1_36VarlenDynamicPersistentTileSchedulerILi192ELi160ELi384ELi128ELb1ELb1ELb1ELb0ELb1ELb1EEEEEEEEEvNT_6ParamsE,"aw",@nobits
	.sectionflags	@""
	.align	16
	.zero		1024


//--------------------- .nv.shared._ZN7cutlass13device_kernelIN5flash11enable_sm90INS1_16FlashAttnFwdSm90INS1_25CollectiveMainloopFwdSm90ILi2EN4cute5tupleIJNS5_1CILi1EEES8_S8_EEENS6_IJNS7_ILi192EEENS7_ILi160EEENS7_ILi64EEEEEELi64ENS_12float_e4m3_tEfNS_4arch4Sm90ELb0ELb1ELb0ELb0ELb0ELb0ELb0ELb1ELb1ELb1ELb1ELb0EEENS1_21CollectiveEpilogueFwdINS6_IJSA_SC_SB_EEES9_NS_10bfloat16_tESG_Li384ELb0ELb1ELb1ELb1EEENS1_19SingleTileSchedulerILb0ELb1ELb1ELi192EEEEEEEEEvNT_6ParamsE --------------------------
	.section	.nv.shared._ZN7cutlass13device_kernelIN5flash11enable_sm90INS1_16FlashAttnFwdSm90INS1_25CollectiveMainloopFwdSm90ILi2EN4cute5tupleIJNS5_1CILi1EEES8_S8_EEENS6_IJNS7_ILi192EEENS7_ILi160EEENS7_ILi64EEEEEELi64ENS_12float_e4m3_tEfNS_4arch4Sm90ELb0ELb1ELb0ELb0ELb0ELb0ELb0ELb1ELb1ELb1ELb1ELb0EEENS1_21CollectiveEpilogueFwdINS6_IJSA_SC_SB_EEES9_NS_10bfloat16_tESG_Li384ELb0ELb1ELb1ELb1EEENS1_19SingleTileSchedulerILb0ELb1ELb1ELi192EEEEEEEEEvNT_6ParamsE,"aw",@nobits
	.sectionflags	@""
	.align	16
	.zero		1024


//--------------------- .nv.shared._ZN7cutlass13device_kernelIN5flash11enable_sm90INS1_16FlashAttnFwdSm90INS1_25CollectiveMainloopFwdSm90ILi2EN4cute5tupleIJNS5_1CILi1EEES8_S8_EEENS6_IJNS7_ILi192EEENS7_ILi160EEENS7_ILi64EEEEEELi64ENS_12float_e4m3_tEfNS_4arch4Sm90ELb0ELb1ELb0ELb1ELb0ELb0ELb0ELb1ELb1ELb1ELb1ELb0EEENS1_21CollectiveEpilogueFwdINS6_IJSA_SC_SB_EEES9_NS_10bfloat16_tESG_Li384ELb1ELb1ELb1ELb1EEENS1_36VarlenDynamicPersistentTileSchedulerILi192ELi160ELi384ELi128ELb1ELb1ELb1ELb1ELb0ELb1EEEEEEEEEvNT_6ParamsE --------------------------
	.section	.nv.shared._ZN7cutlass13device_kernelIN5flash11enable_sm90INS1_16FlashAttnFwdSm90INS1_25CollectiveMainloopFwdSm90ILi2EN4cute5tupleIJNS5_1CILi1EEES8_S8_EEENS6_IJNS7_ILi192EEENS7_ILi160EEENS7_ILi64EEEEEELi64ENS_12float_e4m3_tEfNS_4arch4Sm90ELb0ELb1ELb0ELb1ELb0ELb0ELb0ELb1ELb1ELb1ELb1ELb0EEENS1_21CollectiveEpilogueFwdINS6_IJSA_SC_SB_EEES9_NS_10bfloat16_tESG_Li384ELb1ELb1ELb1ELb1EEENS1_36VarlenDynamicPersistentTileSchedulerILi192ELi160ELi384ELi128ELb1ELb1ELb1ELb1ELb0ELb1EEEEEEEEEvNT_6ParamsE,"aw",@nobits
	.sectionflags	@""
	.align	16
	.zero		1024


//--------------------- .nv.shared._ZN7cutlass13device_kernelIN5flash11enable_sm90INS1_16FlashAttnFwdSm90INS1_25CollectiveMainloopFwdSm90ILi2EN4cute5tupleIJNS5_1CILi1EEES8_S8_EEENS6_IJNS7_ILi192EEENS7_ILi160EEENS7_ILi64EEEEEELi64ENS_12float_e4m3_tEfNS_4arch4Sm90ELb0ELb1ELb0ELb1ELb0ELb1ELb0ELb1ELb1ELb1ELb1ELb0EEENS1_21CollectiveEpilogueFwdINS6_IJSA_SC_SB_EEES9_NS_10bfloat16_tESG_Li384ELb1ELb1ELb1ELb1EEENS1_36VarlenDynamicPersistentTileSchedulerILi192ELi160ELi384ELi128ELb1ELb1ELb1ELb1ELb0ELb1EEEEEEEEEvNT_6ParamsE --------------------------
	.section	.nv.shared._ZN7cutlass13device_kernelIN5flash11enable_sm90INS1_16FlashAttnFwdSm90INS1_25CollectiveMainloopFwdSm90ILi2EN4cute5tupleIJNS5_1CILi1EEES8_S8_EEENS6_IJNS7_ILi192EEENS7_ILi160EEENS7_ILi64EEEEEELi64ENS_12float_e4m3_tEfNS_4arch4Sm90ELb0ELb1ELb0ELb1ELb0ELb1ELb0ELb1ELb1ELb1ELb1ELb0EEENS1_21CollectiveEpilogueFwdINS6_IJSA_SC_SB_EEES9_NS_10bfloat16_tESG_Li384ELb1ELb1ELb1ELb1EEENS1_36VarlenDynamicPersistentTileSchedulerILi192ELi160ELi384ELi128ELb1ELb1ELb1ELb1ELb0ELb1EEEEEEEEEvNT_6ParamsE,"aw",@nobits
	.sectionflags	@""
	.align	16
	.zero		1024


//--------------------- .nv.shared._ZN7cutlass13device_kernelIN5flash11enable_sm90INS1_16FlashAttnFwdSm90INS1_25CollectiveMainloopFwdSm90ILi2EN4cute5tupleIJNS5_1CILi1EEES8_S8_EEENS6_IJNS7_ILi192EEENS7_ILi160EEENS7_ILi64EEEEEELi64ENS_12float_e4m3_tEfNS_4arch4Sm90ELb1ELb0ELb0ELb0ELb0ELb0ELb0ELb1ELb1ELb1ELb1ELb0EEENS1_21CollectiveEpilogueFwdINS6_IJSA_SC_SB_EEES9_NS_10bfloat16_tESG_Li384ELb0ELb1ELb1ELb1EEENS1_19SingleTileSchedulerILb0ELb1ELb1ELi192EEEEEEEEEvNT_6ParamsE --------------------------
	.section	.nv.shared._ZN7cutlass13device_kernelIN5flash11enable_sm90INS1_16FlashAttnFwdSm90INS1_25CollectiveMainloopFwdSm90ILi2EN4cute5tupleIJNS5_1CILi1EEES8_S8_EEENS6_IJNS7_ILi192EEENS7_ILi160EEENS7_ILi64EEEEEELi64ENS_12float_e4m3_tEfNS_4arch4Sm90ELb1ELb0ELb0ELb0ELb0ELb0ELb0ELb1ELb1ELb1ELb1ELb0EEENS1_21CollectiveEpilogueFwdINS6_IJSA_SC_SB_EEES9_NS_10bfloat16_tESG_Li384ELb0ELb1ELb1ELb1EEENS1_19SingleTileSchedulerILb0ELb1ELb1ELi192EEEEEEEEEvNT_6ParamsE,"aw",@nobits
	.sectionflags	@""
	.align	16
	.zero		1024


//--------------------- .nv.shared._ZN7cutlass13device_kernelIN5flash11enable_sm90INS1_16FlashAttnFwdSm90INS1_25CollectiveMainloopFwdSm90ILi2EN4cute5tupleIJNS5_1CILi1EEES8_S8_EEENS6_IJNS7_ILi192EEENS7_ILi160EEENS7_ILi64EEEEEELi64ENS_12float_e4m3_tEfNS_4arch4Sm90ELb1ELb0ELb0ELb1ELb0ELb0ELb0ELb1ELb1ELb1ELb1ELb0EEENS1_21CollectiveEpilogueFwdINS6_IJSA_SC_SB_EEES9_NS_10bfloat16_tESG_Li384ELb1ELb1ELb1ELb1EEENS1_36VarlenDynamicPersistentTileSchedulerILi192ELi160ELi384ELi128ELb1ELb1ELb1ELb1ELb1ELb1EEEEEEEEEvNT_6ParamsE --------------------------
	.section	.nv.shared._ZN7cutlass13device_kernelIN5flash11enable_sm90INS1_16FlashAttnFwdSm90INS1_25CollectiveMainloopFwdSm90ILi2EN4cute5tupleIJNS5_1CILi1EEES8_S8_EEENS6_IJNS7_ILi192EEENS7_ILi160EEENS7_ILi64EEEEEELi64ENS_12float_e4m3_tEfNS_4arch4Sm90ELb1ELb0ELb0ELb1ELb0ELb0ELb0ELb1ELb1ELb1ELb1ELb0EEENS1_21CollectiveEpilogueFwdINS6_IJSA_SC_SB_EEES9_NS_10bfloat16_tESG_Li384ELb1ELb1ELb1ELb1EEENS1_36VarlenDynamicPersistentTileSchedulerILi192ELi160ELi384ELi128ELb1ELb1ELb1ELb1ELb1ELb1EEEEEEEEEvNT_6ParamsE,"aw",@nobits
	.sectionflags	@""
	.align	16
	.zero		1024


//--------------------- .nv.shared._ZN7cutlass13device_kernelIN5flash11enable_sm90INS1_16FlashAttnFwdSm90INS1_25CollectiveMainloopFwdSm90ILi2EN4cute5tupleIJNS5_1CILi1EEES8_S8_EEENS6_IJNS7_ILi192EEENS7_ILi160EEENS7_ILi64EEEEEELi64ENS_12float_e4m3_tEfNS_4arch4Sm90ELb1ELb0ELb0ELb1ELb0ELb1ELb0ELb1ELb1ELb1ELb1ELb0EEENS1_21CollectiveEpilogueFwdINS6_IJSA_SC_SB_EEES9_NS_10bfloat16_tESG_Li384ELb1ELb1ELb1ELb1EEENS1_36VarlenDynamicPersistentTileSchedulerILi192ELi160ELi384ELi128ELb1ELb1ELb1ELb1ELb1ELb1EEEEEEEEEvNT_6ParamsE --------------------------
	.section	.nv.shared._ZN7cutlass13device_kernelIN5flash11enable_sm90INS1_16FlashAttnFwdSm90INS1_25CollectiveMainloopFwdSm90ILi2EN4cute5tupleIJNS5_1CILi1EEES8_S8_EEENS6_IJNS7_ILi192EEENS7_ILi160EEENS7_ILi64EEEEEELi64ENS_12float_e4m3_tEfNS_4arch4Sm90ELb1ELb0ELb0ELb1ELb0ELb1ELb0ELb1ELb1ELb1ELb1ELb0EEENS1_21CollectiveEpilogueFwdINS6_IJSA_SC_SB_EEES9_NS_10bfloat16_tESG_Li384ELb1ELb1ELb1ELb1EEENS1_36VarlenDynamicPersistentTileSchedulerILi192ELi160ELi384ELi128ELb1ELb1ELb1ELb1ELb1ELb1EEEEEEEEEvNT_6ParamsE,"aw",@nobits
	.sectionflags	@""
	.align	16
	.zero		1024


//--------------------- .nv.constant0._ZN7cutlass13device_kernelIN5flash11enable_sm90INS1_16FlashAttnFwdSm90INS1_25CollectiveMainloopFwdSm90ILi2EN4cute5tupleIJNS5_1CILi1EEES8_S8_EEENS6_IJNS7_ILi192EEENS7_ILi160EEENS7_ILi64EEEEEELi64ENS_12float_e4m3_tEfNS_4arch4Sm90ELb0ELb0ELb0ELb0ELb0ELb0ELb0ELb1ELb1ELb1ELb1ELb0EEENS1_21CollectiveEpilogueFwdINS6_IJSA_SC_SB_EEES9_NS_10bfloat16_tESG_Li384ELb0ELb1ELb1ELb1EEENS1_19SingleTileSchedulerILb0ELb1ELb1ELi192EEEEEEEEEvNT_6ParamsE --------------------------
	.section	.nv.constant0._ZN7cutlass13device_kernelIN5flash11enable_sm90INS1_16FlashAttnFwdSm90INS1_25CollectiveMainloopFwdSm90ILi2EN4cute5tupleIJNS5_1CILi1EEES8_S8_EEENS6_IJNS7_ILi192EEENS7_ILi160EEENS7_ILi64EEEEEELi64ENS_12float_e4m3_tEfNS_4arch4Sm90ELb0ELb0ELb0ELb0ELb0ELb0ELb0ELb1ELb1ELb1ELb1ELb0EEENS1_21CollectiveEpilogueFwdINS6_IJSA_SC_SB_EEES9_NS_10bfloat16_tESG_Li384ELb0ELb1ELb1ELb1EEENS1_19SingleTileSchedulerILb0ELb1ELb1ELi192EEEEEEEEEvNT_6ParamsE,"a",@progbits
	.sectionflags	@""
	.align	4
.nv.constant0._ZN7cutlass13device_kernelIN5flash11enable_sm90INS1_16FlashAttnFwdSm90INS1_25CollectiveMainloopFwdSm90ILi2EN4cute5tupleIJNS5_1CILi1EEES8_S8_EEENS6_IJNS7_ILi192EEENS7_ILi160EEENS7_ILi64EEEEEELi64ENS_12float_e4m3_tEfNS_4arch4Sm90ELb0ELb0ELb0ELb0ELb0ELb0ELb0ELb1ELb1ELb1ELb1ELb0EEENS1_21CollectiveEpilogueFwdINS6_IJSA_SC_SB_EEES9_NS_10bfloat16_tESG_Li384ELb0ELb1ELb1ELb1EEENS1_19SingleTileSchedulerILb0ELb1ELb1ELi192EEEEEEEEEvNT_6ParamsE:
	.zero		3200


//--------------------- .nv.constant0._ZN7cutlass13device_kernelIN5flash11enable_sm90INS1_16FlashAttnFwdSm90INS1_25CollectiveMainloopFwdSm90ILi2EN4cute5tupleIJNS5_1CILi1EEES8_S8_EEENS6_IJNS7_ILi192EEENS7_ILi160EEENS7_ILi64EEEEEELi64ENS_12float_e4m3_tEfNS_4arch4Sm90ELb0ELb0ELb0ELb1ELb0ELb0ELb0ELb1ELb1ELb1ELb1ELb0EEENS1_21CollectiveEpilogueFwdINS6_IJSA_SC_SB_EEES9_NS_10bfloat16_tESG_Li384ELb1ELb1ELb1ELb1EEENS1_36VarlenDynamicPersistentTileSchedulerILi192ELi160ELi384ELi128ELb1ELb1ELb1ELb0ELb1ELb1EEEEEEEEEvNT_6ParamsE --------------------------
	.section	.nv.constant0._ZN7cutlass13device_kernelIN5flash11enable_sm90INS1_16FlashAttnFwdSm90INS1_25CollectiveMainloopFwdSm90ILi2EN4cute5tupleIJNS5_1CILi1EEES8_S8_EEENS6_IJNS7_ILi192EEENS7_ILi160EEENS7_ILi64EEEEEELi64ENS_12float_e4m3_tEfNS_4arch4Sm90ELb0ELb0ELb0ELb1ELb0ELb0ELb0ELb1ELb1ELb1ELb1ELb0EEENS1_21CollectiveEpilogueFwdINS6_IJSA_SC_SB_EEES9_NS_10bfloat16_tESG_Li384ELb1ELb1ELb1ELb1EEENS1_36VarlenDynamicPersistentTileSchedulerILi192ELi160ELi384ELi128ELb1ELb1ELb1ELb0ELb1ELb1EEEEEEEEEvNT_6ParamsE,"a",@progbits
	.sectionflags	@""
	.align	4
.nv.constant0._ZN7cutlass13device_kernelIN5flash11enable_sm90INS1_16FlashAttnFwdSm90INS1_25CollectiveMainloopFwdSm90ILi2EN4cute5tupleIJNS5_1CILi1EEES8_S8_EEENS6_IJNS7_ILi192EEENS7_ILi160EEENS7_ILi64EEEEEELi64ENS_12float_e4m3_tEfNS_4arch4Sm90ELb0ELb0ELb0ELb1ELb0ELb0ELb0ELb1ELb1ELb1ELb1ELb0EEENS1_21CollectiveEpilogueFwdINS6_IJSA_SC_SB_EEES9_NS_10bfloat16_tESG_Li384ELb1ELb1ELb1ELb1EEENS1_36VarlenDynamicPersistentTileSchedulerILi192ELi160ELi384ELi128ELb1ELb1ELb1ELb0ELb1ELb1EEEEEEEEEvNT_6ParamsE:
	.zero		3328


//--------------------- .nv.constant0._ZN7cutlass13device_kernelIN5flash11enable_sm90INS1_16FlashAttnFwdSm90INS1_25CollectiveMainloopFwdSm90ILi2EN4cute5tupleIJNS5_1CILi1EEES8_S8_EEENS6_IJNS7_ILi192EEENS7_ILi160EEENS7_ILi64EEEEEELi64ENS_12float_e4m3_tEfNS_4arch4Sm90ELb0ELb0ELb0ELb1ELb0ELb1ELb0ELb1ELb1ELb1ELb1ELb0EEENS1_21CollectiveEpilogueFwdINS6_IJSA_SC_SB_EEES9_NS_10bfloat16_tESG_Li384ELb1ELb1ELb1ELb1EEENS1_36VarlenDynamicPersistentTileSchedulerILi192ELi160ELi384ELi128ELb1ELb1ELb1ELb0ELb1ELb1EEEEEEEEEvNT_6ParamsE --------------------------
	.section	.nv.constant0._ZN7cutlass13device_kernelIN5flash11enable_sm90INS1_16FlashAttnFwdSm90INS1_25CollectiveMainloopFwdSm90ILi2EN4cute5tupleIJNS5_1CILi1EEES8_S8_EEENS6_IJNS7_ILi192EEENS7_ILi160EEENS7_ILi64EEEEEELi64ENS_12float_e4m3_tEfNS_4arch4Sm90ELb0ELb0ELb0ELb1ELb0ELb1ELb0ELb1ELb1ELb1ELb1ELb0EEENS1_21CollectiveEpilogueFwdINS6_IJSA_SC_SB_EEES9_NS_10bfloat16_tESG_Li384ELb1ELb1ELb1ELb1EEENS1_36VarlenDynamicPersistentTileSchedulerILi192ELi160ELi384ELi128ELb1ELb1ELb1ELb0ELb1ELb1EEEEEEEEEvNT_6ParamsE,"a",@progbits
	.sectionflags	@""
	.align	4
.nv.constant0._ZN7cutlass13device_kernelIN5flash11enable_sm90INS1_16FlashAttnFwdSm90INS1_25CollectiveMainloopFwdSm90ILi2EN4cute5tupleIJNS5_1CILi1EEES8_S8_EEENS6_IJNS7_ILi192EEENS7_ILi160EEENS7_ILi64EEEEEELi64ENS_12float_e4m3_tEfNS_4arch4Sm90ELb0ELb0ELb0ELb1ELb0ELb1ELb0ELb1ELb1ELb1ELb1ELb0EEENS1_21CollectiveEpilogueFwdINS6_IJSA_SC_SB_EEES9_NS_10bfloat16_tESG_Li384ELb1ELb1ELb1ELb1EEENS1_36VarlenDynamicPersistentTileSchedulerILi192ELi160ELi384ELi128ELb1ELb1ELb1ELb0ELb1ELb1EEEEEEEEEvNT_6ParamsE:
	.zero		3328


//--------------------- .nv.constant0._ZN7cutlass13device_kernelIN5flash11enable_sm90INS1_16FlashAttnFwdSm90INS1_25CollectiveMainloopFwdSm90ILi2EN4cute5tupleIJNS5_1CILi1EEES8_S8_EEENS6_IJNS7_ILi192EEENS7_ILi160EEENS7_ILi64EEEEEELi64ENS_12float_e4m3_tEfNS_4arch4Sm90ELb0ELb1ELb0ELb0ELb0ELb0ELb0ELb1ELb1ELb1ELb1ELb0EEENS1_21CollectiveEpilogueFwdINS6_IJSA_SC_SB_EEES9_NS_10bfloat16_tESG_Li384ELb0ELb1ELb1ELb1EEENS1_19SingleTileSchedulerILb0ELb1ELb1ELi192EEEEEEEEEvNT_6ParamsE --------------------------
	.section	.nv.constant0._ZN7cutlass13device_kernelIN5flash11enable_sm90INS1_16FlashAttnFwdSm90INS1_25CollectiveMainloopFwdSm90ILi2EN4cute5tupleIJNS5_1CILi1EEES8_S8_EEENS6_IJNS7_ILi192EEENS7_ILi160EEENS7_ILi64EEEEEELi64ENS_12float_e4m3_tEfNS_4arch4Sm90ELb0ELb1ELb0ELb0ELb0ELb0ELb0ELb1ELb1ELb1ELb1ELb0EEENS1_21CollectiveEpilogueFwdINS6_IJSA_SC_SB_EEES9_NS_10bfloat16_tESG_Li384ELb0ELb1ELb1ELb1EEENS1_19SingleTileSchedulerILb0ELb1ELb1ELi192EEEEEEEEEvNT_6ParamsE,"a",@progbits
	.sectionflags	@""
	.align	4
.nv.constant0._ZN7cutlass13device_kernelIN5flash11enable_sm90INS1_16FlashAttnFwdSm90INS1_25CollectiveMainloopFwdSm90ILi2EN4cute5tupleIJNS5_1CILi1EEES8_S8_EEENS6_IJNS7_ILi192EEENS7_ILi160EEENS7_ILi64EEEEEELi64ENS_12float_e4m3_tEfNS_4arch4Sm90ELb0ELb1ELb0ELb0ELb0ELb0ELb0ELb1ELb1ELb1ELb1ELb0EEENS1_21CollectiveEpilogueFwdINS6_IJSA_SC_SB_EEES9_NS_10bfloat16_tESG_Li384ELb0ELb1ELb1ELb1EEENS1_19SingleTileSchedulerILb0ELb1ELb1ELi192EEEEEEEEEvNT_6ParamsE:
	.zero		3200


//--------------------- .nv.constant0._ZN7cutlass13device_kernelIN5flash11enable_sm90INS1_16FlashAttnFwdSm90INS1_25CollectiveMainloopFwdSm90ILi2EN4cute5tupleIJNS5_1CILi1EEES8_S8_EEENS6_IJNS7_ILi192EEENS7_ILi160EEENS7_ILi64EEEEEELi64ENS_12float_e4m3_tEfNS_4arch4Sm90ELb0ELb1ELb0ELb1ELb0ELb0ELb0ELb1ELb1ELb1ELb1ELb0EEENS1_21CollectiveEpilogueFwdINS6_IJSA_SC_SB_EEES9_NS_10bfloat16_tESG_Li384ELb1ELb1ELb1ELb1EEENS1_36VarlenDynamicPersistentTileSchedulerILi192ELi160ELi384ELi128ELb1ELb1ELb1ELb1ELb0ELb1EEEEEEEEEvNT_6ParamsE --------------------------
	.section	.nv.constant0._ZN7cutlass13device_kernelIN5flash11enable_sm90INS1_16FlashAttnFwdSm90INS1_25CollectiveMainloopFwdSm90ILi2EN4cute5tupleIJNS5_1CILi1EEES8_S8_EEENS6_IJNS7_ILi192EEENS7_ILi160EEENS7_ILi64EEEEEELi64ENS_12float_e4m3_tEfNS_4arch4Sm90ELb0ELb1ELb0ELb1ELb0ELb0ELb0ELb1ELb1ELb1ELb1ELb0EEENS1_21CollectiveEpilogueFwdINS6_IJSA_SC_SB_EEES9_NS_10bfloat16_tESG_Li384ELb1ELb1ELb1ELb1EEENS1_36VarlenDynamicPersistentTileSchedulerILi192ELi160ELi384ELi128ELb1ELb1ELb1ELb1ELb0ELb1EEEEEEEEEvNT_6ParamsE,"a",@progbits
	.sectionflags	@""
	.align	4
.nv.constant0._ZN7cutlass13device_kernelIN5flash11enable_sm90INS1_16FlashAttnFwdSm90INS1_25CollectiveMainloopFwdSm90ILi2EN4cute5tupleIJNS5_1CILi1EEES8_S8_EEENS6_IJNS7_ILi192EEENS7_ILi160EEENS7_ILi64EEEEEELi64ENS_12float_e4m3_tEfNS_4arch4Sm90ELb0ELb1ELb0ELb1ELb0ELb0ELb0ELb1ELb1ELb1ELb1ELb0EEENS1_21CollectiveEpilogueFwdINS6_IJSA_SC_SB_EEES9_NS_10bfloat16_tESG_Li384ELb1ELb1ELb1ELb1EEENS1_36VarlenDynamicPersistentTileSchedulerILi192ELi160ELi384ELi128ELb1ELb1ELb1ELb1ELb0ELb1EEEEEEEEEvNT_6ParamsE:
	.zero		3328


//--------------------- .nv.constant0._ZN7cutlass13device_kernelIN5flash11enable_sm90INS1_16FlashAttnFwdSm90INS1_25CollectiveMainloopFwdSm90ILi2EN4cute5tupleIJNS5_1CILi1EEES8_S8_EEENS6_IJNS7_ILi192EEENS7_ILi160EEENS7_ILi64EEEEEELi64ENS_12float_e4m3_tEfNS_4arch4Sm90ELb0ELb1ELb0ELb1ELb0ELb1ELb0ELb1ELb1ELb1ELb1ELb0EEENS1_21CollectiveEpilogueFwdINS6_IJSA_SC_SB_EEES9_NS_10bfloat16_tESG_Li384ELb1ELb1ELb1ELb1EEENS1_36VarlenDynamicPersistentTileSchedulerILi192ELi160ELi384ELi128ELb1ELb1ELb1ELb1ELb0ELb1EEEEEEEEEvNT_6ParamsE --------------------------
	.section	.nv.constant0._ZN7cutlass13device_kernelIN5flash11enable_sm90INS1_16FlashAttnFwdSm90INS1_25CollectiveMainloopFwdSm90ILi2EN4cute5tupleIJNS5_1CILi1EEES8_S8_EEENS6_IJNS7_ILi192EEENS7_ILi160EEENS7_ILi64EEEEEELi64ENS_12float_e4m3_tEfNS_4arch4Sm90ELb0ELb1ELb0ELb1ELb0ELb1ELb0ELb1ELb1ELb1ELb1ELb0EEENS1_21CollectiveEpilogueFwdINS6_IJSA_SC_SB_EEES9_NS_10bfloat16_tESG_Li384ELb1ELb1ELb1ELb1EEENS1_36VarlenDynamicPersistentTileSchedulerILi192ELi160ELi384ELi128ELb1ELb1ELb1ELb1ELb0ELb1EEEEEEEEEvNT_6ParamsE,"a",@progbits
	.sectionflags	@""
	.align	4
.nv.constant0._ZN7cutlass13device_kernelIN5flash11enable_sm90INS1_16FlashAttnFwdSm90INS1_25CollectiveMainloopFwdSm90ILi2EN4cute5tupleIJNS5_1CILi1EEES8_S8_EEENS6_IJNS7_ILi192EEENS7_ILi160EEENS7_ILi64EEEEEELi64ENS_12float_e4m3_tEfNS_4arch4Sm90ELb0ELb1ELb0ELb1ELb0ELb1ELb0ELb1ELb1ELb1ELb1ELb0EEENS1_21CollectiveEpilogueFwdINS6_IJSA_SC_SB_EEES9_NS_10bfloat16_tESG_Li384ELb1ELb1ELb1ELb1EEENS1_36VarlenDynamicPersistentTileSchedulerILi192ELi160ELi384ELi128ELb1ELb1ELb1ELb1ELb0ELb1EEEEEEEEEvNT_6ParamsE:
	.zero		3328


//--------------------- .nv.constant0._ZN7cutlass13device_kernelIN5flash11enable_sm90INS1_16FlashAttnFwdSm90INS1_25CollectiveMainloopFwdSm90ILi2EN4cute5tupleIJNS5_1CILi1EEES8_S8_EEENS6_IJNS7_ILi192EEENS7_ILi160EEENS7_ILi64EEEEEELi64ENS_12float_e4m3_tEfNS_4arch4Sm90ELb1ELb0ELb0ELb0ELb0ELb0ELb0ELb1ELb1ELb1ELb1ELb0EEENS1_21CollectiveEpilogueFwdINS6_IJSA_SC_SB_EEES9_NS_10bfloat16_tESG_Li384ELb0ELb1ELb1ELb1EEENS1_19SingleTileSchedulerILb0ELb1ELb1ELi192EEEEEEEEEvNT_6ParamsE --------------------------
	.section	.nv.constant0._ZN7cutlass13device_kernelIN5flash11enable_sm90INS1_16FlashAttnFwdSm90INS1_25CollectiveMainloopFwdSm90ILi2EN4cute5tupleIJNS5_1CILi1EEES8_S8_EEENS6_IJNS7_ILi192EEENS7_ILi160EEENS7_ILi64EEEEEELi64ENS_12float_e4m3_tEfNS_4arch4Sm90ELb1ELb0ELb0ELb0ELb0ELb0ELb0ELb1ELb1ELb1ELb1ELb0EEENS1_21CollectiveEpilogueFwdINS6_IJSA_SC_SB_EEES9_NS_10bfloat16_tESG_Li384ELb0ELb1ELb1ELb1EEENS1_19SingleTileSchedulerILb0ELb1ELb1ELi192EEEEEEEEEvNT_6ParamsE,"a",@progbits
	.sectionflags	@""
	.align	4
.nv.constant0._ZN7cutlass13device_kernelIN5flash11enable_sm90INS1_16FlashAttnFwdSm90INS1_25CollectiveMainloopFwdSm90ILi2EN4cute5tupleIJNS5_1CILi1EEES8_S8_EEENS6_IJNS7_ILi192EEENS7_ILi160EEENS7_ILi64EEEEEELi64ENS_12float_e4m3_tEfNS_4arch4Sm90ELb1ELb0ELb0ELb0ELb0ELb0ELb0ELb1ELb1ELb1ELb1ELb0EEENS1_21CollectiveEpilogueFwdINS6_IJSA_SC_SB_EEES9_NS_10bfloat16_tESG_Li384ELb0ELb1ELb1ELb1EEENS1_19SingleTileSchedulerILb0ELb1ELb1ELi192EEEEEEEEEvNT_6ParamsE:
	.zero		3200


//--------------------- .nv.constant0._ZN7cutlass13device_kernelIN5flash11enable_sm90INS1_16FlashAttnFwdSm90INS1_25CollectiveMainloopFwdSm90ILi2EN4cute5tupleIJNS5_1CILi1EEES8_S8_EEENS6_IJNS7_ILi192EEENS7_ILi160EEENS7_ILi64EEEEEELi64ENS_12float_e4m3_tEfNS_4arch4Sm90ELb1ELb0ELb0ELb1ELb0ELb0ELb0ELb1ELb1ELb1ELb1ELb0EEENS1_21CollectiveEpilogueFwdINS6_IJSA_SC_SB_EEES9_NS_10bfloat16_tESG_Li384ELb1ELb1ELb1ELb1EEENS1_36VarlenDynamicPersistentTileSchedulerILi192ELi160ELi384ELi128ELb1ELb1ELb1ELb1ELb1ELb1EEEEEEEEEvNT_6ParamsE --------------------------
	.section	.nv.constant0._ZN7cutlass13device_kernelIN5flash11enable_sm90INS1_16FlashAttnFwdSm90INS1_25CollectiveMainloopFwdSm90ILi2EN4cute5tupleIJNS5_1CILi1EEES8_S8_EEENS6_IJNS7_ILi192EEENS7_ILi160EEENS7_ILi64EEEEEELi64ENS_12float_e4m3_tEfNS_4arch4Sm90ELb1ELb0ELb0ELb1ELb0ELb0ELb0ELb1ELb1ELb1ELb1ELb0EEENS1_21CollectiveEpilogueFwdINS6_IJSA_SC_SB_EEES9_NS_10bfloat16_tESG_Li384ELb1ELb1ELb1ELb1EEENS1_36VarlenDynamicPersistentTileSchedulerILi192ELi160ELi384ELi128ELb1ELb1ELb1ELb1ELb1ELb1EEEEEEEEEvNT_6ParamsE,"a",@progbits
	.sectionflags	@""
	.align	4
.nv.constant0._ZN7cutlass13device_kernelIN5flash11enable_sm90INS1_16FlashAttnFwdSm90INS1_25CollectiveMainloopFwdSm90ILi2EN4cute5tupleIJNS5_1CILi1EEES8_S8_EEENS6_IJNS7_ILi192EEENS7_ILi160EEENS7_ILi64EEEEEELi64ENS_12float_e4m3_tEfNS_4arch4Sm90ELb1ELb0ELb0ELb1ELb0ELb0ELb0ELb1ELb1ELb1ELb1ELb0EEENS1_21CollectiveEpilogueFwdINS6_IJSA_SC_SB_EEES9_NS_10bfloat16_tESG_Li384ELb1ELb1ELb1ELb1EEENS1_36VarlenDynamicPersistentTileSchedulerILi192ELi160ELi384ELi128ELb1ELb1ELb1ELb1ELb1ELb1EEEEEEEEEvNT_6ParamsE:
	.zero		3328


//--------------------- .nv.constant0._ZN7cutlass13device_kernelIN5flash11enable_sm90INS1_16FlashAttnFwdSm90INS1_25CollectiveMainloopFwdSm90ILi2EN4cute5tupleIJNS5_1CILi1EEES8_S8_EEENS6_IJNS7_ILi192EEENS7_ILi160EEENS7_ILi64EEEEEELi64ENS_12float_e4m3_tEfNS_4arch4Sm90ELb1ELb0ELb0ELb1ELb0ELb1ELb0ELb1ELb1ELb1ELb1ELb0EEENS1_21CollectiveEpilogueFwdINS6_IJSA_SC_SB_EEES9_NS_10bfloat16_tESG_Li384ELb1ELb1ELb1ELb1EEENS1_36VarlenDynamicPersistentTileSchedulerILi192ELi160ELi384ELi128ELb1ELb1ELb1ELb1ELb1ELb1EEEEEEEEEvNT_6ParamsE --------------------------
	.section	.nv.constant0._ZN7cutlass13device_kernelIN5flash11enable_sm90INS1_16FlashAttnFwdSm90INS1_25CollectiveMainloopFwdSm90ILi2EN4cute5tupleIJNS5_1CILi1EEES8_S8_EEENS6_IJNS7_ILi192EEENS7_ILi160EEENS7_ILi64EEEEEELi64ENS_12float_e4m3_tEfNS_4arch4Sm90ELb1ELb0ELb0ELb1ELb0ELb1ELb0ELb1ELb1ELb1ELb1ELb0EEENS1_21CollectiveEpilogueFwdINS6_IJSA_SC_SB_EEES9_NS_10bfloat16_tESG_Li384ELb1ELb1ELb1ELb1EEENS1_36VarlenDynamicPersistentTileSchedulerILi192ELi160ELi384ELi128ELb1ELb1ELb1ELb1ELb1ELb1EEEEEEEEEvNT_6ParamsE,"a",@progbits
	.sectionflags	@""
	.align	4
.nv.constant0._ZN7cutlass13device_kernelIN5flash11enable_sm90INS1_16FlashAttnFwdSm90INS1_25CollectiveMainloopFwdSm90ILi2EN4cute5tupleIJNS5_1CILi1EEES8_S8_EEENS6_IJNS7_ILi192EEENS7_ILi160EEENS7_ILi64EEEEEELi64ENS_12float_e4m3_tEfNS_4arch4Sm90ELb1ELb0ELb0ELb1ELb0ELb1ELb0ELb1ELb1ELb1ELb1ELb0EEENS1_21CollectiveEpilogueFwdINS6_IJSA_SC_SB_EEES9_NS_10bfloat16_tESG_Li384ELb1ELb1ELb1ELb1EEENS1_36VarlenDynamicPersistentTileSchedulerILi192ELi160ELi384ELi128ELb1ELb1ELb1ELb1ELb1ELb1EEEEEEEEEvNT_6ParamsE:
	.zero		3328


//--------------------- SYMBOLS --------------------------

	.type		.nv.reservedSmem.offset0,@object
	.size		.nv.reservedSmem.offset0,0x4
	.type		__assertfail,@function
